	.target	sm_80

	.elftype	@"ET_EXEC"


//--------------------- .note.nv.tkinfo           --------------------------
	.section	.note.nv.tkinfo,"",@"SHT_NOTE"
	.sectionflags	@"SHF_NOTE_NV_TKINFO"
	.tkinfo
        /*0018*/ 	.word	0x00000002
        /*0030*/ 	.string	""
        /*0030*/ 	.string	"ptxas"
        /*0030*/ 	.string	"Cuda compilation tools, release 13.0, V13.0.88"
        /*0030*/ 	.string	"Build cuda_13.0.r13.0/compiler.36424714_0"
        /*0030*/ 	.string	"-arch sm_80 -m 64 "



//--------------------- .note.nv.cuinfo           --------------------------
	.section	.note.nv.cuinfo,"",@"SHT_NOTE"
	.sectionflags	@"SHF_NOTE_NV_CUINFO"
        /*0018*/ 	.short	0x0002
        /*001a*/ 	.short	0x0050
        /*001c*/ 	.short	0x0082
	.zero		2


//--------------------- .nv.info                  --------------------------
	.section	.nv.info,"",@"SHT_CUDA_INFO"
	.align	4


	//----- nvinfo : EIATTR_REGCOUNT
	.align		4
        /*0000*/ 	.byte	0x04, 0x2f
        /*0002*/ 	.short	(.L_12 - .L_11)
	.align		4
.L_11:
        /*0004*/ 	.word	index@(_ZN7cutlass13device_kernelIN5flash19enable_sm80_to_sm89INS1_16FlashAttnFwdSm80INS1_25CollectiveMainloopFwdSm80ILi8ELi2ELb0EN4cute5tupleIJNS5_1CILi128EEENS7_ILi64EEENS7_ILi192EEEEEELi192ENS_6half_tEfNS_4arch4Sm80ELb1ELb0ELb0ELb1ELb1ELb1ELb1ELb0EEENS1_21CollectiveEpilogueFwdINS6_IJS8_SA_S9_EEENS6_IJNS7_ILi1EEESI_SI_EEESC_SE_Li256ELb1ELb1ELb0ELb0EEENS1_19SingleTileSchedulerILb1ELb0ELb1ELi128EEEEEEEEEvNT_6ParamsE)
        /*0008*/ 	.word	0x000000eb


	//----- nvinfo : EIATTR_FRAME_SIZE
	.align		4
.L_12:
        /*000c*/ 	.byte	0x04, 0x11
        /*000e*/ 	.short	(.L_14 - .L_13)
	.align		4
.L_13:
        /*0010*/ 	.word	index@(_ZN7cutlass13device_kernelIN5flash19enable_sm80_to_sm89INS1_16FlashAttnFwdSm80INS1_25CollectiveMainloopFwdSm80ILi8ELi2ELb0EN4cute5tupleIJNS5_1CILi128EEENS7_ILi64EEENS7_ILi192EEEEEELi192ENS_6half_tEfNS_4arch4Sm80ELb1ELb0ELb0ELb1ELb1ELb1ELb1ELb0EEENS1_21CollectiveEpilogueFwdINS6_IJS8_SA_S9_EEENS6_IJNS7_ILi1EEESI_SI_EEESC_SE_Li256ELb1ELb1ELb0ELb0EEENS1_19SingleTileSchedulerILb1ELb0ELb1ELi128EEEEEEEEEvNT_6ParamsE)
        /*0014*/ 	.word	0x00000000


	//----- nvinfo : EIATTR_REGCOUNT
	.align		4
.L_14:
        /*0018*/ 	.byte	0x04, 0x2f
        /*001a*/ 	.short	(.L_16 - .L_15)
	.align		4
.L_15:
        /*001c*/ 	.word	index@(_ZN7cutlass13device_kernelIN5flash19enable_sm80_to_sm89INS1_16FlashAttnFwdSm80INS1_25CollectiveMainloopFwdSm80ILi8ELi2ELb0EN4cute5tupleIJNS5_1CILi128EEENS7_ILi64EEENS7_ILi192EEEEEELi192ENS_6half_tEfNS_4arch4Sm80ELb1ELb0ELb0ELb1ELb1ELb0ELb1ELb0EEENS1_21CollectiveEpilogueFwdINS6_IJS8_SA_S9_EEENS6_IJNS7_ILi1EEESI_SI_EEESC_SE_Li256ELb1ELb1ELb0ELb0EEENS1_19SingleTileSchedulerILb1ELb0ELb1ELi128EEEEEEEEEvNT_6ParamsE)
        /*0020*/ 	.word	0x000000e8


	//----- nvinfo : EIATTR_FRAME_SIZE
	.align		4
.L_16:
        /*0024*/ 	.byte	0x04, 0x11
        /*0026*/ 	.short	(.L_18 - .L_17)
	.align		4
.L_17:
        /*0028*/ 	.word	index@(_ZN7cutlass13device_kernelIN5flash19enable_sm80_to_sm89INS1_16FlashAttnFwdSm80INS1_25CollectiveMainloopFwdSm80ILi8ELi2ELb0EN4cute5tupleIJNS5_1CILi128EEENS7_ILi64EEENS7_ILi192EEEEEELi192ENS_6half_tEfNS_4arch4Sm80ELb1ELb0ELb0ELb1ELb1ELb0ELb1ELb0EEENS1_21CollectiveEpilogueFwdINS6_IJS8_SA_S9_EEENS6_IJNS7_ILi1EEESI_SI_EEESC_SE_Li256ELb1ELb1ELb0ELb0EEENS1_19SingleTileSchedulerILb1ELb0ELb1ELi128EEEEEEEEEvNT_6ParamsE)
        /*002c*/ 	.word	0x00000000


	//----- nvinfo : EIATTR_REGCOUNT
	.align		4
.L_18:
        /*0030*/ 	.byte	0x04, 0x2f
        /*0032*/ 	.short	(.L_20 - .L_19)
	.align		4
.L_19:
        /*0034*/ 	.word	index@(_ZN7cutlass13device_kernelIN5flash19enable_sm80_to_sm89INS1_16FlashAttnFwdSm80INS1_25CollectiveMainloopFwdSm80ILi8ELi2ELb0EN4cute5tupleIJNS5_1CILi128EEENS7_ILi64EEENS7_ILi192EEEEEELi192ENS_6half_tEfNS_4arch4Sm80ELb1ELb0ELb0ELb0ELb1ELb0ELb1ELb0EEENS1_21CollectiveEpilogueFwdINS6_IJS8_SA_S9_EEENS6_IJNS7_ILi1EEESI_SI_EEESC_SE_Li256ELb0ELb1ELb0ELb0EEENS1_30DynamicPersistentTileSchedulerILi256ELi256ELb0ELb1ELb0EEEEEEEEEvNT_6ParamsE)
        /*0038*/ 	.word	0x000000ff


	//----- nvinfo : EIATTR_FRAME_SIZE
	.align		4
.L_20:
        /*003c*/ 	.byte	0x04, 0x11
        /*003e*/ 	.short	(.L_22 - .L_21)
	.align		4
.L_21:
        /*0040*/ 	.word	index@($__internal_3_$__cuda_sm70_shflsync_idx_p)
        /*0044*/ 	.word	0x00000000


	//----- nvinfo : EIATTR_FRAME_SIZE
	.align		4
.L_22:
        /*0048*/ 	.byte	0x04, 0x11
        /*004a*/ 	.short	(.L_24 - .L_23)
	.align		4
.L_23:
        /*004c*/ 	.word	index@($__internal_2_$__cuda_sm70_shflsync_bfly_p)
        /*0050*/ 	.word	0x00000000


	//----- nvinfo : EIATTR_FRAME_SIZE
	.align		4
.L_24:
        /*0054*/ 	.byte	0x04, 0x11
        /*0056*/ 	.short	(.L_26 - .L_25)
	.align		4
.L_25:
        /*0058*/ 	.word	index@(_ZN7cutlass13device_kernelIN5flash19enable_sm80_to_sm89INS1_16FlashAttnFwdSm80INS1_25CollectiveMainloopFwdSm80ILi8ELi2ELb0EN4cute5tupleIJNS5_1CILi128EEENS7_ILi64EEENS7_ILi192EEEEEELi192ENS_6half_tEfNS_4arch4Sm80ELb1ELb0ELb0ELb0ELb1ELb0ELb1ELb0EEENS1_21CollectiveEpilogueFwdINS6_IJS8_SA_S9_EEENS6_IJNS7_ILi1EEESI_SI_EEESC_SE_Li256ELb0ELb1ELb0ELb0EEENS1_30DynamicPersistentTileSchedulerILi256ELi256ELb0ELb1ELb0EEEEEEEEEvNT_6ParamsE)
        /*005c*/ 	.word	0x00000038


	//----- nvinfo : EIATTR_REGCOUNT
	.align		4
.L_26:
        /*0060*/ 	.byte	0x04, 0x2f
        /*0062*/ 	.short	(.L_28 - .L_27)
	.align		4
.L_27:
        /*0064*/ 	.word	index@(_ZN7cutlass13device_kernelIN5flash19enable_sm80_to_sm89INS1_16FlashAttnFwdSm80INS1_25CollectiveMainloopFwdSm80ILi8ELi2ELb0EN4cute5tupleIJNS5_1CILi128EEENS7_ILi64EEENS7_ILi192EEEEEELi192ENS_6half_tEfNS_4arch4Sm80ELb0ELb1ELb0ELb1ELb1ELb1ELb1ELb0EEENS1_21CollectiveEpilogueFwdINS6_IJS8_SA_S9_EEENS6_IJNS7_ILi1EEESI_SI_EEESC_SE_Li256ELb1ELb1ELb0ELb0EEENS1_19SingleTileSchedulerILb1ELb0ELb1ELi128EEEEEEEEEvNT_6ParamsE)
        /*0068*/ 	.word	0x000000e5


	//----- nvinfo : EIATTR_FRAME_SIZE
	.align		4
.L_28:
        /*006c*/ 	.byte	0x04, 0x11
        /*006e*/ 	.short	(.L_30 - .L_29)
	.align		4
.L_29:
        /*0070*/ 	.word	index@(_ZN7cutlass13device_kernelIN5flash19enable_sm80_to_sm89INS1_16FlashAttnFwdSm80INS1_25CollectiveMainloopFwdSm80ILi8ELi2ELb0EN4cute5tupleIJNS5_1CILi128EEENS7_ILi64EEENS7_ILi192EEEEEELi192ENS_6half_tEfNS_4arch4Sm80ELb0ELb1ELb0ELb1ELb1ELb1ELb1ELb0EEENS1_21CollectiveEpilogueFwdINS6_IJS8_SA_S9_EEENS6_IJNS7_ILi1EEESI_SI_EEESC_SE_Li256ELb1ELb1ELb0ELb0EEENS1_19SingleTileSchedulerILb1ELb0ELb1ELi128EEEEEEEEEvNT_6ParamsE)
        /*0074*/ 	.word	0x00000000


	//----- nvinfo : EIATTR_REGCOUNT
	.align		4
.L_30:
        /*0078*/ 	.byte	0x04, 0x2f
        /*007a*/ 	.short	(.L_32 - .L_31)
	.align		4
.L_31:
        /*007c*/ 	.word	index@(_ZN7cutlass13device_kernelIN5flash19enable_sm80_to_sm89INS1_16FlashAttnFwdSm80INS1_25CollectiveMainloopFwdSm80ILi8ELi2ELb0EN4cute5tupleIJNS5_1CILi128EEENS7_ILi64EEENS7_ILi192EEEEEELi192ENS_6half_tEfNS_4arch4Sm80ELb0ELb1ELb0ELb1ELb1ELb0ELb1ELb0EEENS1_21CollectiveEpilogueFwdINS6_IJS8_SA_S9_EEENS6_IJNS7_ILi1EEESI_SI_EEESC_SE_Li256ELb1ELb1ELb0ELb0EEENS1_19SingleTileSchedulerILb1ELb0ELb1ELi128EEEEEEEEEvNT_6ParamsE)
        /*0080*/ 	.word	0x000000ea


	//----- nvinfo : EIATTR_FRAME_SIZE
	.align		4
.L_32:
        /*0084*/ 	.byte	0x04, 0x11
        /*0086*/ 	.short	(.L_34 - .L_33)
	.align		4
.L_33:
        /*0088*/ 	.word	index@(_ZN7cutlass13device_kernelIN5flash19enable_sm80_to_sm89INS1_16FlashAttnFwdSm80INS1_25CollectiveMainloopFwdSm80ILi8ELi2ELb0EN4cute5tupleIJNS5_1CILi128EEENS7_ILi64EEENS7_ILi192EEEEEELi192ENS_6half_tEfNS_4arch4Sm80ELb0ELb1ELb0ELb1ELb1ELb0ELb1ELb0EEENS1_21CollectiveEpilogueFwdINS6_IJS8_SA_S9_EEENS6_IJNS7_ILi1EEESI_SI_EEESC_SE_Li256ELb1ELb1ELb0ELb0EEENS1_19SingleTileSchedulerILb1ELb0ELb1ELi128EEEEEEEEEvNT_6ParamsE)
        /*008c*/ 	.word	0x00000000


	//----- nvinfo : EIATTR_REGCOUNT
	.align		4
.L_34:
        /*0090*/ 	.byte	0x04, 0x2f
        /*0092*/ 	.short	(.L_36 - .L_35)
	.align		4
.L_35:
        /*0094*/ 	.word	index@(_ZN7cutlass13device_kernelIN5flash19enable_sm80_to_sm89INS1_16FlashAttnFwdSm80INS1_25CollectiveMainloopFwdSm80ILi8ELi2ELb0EN4cute5tupleIJNS5_1CILi128EEENS7_ILi64EEENS7_ILi192EEEEEELi192ENS_6half_tEfNS_4arch4Sm80ELb0ELb1ELb0ELb0ELb1ELb0ELb1ELb0EEENS1_21CollectiveEpilogueFwdINS6_IJS8_SA_S9_EEENS6_IJNS7_ILi1EEESI_SI_EEESC_SE_Li256ELb0ELb1ELb0ELb0EEENS1_19SingleTileSchedulerILb0ELb0ELb1ELi128EEEEEEEEEvNT_6ParamsE)
        /*0098*/ 	.word	0x000000ec


	//----- nvinfo : EIATTR_FRAME_SIZE
	.align		4
.L_36:
        /*009c*/ 	.byte	0x04, 0x11
        /*009e*/ 	.short	(.L_38 - .L_37)
	.align		4
.L_37:
        /*00a0*/ 	.word	index@(_ZN7cutlass13device_kernelIN5flash19enable_sm80_to_sm89INS1_16FlashAttnFwdSm80INS1_25CollectiveMainloopFwdSm80ILi8ELi2ELb0EN4cute5tupleIJNS5_1CILi128EEENS7_ILi64EEENS7_ILi192EEEEEELi192ENS_6half_tEfNS_4arch4Sm80ELb0ELb1ELb0ELb0ELb1ELb0ELb1ELb0EEENS1_21CollectiveEpilogueFwdINS6_IJS8_SA_S9_EEENS6_IJNS7_ILi1EEESI_SI_EEESC_SE_Li256ELb0ELb1ELb0ELb0EEENS1_19SingleTileSchedulerILb0ELb0ELb1ELi128EEEEEEEEEvNT_6ParamsE)
        /*00a4*/ 	.word	0x00000000


	//----- nvinfo : EIATTR_REGCOUNT
	.align		4
.L_38:
        /*00a8*/ 	.byte	0x04, 0x2f
        /*00aa*/ 	.short	(.L_40 - .L_39)
	.align		4
.L_39:
        /*00ac*/ 	.word	index@(_ZN7cutlass13device_kernelIN5flash19enable_sm80_to_sm89INS1_16FlashAttnFwdSm80INS1_25CollectiveMainloopFwdSm80ILi8ELi2ELb0EN4cute5tupleIJNS5_1CILi128EEENS7_ILi64EEENS7_ILi192EEEEEELi192ENS_6half_tEfNS_4arch4Sm80ELb0ELb0ELb0ELb1ELb1ELb1ELb1ELb0EEENS1_21CollectiveEpilogueFwdINS6_IJS8_SA_S9_EEENS6_IJNS7_ILi1EEESI_SI_EEESC_SE_Li256ELb1ELb1ELb0ELb0EEENS1_19SingleTileSchedulerILb1ELb0ELb1ELi128EEEEEEEEEvNT_6ParamsE)
        /*00b0*/ 	.word	0x000000df


	//----- nvinfo : EIATTR_FRAME_SIZE
	.align		4
.L_40:
        /*00b4*/ 	.byte	0x04, 0x11
        /*00b6*/ 	.short	(.L_42 - .L_41)
	.align		4
.L_41:
        /*00b8*/ 	.word	index@(_ZN7cutlass13device_kernelIN5flash19enable_sm80_to_sm89INS1_16FlashAttnFwdSm80INS1_25CollectiveMainloopFwdSm80ILi8ELi2ELb0EN4cute5tupleIJNS5_1CILi128EEENS7_ILi64EEENS7_ILi192EEEEEELi192ENS_6half_tEfNS_4arch4Sm80ELb0ELb0ELb0ELb1ELb1ELb1ELb1ELb0EEENS1_21CollectiveEpilogueFwdINS6_IJS8_SA_S9_EEENS6_IJNS7_ILi1EEESI_SI_EEESC_SE_Li256ELb1ELb1ELb0ELb0EEENS1_19SingleTileSchedulerILb1ELb0ELb1ELi128EEEEEEEEEvNT_6ParamsE)
        /*00bc*/ 	.word	0x00000000


	//----- nvinfo : EIATTR_REGCOUNT
	.align		4
.L_42:
        /*00c0*/ 	.byte	0x04, 0x2f
        /*00c2*/ 	.short	(.L_44 - .L_43)
	.align		4
.L_43:
        /*00c4*/ 	.word	index@(_ZN7cutlass13device_kernelIN5flash19enable_sm80_to_sm89INS1_16FlashAttnFwdSm80INS1_25CollectiveMainloopFwdSm80ILi8ELi2ELb0EN4cute5tupleIJNS5_1CILi128EEENS7_ILi64EEENS7_ILi192EEEEEELi192ENS_6half_tEfNS_4arch4Sm80ELb0ELb0ELb0ELb1ELb1ELb0ELb1ELb0EEENS1_21CollectiveEpilogueFwdINS6_IJS8_SA_S9_EEENS6_IJNS7_ILi1EEESI_SI_EEESC_SE_Li256ELb1ELb1ELb0ELb0EEENS1_19SingleTileSchedulerILb1ELb0ELb1ELi128EEEEEEEEEvNT_6ParamsE)
        /*00c8*/ 	.word	0x000000f6


	//----- nvinfo : EIATTR_FRAME_SIZE
	.align		4
.L_44:
        /*00cc*/ 	.byte	0x04, 0x11
        /*00ce*/ 	.short	(.L_46 - .L_45)
	.align		4
.L_45:
        /*00d0*/ 	.word	index@(_ZN7cutlass13device_kernelIN5flash19enable_sm80_to_sm89INS1_16FlashAttnFwdSm80INS1_25CollectiveMainloopFwdSm80ILi8ELi2ELb0EN4cute5tupleIJNS5_1CILi128EEENS7_ILi64EEENS7_ILi192EEEEEELi192ENS_6half_tEfNS_4arch4Sm80ELb0ELb0ELb0ELb1ELb1ELb0ELb1ELb0EEENS1_21CollectiveEpilogueFwdINS6_IJS8_SA_S9_EEENS6_IJNS7_ILi1EEESI_SI_EEESC_SE_Li256ELb1ELb1ELb0ELb0EEENS1_19SingleTileSchedulerILb1ELb0ELb1ELi128EEEEEEEEEvNT_6ParamsE)
        /*00d4*/ 	.word	0x00000000


	//----- nvinfo : EIATTR_REGCOUNT
	.align		4
.L_46:
        /*00d8*/ 	.byte	0x04, 0x2f
        /*00da*/ 	.short	(.L_48 - .L_47)
	.align		4
.L_47:
        /*00dc*/ 	.word	index@(_ZN7cutlass13device_kernelIN5flash19enable_sm80_to_sm89INS1_16FlashAttnFwdSm80INS1_25CollectiveMainloopFwdSm80ILi8ELi2ELb0EN4cute5tupleIJNS5_1CILi128EEENS7_ILi64EEENS7_ILi192EEEEEELi192ENS_6half_tEfNS_4arch4Sm80ELb0ELb0ELb0ELb0ELb1ELb0ELb1ELb0EEENS1_21CollectiveEpilogueFwdINS6_IJS8_SA_S9_EEENS6_IJNS7_ILi1EEESI_SI_EEESC_SE_Li256ELb0ELb1ELb0ELb0EEENS1_19SingleTileSchedulerILb0ELb0ELb1ELi128EEEEEEEEEvNT_6ParamsE)
        /*00e0*/ 	.word	0x000000f4


	//----- nvinfo : EIATTR_FRAME_SIZE
	.align		4
.L_48:
        /*00e4*/ 	.byte	0x04, 0x11
        /*00e6*/ 	.short	(.L_50 - .L_49)
	.align		4
.L_49:
        /*00e8*/ 	.word	index@(_ZN7cutlass13device_kernelIN5flash19enable_sm80_to_sm89INS1_16FlashAttnFwdSm80INS1_25CollectiveMainloopFwdSm80ILi8ELi2ELb0EN4cute5tupleIJNS5_1CILi128EEENS7_ILi64EEENS7_ILi192EEEEEELi192ENS_6half_tEfNS_4arch4Sm80ELb0ELb0ELb0ELb0ELb1ELb0ELb1ELb0EEENS1_21CollectiveEpilogueFwdINS6_IJS8_SA_S9_EEENS6_IJNS7_ILi1EEESI_SI_EEESC_SE_Li256ELb0ELb1ELb0ELb0EEENS1_19SingleTileSchedulerILb0ELb0ELb1ELi128EEEEEEEEEvNT_6ParamsE)
        /*00ec*/ 	.word	0x00000000


	//----- nvinfo : EIATTR_REGCOUNT
	.align		4
.L_50:
        /*00f0*/ 	.byte	0x04, 0x2f
        /*00f2*/ 	.short	(.L_52 - .L_51)
	.align		4
.L_51:
        /*00f4*/ 	.word	index@(_ZN7cutlass13device_kernelIN5flash19enable_sm80_to_sm89INS1_16FlashAttnFwdSm80INS1_25CollectiveMainloopFwdSm80ILi8ELi1ELb0EN4cute5tupleIJNS5_1CILi128EEENS7_ILi64EEENS7_ILi192EEEEEELi192ENS_6half_tEfNS_4arch4Sm80ELb1ELb0ELb0ELb1ELb1ELb1ELb1ELb0EEENS1_21CollectiveEpilogueFwdINS6_IJS8_SA_S9_EEENS6_IJNS7_ILi1EEESI_SI_EEESC_SE_Li256ELb1ELb1ELb0ELb0EEENS1_19SingleTileSchedulerILb1ELb0ELb1ELi128EEEEEEEEEvNT_6ParamsE)
        /*00f8*/ 	.word	0x000000ec


	//----- nvinfo : EIATTR_FRAME_SIZE
	.align		4
.L_52:
        /*00fc*/ 	.byte	0x04, 0x11
        /*00fe*/ 	.short	(.L_54 - .L_53)
	.align		4
.L_53:
        /*0100*/ 	.word	index@(_ZN7cutlass13device_kernelIN5flash19enable_sm80_to_sm89INS1_16FlashAttnFwdSm80INS1_25CollectiveMainloopFwdSm80ILi8ELi1ELb0EN4cute5tupleIJNS5_1CILi128EEENS7_ILi64EEENS7_ILi192EEEEEELi192ENS_6half_tEfNS_4arch4Sm80ELb1ELb0ELb0ELb1ELb1ELb1ELb1ELb0EEENS1_21CollectiveEpilogueFwdINS6_IJS8_SA_S9_EEENS6_IJNS7_ILi1EEESI_SI_EEESC_SE_Li256ELb1ELb1ELb0ELb0EEENS1_19SingleTileSchedulerILb1ELb0ELb1ELi128EEEEEEEEEvNT_6ParamsE)
        /*0104*/ 	.word	0x00000000


	//----- nvinfo : EIATTR_REGCOUNT
	.align		4
.L_54:
        /*0108*/ 	.byte	0x04, 0x2f
        /*010a*/ 	.short	(.L_56 - .L_55)
	.align		4
.L_55:
        /*010c*/ 	.word	index@(_ZN7cutlass13device_kernelIN5flash19enable_sm80_to_sm89INS1_16FlashAttnFwdSm80INS1_25CollectiveMainloopFwdSm80ILi8ELi1ELb0EN4cute5tupleIJNS5_1CILi128EEENS7_ILi64EEENS7_ILi192EEEEEELi192ENS_6half_tEfNS_4arch4Sm80ELb1ELb0ELb0ELb1ELb1ELb0ELb1ELb0EEENS1_21CollectiveEpilogueFwdINS6_IJS8_SA_S9_EEENS6_IJNS7_ILi1EEESI_SI_EEESC_SE_Li256ELb1ELb1ELb0ELb0EEENS1_19SingleTileSchedulerILb1ELb0ELb1ELi128EEEEEEEEEvNT_6ParamsE)
        /*0110*/ 	.word	0x000000f1


	//----- nvinfo : EIATTR_FRAME_SIZE
	.align		4
.L_56:
        /*0114*/ 	.byte	0x04, 0x11
        /*0116*/ 	.short	(.L_58 - .L_57)
	.align		4
.L_57:
        /*0118*/ 	.word	index@(_ZN7cutlass13device_kernelIN5flash19enable_sm80_to_sm89INS1_16FlashAttnFwdSm80INS1_25CollectiveMainloopFwdSm80ILi8ELi1ELb0EN4cute5tupleIJNS5_1CILi128EEENS7_ILi64EEENS7_ILi192EEEEEELi192ENS_6half_tEfNS_4arch4Sm80ELb1ELb0ELb0ELb1ELb1ELb0ELb1ELb0EEENS1_21CollectiveEpilogueFwdINS6_IJS8_SA_S9_EEENS6_IJNS7_ILi1EEESI_SI_EEESC_SE_Li256ELb1ELb1ELb0ELb0EEENS1_19SingleTileSchedulerILb1ELb0ELb1ELi128EEEEEEEEEvNT_6ParamsE)
        /*011c*/ 	.word	0x00000000


	//----- nvinfo : EIATTR_REGCOUNT
	.align		4
.L_58:
        /*0120*/ 	.byte	0x04, 0x2f
        /*0122*/ 	.short	(.L_60 - .L_59)
	.align		4
.L_59:
        /*0124*/ 	.word	index@(_ZN7cutlass13device_kernelIN5flash19enable_sm80_to_sm89INS1_16FlashAttnFwdSm80INS1_25CollectiveMainloopFwdSm80ILi8ELi1ELb0EN4cute5tupleIJNS5_1CILi128EEENS7_ILi64EEENS7_ILi192EEEEEELi192ENS_6half_tEfNS_4arch4Sm80ELb1ELb0ELb0ELb0ELb1ELb0ELb1ELb0EEENS1_21CollectiveEpilogueFwdINS6_IJS8_SA_S9_EEENS6_IJNS7_ILi1EEESI_SI_EEESC_SE_Li256ELb0ELb1ELb0ELb0EEENS1_30DynamicPersistentTileSchedulerILi256ELi256ELb0ELb1ELb0EEEEEEEEEvNT_6ParamsE)
        /*0128*/ 	.word	0x000000fb


	//----- nvinfo : EIATTR_FRAME_SIZE
	.align		4
.L_60:
        /*012c*/ 	.byte	0x04, 0x11
        /*012e*/ 	.short	(.L_62 - .L_61)
	.align		4
.L_61:
        /*0130*/ 	.word	index@($__internal_1_$__cuda_sm70_shflsync_idx_p)
        /*0134*/ 	.word	0x00000000


	//----- nvinfo : EIATTR_FRAME_SIZE
	.align		4
.L_62:
        /*0138*/ 	.byte	0x04, 0x11
        /*013a*/ 	.short	(.L_64 - .L_63)
	.align		4
.L_63:
        /*013c*/ 	.word	index@($__internal_0_$__cuda_sm70_shflsync_bfly_p)
        /*0140*/ 	.word	0x00000000


	//----- nvinfo : EIATTR_FRAME_SIZE
	.align		4
.L_64:
        /*0144*/ 	.byte	0x04, 0x11
        /*0146*/ 	.short	(.L_66 - .L_65)
	.align		4
.L_65:
        /*0148*/ 	.word	index@(_ZN7cutlass13device_kernelIN5flash19enable_sm80_to_sm89INS1_16FlashAttnFwdSm80INS1_25CollectiveMainloopFwdSm80ILi8ELi1ELb0EN4cute5tupleIJNS5_1CILi128EEENS7_ILi64EEENS7_ILi192EEEEEELi192ENS_6half_tEfNS_4arch4Sm80ELb1ELb0ELb0ELb0ELb1ELb0ELb1ELb0EEENS1_21CollectiveEpilogueFwdINS6_IJS8_SA_S9_EEENS6_IJNS7_ILi1EEESI_SI_EEESC_SE_Li256ELb0ELb1ELb0ELb0EEENS1_30DynamicPersistentTileSchedulerILi256ELi256ELb0ELb1ELb0EEEEEEEEEvNT_6ParamsE)
        /*014c*/ 	.word	0x00000000


	//----- nvinfo : EIATTR_REGCOUNT
	.align		4
.L_66:
        /*0150*/ 	.byte	0x04, 0x2f
        /*0152*/ 	.short	(.L_68 - .L_67)
	.align		4
.L_67:
        /*0154*/ 	.word	index@(_ZN7cutlass13device_kernelIN5flash19enable_sm80_to_sm89INS1_16FlashAttnFwdSm80INS1_25CollectiveMainloopFwdSm80ILi8ELi1ELb0EN4cute5tupleIJNS5_1CILi128EEENS7_ILi64EEENS7_ILi192EEEEEELi192ENS_6half_tEfNS_4arch4Sm80ELb0ELb1ELb0ELb1ELb1ELb1ELb1ELb0EEENS1_21CollectiveEpilogueFwdINS6_IJS8_SA_S9_EEENS6_IJNS7_ILi1EEESI_SI_EEESC_SE_Li256ELb1ELb1ELb0ELb0EEENS1_19SingleTileSchedulerILb1ELb0ELb1ELi128EEEEEEEEEvNT_6ParamsE)
        /*0158*/ 	.word	0x000000f2


	//----- nvinfo : EIATTR_FRAME_SIZE
	.align		4
.L_68:
        /*015c*/ 	.byte	0x04, 0x11
        /*015e*/ 	.short	(.L_70 - .L_69)
	.align		4
.L_69:
        /*0160*/ 	.word	index@(_ZN7cutlass13device_kernelIN5flash19enable_sm80_to_sm89INS1_16FlashAttnFwdSm80INS1_25CollectiveMainloopFwdSm80ILi8ELi1ELb0EN4cute5tupleIJNS5_1CILi128EEENS7_ILi64EEENS7_ILi192EEEEEELi192ENS_6half_tEfNS_4arch4Sm80ELb0ELb1ELb0ELb1ELb1ELb1ELb1ELb0EEENS1_21CollectiveEpilogueFwdINS6_IJS8_SA_S9_EEENS6_IJNS7_ILi1EEESI_SI_EEESC_SE_Li256ELb1ELb1ELb0ELb0EEENS1_19SingleTileSchedulerILb1ELb0ELb1ELi128EEEEEEEEEvNT_6ParamsE)
        /*0164*/ 	.word	0x00000000


	//----- nvinfo : EIATTR_REGCOUNT
	.align		4
.L_70:
        /*0168*/ 	.byte	0x04, 0x2f
        /*016a*/ 	.short	(.L_72 - .L_71)
	.align		4
.L_71:
        /*016c*/ 	.word	index@(_ZN7cutlass13device_kernelIN5flash19enable_sm80_to_sm89INS1_16FlashAttnFwdSm80INS1_25CollectiveMainloopFwdSm80ILi8ELi1ELb0EN4cute5tupleIJNS5_1CILi128EEENS7_ILi64EEENS7_ILi192EEEEEELi192ENS_6half_tEfNS_4arch4Sm80ELb0ELb1ELb0ELb1ELb1ELb0ELb1ELb0EEENS1_21CollectiveEpilogueFwdINS6_IJS8_SA_S9_EEENS6_IJNS7_ILi1EEESI_SI_EEESC_SE_Li256ELb1ELb1ELb0ELb0EEENS1_19SingleTileSchedulerILb1ELb0ELb1ELi128EEEEEEEEEvNT_6ParamsE)
        /*0170*/ 	.word	0x000000ed


	//----- nvinfo : EIATTR_FRAME_SIZE
	.align		4
.L_72:
        /*0174*/ 	.byte	0x04, 0x11
        /*0176*/ 	.short	(.L_74 - .L_73)
	.align		4
.L_73:
        /*0178*/ 	.word	index@(_ZN7cutlass13device_kernelIN5flash19enable_sm80_to_sm89INS1_16FlashAttnFwdSm80INS1_25CollectiveMainloopFwdSm80ILi8ELi1ELb0EN4cute5tupleIJNS5_1CILi128EEENS7_ILi64EEENS7_ILi192EEEEEELi192ENS_6half_tEfNS_4arch4Sm80ELb0ELb1ELb0ELb1ELb1ELb0ELb1ELb0EEENS1_21CollectiveEpilogueFwdINS6_IJS8_SA_S9_EEENS6_IJNS7_ILi1EEESI_SI_EEESC_SE_Li256ELb1ELb1ELb0ELb0EEENS1_19SingleTileSchedulerILb1ELb0ELb1ELi128EEEEEEEEEvNT_6ParamsE)
        /*017c*/ 	.word	0x00000000


	//----- nvinfo : EIATTR_REGCOUNT
	.align		4
.L_74:
        /*0180*/ 	.byte	0x04, 0x2f
        /*0182*/ 	.short	(.L_76 - .L_75)
	.align		4
.L_75:
        /*0184*/ 	.word	index@(_ZN7cutlass13device_kernelIN5flash19enable_sm80_to_sm89INS1_16FlashAttnFwdSm80INS1_25CollectiveMainloopFwdSm80ILi8ELi1ELb0EN4cute5tupleIJNS5_1CILi128EEENS7_ILi64EEENS7_ILi192EEEEEELi192ENS_6half_tEfNS_4arch4Sm80ELb0ELb1ELb0ELb0ELb1ELb0ELb1ELb0EEENS1_21CollectiveEpilogueFwdINS6_IJS8_SA_S9_EEENS6_IJNS7_ILi1EEESI_SI_EEESC_SE_Li256ELb0ELb1ELb0ELb0EEENS1_19SingleTileSchedulerILb0ELb0ELb1ELi128EEEEEEEEEvNT_6ParamsE)
        /*0188*/ 	.word	0x000000ed


	//----- nvinfo : EIATTR_FRAME_SIZE
	.align		4
.L_76:
        /*018c*/ 	.byte	0x04, 0x11
        /*018e*/ 	.short	(.L_78 - .L_77)
	.align		4
.L_77:
        /*0190*/ 	.word	index@(_ZN7cutlass13device_kernelIN5flash19enable_sm80_to_sm89INS1_16FlashAttnFwdSm80INS1_25CollectiveMainloopFwdSm80ILi8ELi1ELb0EN4cute5tupleIJNS5_1CILi128EEENS7_ILi64EEENS7_ILi192EEEEEELi192ENS_6half_tEfNS_4arch4Sm80ELb0ELb1ELb0ELb0ELb1ELb0ELb1ELb0EEENS1_21CollectiveEpilogueFwdINS6_IJS8_SA_S9_EEENS6_IJNS7_ILi1EEESI_SI_EEESC_SE_Li256ELb0ELb1ELb0ELb0EEENS1_19SingleTileSchedulerILb0ELb0ELb1ELi128EEEEEEEEEvNT_6ParamsE)
        /*0194*/ 	.word	0x00000000


	//----- nvinfo : EIATTR_REGCOUNT
	.align		4
.L_78:
        /*0198*/ 	.byte	0x04, 0x2f
        /*019a*/ 	.short	(.L_80 - .L_79)
	.align		4
.L_79:
        /*019c*/ 	.word	index@(_ZN7cutlass13device_kernelIN5flash19enable_sm80_to_sm89INS1_16FlashAttnFwdSm80INS1_25CollectiveMainloopFwdSm80ILi8ELi1ELb0EN4cute5tupleIJNS5_1CILi128EEENS7_ILi64EEENS7_ILi192EEEEEELi192ENS_6half_tEfNS_4arch4Sm80ELb0ELb0ELb0ELb1ELb1ELb1ELb1ELb0EEENS1_21CollectiveEpilogueFwdINS6_IJS8_SA_S9_EEENS6_IJNS7_ILi1EEESI_SI_EEESC_SE_Li256ELb1ELb1ELb0ELb0EEENS1_19SingleTileSchedulerILb1ELb0ELb1ELi128EEEEEEEEEvNT_6ParamsE)
        /*01a0*/ 	.word	0x000000ea


	//----- nvinfo : EIATTR_FRAME_SIZE
	.align		4
.L_80:
        /*01a4*/ 	.byte	0x04, 0x11
        /*01a6*/ 	.short	(.L_82 - .L_81)
	.align		4
.L_81:
        /*01a8*/ 	.word	index@(_ZN7cutlass13device_kernelIN5flash19enable_sm80_to_sm89INS1_16FlashAttnFwdSm80INS1_25CollectiveMainloopFwdSm80ILi8ELi1ELb0EN4cute5tupleIJNS5_1CILi128EEENS7_ILi64EEENS7_ILi192EEEEEELi192ENS_6half_tEfNS_4arch4Sm80ELb0ELb0ELb0ELb1ELb1ELb1ELb1ELb0EEENS1_21CollectiveEpilogueFwdINS6_IJS8_SA_S9_EEENS6_IJNS7_ILi1EEESI_SI_EEESC_SE_Li256ELb1ELb1ELb0ELb0EEENS1_19SingleTileSchedulerILb1ELb0ELb1ELi128EEEEEEEEEvNT_6ParamsE)
        /*01ac*/ 	.word	0x00000000


	//----- nvinfo : EIATTR_REGCOUNT
	.align		4
.L_82:
        /*01b0*/ 	.byte	0x04, 0x2f
        /*01b2*/ 	.short	(.L_84 - .L_83)
	.align		4
.L_83:
        /*01b4*/ 	.word	index@(_ZN7cutlass13device_kernelIN5flash19enable_sm80_to_sm89INS1_16FlashAttnFwdSm80INS1_25CollectiveMainloopFwdSm80ILi8ELi1ELb0EN4cute5tupleIJNS5_1CILi128EEENS7_ILi64EEENS7_ILi192EEEEEELi192ENS_6half_tEfNS_4arch4Sm80ELb0ELb0ELb0ELb1ELb1ELb0ELb1ELb0EEENS1_21CollectiveEpilogueFwdINS6_IJS8_SA_S9_EEENS6_IJNS7_ILi1EEESI_SI_EEESC_SE_Li256ELb1ELb1ELb0ELb0EEENS1_19SingleTileSchedulerILb1ELb0ELb1ELi128EEEEEEEEEvNT_6ParamsE)
        /*01b8*/ 	.word	0x000000e6


	//----- nvinfo : EIATTR_FRAME_SIZE
	.align		4
.L_84:
        /*01bc*/ 	.byte	0x04, 0x11
        /*01be*/ 	.short	(.L_86 - .L_85)
	.align		4
.L_85:
        /*01c0*/ 	.word	index@(_ZN7cutlass13device_kernelIN5flash19enable_sm80_to_sm89INS1_16FlashAttnFwdSm80INS1_25CollectiveMainloopFwdSm80ILi8ELi1ELb0EN4cute5tupleIJNS5_1CILi128EEENS7_ILi64EEENS7_ILi192EEEEEELi192ENS_6half_tEfNS_4arch4Sm80ELb0ELb0ELb0ELb1ELb1ELb0ELb1ELb0EEENS1_21CollectiveEpilogueFwdINS6_IJS8_SA_S9_EEENS6_IJNS7_ILi1EEESI_SI_EEESC_SE_Li256ELb1ELb1ELb0ELb0EEENS1_19SingleTileSchedulerILb1ELb0ELb1ELi128EEEEEEEEEvNT_6ParamsE)
        /*01c4*/ 	.word	0x00000000


	//----- nvinfo : EIATTR_REGCOUNT
	.align		4
.L_86:
        /*01c8*/ 	.byte	0x04, 0x2f
        /*01ca*/ 	.short	(.L_88 - .L_87)
	.align		4
.L_87:
        /*01cc*/ 	.word	index@(_ZN7cutlass13device_kernelIN5flash19enable_sm80_to_sm89INS1_16FlashAttnFwdSm80INS1_25CollectiveMainloopFwdSm80ILi8ELi1ELb0EN4cute5tupleIJNS5_1CILi128EEENS7_ILi64EEENS7_ILi192EEEEEELi192ENS_6half_tEfNS_4arch4Sm80ELb0ELb0ELb0ELb0ELb1ELb0ELb1ELb0EEENS1_21CollectiveEpilogueFwdINS6_IJS8_SA_S9_EEENS6_IJNS7_ILi1EEESI_SI_EEESC_SE_Li256ELb0ELb1ELb0ELb0EEENS1_19SingleTileSchedulerILb0ELb0ELb1ELi128EEEEEEEEEvNT_6ParamsE)
        /*01d0*/ 	.word	0x000000ee


	//----- nvinfo : EIATTR_FRAME_SIZE
	.align		4
.L_88:
        /*01d4*/ 	.byte	0x04, 0x11
        /*01d6*/ 	.short	(.L_90 - .L_89)
	.align		4
.L_89:
        /*01d8*/ 	.word	index@(_ZN7cutlass13device_kernelIN5flash19enable_sm80_to_sm89INS1_16FlashAttnFwdSm80INS1_25CollectiveMainloopFwdSm80ILi8ELi1ELb0EN4cute5tupleIJNS5_1CILi128EEENS7_ILi64EEENS7_ILi192EEEEEELi192ENS_6half_tEfNS_4arch4Sm80ELb0ELb0ELb0ELb0ELb1ELb0ELb1ELb0EEENS1_21CollectiveEpilogueFwdINS6_IJS8_SA_S9_EEENS6_IJNS7_ILi1EEESI_SI_EEESC_SE_Li256ELb0ELb1ELb0ELb0EEENS1_19SingleTileSchedulerILb0ELb0ELb1ELi128EEEEEEEEEvNT_6ParamsE)
        /*01dc*/ 	.word	0x00000000


	//----- nvinfo : EIATTR_MIN_STACK_SIZE
	.align		4
.L_90:
        /*01e0*/ 	.byte	0x04, 0x12
        /*01e2*/ 	.short	(.L_92 - .L_91)
	.align		4
.L_91:
        /*01e4*/ 	.word	index@(_ZN7cutlass13device_kernelIN5flash19enable_sm80_to_sm89INS1_16FlashAttnFwdSm80INS1_25CollectiveMainloopFwdSm80ILi8ELi1ELb0EN4cute5tupleIJNS5_1CILi128EEENS7_ILi64EEENS7_ILi192EEEEEELi192ENS_6half_tEfNS_4arch4Sm80ELb0ELb0ELb0ELb0ELb1ELb0ELb1ELb0EEENS1_21CollectiveEpilogueFwdINS6_IJS8_SA_S9_EEENS6_IJNS7_ILi1EEESI_SI_EEESC_SE_Li256ELb0ELb1ELb0ELb0EEENS1_19SingleTileSchedulerILb0ELb0ELb1ELi128EEEEEEEEEvNT_6ParamsE)
        /*01e8*/ 	.word	0x00000000


	//----- nvinfo : EIATTR_MIN_STACK_SIZE
	.align		4
.L_92:
        /*01ec*/ 	.byte	0x04, 0x12
        /*01ee*/ 	.short	(.L_94 - .L_93)
	.align		4
.L_93:
        /*01f0*/ 	.word	index@(_ZN7cutlass13device_kernelIN5flash19enable_sm80_to_sm89INS1_16FlashAttnFwdSm80INS1_25CollectiveMainloopFwdSm80ILi8ELi1ELb0EN4cute5tupleIJNS5_1CILi128EEENS7_ILi64EEENS7_ILi192EEEEEELi192ENS_6half_tEfNS_4arch4Sm80ELb0ELb0ELb0ELb1ELb1ELb0ELb1ELb0EEENS1_21CollectiveEpilogueFwdINS6_IJS8_SA_S9_EEENS6_IJNS7_ILi1EEESI_SI_EEESC_SE_Li256ELb1ELb1ELb0ELb0EEENS1_19SingleTileSchedulerILb1ELb0ELb1ELi128EEEEEEEEEvNT_6ParamsE)
        /*01f4*/ 	.word	0x00000000


	//----- nvinfo : EIATTR_MIN_STACK_SIZE
	.align		4
.L_94:
        /*01f8*/ 	.byte	0x04, 0x12
        /*01fa*/ 	.short	(.L_96 - .L_95)
	.align		4
.L_95:
        /*01fc*/ 	.word	index@(_ZN7cutlass13device_kernelIN5flash19enable_sm80_to_sm89INS1_16FlashAttnFwdSm80INS1_25CollectiveMainloopFwdSm80ILi8ELi1ELb0EN4cute5tupleIJNS5_1CILi128EEENS7_ILi64EEENS7_ILi192EEEEEELi192ENS_6half_tEfNS_4arch4Sm80ELb0ELb0ELb0ELb1ELb1ELb1ELb1ELb0EEENS1_21CollectiveEpilogueFwdINS6_IJS8_SA_S9_EEENS6_IJNS7_ILi1EEESI_SI_EEESC_SE_Li256ELb1ELb1ELb0ELb0EEENS1_19SingleTileSchedulerILb1ELb0ELb1ELi128EEEEEEEEEvNT_6ParamsE)
        /*0200*/ 	.word	0x00000000


	//----- nvinfo : EIATTR_MIN_STACK_SIZE
	.align		4
.L_96:
        /*0204*/ 	.byte	0x04, 0x12
        /*0206*/ 	.short	(.L_98 - .L_97)
	.align		4
.L_97:
        /*0208*/ 	.word	index@(_ZN7cutlass13device_kernelIN5flash19enable_sm80_to_sm89INS1_16FlashAttnFwdSm80INS1_25CollectiveMainloopFwdSm80ILi8ELi1ELb0EN4cute5tupleIJNS5_1CILi128EEENS7_ILi64EEENS7_ILi192EEEEEELi192ENS_6half_tEfNS_4arch4Sm80ELb0ELb1ELb0ELb0ELb1ELb0ELb1ELb0EEENS1_21CollectiveEpilogueFwdINS6_IJS8_SA_S9_EEENS6_IJNS7_ILi1EEESI_SI_EEESC_SE_Li256ELb0ELb1ELb0ELb0EEENS1_19SingleTileSchedulerILb0ELb0ELb1ELi128EEEEEEEEEvNT_6ParamsE)
        /*020c*/ 	.word	0x00000000


	//----- nvinfo : EIATTR_MIN_STACK_SIZE
	.align		4
.L_98:
        /*0210*/ 	.byte	0x04, 0x12
        /*0212*/ 	.short	(.L_100 - .L_99)
	.align		4
.L_99:
        /*0214*/ 	.word	index@(_ZN7cutlass13device_kernelIN5flash19enable_sm80_to_sm89INS1_16FlashAttnFwdSm80INS1_25CollectiveMainloopFwdSm80ILi8ELi1ELb0EN4cute5tupleIJNS5_1CILi128EEENS7_ILi64EEENS7_ILi192EEEEEELi192ENS_6half_tEfNS_4arch4Sm80ELb0ELb1ELb0ELb1ELb1ELb0ELb1ELb0EEENS1_21CollectiveEpilogueFwdINS6_IJS8_SA_S9_EEENS6_IJNS7_ILi1EEESI_SI_EEESC_SE_Li256ELb1ELb1ELb0ELb0EEENS1_19SingleTileSchedulerILb1ELb0ELb1ELi128EEEEEEEEEvNT_6ParamsE)
        /*0218*/ 	.word	0x00000000


	//----- nvinfo : EIATTR_MIN_STACK_SIZE
	.align		4
.L_100:
        /*021c*/ 	.byte	0x04, 0x12
        /*021e*/ 	.short	(.L_102 - .L_101)
	.align		4
.L_101:
        /*0220*/ 	.word	index@(_ZN7cutlass13device_kernelIN5flash19enable_sm80_to_sm89INS1_16FlashAttnFwdSm80INS1_25CollectiveMainloopFwdSm80ILi8ELi1ELb0EN4cute5tupleIJNS5_1CILi128EEENS7_ILi64EEENS7_ILi192EEEEEELi192ENS_6half_tEfNS_4arch4Sm80ELb0ELb1ELb0ELb1ELb1ELb1ELb1ELb0EEENS1_21CollectiveEpilogueFwdINS6_IJS8_SA_S9_EEENS6_IJNS7_ILi1EEESI_SI_EEESC_SE_Li256ELb1ELb1ELb0ELb0EEENS1_19SingleTileSchedulerILb1ELb0ELb1ELi128EEEEEEEEEvNT_6ParamsE)
        /*0224*/ 	.word	0x00000000


	//----- nvinfo : EIATTR_MIN_STACK_SIZE
	.align		4
.L_102:
        /*0228*/ 	.byte	0x04, 0x12
        /*022a*/ 	.short	(.L_104 - .L_103)
	.align		4
.L_103:
        /*022c*/ 	.word	index@(_ZN7cutlass13device_kernelIN5flash19enable_sm80_to_sm89INS1_16FlashAttnFwdSm80INS1_25CollectiveMainloopFwdSm80ILi8ELi1ELb0EN4cute5tupleIJNS5_1CILi128EEENS7_ILi64EEENS7_ILi192EEEEEELi192ENS_6half_tEfNS_4arch4Sm80ELb1ELb0ELb0ELb0ELb1ELb0ELb1ELb0EEENS1_21CollectiveEpilogueFwdINS6_IJS8_SA_S9_EEENS6_IJNS7_ILi1EEESI_SI_EEESC_SE_Li256ELb0ELb1ELb0ELb0EEENS1_30DynamicPersistentTileSchedulerILi256ELi256ELb0ELb1ELb0EEEEEEEEEvNT_6ParamsE)
        /*0230*/ 	.word	0x00000000


	//----- nvinfo : EIATTR_MIN_STACK_SIZE
	.align		4
.L_104:
        /*0234*/ 	.byte	0x04, 0x12
        /*0236*/ 	.short	(.L_106 - .L_105)
	.align		4
.L_105:
        /*0238*/ 	.word	index@(_ZN7cutlass13device_kernelIN5flash19enable_sm80_to_sm89INS1_16FlashAttnFwdSm80INS1_25CollectiveMainloopFwdSm80ILi8ELi1ELb0EN4cute5tupleIJNS5_1CILi128EEENS7_ILi64EEENS7_ILi192EEEEEELi192ENS_6half_tEfNS_4arch4Sm80ELb1ELb0ELb0ELb1ELb1ELb0ELb1ELb0EEENS1_21CollectiveEpilogueFwdINS6_IJS8_SA_S9_EEENS6_IJNS7_ILi1EEESI_SI_EEESC_SE_Li256ELb1ELb1ELb0ELb0EEENS1_19SingleTileSchedulerILb1ELb0ELb1ELi128EEEEEEEEEvNT_6ParamsE)
        /*023c*/ 	.word	0x00000000


	//----- nvinfo : EIATTR_MIN_STACK_SIZE
	.align		4
.L_106:
        /*0240*/ 	.byte	0x04, 0x12
        /*0242*/ 	.short	(.L_108 - .L_107)
	.align		4
.L_107:
        /*0244*/ 	.word	index@(_ZN7cutlass13device_kernelIN5flash19enable_sm80_to_sm89INS1_16FlashAttnFwdSm80INS1_25CollectiveMainloopFwdSm80ILi8ELi1ELb0EN4cute5tupleIJNS5_1CILi128EEENS7_ILi64EEENS7_ILi192EEEEEELi192ENS_6half_tEfNS_4arch4Sm80ELb1ELb0ELb0ELb1ELb1ELb1ELb1ELb0EEENS1_21CollectiveEpilogueFwdINS6_IJS8_SA_S9_EEENS6_IJNS7_ILi1EEESI_SI_EEESC_SE_Li256ELb1ELb1ELb0ELb0EEENS1_19SingleTileSchedulerILb1ELb0ELb1ELi128EEEEEEEEEvNT_6ParamsE)
        /*0248*/ 	.word	0x00000000


	//----- nvinfo : EIATTR_MIN_STACK_SIZE
	.align		4
.L_108:
        /*024c*/ 	.byte	0x04, 0x12
        /*024e*/ 	.short	(.L_110 - .L_109)
	.align		4
.L_109:
        /*0250*/ 	.word	index@(_ZN7cutlass13device_kernelIN5flash19enable_sm80_to_sm89INS1_16FlashAttnFwdSm80INS1_25CollectiveMainloopFwdSm80ILi8ELi2ELb0EN4cute5tupleIJNS5_1CILi128EEENS7_ILi64EEENS7_ILi192EEEEEELi192ENS_6half_tEfNS_4arch4Sm80ELb0ELb0ELb0ELb0ELb1ELb0ELb1ELb0EEENS1_21CollectiveEpilogueFwdINS6_IJS8_SA_S9_EEENS6_IJNS7_ILi1EEESI_SI_EEESC_SE_Li256ELb0ELb1ELb0ELb0EEENS1_19SingleTileSchedulerILb0ELb0ELb1ELi128EEEEEEEEEvNT_6ParamsE)
        /*0254*/ 	.word	0x00000000


	//----- nvinfo : EIATTR_MIN_STACK_SIZE
	.align		4
.L_110:
        /*0258*/ 	.byte	0x04, 0x12
        /*025a*/ 	.short	(.L_112 - .L_111)
	.align		4
.L_111:
        /*025c*/ 	.word	index@(_ZN7cutlass13device_kernelIN5flash19enable_sm80_to_sm89INS1_16FlashAttnFwdSm80INS1_25CollectiveMainloopFwdSm80ILi8ELi2ELb0EN4cute5tupleIJNS5_1CILi128EEENS7_ILi64EEENS7_ILi192EEEEEELi192ENS_6half_tEfNS_4arch4Sm80ELb0ELb0ELb0ELb1ELb1ELb0ELb1ELb0EEENS1_21CollectiveEpilogueFwdINS6_IJS8_SA_S9_EEENS6_IJNS7_ILi1EEESI_SI_EEESC_SE_Li256ELb1ELb1ELb0ELb0EEENS1_19SingleTileSchedulerILb1ELb0ELb1ELi128EEEEEEEEEvNT_6ParamsE)
        /*0260*/ 	.word	0x00000000


	//----- nvinfo : EIATTR_MIN_STACK_SIZE
	.align		4
.L_112:
        /*0264*/ 	.byte	0x04, 0x12
        /*0266*/ 	.short	(.L_114 - .L_113)
	.align		4
.L_113:
        /*0268*/ 	.word	index@(_ZN7cutlass13device_kernelIN5flash19enable_sm80_to_sm89INS1_16FlashAttnFwdSm80INS1_25CollectiveMainloopFwdSm80ILi8ELi2ELb0EN4cute5tupleIJNS5_1CILi128EEENS7_ILi64EEENS7_ILi192EEEEEELi192ENS_6half_tEfNS_4arch4Sm80ELb0ELb0ELb0ELb1ELb1ELb1ELb1ELb0EEENS1_21CollectiveEpilogueFwdINS6_IJS8_SA_S9_EEENS6_IJNS7_ILi1EEESI_SI_EEESC_SE_Li256ELb1ELb1ELb0ELb0EEENS1_19SingleTileSchedulerILb1ELb0ELb1ELi128EEEEEEEEEvNT_6ParamsE)
        /*026c*/ 	.word	0x00000000


	//----- nvinfo : EIATTR_MIN_STACK_SIZE
	.align		4
.L_114:
        /*0270*/ 	.byte	0x04, 0x12
        /*0272*/ 	.short	(.L_116 - .L_115)
	.align		4
.L_115:
        /*0274*/ 	.word	index@(_ZN7cutlass13device_kernelIN5flash19enable_sm80_to_sm89INS1_16FlashAttnFwdSm80INS1_25CollectiveMainloopFwdSm80ILi8ELi2ELb0EN4cute5tupleIJNS5_1CILi128EEENS7_ILi64EEENS7_ILi192EEEEEELi192ENS_6half_tEfNS_4arch4Sm80ELb0ELb1ELb0ELb0ELb1ELb0ELb1ELb0EEENS1_21CollectiveEpilogueFwdINS6_IJS8_SA_S9_EEENS6_IJNS7_ILi1EEESI_SI_EEESC_SE_Li256ELb0ELb1ELb0ELb0EEENS1_19SingleTileSchedulerILb0ELb0ELb1ELi128EEEEEEEEEvNT_6ParamsE)
        /*0278*/ 	.word	0x00000000


	//----- nvinfo : EIATTR_MIN_STACK_SIZE
	.align		4
.L_116:
        /*027c*/ 	.byte	0x04, 0x12
        /*027e*/ 	.short	(.L_118 - .L_117)
	.align		4
.L_117:
        /*0280*/ 	.word	index@(_ZN7cutlass13device_kernelIN5flash19enable_sm80_to_sm89INS1_16FlashAttnFwdSm80INS1_25CollectiveMainloopFwdSm80ILi8ELi2ELb0EN4cute5tupleIJNS5_1CILi128EEENS7_ILi64EEENS7_ILi192EEEEEELi192ENS_6half_tEfNS_4arch4Sm80ELb0ELb1ELb0ELb1ELb1ELb0ELb1ELb0EEENS1_21CollectiveEpilogueFwdINS6_IJS8_SA_S9_EEENS6_IJNS7_ILi1EEESI_SI_EEESC_SE_Li256ELb1ELb1ELb0ELb0EEENS1_19SingleTileSchedulerILb1ELb0ELb1ELi128EEEEEEEEEvNT_6ParamsE)
        /*0284*/ 	.word	0x00000000


	//----- nvinfo : EIATTR_MIN_STACK_SIZE
	.align		4
.L_118:
        /*0288*/ 	.byte	0x04, 0x12
        /*028a*/ 	.short	(.L_120 - .L_119)
	.align		4
.L_119:
        /*028c*/ 	.word	index@(_ZN7cutlass13device_kernelIN5flash19enable_sm80_to_sm89INS1_16FlashAttnFwdSm80INS1_25CollectiveMainloopFwdSm80ILi8ELi2ELb0EN4cute5tupleIJNS5_1CILi128EEENS7_ILi64EEENS7_ILi192EEEEEELi192ENS_6half_tEfNS_4arch4Sm80ELb0ELb1ELb0ELb1ELb1ELb1ELb1ELb0EEENS1_21CollectiveEpilogueFwdINS6_IJS8_SA_S9_EEENS6_IJNS7_ILi1EEESI_SI_EEESC_SE_Li256ELb1ELb1ELb0ELb0EEENS1_19SingleTileSchedulerILb1ELb0ELb1ELi128EEEEEEEEEvNT_6ParamsE)
        /*0290*/ 	.word	0x00000000


	//----- nvinfo : EIATTR_MIN_STACK_SIZE
	.align		4
.L_120:
        /*0294*/ 	.byte	0x04, 0x12
        /*0296*/ 	.short	(.L_122 - .L_121)
	.align		4
.L_121:
        /*0298*/ 	.word	index@(_ZN7cutlass13device_kernelIN5flash19enable_sm80_to_sm89INS1_16FlashAttnFwdSm80INS1_25CollectiveMainloopFwdSm80ILi8ELi2ELb0EN4cute5tupleIJNS5_1CILi128EEENS7_ILi64EEENS7_ILi192EEEEEELi192ENS_6half_tEfNS_4arch4Sm80ELb1ELb0ELb0ELb0ELb1ELb0ELb1ELb0EEENS1_21CollectiveEpilogueFwdINS6_IJS8_SA_S9_EEENS6_IJNS7_ILi1EEESI_SI_EEESC_SE_Li256ELb0ELb1ELb0ELb0EEENS1_30DynamicPersistentTileSchedulerILi256ELi256ELb0ELb1ELb0EEEEEEEEEvNT_6ParamsE)
        /*029c*/ 	.word	0x00000038


	//----- nvinfo : EIATTR_MIN_STACK_SIZE
	.align		4
.L_122:
        /*02a0*/ 	.byte	0x04, 0x12
        /*02a2*/ 	.short	(.L_124 - .L_123)
	.align		4
.L_123:
        /*02a4*/ 	.word	index@(_ZN7cutlass13device_kernelIN5flash19enable_sm80_to_sm89INS1_16FlashAttnFwdSm80INS1_25CollectiveMainloopFwdSm80ILi8ELi2ELb0EN4cute5tupleIJNS5_1CILi128EEENS7_ILi64EEENS7_ILi192EEEEEELi192ENS_6half_tEfNS_4arch4Sm80ELb1ELb0ELb0ELb1ELb1ELb0ELb1ELb0EEENS1_21CollectiveEpilogueFwdINS6_IJS8_SA_S9_EEENS6_IJNS7_ILi1EEESI_SI_EEESC_SE_Li256ELb1ELb1ELb0ELb0EEENS1_19SingleTileSchedulerILb1ELb0ELb1ELi128EEEEEEEEEvNT_6ParamsE)
        /*02a8*/ 	.word	0x00000000


	//----- nvinfo : EIATTR_MIN_STACK_SIZE
	.align		4
.L_124:
        /*02ac*/ 	.byte	0x04, 0x12
        /*02ae*/ 	.short	(.L_126 - .L_125)
	.align		4
.L_125:
        /*02b0*/ 	.word	index@(_ZN7cutlass13device_kernelIN5flash19enable_sm80_to_sm89INS1_16FlashAttnFwdSm80INS1_25CollectiveMainloopFwdSm80ILi8ELi2ELb0EN4cute5tupleIJNS5_1CILi128EEENS7_ILi64EEENS7_ILi192EEEEEELi192ENS_6half_tEfNS_4arch4Sm80ELb1ELb0ELb0ELb1ELb1ELb1ELb1ELb0EEENS1_21CollectiveEpilogueFwdINS6_IJS8_SA_S9_EEENS6_IJNS7_ILi1EEESI_SI_EEESC_SE_Li256ELb1ELb1ELb0ELb0EEENS1_19SingleTileSchedulerILb1ELb0ELb1ELi128EEEEEEEEEvNT_6ParamsE)
        /*02b4*/ 	.word	0x00000000
.L_126:


//--------------------- .nv.info._ZN7cutlass13device_kernelIN5flash19enable_sm80_to_sm89INS1_16FlashAttnFwdSm80INS1_25CollectiveMainloopFwdSm80ILi8ELi1ELb0EN4cute5tupleIJNS5_1CILi128EEENS7_ILi64EEENS7_ILi192EEEEEELi192ENS_6half_tEfNS_4arch4Sm80ELb0ELb0ELb0ELb0ELb1ELb0ELb1ELb0EEENS1_21CollectiveEpilogueFwdINS6_IJS8_SA_S9_EEENS6_IJNS7_ILi1EEESI_SI_EEESC_SE_Li256ELb0ELb1ELb0ELb0EEENS1_19SingleTileSchedulerILb0ELb0ELb1ELi128EEEEEEEEEvNT_6ParamsE --------------------------
	.section	.nv.info._ZN7cutlass13device_kernelIN5flash19enable_sm80_to_sm89INS1_16FlashAttnFwdSm80INS1_25CollectiveMainloopFwdSm80ILi8ELi1ELb0EN4cute5tupleIJNS5_1CILi128EEENS7_ILi64EEENS7_ILi192EEEEEELi192ENS_6half_tEfNS_4arch4Sm80ELb0ELb0ELb0ELb0ELb1ELb0ELb1ELb0EEENS1_21CollectiveEpilogueFwdINS6_IJS8_SA_S9_EEENS6_IJNS7_ILi1EEESI_SI_EEESC_SE_Li256ELb0ELb1ELb0ELb0EEENS1_19SingleTileSchedulerILb0ELb0ELb1ELi128EEEEEEEEEvNT_6ParamsE,"",@"SHT_CUDA_INFO"
	.sectionflags	@""
	.align	4


	//----- nvinfo : EIATTR_CUDA_API_VERSION
	.align		4
        /*0000*/ 	.byte	0x04, 0x37
        /*0002*/ 	.short	(.L_128 - .L_127)
.L_127:
        /*0004*/ 	.word	0x00000082


	//----- nvinfo : EIATTR_SW2861232_WAR
	.align		4
.L_128:
        /*0008*/ 	.byte	0x01, 0x35
	.zero		2


	//----- nvinfo : EIATTR_PARAM_CBANK
	.align		4
        /*000c*/ 	.byte	0x04, 0x0a
        /*000e*/ 	.short	(.L_130 - .L_129)
	.align		4
.L_129:
        /*0010*/ 	.word	index@(.nv.constant0._ZN7cutlass13device_kernelIN5flash19enable_sm80_to_sm89INS1_16FlashAttnFwdSm80INS1_25CollectiveMainloopFwdSm80ILi8ELi1ELb0EN4cute5tupleIJNS5_1CILi128EEENS7_ILi64EEENS7_ILi192EEEEEELi192ENS_6half_tEfNS_4arch4Sm80ELb0ELb0ELb0ELb0ELb1ELb0ELb1ELb0EEENS1_21CollectiveEpilogueFwdINS6_IJS8_SA_S9_EEENS6_IJNS7_ILi1EEESI_SI_EEESC_SE_Li256ELb0ELb1ELb0ELb0EEENS1_19SingleTileSchedulerILb0ELb0ELb1ELi128EEEEEEEEEvNT_6ParamsE)
        /*0014*/ 	.short	0x0160
        /*0016*/ 	.short	0x0418


	//----- nvinfo : EIATTR_CBANK_PARAM_SIZE
	.align		4
.L_130:
        /*0018*/ 	.byte	0x03, 0x19
        /*001a*/ 	.short	0x0418


	//----- nvinfo : EIATTR_KPARAM_INFO
	.align		4
        /*001c*/ 	.byte	0x04, 0x17
        /*001e*/ 	.short	(.L_132 - .L_131)
.L_131:
        /*0020*/ 	.word	0x00000000
        /*0024*/ 	.short	0x0000
        /*0026*/ 	.short	0x0000
        /*0028*/ 	.byte	0x00, 0xf0, 0x61, 0x10


	//----- nvinfo : EIATTR_MAXREG_COUNT
	.align		4
.L_132:
        /*002c*/ 	.byte	0x03, 0x1b
        /*002e*/ 	.short	0x00ff


	//----- nvinfo : EIATTR_NUM_BARRIERS
	.align		4
        /*0030*/ 	.byte	0x02, 0x4c
        /*0032*/ 	.byte	0x02
	.zero		1


	//----- nvinfo : EIATTR_MERCURY_ISA_VERSION
	.align		4
        /*0034*/ 	.byte	0x03, 0x5f
        /*0036*/ 	.short	0x0000


	//----- nvinfo : EIATTR_COOP_GROUP_MASK_REGIDS
	.align		4
        /*0038*/ 	.byte	0x04, 0x29
        /*003a*/ 	.short	(.L_134 - .L_133)


	//   ....[0]....
.L_133:
        /*003c*/ 	.word	0xffffffff


	//   ....[1]....
        /*0040*/ 	.word	0xffffffff


	//   ....[2]....
        /*0044*/ 	.word	0xffffffff


	//   ....[3]....
        /*0048*/ 	.word	0xffffffff


	//   ....[4]....
        /*004c*/ 	.word	0xffffffff


	//   ....[5]....
        /*0050*/ 	.word	0xffffffff


	//   ....[6]....
        /*0054*/ 	.word	0xffffffff


	//   ....[7]....
        /*0058*/ 	.word	0xffffffff


	//   ....[8]....
        /*005c*/ 	.word	0xffffffff


	//   ....[9]....
        /*0060*/ 	.word	0xffffffff


	//   ....[10]....
        /*0064*/ 	.word	0xffffffff


	//   ....[11]....
        /*0068*/ 	.word	0xffffffff


	//   ....[12]....
        /*006c*/ 	.word	0xffffffff


	//   ....[13]....
        /*0070*/ 	.word	0xffffffff


	//   ....[14]....
        /*0074*/ 	.word	0xffffffff


	//   ....[15]....
        /*0078*/ 	.word	0xffffffff


	//   ....[16]....
        /*007c*/ 	.word	0xffffffff


	//   ....[17]....
        /*0080*/ 	.word	0xffffffff


	//   ....[18]....
        /*0084*/ 	.word	0xffffffff


	//   ....[19]....
        /*0088*/ 	.word	0xffffffff


	//   ....[20]....
        /*008c*/ 	.word	0xffffffff


	//   ....[21]....
        /*0090*/ 	.word	0xffffffff


	//   ....[22]....
        /*0094*/ 	.word	0xffffffff


	//   ....[23]....
        /*0098*/ 	.word	0xffffffff


	//   ....[24]....
        /*009c*/ 	.word	0xffffffff


	//   ....[25]....
        /*00a0*/ 	.word	0xffffffff


	//   ....[26]....
        /*00a4*/ 	.word	0xffffffff


	//   ....[27]....
        /*00a8*/ 	.word	0xffffffff


	//   ....[28]....
        /*00ac*/ 	.word	0xffffffff


	//   ....[29]....
        /*00b0*/ 	.word	0xffffffff


	//   ....[30]....
        /*00b4*/ 	.word	0xffffffff


	//   ....[31]....
        /*00b8*/ 	.word	0xffffffff


	//   ....[32]....
        /*00bc*/ 	.word	0xffffffff


	//   ....[33]....
        /*00c0*/ 	.word	0xffffffff


	//   ....[34]....
        /*00c4*/ 	.word	0xffffffff


	//   ....[35]....
        /*00c8*/ 	.word	0xffffffff


	//   ....[36]....
        /*00cc*/ 	.word	0xffffffff


	//   ....[37]....
        /*00d0*/ 	.word	0xffffffff


	//   ....[38]....
        /*00d4*/ 	.word	0xffffffff


	//   ....[39]....
        /*00d8*/ 	.word	0xffffffff


	//   ....[40]....
        /*00dc*/ 	.word	0xffffffff


	//   ....[41]....
        /*00e0*/ 	.word	0xffffffff


	//   ....[42]....
        /*00e4*/ 	.word	0xffffffff


	//   ....[43]....
        /*00e8*/ 	.word	0xffffffff


	//   ....[44]....
        /*00ec*/ 	.word	0xffffffff


	//   ....[45]....
        /*00f0*/ 	.word	0xffffffff


	//   ....[46]....
        /*00f4*/ 	.word	0xffffffff


	//   ....[47]....
        /*00f8*/ 	.word	0xffffffff


	//   ....[48]....
        /*00fc*/ 	.word	0xffffffff


	//   ....[49]....
        /*0100*/ 	.word	0xffffffff


	//   ....[50]....
        /*0104*/ 	.word	0xffffffff


	//   ....[51]....
        /*0108*/ 	.word	0xffffffff


	//----- nvinfo : EIATTR_COOP_GROUP_INSTR_OFFSETS
	.align		4
.L_134:
        /*010c*/ 	.byte	0x04, 0x28
        /*010e*/ 	.short	(.L_136 - .L_135)


	//   ....[0]....
.L_135:
        /*0110*/ 	.word	0x00000610


	//   ....[1]....
        /*0114*/ 	.word	0x00000650


	//   ....[2]....
        /*0118*/ 	.word	0x00000680


	//   ....[3]....
        /*011c*/ 	.word	0x000006b0


	//   ....[4]....
        /*0120*/ 	.word	0x000006e0


	//   ....[5]....
        /*0124*/ 	.word	0x00000910


	//   ....[6]....
        /*0128*/ 	.word	0x00000a90


	//   ....[7]....
        /*012c*/ 	.word	0x00000aa0


	//   ....[8]....
        /*0130*/ 	.word	0x00000f40


	//   ....[9]....
        /*0134*/ 	.word	0x00000f70


	//   ....[10]....
        /*0138*/ 	.word	0x00000fb0


	//   ....[11]....
        /*013c*/ 	.word	0x00000fe0


	//   ....[12]....
        /*0140*/ 	.word	0x00001580


	//   ....[13]....
        /*0144*/ 	.word	0x000015b0


	//   ....[14]....
        /*0148*/ 	.word	0x000015e0


	//   ....[15]....
        /*014c*/ 	.word	0x00001600


	//   ....[16]....
        /*0150*/ 	.word	0x00002480


	//   ....[17]....
        /*0154*/ 	.word	0x000024b0


	//   ....[18]....
        /*0158*/ 	.word	0x000024e0


	//   ....[19]....
        /*015c*/ 	.word	0x00002500


	//   ....[20]....
        /*0160*/ 	.word	0x00002cb0


	//   ....[21]....
        /*0164*/ 	.word	0x00002ce0


	//   ....[22]....
        /*0168*/ 	.word	0x00002d10


	//   ....[23]....
        /*016c*/ 	.word	0x00002d30


	//   ....[24]....
        /*0170*/ 	.word	0x000040b0


	//   ....[25]....
        /*0174*/ 	.word	0x000040c0


	//   ....[26]....
        /*0178*/ 	.word	0x00004140


	//   ....[27]....
        /*017c*/ 	.word	0x00004170


	//   ....[28]....
        /*0180*/ 	.word	0x000043b0


	//   ....[29]....
        /*0184*/ 	.word	0x000043c0


	//   ....[30]....
        /*0188*/ 	.word	0x000043d0


	//   ....[31]....
        /*018c*/ 	.word	0x000043f0


	//   ....[32]....
        /*0190*/ 	.word	0x00005180


	//   ....[33]....
        /*0194*/ 	.word	0x000051a0


	//   ....[34]....
        /*0198*/ 	.word	0x000051d0


	//   ....[35]....
        /*019c*/ 	.word	0x000051e0


	//   ....[36]....
        /*01a0*/ 	.word	0x00006860


	//   ....[37]....
        /*01a4*/ 	.word	0x000068a0


	//   ....[38]....
        /*01a8*/ 	.word	0x00006980


	//   ....[39]....
        /*01ac*/ 	.word	0x000069b0


	//   ....[40]....
        /*01b0*/ 	.word	0x00007d30


	//   ....[41]....
        /*01b4*/ 	.word	0x00007d40


	//   ....[42]....
        /*01b8*/ 	.word	0x00007d60


	//   ....[43]....
        /*01bc*/ 	.word	0x00007d70


	//   ....[44]....
        /*01c0*/ 	.word	0x00007d80


	//   ....[45]....
        /*01c4*/ 	.word	0x00007e60


	//   ....[46]....
        /*01c8*/ 	.word	0x00007fc0


	//   ....[47]....
        /*01cc*/ 	.word	0x00007ff0


	//   ....[48]....
        /*01d0*/ 	.word	0x00008120


	//   ....[49]....
        /*01d4*/ 	.word	0x00008150


	//   ....[50]....
        /*01d8*/ 	.word	0x00008280


	//   ....[51]....
        /*01dc*/ 	.word	0x000082a0


	//----- nvinfo : EIATTR_EXIT_INSTR_OFFSETS
	.align		4
.L_136:
        /*01e0*/ 	.byte	0x04, 0x1c
        /*01e2*/ 	.short	(.L_138 - .L_137)


	//   ....[0]....
.L_137:
        /*01e4*/ 	.word	0x00000030


	//   ....[1]....
        /*01e8*/ 	.word	0x000082b0


	//   ....[2]....
        /*01ec*/ 	.word	0x00008360


	//   ....[3]....
        /*01f0*/ 	.word	0x000083c0


	//----- nvinfo : EIATTR_CTAIDZ_USED
	.align		4
.L_138:
        /*01f4*/ 	.byte	0x01, 0x04
	.zero		2


	//----- nvinfo : EIATTR_MAX_THREADS
	.align		4
        /*01f8*/ 	.byte	0x04, 0x05
        /*01fa*/ 	.short	(.L_140 - .L_139)
.L_139:
        /*01fc*/ 	.word	0x00000100
        /*0200*/ 	.word	0x00000001
        /*0204*/ 	.word	0x00000001


	//----- nvinfo : EIATTR_CRS_STACK_SIZE
	.align		4
.L_140:
        /*0208*/ 	.byte	0x04, 0x1e
        /*020a*/ 	.short	(.L_142 - .L_141)
.L_141:
        /*020c*/ 	.word	0x00000000
.L_142:


//--------------------- .nv.info._ZN7cutlass13device_kernelIN5flash19enable_sm80_to_sm89INS1_16FlashAttnFwdSm80INS1_25CollectiveMainloopFwdSm80ILi8ELi1ELb0EN4cute5tupleIJNS5_1CILi128EEENS7_ILi64EEENS7_ILi192EEEEEELi192ENS_6half_tEfNS_4arch4Sm80ELb0ELb0ELb0ELb1ELb1ELb0ELb1ELb0EEENS1_21CollectiveEpilogueFwdINS6_IJS8_SA_S9_EEENS6_IJNS7_ILi1EEESI_SI_EEESC_SE_Li256ELb1ELb1ELb0ELb0EEENS1_19SingleTileSchedulerILb1ELb0ELb1ELi128EEEEEEEEEvNT_6ParamsE --------------------------
	.section	.nv.info._ZN7cutlass13device_kernelIN5flash19enable_sm80_to_sm89INS1_16FlashAttnFwdSm80INS1_25CollectiveMainloopFwdSm80ILi8ELi1ELb0EN4cute5tupleIJNS5_1CILi128EEENS7_ILi64EEENS7_ILi192EEEEEELi192ENS_6half_tEfNS_4arch4Sm80ELb0ELb0ELb0ELb1ELb1ELb0ELb1ELb0EEENS1_21CollectiveEpilogueFwdINS6_IJS8_SA_S9_EEENS6_IJNS7_ILi1EEESI_SI_EEESC_SE_Li256ELb1ELb1ELb0ELb0EEENS1_19SingleTileSchedulerILb1ELb0ELb1ELi128EEEEEEEEEvNT_6ParamsE,"",@"SHT_CUDA_INFO"
	.sectionflags	@""
	.align	4


	//----- nvinfo : EIATTR_CUDA_API_VERSION
	.align		4
        /*0000*/ 	.byte	0x04, 0x37
        /*0002*/ 	.short	(.L_144 - .L_143)
.L_143:
        /*0004*/ 	.word	0x00000082


	//----- nvinfo : EIATTR_SW2861232_WAR
	.align		4
.L_144:
        /*0008*/ 	.byte	0x01, 0x35
	.zero		2


	//----- nvinfo : EIATTR_PARAM_CBANK
	.align		4
        /*000c*/ 	.byte	0x04, 0x0a
        /*000e*/ 	.short	(.L_146 - .L_145)
	.align		4
.L_145:
        /*0010*/ 	.word	index@(.nv.constant0._ZN7cutlass13device_kernelIN5flash19enable_sm80_to_sm89INS1_16FlashAttnFwdSm80INS1_25CollectiveMainloopFwdSm80ILi8ELi1ELb0EN4cute5tupleIJNS5_1CILi128EEENS7_ILi64EEENS7_ILi192EEEEEELi192ENS_6half_tEfNS_4arch4Sm80ELb0ELb0ELb0ELb1ELb1ELb0ELb1ELb0EEENS1_21CollectiveEpilogueFwdINS6_IJS8_SA_S9_EEENS6_IJNS7_ILi1EEESI_SI_EEESC_SE_Li256ELb1ELb1ELb0ELb0EEENS1_19SingleTileSchedulerILb1ELb0ELb1ELi128EEEEEEEEEvNT_6ParamsE)
        /*0014*/ 	.short	0x0160
        /*0016*/ 	.short	0x0418


	//----- nvinfo : EIATTR_CBANK_PARAM_SIZE
	.align		4
.L_146:
        /*0018*/ 	.byte	0x03, 0x19
        /*001a*/ 	.short	0x0418


	//----- nvinfo : EIATTR_KPARAM_INFO
	.align		4
        /*001c*/ 	.byte	0x04, 0x17
        /*001e*/ 	.short	(.L_148 - .L_147)
.L_147:
        /*0020*/ 	.word	0x00000000
        /*0024*/ 	.short	0x0000
        /*0026*/ 	.short	0x0000
        /*0028*/ 	.byte	0x00, 0xf0, 0x61, 0x10


	//----- nvinfo : EIATTR_MAXREG_COUNT
	.align		4
.L_148:
        /*002c*/ 	.byte	0x03, 0x1b
        /*002e*/ 	.short	0x00ff


	//----- nvinfo : EIATTR_NUM_BARRIERS
	.align		4
        /*0030*/ 	.byte	0x02, 0x4c
        /*0032*/ 	.byte	0x02
	.zero		1


	//----- nvinfo : EIATTR_MERCURY_ISA_VERSION
	.align		4
        /*0034*/ 	.byte	0x03, 0x5f
        /*0036*/ 	.short	0x0000


	//----- nvinfo : EIATTR_COOP_GROUP_MASK_REGIDS
	.align		4
        /*0038*/ 	.byte	0x04, 0x29
        /*003a*/ 	.short	(.L_150 - .L_149)


	//   ....[0]....
.L_149:
        /*003c*/ 	.word	0xffffffff


	//   ....[1]....
        /*0040*/ 	.word	0xffffffff


	//   ....[2]....
        /*0044*/ 	.word	0xffffffff


	//   ....[3]....
        /*0048*/ 	.word	0xffffffff


	//   ....[4]....
        /*004c*/ 	.word	0xffffffff


	//   ....[5]....
        /*0050*/ 	.word	0xffffffff


	//   ....[6]....
        /*0054*/ 	.word	0xffffffff


	//   ....[7]....
        /*0058*/ 	.word	0xffffffff


	//   ....[8]....
        /*005c*/ 	.word	0xffffffff


	//   ....[9]....
        /*0060*/ 	.word	0xffffffff


	//   ....[10]....
        /*0064*/ 	.word	0xffffffff


	//   ....[11]....
        /*0068*/ 	.word	0xffffffff


	//   ....[12]....
        /*006c*/ 	.word	0xffffffff


	//   ....[13]....
        /*0070*/ 	.word	0xffffffff


	//   ....[14]....
        /*0074*/ 	.word	0xffffffff


	//   ....[15]....
        /*0078*/ 	.word	0xffffffff


	//   ....[16]....
        /*007c*/ 	.word	0xffffffff


	//   ....[17]....
        /*0080*/ 	.word	0xffffffff


	//   ....[18]....
        /*0084*/ 	.word	0xffffffff


	//   ....[19]....
        /*0088*/ 	.word	0xffffffff


	//   ....[20]....
        /*008c*/ 	.word	0xffffffff


	//   ....[21]....
        /*0090*/ 	.word	0xffffffff


	//   ....[22]....
        /*0094*/ 	.word	0xffffffff


	//   ....[23]....
        /*0098*/ 	.word	0xffffffff


	//   ....[24]....
        /*009c*/ 	.word	0xffffffff


	//   ....[25]....
        /*00a0*/ 	.word	0xffffffff


	//   ....[26]....
        /*00a4*/ 	.word	0xffffffff


	//   ....[27]....
        /*00a8*/ 	.word	0xffffffff


	//   ....[28]....
        /*00ac*/ 	.word	0xffffffff


	//   ....[29]....
        /*00b0*/ 	.word	0xffffffff


	//   ....[30]....
        /*00b4*/ 	.word	0xffffffff


	//   ....[31]....
        /*00b8*/ 	.word	0xffffffff


	//   ....[32]....
        /*00bc*/ 	.word	0xffffffff


	//   ....[33]....
        /*00c0*/ 	.word	0xffffffff


	//   ....[34]....
        /*00c4*/ 	.word	0xffffffff


	//   ....[35]....
        /*00c8*/ 	.word	0xffffffff


	//   ....[36]....
        /*00cc*/ 	.word	0xffffffff


	//   ....[37]....
        /*00d0*/ 	.word	0xffffffff


	//   ....[38]....
        /*00d4*/ 	.word	0xffffffff


	//   ....[39]....
        /*00d8*/ 	.word	0xffffffff


	//   ....[40]....
        /*00dc*/ 	.word	0xffffffff


	//   ....[41]....
        /*00e0*/ 	.word	0xffffffff


	//   ....[42]....
        /*00e4*/ 	.word	0xffffffff


	//   ....[43]....
        /*00e8*/ 	.word	0xffffffff


	//   ....[44]....
        /*00ec*/ 	.word	0xffffffff


	//   ....[45]....
        /*00f0*/ 	.word	0xffffffff


	//   ....[46]....
        /*00f4*/ 	.word	0xffffffff


	//   ....[47]....
        /*00f8*/ 	.word	0xffffffff


	//   ....[48]....
        /*00fc*/ 	.word	0xffffffff


	//   ....[49]....
        /*0100*/ 	.word	0xffffffff


	//   ....[50]....
        /*0104*/ 	.word	0xffffffff


	//   ....[51]....
        /*0108*/ 	.word	0xffffffff


	//   ....[52]....
        /*010c*/ 	.word	0xffffffff


	//   ....[53]....
        /*0110*/ 	.word	0xffffffff


	//   ....[54]....
        /*0114*/ 	.word	0xffffffff


	//   ....[55]....
        /*0118*/ 	.word	0xffffffff


	//   ....[56]....
        /*011c*/ 	.word	0xffffffff


	//   ....[57]....
        /*0120*/ 	.word	0xffffffff


	//   ....[58]....
        /*0124*/ 	.word	0xffffffff


	//   ....[59]....
        /*0128*/ 	.word	0xffffffff


	//   ....[60]....
        /*012c*/ 	.word	0xffffffff


	//----- nvinfo : EIATTR_COOP_GROUP_INSTR_OFFSETS
	.align		4
.L_150:
        /*0130*/ 	.byte	0x04, 0x28
        /*0132*/ 	.short	(.L_152 - .L_151)


	//   ....[0]....
.L_151:
        /*0134*/ 	.word	0x00000090


	//   ....[1]....
        /*0138*/ 	.word	0x00001060


	//   ....[2]....
        /*013c*/ 	.word	0x00001090


	//   ....[3]....
        /*0140*/ 	.word	0x00001290


	//   ....[4]....
        /*0144*/ 	.word	0x000012c0


	//   ....[5]....
        /*0148*/ 	.word	0x000013e0


	//   ....[6]....
        /*014c*/ 	.word	0x00001410


	//   ....[7]....
        /*0150*/ 	.word	0x00001520


	//   ....[8]....
        /*0154*/ 	.word	0x00001560


	//   ....[9]....
        /*0158*/ 	.word	0x00001c50


	//   ....[10]....
        /*015c*/ 	.word	0x00001c90


	//   ....[11]....
        /*0160*/ 	.word	0x00001cd0


	//   ....[12]....
        /*0164*/ 	.word	0x00001d00


	//   ....[13]....
        /*0168*/ 	.word	0x00001d30


	//   ....[14]....
        /*016c*/ 	.word	0x00001d60


	//   ....[15]....
        /*0170*/ 	.word	0x00001d90


	//   ....[16]....
        /*0174*/ 	.word	0x00001dd0


	//   ....[17]....
        /*0178*/ 	.word	0x00002e10


	//   ....[18]....
        /*017c*/ 	.word	0x00002e40


	//   ....[19]....
        /*0180*/ 	.word	0x00002e60


	//   ....[20]....
        /*0184*/ 	.word	0x00002e70


	//   ....[21]....
        /*0188*/ 	.word	0x000035f0


	//   ....[22]....
        /*018c*/ 	.word	0x00003650


	//   ....[23]....
        /*0190*/ 	.word	0x00003680


	//   ....[24]....
        /*0194*/ 	.word	0x000036a0


	//   ....[25]....
        /*0198*/ 	.word	0x00004890


	//   ....[26]....
        /*019c*/ 	.word	0x000048a0


	//   ....[27]....
        /*01a0*/ 	.word	0x000048b0


	//   ....[28]....
        /*01a4*/ 	.word	0x000048c0


	//   ....[29]....
        /*01a8*/ 	.word	0x00004b70


	//   ....[30]....
        /*01ac*/ 	.word	0x00004b80


	//   ....[31]....
        /*01b0*/ 	.word	0x00004b90


	//   ....[32]....
        /*01b4*/ 	.word	0x00004bb0


	//   ....[33]....
        /*01b8*/ 	.word	0x00005900


	//   ....[34]....
        /*01bc*/ 	.word	0x00005920


	//   ....[35]....
        /*01c0*/ 	.word	0x00005950


	//   ....[36]....
        /*01c4*/ 	.word	0x00005960


	//   ....[37]....
        /*01c8*/ 	.word	0x00007000


	//   ....[38]....
        /*01cc*/ 	.word	0x00007030


	//   ....[39]....
        /*01d0*/ 	.word	0x00007080


	//   ....[40]....
        /*01d4*/ 	.word	0x00007090


	//   ....[41]....
        /*01d8*/ 	.word	0x000086f0


	//   ....[42]....
        /*01dc*/ 	.word	0x00008730


	//   ....[43]....
        /*01e0*/ 	.word	0x00008770


	//   ....[44]....
        /*01e4*/ 	.word	0x000087b0


	//   ....[45]....
        /*01e8*/ 	.word	0x000089b0


	//   ....[46]....
        /*01ec*/ 	.word	0x000089c0


	//   ....[47]....
        /*01f0*/ 	.word	0x00008b40


	//   ....[48]....
        /*01f4*/ 	.word	0x00008b70


	//   ....[49]....
        /*01f8*/ 	.word	0x00008cc0


	//   ....[50]....
        /*01fc*/ 	.word	0x00008cf0


	//   ....[51]....
        /*0200*/ 	.word	0x00008e40


	//   ....[52]....
        /*0204*/ 	.word	0x00008e60


	//   ....[53]....
        /*0208*/ 	.word	0x00009780


	//   ....[54]....
        /*020c*/ 	.word	0x000097b0


	//   ....[55]....
        /*0210*/ 	.word	0x000098e0


	//   ....[56]....
        /*0214*/ 	.word	0x00009910


	//   ....[57]....
        /*0218*/ 	.word	0x00009a40


	//   ....[58]....
        /*021c*/ 	.word	0x00009a70


	//   ....[59]....
        /*0220*/ 	.word	0x00009ba0


	//   ....[60]....
        /*0224*/ 	.word	0x00009bc0


	//----- nvinfo : EIATTR_EXIT_INSTR_OFFSETS
	.align		4
.L_152:
        /*0228*/ 	.byte	0x04, 0x1c
        /*022a*/ 	.short	(.L_154 - .L_153)


	//   ....[0]....
.L_153:
        /*022c*/ 	.word	0x00000440


	//   ....[1]....
        /*0230*/ 	.word	0x00008e70


	//   ....[2]....
        /*0234*/ 	.word	0x00008f40


	//   ....[3]....
        /*0238*/ 	.word	0x00008fa0


	//   ....[4]....
        /*023c*/ 	.word	0x00009bd0


	//   ....[5]....
        /*0240*/ 	.word	0x00009c80


	//   ....[6]....
        /*0244*/ 	.word	0x00009ce0


	//----- nvinfo : EIATTR_CTAIDZ_USED
	.align		4
.L_154:
        /*0248*/ 	.byte	0x01, 0x04
	.zero		2


	//----- nvinfo : EIATTR_MAX_THREADS
	.align		4
        /*024c*/ 	.byte	0x04, 0x05
        /*024e*/ 	.short	(.L_156 - .L_155)
.L_155:
        /*0250*/ 	.word	0x00000100
        /*0254*/ 	.word	0x00000001
        /*0258*/ 	.word	0x00000001


	//----- nvinfo : EIATTR_CRS_STACK_SIZE
	.align		4
.L_156:
        /*025c*/ 	.byte	0x04, 0x1e
        /*025e*/ 	.short	(.L_158 - .L_157)
.L_157:
        /*0260*/ 	.word	0x00000000
.L_158:


//--------------------- .nv.info._ZN7cutlass13device_kernelIN5flash19enable_sm80_to_sm89INS1_16FlashAttnFwdSm80INS1_25CollectiveMainloopFwdSm80ILi8ELi1ELb0EN4cute5tupleIJNS5_1CILi128EEENS7_ILi64EEENS7_ILi192EEEEEELi192ENS_6half_tEfNS_4arch4Sm80ELb0ELb0ELb0ELb1ELb1ELb1ELb1ELb0EEENS1_21CollectiveEpilogueFwdINS6_IJS8_SA_S9_EEENS6_IJNS7_ILi1EEESI_SI_EEESC_SE_Li256ELb1ELb1ELb0ELb0EEENS1_19SingleTileSchedulerILb1ELb0ELb1ELi128EEEEEEEEEvNT_6ParamsE --------------------------
	.section	.nv.info._ZN7cutlass13device_kernelIN5flash19enable_sm80_to_sm89INS1_16FlashAttnFwdSm80INS1_25CollectiveMainloopFwdSm80ILi8ELi1ELb0EN4cute5tupleIJNS5_1CILi128EEENS7_ILi64EEENS7_ILi192EEEEEELi192ENS_6half_tEfNS_4arch4Sm80ELb0ELb0ELb0ELb1ELb1ELb1ELb1ELb0EEENS1_21CollectiveEpilogueFwdINS6_IJS8_SA_S9_EEENS6_IJNS7_ILi1EEESI_SI_EEESC_SE_Li256ELb1ELb1ELb0ELb0EEENS1_19SingleTileSchedulerILb1ELb0ELb1ELi128EEEEEEEEEvNT_6ParamsE,"",@"SHT_CUDA_INFO"
	.sectionflags	@""
	.align	4


	//----- nvinfo : EIATTR_CUDA_API_VERSION
	.align		4
        /*0000*/ 	.byte	0x04, 0x37
        /*0002*/ 	.short	(.L_160 - .L_159)
.L_159:
        /*0004*/ 	.word	0x00000082


	//----- nvinfo : EIATTR_SW2861232_WAR
	.align		4
.L_160:
        /*0008*/ 	.byte	0x01, 0x35
	.zero		2


	//----- nvinfo : EIATTR_PARAM_CBANK
	.align		4
        /*000c*/ 	.byte	0x04, 0x0a
        /*000e*/ 	.short	(.L_162 - .L_161)
	.align		4
.L_161:
        /*0010*/ 	.word	index@(.nv.constant0._ZN7cutlass13device_kernelIN5flash19enable_sm80_to_sm89INS1_16FlashAttnFwdSm80INS1_25CollectiveMainloopFwdSm80ILi8ELi1ELb0EN4cute5tupleIJNS5_1CILi128EEENS7_ILi64EEENS7_ILi192EEEEEELi192ENS_6half_tEfNS_4arch4Sm80ELb0ELb0ELb0ELb1ELb1ELb1ELb1ELb0EEENS1_21CollectiveEpilogueFwdINS6_IJS8_SA_S9_EEENS6_IJNS7_ILi1EEESI_SI_EEESC_SE_Li256ELb1ELb1ELb0ELb0EEENS1_19SingleTileSchedulerILb1ELb0ELb1ELi128EEEEEEEEEvNT_6ParamsE)
        /*0014*/ 	.short	0x0160
        /*0016*/ 	.short	0x0418


	//----- nvinfo : EIATTR_CBANK_PARAM_SIZE
	.align		4
.L_162:
        /*0018*/ 	.byte	0x03, 0x19
        /*001a*/ 	.short	0x0418


	//----- nvinfo : EIATTR_KPARAM_INFO
	.align		4
        /*001c*/ 	.byte	0x04, 0x17
        /*001e*/ 	.short	(.L_164 - .L_163)
.L_163:
        /*0020*/ 	.word	0x00000000
        /*0024*/ 	.short	0x0000
        /*0026*/ 	.short	0x0000
        /*0028*/ 	.byte	0x00, 0xf0, 0x61, 0x10


	//----- nvinfo : EIATTR_MAXREG_COUNT
	.align		4
.L_164:
        /*002c*/ 	.byte	0x03, 0x1b
        /*002e*/ 	.short	0x00ff


	//----- nvinfo : EIATTR_NUM_BARRIERS
	.align		4
        /*0030*/ 	.byte	0x02, 0x4c
        /*0032*/ 	.byte	0x02
	.zero		1


	//----- nvinfo : EIATTR_MERCURY_ISA_VERSION
	.align		4
        /*0034*/ 	.byte	0x03, 0x5f
        /*0036*/ 	.short	0x0000


	//----- nvinfo : EIATTR_COOP_GROUP_MASK_REGIDS
	.align		4
        /*0038*/ 	.byte	0x04, 0x29
        /*003a*/ 	.short	(.L_166 - .L_165)


	//   ....[0]....
.L_165:
        /*003c*/ 	.word	0xffffffff


	//   ....[1]....
        /*0040*/ 	.word	0xffffffff


	//   ....[2]....
        /*0044*/ 	.word	0xffffffff


	//   ....[3]....
        /*0048*/ 	.word	0xffffffff


	//   ....[4]....
        /*004c*/ 	.word	0xffffffff


	//   ....[5]....
        /*0050*/ 	.word	0xffffffff


	//   ....[6]....
        /*0054*/ 	.word	0xffffffff


	//   ....[7]....
        /*0058*/ 	.word	0xffffffff


	//   ....[8]....
        /*005c*/ 	.word	0xffffffff


	//   ....[9]....
        /*0060*/ 	.word	0xffffffff


	//   ....[10]....
        /*0064*/ 	.word	0xffffffff


	//   ....[11]....
        /*0068*/ 	.word	0xffffffff


	//   ....[12]....
        /*006c*/ 	.word	0xffffffff


	//   ....[13]....
        /*0070*/ 	.word	0xffffffff


	//   ....[14]....
        /*0074*/ 	.word	0xffffffff


	//   ....[15]....
        /*0078*/ 	.word	0xffffffff


	//   ....[16]....
        /*007c*/ 	.word	0xffffffff


	//   ....[17]....
        /*0080*/ 	.word	0xffffffff


	//   ....[18]....
        /*0084*/ 	.word	0xffffffff


	//   ....[19]....
        /*0088*/ 	.word	0xffffffff


	//   ....[20]....
        /*008c*/ 	.word	0xffffffff


	//   ....[21]....
        /*0090*/ 	.word	0xffffffff


	//   ....[22]....
        /*0094*/ 	.word	0xffffffff


	//   ....[23]....
        /*0098*/ 	.word	0xffffffff


	//   ....[24]....
        /*009c*/ 	.word	0xffffffff


	//   ....[25]....
        /*00a0*/ 	.word	0xffffffff


	//   ....[26]....
        /*00a4*/ 	.word	0xffffffff


	//   ....[27]....
        /*00a8*/ 	.word	0xffffffff


	//   ....[28]....
        /*00ac*/ 	.word	0xffffffff


	//   ....[29]....
        /*00b0*/ 	.word	0xffffffff


	//   ....[30]....
        /*00b4*/ 	.word	0xffffffff


	//   ....[31]....
        /*00b8*/ 	.word	0xffffffff


	//   ....[32]....
        /*00bc*/ 	.word	0xffffffff


	//   ....[33]....
        /*00c0*/ 	.word	0xffffffff


	//   ....[34]....
        /*00c4*/ 	.word	0xffffffff


	//   ....[35]....
        /*00c8*/ 	.word	0xffffffff


	//   ....[36]....
        /*00cc*/ 	.word	0xffffffff


	//   ....[37]....
        /*00d0*/ 	.word	0xffffffff


	//   ....[38]....
        /*00d4*/ 	.word	0xffffffff


	//   ....[39]....
        /*00d8*/ 	.word	0xffffffff


	//   ....[40]....
        /*00dc*/ 	.word	0xffffffff


	//   ....[41]....
        /*00e0*/ 	.word	0xffffffff


	//   ....[42]....
        /*00e4*/ 	.word	0xffffffff


	//   ....[43]....
        /*00e8*/ 	.word	0xffffffff


	//   ....[44]....
        /*00ec*/ 	.word	0xffffffff


	//   ....[45]....
        /*00f0*/ 	.word	0xffffffff


	//   ....[46]....
        /*00f4*/ 	.word	0xffffffff


	//   ....[47]....
        /*00f8*/ 	.word	0xffffffff


	//   ....[48]....
        /*00fc*/ 	.word	0xffffffff


	//   ....[49]....
        /*0100*/ 	.word	0xffffffff


	//   ....[50]....
        /*0104*/ 	.word	0xffffffff


	//   ....[51]....
        /*0108*/ 	.word	0xffffffff


	//   ....[52]....
        /*010c*/ 	.word	0xffffffff


	//   ....[53]....
        /*0110*/ 	.word	0xffffffff


	//   ....[54]....
        /*0114*/ 	.word	0xffffffff


	//   ....[55]....
        /*0118*/ 	.word	0xffffffff


	//   ....[56]....
        /*011c*/ 	.word	0xffffffff


	//   ....[57]....
        /*0120*/ 	.word	0xffffffff


	//   ....[58]....
        /*0124*/ 	.word	0xffffffff


	//   ....[59]....
        /*0128*/ 	.word	0xffffffff


	//   ....[60]....
        /*012c*/ 	.word	0xffffffff


	//   ....[61]....
        /*0130*/ 	.word	0xffffffff


	//   ....[62]....
        /*0134*/ 	.word	0xffffffff


	//   ....[63]....
        /*0138*/ 	.word	0xffffffff


	//   ....[64]....
        /*013c*/ 	.word	0xffffffff


	//   ....[65]....
        /*0140*/ 	.word	0xffffffff


	//   ....[66]....
        /*0144*/ 	.word	0xffffffff


	//   ....[67]....
        /*0148*/ 	.word	0xffffffff


	//   ....[68]....
        /*014c*/ 	.word	0xffffffff


	//----- nvinfo : EIATTR_COOP_GROUP_INSTR_OFFSETS
	.align		4
.L_166:
        /*0150*/ 	.byte	0x04, 0x28
        /*0152*/ 	.short	(.L_168 - .L_167)


	//   ....[0]....
.L_167:
        /*0154*/ 	.word	0x00000060


	//   ....[1]....
        /*0158*/ 	.word	0x00001f20


	//   ....[2]....
        /*015c*/ 	.word	0x00001f30


	//   ....[3]....
        /*0160*/ 	.word	0x00003a60


	//   ....[4]....
        /*0164*/ 	.word	0x00003a70


	//   ....[5]....
        /*0168*/ 	.word	0x000053f0


	//   ....[6]....
        /*016c*/ 	.word	0x00005410


	//   ....[7]....
        /*0170*/ 	.word	0x000058f0


	//   ....[8]....
        /*0174*/ 	.word	0x00005920


	//   ....[9]....
        /*0178*/ 	.word	0x00006470


	//   ....[10]....
        /*017c*/ 	.word	0x00006530


	//   ....[11]....
        /*0180*/ 	.word	0x000066f0


	//   ....[12]....
        /*0184*/ 	.word	0x00006720


	//   ....[13]....
        /*0188*/ 	.word	0x00006840


	//   ....[14]....
        /*018c*/ 	.word	0x00006870


	//   ....[15]....
        /*0190*/ 	.word	0x00006990


	//   ....[16]....
        /*0194*/ 	.word	0x000069e0


	//   ....[17]....
        /*0198*/ 	.word	0x00006e20


	//   ....[18]....
        /*019c*/ 	.word	0x00006e50


	//   ....[19]....
        /*01a0*/ 	.word	0x00006e80


	//   ....[20]....
        /*01a4*/ 	.word	0x00006ea0


	//   ....[21]....
        /*01a8*/ 	.word	0x0000ce40


	//   ....[22]....
        /*01ac*/ 	.word	0x0000ce80


	//   ....[23]....
        /*01b0*/ 	.word	0x0000ceb0


	//   ....[24]....
        /*01b4*/ 	.word	0x0000cef0


	//   ....[25]....
        /*01b8*/ 	.word	0x0000e000


	//   ....[26]....
        /*01bc*/ 	.word	0x0000e030


	//   ....[27]....
        /*01c0*/ 	.word	0x0000e050


	//   ....[28]....
        /*01c4*/ 	.word	0x0000e060


	//   ....[29]....
        /*01c8*/ 	.word	0x0000e7e0


	//   ....[30]....
        /*01cc*/ 	.word	0x0000e840


	//   ....[31]....
        /*01d0*/ 	.word	0x0000e870


	//   ....[32]....
        /*01d4*/ 	.word	0x0000e890


	//   ....[33]....
        /*01d8*/ 	.word	0x0000faf0


	//   ....[34]....
        /*01dc*/ 	.word	0x0000fb00


	//   ....[35]....
        /*01e0*/ 	.word	0x0000fb10


	//   ....[36]....
        /*01e4*/ 	.word	0x0000fb20


	//   ....[37]....
        /*01e8*/ 	.word	0x0000fd80


	//   ....[38]....
        /*01ec*/ 	.word	0x0000fd90


	//   ....[39]....
        /*01f0*/ 	.word	0x0000fdf0


	//   ....[40]....
        /*01f4*/ 	.word	0x0000fe10


	//   ....[41]....
        /*01f8*/ 	.word	0x00010b60


	//   ....[42]....
        /*01fc*/ 	.word	0x00010b80


	//   ....[43]....
        /*0200*/ 	.word	0x00010bb0


	//   ....[44]....
        /*0204*/ 	.word	0x00010bc0


	//   ....[45]....
        /*0208*/ 	.word	0x00012260


	//   ....[46]....
        /*020c*/ 	.word	0x00012290


	//   ....[47]....
        /*0210*/ 	.word	0x000122e0


	//   ....[48]....
        /*0214*/ 	.word	0x000122f0


	//   ....[49]....
        /*0218*/ 	.word	0x00013830


	//   ....[50]....
        /*021c*/ 	.word	0x00013870


	//   ....[51]....
        /*0220*/ 	.word	0x000138b0


	//   ....[52]....
        /*0224*/ 	.word	0x000138f0


	//   ....[53]....
        /*0228*/ 	.word	0x00013ac0


	//   ....[54]....
        /*022c*/ 	.word	0x00013ad0


	//   ....[55]....
        /*0230*/ 	.word	0x00013c50


	//   ....[56]....
        /*0234*/ 	.word	0x00013c80


	//   ....[57]....
        /*0238*/ 	.word	0x00013dd0


	//   ....[58]....
        /*023c*/ 	.word	0x00013e00


	//   ....[59]....
        /*0240*/ 	.word	0x00013f50


	//   ....[60]....
        /*0244*/ 	.word	0x00013f70


	//   ....[61]....
        /*0248*/ 	.word	0x00014740


	//   ....[62]....
        /*024c*/ 	.word	0x00014760


	//   ....[63]....
        /*0250*/ 	.word	0x00014890


	//   ....[64]....
        /*0254*/ 	.word	0x000148c0


	//   ....[65]....
        /*0258*/ 	.word	0x000149f0


	//   ....[66]....
        /*025c*/ 	.word	0x00014a20


	//   ....[67]....
        /*0260*/ 	.word	0x00014b50


	//   ....[68]....
        /*0264*/ 	.word	0x00014b70


	//----- nvinfo : EIATTR_EXIT_INSTR_OFFSETS
	.align		4
.L_168:
        /*0268*/ 	.byte	0x04, 0x1c
        /*026a*/ 	.short	(.L_170 - .L_169)


	//   ....[0]....
.L_169:
        /*026c*/ 	.word	0x00000310


	//   ....[1]....
        /*0270*/ 	.word	0x00013f80


	//   ....[2]....
        /*0274*/ 	.word	0x00014050


	//   ....[3]....
        /*0278*/ 	.word	0x000140b0


	//   ....[4]....
        /*027c*/ 	.word	0x00014b80


	//   ....[5]....
        /*0280*/ 	.word	0x00014c30


	//   ....[6]....
        /*0284*/ 	.word	0x00014c90


	//----- nvinfo : EIATTR_CTAIDZ_USED
	.align		4
.L_170:
        /*0288*/ 	.byte	0x01, 0x04
	.zero		2


	//----- nvinfo : EIATTR_MAX_THREADS
	.align		4
        /*028c*/ 	.byte	0x04, 0x05
        /*028e*/ 	.short	(.L_172 - .L_171)
.L_171:
        /*0290*/ 	.word	0x00000100
        /*0294*/ 	.word	0x00000001
        /*0298*/ 	.word	0x00000001


	//----- nvinfo : EIATTR_CRS_STACK_SIZE
	.align		4
.L_172:
        /*029c*/ 	.byte	0x04, 0x1e
        /*029e*/ 	.short	(.L_174 - .L_173)
.L_173:
        /*02a0*/ 	.word	0x00000000
.L_174:


//--------------------- .nv.info._ZN7cutlass13device_kernelIN5flash19enable_sm80_to_sm89INS1_16FlashAttnFwdSm80INS1_25CollectiveMainloopFwdSm80ILi8ELi1ELb0EN4cute5tupleIJNS5_1CILi128EEENS7_ILi64EEENS7_ILi192EEEEEELi192ENS_6half_tEfNS_4arch4Sm80ELb0ELb1ELb0ELb0ELb1ELb0ELb1ELb0EEENS1_21CollectiveEpilogueFwdINS6_IJS8_SA_S9_EEENS6_IJNS7_ILi1EEESI_SI_EEESC_SE_Li256ELb0ELb1ELb0ELb0EEENS1_19SingleTileSchedulerILb0ELb0ELb1ELi128EEEEEEEEEvNT_6ParamsE --------------------------
	.section	.nv.info._ZN7cutlass13device_kernelIN5flash19enable_sm80_to_sm89INS1_16FlashAttnFwdSm80INS1_25CollectiveMainloopFwdSm80ILi8ELi1ELb0EN4cute5tupleIJNS5_1CILi128EEENS7_ILi64EEENS7_ILi192EEEEEELi192ENS_6half_tEfNS_4arch4Sm80ELb0ELb1ELb0ELb0ELb1ELb0ELb1ELb0EEENS1_21CollectiveEpilogueFwdINS6_IJS8_SA_S9_EEENS6_IJNS7_ILi1EEESI_SI_EEESC_SE_Li256ELb0ELb1ELb0ELb0EEENS1_19SingleTileSchedulerILb0ELb0ELb1ELi128EEEEEEEEEvNT_6ParamsE,"",@"SHT_CUDA_INFO"
	.sectionflags	@""
	.align	4


	//----- nvinfo : EIATTR_CUDA_API_VERSION
	.align		4
        /*0000*/ 	.byte	0x04, 0x37
        /*0002*/ 	.short	(.L_176 - .L_175)
.L_175:
        /*0004*/ 	.word	0x00000082


	//----- nvinfo : EIATTR_SW2861232_WAR
	.align		4
.L_176:
        /*0008*/ 	.byte	0x01, 0x35
	.zero		2


	//----- nvinfo : EIATTR_PARAM_CBANK
	.align		4
        /*000c*/ 	.byte	0x04, 0x0a
        /*000e*/ 	.short	(.L_178 - .L_177)
	.align		4
.L_177:
        /*0010*/ 	.word	index@(.nv.constant0._ZN7cutlass13device_kernelIN5flash19enable_sm80_to_sm89INS1_16FlashAttnFwdSm80INS1_25CollectiveMainloopFwdSm80ILi8ELi1ELb0EN4cute5tupleIJNS5_1CILi128EEENS7_ILi64EEENS7_ILi192EEEEEELi192ENS_6half_tEfNS_4arch4Sm80ELb0ELb1ELb0ELb0ELb1ELb0ELb1ELb0EEENS1_21CollectiveEpilogueFwdINS6_IJS8_SA_S9_EEENS6_IJNS7_ILi1EEESI_SI_EEESC_SE_Li256ELb0ELb1ELb0ELb0EEENS1_19SingleTileSchedulerILb0ELb0ELb1ELi128EEEEEEEEEvNT_6ParamsE)
        /*0014*/ 	.short	0x0160
        /*0016*/ 	.short	0x0418


	//----- nvinfo : EIATTR_CBANK_PARAM_SIZE
	.align		4
.L_178:
        /*0018*/ 	.byte	0x03, 0x19
        /*001a*/ 	.short	0x0418


	//----- nvinfo : EIATTR_KPARAM_INFO
	.align		4
        /*001c*/ 	.byte	0x04, 0x17
        /*001e*/ 	.short	(.L_180 - .L_179)
.L_179:
        /*0020*/ 	.word	0x00000000
        /*0024*/ 	.short	0x0000
        /*0026*/ 	.short	0x0000
        /*0028*/ 	.byte	0x00, 0xf0, 0x61, 0x10


	//----- nvinfo : EIATTR_MAXREG_COUNT
	.align		4
.L_180:
        /*002c*/ 	.byte	0x03, 0x1b
        /*002e*/ 	.short	0x00ff


	//----- nvinfo : EIATTR_NUM_BARRIERS
	.align		4
        /*0030*/ 	.byte	0x02, 0x4c
        /*0032*/ 	.byte	0x02
	.zero		1


	//----- nvinfo : EIATTR_MERCURY_ISA_VERSION
	.align		4
        /*0034*/ 	.byte	0x03, 0x5f
        /*0036*/ 	.short	0x0000


	//----- nvinfo : EIATTR_COOP_GROUP_MASK_REGIDS
	.align		4
        /*0038*/ 	.byte	0x04, 0x29
        /*003a*/ 	.short	(.L_182 - .L_181)


	//   ....[0]....
.L_181:
        /*003c*/ 	.word	0xffffffff


	//   ....[1]....
        /*0040*/ 	.word	0xffffffff


	//   ....[2]....
        /*0044*/ 	.word	0xffffffff


	//   ....[3]....
        /*0048*/ 	.word	0xffffffff


	//   ....[4]....
        /*004c*/ 	.word	0xffffffff


	//   ....[5]....
        /*0050*/ 	.word	0xffffffff


	//   ....[6]....
        /*0054*/ 	.word	0xffffffff


	//   ....[7]....
        /*0058*/ 	.word	0xffffffff


	//   ....[8]....
        /*005c*/ 	.word	0xffffffff


	//   ....[9]....
        /*0060*/ 	.word	0xffffffff


	//   ....[10]....
        /*0064*/ 	.word	0xffffffff


	//   ....[11]....
        /*0068*/ 	.word	0xffffffff


	//   ....[12]....
        /*006c*/ 	.word	0xffffffff


	//   ....[13]....
        /*0070*/ 	.word	0xffffffff


	//   ....[14]....
        /*0074*/ 	.word	0xffffffff


	//   ....[15]....
        /*0078*/ 	.word	0xffffffff


	//   ....[16]....
        /*007c*/ 	.word	0xffffffff


	//   ....[17]....
        /*0080*/ 	.word	0xffffffff


	//   ....[18]....
        /*0084*/ 	.word	0xffffffff


	//   ....[19]....
        /*0088*/ 	.word	0xffffffff


	//   ....[20]....
        /*008c*/ 	.word	0xffffffff


	//   ....[21]....
        /*0090*/ 	.word	0xffffffff


	//   ....[22]....
        /*0094*/ 	.word	0xffffffff


	//   ....[23]....
        /*0098*/ 	.word	0xffffffff


	//   ....[24]....
        /*009c*/ 	.word	0xffffffff


	//   ....[25]....
        /*00a0*/ 	.word	0xffffffff


	//   ....[26]....
        /*00a4*/ 	.word	0xffffffff


	//   ....[27]....
        /*00a8*/ 	.word	0xffffffff


	//   ....[28]....
        /*00ac*/ 	.word	0xffffffff


	//   ....[29]....
        /*00b0*/ 	.word	0xffffffff


	//   ....[30]....
        /*00b4*/ 	.word	0xffffffff


	//   ....[31]....
        /*00b8*/ 	.word	0xffffffff


	//   ....[32]....
        /*00bc*/ 	.word	0xffffffff


	//   ....[33]....
        /*00c0*/ 	.word	0xffffffff


	//   ....[34]....
        /*00c4*/ 	.word	0xffffffff


	//   ....[35]....
        /*00c8*/ 	.word	0xffffffff


	//   ....[36]....
        /*00cc*/ 	.word	0xffffffff


	//   ....[37]....
        /*00d0*/ 	.word	0xffffffff


	//   ....[38]....
        /*00d4*/ 	.word	0xffffffff


	//   ....[39]....
        /*00d8*/ 	.word	0xffffffff


	//   ....[40]....
        /*00dc*/ 	.word	0xffffffff


	//   ....[41]....
        /*00e0*/ 	.word	0xffffffff


	//   ....[42]....
        /*00e4*/ 	.word	0xffffffff


	//   ....[43]....
        /*00e8*/ 	.word	0xffffffff


	//   ....[44]....
        /*00ec*/ 	.word	0xffffffff


	//   ....[45]....
        /*00f0*/ 	.word	0xffffffff


	//   ....[46]....
        /*00f4*/ 	.word	0xffffffff


	//   ....[47]....
        /*00f8*/ 	.word	0xffffffff


	//   ....[48]....
        /*00fc*/ 	.word	0xffffffff


	//   ....[49]....
        /*0100*/ 	.word	0xffffffff


	//   ....[50]....
        /*0104*/ 	.word	0xffffffff


	//   ....[51]....
        /*0108*/ 	.word	0xffffffff


	//   ....[52]....
        /*010c*/ 	.word	0xffffffff


	//   ....[53]....
        /*0110*/ 	.word	0xffffffff


	//   ....[54]....
        /*0114*/ 	.word	0xffffffff


	//   ....[55]....
        /*0118*/ 	.word	0xffffffff


	//   ....[56]....
        /*011c*/ 	.word	0xffffffff


	//   ....[57]....
        /*0120*/ 	.word	0xffffffff


	//   ....[58]....
        /*0124*/ 	.word	0xffffffff


	//   ....[59]....
        /*0128*/ 	.word	0xffffffff


	//   ....[60]....
        /*012c*/ 	.word	0xffffffff


	//   ....[61]....
        /*0130*/ 	.word	0xffffffff


	//   ....[62]....
        /*0134*/ 	.word	0xffffffff


	//   ....[63]....
        /*0138*/ 	.word	0xffffffff


	//   ....[64]....
        /*013c*/ 	.word	0xffffffff


	//   ....[65]....
        /*0140*/ 	.word	0xffffffff


	//   ....[66]....
        /*0144*/ 	.word	0xffffffff


	//   ....[67]....
        /*0148*/ 	.word	0xffffffff


	//   ....[68]....
        /*014c*/ 	.word	0xffffffff


	//   ....[69]....
        /*0150*/ 	.word	0xffffffff


	//   ....[70]....
        /*0154*/ 	.word	0xffffffff


	//   ....[71]....
        /*0158*/ 	.word	0xffffffff


	//   ....[72]....
        /*015c*/ 	.word	0xffffffff


	//   ....[73]....
        /*0160*/ 	.word	0xffffffff


	//   ....[74]....
        /*0164*/ 	.word	0xffffffff


	//   ....[75]....
        /*0168*/ 	.word	0xffffffff


	//   ....[76]....
        /*016c*/ 	.word	0xffffffff


	//   ....[77]....
        /*0170*/ 	.word	0xffffffff


	//   ....[78]....
        /*0174*/ 	.word	0xffffffff


	//   ....[79]....
        /*0178*/ 	.word	0xffffffff


	//   ....[80]....
        /*017c*/ 	.word	0xffffffff


	//   ....[81]....
        /*0180*/ 	.word	0xffffffff


	//   ....[82]....
        /*0184*/ 	.word	0xffffffff


	//   ....[83]....
        /*0188*/ 	.word	0xffffffff


	//   ....[84]....
        /*018c*/ 	.word	0xffffffff


	//   ....[85]....
        /*0190*/ 	.word	0xffffffff


	//   ....[86]....
        /*0194*/ 	.word	0xffffffff


	//   ....[87]....
        /*0198*/ 	.word	0xffffffff


	//   ....[88]....
        /*019c*/ 	.word	0xffffffff


	//   ....[89]....
        /*01a0*/ 	.word	0xffffffff


	//----- nvinfo : EIATTR_COOP_GROUP_INSTR_OFFSETS
	.align		4
.L_182:
        /*01a4*/ 	.byte	0x04, 0x28
        /*01a6*/ 	.short	(.L_184 - .L_183)


	//   ....[0]....
.L_183:
        /*01a8*/ 	.word	0x00000ec0


	//   ....[1]....
        /*01ac*/ 	.word	0x00000f00


	//   ....[2]....
        /*01b0*/ 	.word	0x00000f30


	//   ....[3]....
        /*01b4*/ 	.word	0x00000f70


	//   ....[4]....
        /*01b8*/ 	.word	0x00000fa0


	//   ....[5]....
        /*01bc*/ 	.word	0x00001070


	//   ....[6]....
        /*01c0*/ 	.word	0x000010d0


	//   ....[7]....
        /*01c4*/ 	.word	0x000010e0


	//   ....[8]....
        /*01c8*/ 	.word	0x00001650


	//   ....[9]....
        /*01cc*/ 	.word	0x00001680


	//   ....[10]....
        /*01d0*/ 	.word	0x000016b0


	//   ....[11]....
        /*01d4*/ 	.word	0x000016e0


	//   ....[12]....
        /*01d8*/ 	.word	0x00001720


	//   ....[13]....
        /*01dc*/ 	.word	0x00001760


	//   ....[14]....
        /*01e0*/ 	.word	0x00001780


	//   ....[15]....
        /*01e4*/ 	.word	0x000017b0


	//   ....[16]....
        /*01e8*/ 	.word	0x00002a20


	//   ....[17]....
        /*01ec*/ 	.word	0x00002a40


	//   ....[18]....
        /*01f0*/ 	.word	0x00002a50


	//   ....[19]....
        /*01f4*/ 	.word	0x00002a60


	//   ....[20]....
        /*01f8*/ 	.word	0x00002da0


	//   ....[21]....
        /*01fc*/ 	.word	0x00003000


	//   ....[22]....
        /*0200*/ 	.word	0x00003890


	//   ....[23]....
        /*0204*/ 	.word	0x00003b60


	//   ....[24]....
        /*0208*/ 	.word	0x00003b70


	//   ....[25]....
        /*020c*/ 	.word	0x00003bd0


	//   ....[26]....
        /*0210*/ 	.word	0x00004f70


	//   ....[27]....
        /*0214*/ 	.word	0x00004f90


	//   ....[28]....
        /*0218*/ 	.word	0x00004fb0


	//   ....[29]....
        /*021c*/ 	.word	0x00004fc0


	//   ....[30]....
        /*0220*/ 	.word	0x00005c70


	//   ....[31]....
        /*0224*/ 	.word	0x00005c90


	//   ....[32]....
        /*0228*/ 	.word	0x00005ca0


	//   ....[33]....
        /*022c*/ 	.word	0x00005cb0


	//   ....[34]....
        /*0230*/ 	.word	0x00005eb0


	//   ....[35]....
        /*0234*/ 	.word	0x00006190


	//   ....[36]....
        /*0238*/ 	.word	0x00006be0


	//   ....[37]....
        /*023c*/ 	.word	0x00006d50


	//   ....[38]....
        /*0240*/ 	.word	0x00006d60


	//   ....[39]....
        /*0244*/ 	.word	0x00006d80


	//   ....[40]....
        /*0248*/ 	.word	0x00008a30


	//   ....[41]....
        /*024c*/ 	.word	0x00008a40


	//   ....[42]....
        /*0250*/ 	.word	0x00008a50


	//   ....[43]....
        /*0254*/ 	.word	0x00008a60


	//   ....[44]....
        /*0258*/ 	.word	0x00009720


	//   ....[45]....
        /*025c*/ 	.word	0x00009730


	//   ....[46]....
        /*0260*/ 	.word	0x00009740


	//   ....[47]....
        /*0264*/ 	.word	0x00009750


	//   ....[48]....
        /*0268*/ 	.word	0x00009b10


	//   ....[49]....
        /*026c*/ 	.word	0x00009b30


	//   ....[50]....
        /*0270*/ 	.word	0x00009b70


	//   ....[51]....
        /*0274*/ 	.word	0x00009b80


	//   ....[52]....
        /*0278*/ 	.word	0x0000b480


	//   ....[53]....
        /*027c*/ 	.word	0x0000b4a0


	//   ....[54]....
        /*0280*/ 	.word	0x0000b4b0


	//   ....[55]....
        /*0284*/ 	.word	0x0000b4d0


	//   ....[56]....
        /*0288*/ 	.word	0x0000c100


	//   ....[57]....
        /*028c*/ 	.word	0x0000c110


	//   ....[58]....
        /*0290*/ 	.word	0x0000c120


	//   ....[59]....
        /*0294*/ 	.word	0x0000c130


	//   ....[60]....
        /*0298*/ 	.word	0x0000c310


	//   ....[61]....
        /*029c*/ 	.word	0x0000c5d0


	//   ....[62]....
        /*02a0*/ 	.word	0x0000d100


	//   ....[63]....
        /*02a4*/ 	.word	0x0000d150


	//   ....[64]....
        /*02a8*/ 	.word	0x0000d170


	//   ....[65]....
        /*02ac*/ 	.word	0x0000d190


	//   ....[66]....
        /*02b0*/ 	.word	0x0000e8e0


	//   ....[67]....
        /*02b4*/ 	.word	0x0000e910


	//   ....[68]....
        /*02b8*/ 	.word	0x0000e950


	//   ....[69]....
        /*02bc*/ 	.word	0x0000e960


	//   ....[70]....
        /*02c0*/ 	.word	0x0000fed0


	//   ....[71]....
        /*02c4*/ 	.word	0x0000fee0


	//   ....[72]....
        /*02c8*/ 	.word	0x0000ff00


	//   ....[73]....
        /*02cc*/ 	.word	0x0000ff20


	//   ....[74]....
        /*02d0*/ 	.word	0x0000ff50


	//   ....[75]....
        /*02d4*/ 	.word	0x0000ff70


	//   ....[76]....
        /*02d8*/ 	.word	0x000101a0


	//   ....[77]....
        /*02dc*/ 	.word	0x000101d0


	//   ....[78]....
        /*02e0*/ 	.word	0x00010320


	//   ....[79]....
        /*02e4*/ 	.word	0x00010350


	//   ....[80]....
        /*02e8*/ 	.word	0x000104a0


	//   ....[81]....
        /*02ec*/ 	.word	0x000104c0


	//   ....[82]....
        /*02f0*/ 	.word	0x00010b90


	//   ....[83]....
        /*02f4*/ 	.word	0x00010bb0


	//   ....[84]....
        /*02f8*/ 	.word	0x00010ce0


	//   ....[85]....
        /*02fc*/ 	.word	0x00010d10


	//   ....[86]....
        /*0300*/ 	.word	0x00010e40


	//   ....[87]....
        /*0304*/ 	.word	0x00010e70


	//   ....[88]....
        /*0308*/ 	.word	0x00010fa0


	//   ....[89]....
        /*030c*/ 	.word	0x00010fc0


	//----- nvinfo : EIATTR_EXIT_INSTR_OFFSETS
	.align		4
.L_184:
        /*0310*/ 	.byte	0x04, 0x1c
        /*0312*/ 	.short	(.L_186 - .L_185)


	//   ....[0]....
.L_185:
        /*0314*/ 	.word	0x00000030


	//   ....[1]....
        /*0318*/ 	.word	0x000104d0


	//   ....[2]....
        /*031c*/ 	.word	0x000105a0


	//   ....[3]....
        /*0320*/ 	.word	0x00010600


	//   ....[4]....
        /*0324*/ 	.word	0x00010fd0


	//   ....[5]....
        /*0328*/ 	.word	0x00011080


	//   ....[6]....
        /*032c*/ 	.word	0x000110e0


	//----- nvinfo : EIATTR_CTAIDZ_USED
	.align		4
.L_186:
        /*0330*/ 	.byte	0x01, 0x04
	.zero		2


	//----- nvinfo : EIATTR_MAX_THREADS
	.align		4
        /*0334*/ 	.byte	0x04, 0x05
        /*0336*/ 	.short	(.L_188 - .L_187)
.L_187:
        /*0338*/ 	.word	0x00000100
        /*033c*/ 	.word	0x00000001
        /*0340*/ 	.word	0x00000001


	//----- nvinfo : EIATTR_CRS_STACK_SIZE
	.align		4
.L_188:
        /*0344*/ 	.byte	0x04, 0x1e
        /*0346*/ 	.short	(.L_190 - .L_189)
.L_189:
        /*0348*/ 	.word	0x00000000
.L_190:


//--------------------- .nv.info._ZN7cutlass13device_kernelIN5flash19enable_sm80_to_sm89INS1_16FlashAttnFwdSm80INS1_25CollectiveMainloopFwdSm80ILi8ELi1ELb0EN4cute5tupleIJNS5_1CILi128EEENS7_ILi64EEENS7_ILi192EEEEEELi192ENS_6half_tEfNS_4arch4Sm80ELb0ELb1ELb0ELb1ELb1ELb0ELb1ELb0EEENS1_21CollectiveEpilogueFwdINS6_IJS8_SA_S9_EEENS6_IJNS7_ILi1EEESI_SI_EEESC_SE_Li256ELb1ELb1ELb0ELb0EEENS1_19SingleTileSchedulerILb1ELb0ELb1ELi128EEEEEEEEEvNT_6ParamsE --------------------------
	.section	.nv.info._ZN7cutlass13device_kernelIN5flash19enable_sm80_to_sm89INS1_16FlashAttnFwdSm80INS1_25CollectiveMainloopFwdSm80ILi8ELi1ELb0EN4cute5tupleIJNS5_1CILi128EEENS7_ILi64EEENS7_ILi192EEEEEELi192ENS_6half_tEfNS_4arch4Sm80ELb0ELb1ELb0ELb1ELb1ELb0ELb1ELb0EEENS1_21CollectiveEpilogueFwdINS6_IJS8_SA_S9_EEENS6_IJNS7_ILi1EEESI_SI_EEESC_SE_Li256ELb1ELb1ELb0ELb0EEENS1_19SingleTileSchedulerILb1ELb0ELb1ELi128EEEEEEEEEvNT_6ParamsE,"",@"SHT_CUDA_INFO"
	.sectionflags	@""
	.align	4


	//----- nvinfo : EIATTR_CUDA_API_VERSION
	.align		4
        /*0000*/ 	.byte	0x04, 0x37
        /*0002*/ 	.short	(.L_192 - .L_191)
.L_191:
        /*0004*/ 	.word	0x00000082


	//----- nvinfo : EIATTR_SW2861232_WAR
	.align		4
.L_192:
        /*0008*/ 	.byte	0x01, 0x35
	.zero		2


	//----- nvinfo : EIATTR_PARAM_CBANK
	.align		4
        /*000c*/ 	.byte	0x04, 0x0a
        /*000e*/ 	.short	(.L_194 - .L_193)
	.align		4
.L_193:
        /*0010*/ 	.word	index@(.nv.constant0._ZN7cutlass13device_kernelIN5flash19enable_sm80_to_sm89INS1_16FlashAttnFwdSm80INS1_25CollectiveMainloopFwdSm80ILi8ELi1ELb0EN4cute5tupleIJNS5_1CILi128EEENS7_ILi64EEENS7_ILi192EEEEEELi192ENS_6half_tEfNS_4arch4Sm80ELb0ELb1ELb0ELb1ELb1ELb0ELb1ELb0EEENS1_21CollectiveEpilogueFwdINS6_IJS8_SA_S9_EEENS6_IJNS7_ILi1EEESI_SI_EEESC_SE_Li256ELb1ELb1ELb0ELb0EEENS1_19SingleTileSchedulerILb1ELb0ELb1ELi128EEEEEEEEEvNT_6ParamsE)
        /*0014*/ 	.short	0x0160
        /*0016*/ 	.short	0x0418


	//----- nvinfo : EIATTR_CBANK_PARAM_SIZE
	.align		4
.L_194:
        /*0018*/ 	.byte	0x03, 0x19
        /*001a*/ 	.short	0x0418


	//----- nvinfo : EIATTR_KPARAM_INFO
	.align		4
        /*001c*/ 	.byte	0x04, 0x17
        /*001e*/ 	.short	(.L_196 - .L_195)
.L_195:
        /*0020*/ 	.word	0x00000000
        /*0024*/ 	.short	0x0000
        /*0026*/ 	.short	0x0000
        /*0028*/ 	.byte	0x00, 0xf0, 0x61, 0x10


	//----- nvinfo : EIATTR_MAXREG_COUNT
	.align		4
.L_196:
        /*002c*/ 	.byte	0x03, 0x1b
        /*002e*/ 	.short	0x00ff


	//----- nvinfo : EIATTR_NUM_BARRIERS
	.align		4
        /*0030*/ 	.byte	0x02, 0x4c
        /*0032*/ 	.byte	0x02
	.zero		1


	//----- nvinfo : EIATTR_MERCURY_ISA_VERSION
	.align		4
        /*0034*/ 	.byte	0x03, 0x5f
        /*0036*/ 	.short	0x0000


	//----- nvinfo : EIATTR_COOP_GROUP_MASK_REGIDS
	.align		4
        /*0038*/ 	.byte	0x04, 0x29
        /*003a*/ 	.short	(.L_198 - .L_197)


	//   ....[0]....
.L_197:
        /*003c*/ 	.word	0xffffffff


	//   ....[1]....
        /*0040*/ 	.word	0xffffffff


	//   ....[2]....
        /*0044*/ 	.word	0xffffffff


	//   ....[3]....
        /*0048*/ 	.word	0xffffffff


	//   ....[4]....
        /*004c*/ 	.word	0xffffffff


	//   ....[5]....
        /*0050*/ 	.word	0xffffffff


	//   ....[6]....
        /*0054*/ 	.word	0xffffffff


	//   ....[7]....
        /*0058*/ 	.word	0xffffffff


	//   ....[8]....
        /*005c*/ 	.word	0xffffffff


	//   ....[9]....
        /*0060*/ 	.word	0xffffffff


	//   ....[10]....
        /*0064*/ 	.word	0xffffffff


	//   ....[11]....
        /*0068*/ 	.word	0xffffffff


	//   ....[12]....
        /*006c*/ 	.word	0xffffffff


	//   ....[13]....
        /*0070*/ 	.word	0xffffffff


	//   ....[14]....
        /*0074*/ 	.word	0xffffffff


	//   ....[15]....
        /*0078*/ 	.word	0xffffffff


	//   ....[16]....
        /*007c*/ 	.word	0xffffffff


	//   ....[17]....
        /*0080*/ 	.word	0xffffffff


	//   ....[18]....
        /*0084*/ 	.word	0xffffffff


	//   ....[19]....
        /*0088*/ 	.word	0xffffffff


	//   ....[20]....
        /*008c*/ 	.word	0xffffffff


	//   ....[21]....
        /*0090*/ 	.word	0xffffffff


	//   ....[22]....
        /*0094*/ 	.word	0xffffffff


	//   ....[23]....
        /*0098*/ 	.word	0xffffffff


	//   ....[24]....
        /*009c*/ 	.word	0xffffffff


	//   ....[25]....
        /*00a0*/ 	.word	0xffffffff


	//   ....[26]....
        /*00a4*/ 	.word	0xffffffff


	//   ....[27]....
        /*00a8*/ 	.word	0xffffffff


	//   ....[28]....
        /*00ac*/ 	.word	0xffffffff


	//   ....[29]....
        /*00b0*/ 	.word	0xffffffff


	//   ....[30]....
        /*00b4*/ 	.word	0xffffffff


	//   ....[31]....
        /*00b8*/ 	.word	0xffffffff


	//   ....[32]....
        /*00bc*/ 	.word	0xffffffff


	//   ....[33]....
        /*00c0*/ 	.word	0xffffffff


	//   ....[34]....
        /*00c4*/ 	.word	0xffffffff


	//   ....[35]....
        /*00c8*/ 	.word	0xffffffff


	//   ....[36]....
        /*00cc*/ 	.word	0xffffffff


	//   ....[37]....
        /*00d0*/ 	.word	0xffffffff


	//   ....[38]....
        /*00d4*/ 	.word	0xffffffff


	//   ....[39]....
        /*00d8*/ 	.word	0xffffffff


	//   ....[40]....
        /*00dc*/ 	.word	0xffffffff


	//   ....[41]....
        /*00e0*/ 	.word	0xffffffff


	//   ....[42]....
        /*00e4*/ 	.word	0xffffffff


	//   ....[43]....
        /*00e8*/ 	.word	0xffffffff


	//   ....[44]....
        /*00ec*/ 	.word	0xffffffff


	//   ....[45]....
        /*00f0*/ 	.word	0xffffffff


	//   ....[46]....
        /*00f4*/ 	.word	0xffffffff


	//   ....[47]....
        /*00f8*/ 	.word	0xffffffff


	//   ....[48]....
        /*00fc*/ 	.word	0xffffffff


	//   ....[49]....
        /*0100*/ 	.word	0xffffffff


	//   ....[50]....
        /*0104*/ 	.word	0xffffffff


	//   ....[51]....
        /*0108*/ 	.word	0xffffffff


	//   ....[52]....
        /*010c*/ 	.word	0xffffffff


	//   ....[53]....
        /*0110*/ 	.word	0xffffffff


	//   ....[54]....
        /*0114*/ 	.word	0xffffffff


	//   ....[55]....
        /*0118*/ 	.word	0xffffffff


	//   ....[56]....
        /*011c*/ 	.word	0xffffffff


	//   ....[57]....
        /*0120*/ 	.word	0xffffffff


	//   ....[58]....
        /*0124*/ 	.word	0xffffffff


	//   ....[59]....
        /*0128*/ 	.word	0xffffffff


	//   ....[60]....
        /*012c*/ 	.word	0xffffffff


	//   ....[61]....
        /*0130*/ 	.word	0xffffffff


	//   ....[62]....
        /*0134*/ 	.word	0xffffffff


	//   ....[63]....
        /*0138*/ 	.word	0xffffffff


	//   ....[64]....
        /*013c*/ 	.word	0xffffffff


	//   ....[65]....
        /*0140*/ 	.word	0xffffffff


	//   ....[66]....
        /*0144*/ 	.word	0xffffffff


	//   ....[67]....
        /*0148*/ 	.word	0xffffffff


	//   ....[68]....
        /*014c*/ 	.word	0xffffffff


	//   ....[69]....
        /*0150*/ 	.word	0xffffffff


	//   ....[70]....
        /*0154*/ 	.word	0xffffffff


	//   ....[71]....
        /*0158*/ 	.word	0xffffffff


	//   ....[72]....
        /*015c*/ 	.word	0xffffffff


	//   ....[73]....
        /*0160*/ 	.word	0xffffffff


	//   ....[74]....
        /*0164*/ 	.word	0xffffffff


	//   ....[75]....
        /*0168*/ 	.word	0xffffffff


	//   ....[76]....
        /*016c*/ 	.word	0xffffffff


	//   ....[77]....
        /*0170*/ 	.word	0xffffffff


	//   ....[78]....
        /*0174*/ 	.word	0xffffffff


	//   ....[79]....
        /*0178*/ 	.word	0xffffffff


	//   ....[80]....
        /*017c*/ 	.word	0xffffffff


	//   ....[81]....
        /*0180*/ 	.word	0xffffffff


	//   ....[82]....
        /*0184*/ 	.word	0xffffffff


	//   ....[83]....
        /*0188*/ 	.word	0xffffffff


	//   ....[84]....
        /*018c*/ 	.word	0xffffffff


	//   ....[85]....
        /*0190*/ 	.word	0xffffffff


	//   ....[86]....
        /*0194*/ 	.word	0xffffffff


	//   ....[87]....
        /*0198*/ 	.word	0xffffffff


	//   ....[88]....
        /*019c*/ 	.word	0xffffffff


	//   ....[89]....
        /*01a0*/ 	.word	0xffffffff


	//   ....[90]....
        /*01a4*/ 	.word	0xffffffff


	//----- nvinfo : EIATTR_COOP_GROUP_INSTR_OFFSETS
	.align		4
.L_198:
        /*01a8*/ 	.byte	0x04, 0x28
        /*01aa*/ 	.short	(.L_200 - .L_199)


	//   ....[0]....
.L_199:
        /*01ac*/ 	.word	0x00000090


	//   ....[1]....
        /*01b0*/ 	.word	0x00001540


	//   ....[2]....
        /*01b4*/ 	.word	0x00001570


	//   ....[3]....
        /*01b8*/ 	.word	0x000017a0


	//   ....[4]....
        /*01bc*/ 	.word	0x000017d0


	//   ....[5]....
        /*01c0*/ 	.word	0x000018f0


	//   ....[6]....
        /*01c4*/ 	.word	0x00001920


	//   ....[7]....
        /*01c8*/ 	.word	0x00001a50


	//   ....[8]....
        /*01cc*/ 	.word	0x00001aa0


	//   ....[9]....
        /*01d0*/ 	.word	0x000020f0


	//   ....[10]....
        /*01d4*/ 	.word	0x00002110


	//   ....[11]....
        /*01d8*/ 	.word	0x00002140


	//   ....[12]....
        /*01dc*/ 	.word	0x00002160


	//   ....[13]....
        /*01e0*/ 	.word	0x000021a0


	//   ....[14]....
        /*01e4*/ 	.word	0x000021d0


	//   ....[15]....
        /*01e8*/ 	.word	0x00002200


	//   ....[16]....
        /*01ec*/ 	.word	0x00002230


	//   ....[17]....
        /*01f0*/ 	.word	0x000032f0


	//   ....[18]....
        /*01f4*/ 	.word	0x00003330


	//   ....[19]....
        /*01f8*/ 	.word	0x00003350


	//   ....[20]....
        /*01fc*/ 	.word	0x00003360


	//   ....[21]....
        /*0200*/ 	.word	0x000036d0


	//   ....[22]....
        /*0204*/ 	.word	0x00003ad0


	//   ....[23]....
        /*0208*/ 	.word	0x00004410


	//   ....[24]....
        /*020c*/ 	.word	0x00004440


	//   ....[25]....
        /*0210*/ 	.word	0x00004460


	//   ....[26]....
        /*0214*/ 	.word	0x00004480


	//   ....[27]....
        /*0218*/ 	.word	0x000058a0


	//   ....[28]....
        /*021c*/ 	.word	0x000058c0


	//   ....[29]....
        /*0220*/ 	.word	0x000058e0


	//   ....[30]....
        /*0224*/ 	.word	0x000058f0


	//   ....[31]....
        /*0228*/ 	.word	0x000065a0


	//   ....[32]....
        /*022c*/ 	.word	0x000065c0


	//   ....[33]....
        /*0230*/ 	.word	0x000065d0


	//   ....[34]....
        /*0234*/ 	.word	0x000065e0


	//   ....[35]....
        /*0238*/ 	.word	0x000067e0


	//   ....[36]....
        /*023c*/ 	.word	0x00006aa0


	//   ....[37]....
        /*0240*/ 	.word	0x000074a0


	//   ....[38]....
        /*0244*/ 	.word	0x00007650


	//   ....[39]....
        /*0248*/ 	.word	0x00007660


	//   ....[40]....
        /*024c*/ 	.word	0x000076d0


	//   ....[41]....
        /*0250*/ 	.word	0x00009320


	//   ....[42]....
        /*0254*/ 	.word	0x00009340


	//   ....[43]....
        /*0258*/ 	.word	0x00009360


	//   ....[44]....
        /*025c*/ 	.word	0x00009370


	//   ....[45]....
        /*0260*/ 	.word	0x0000a030


	//   ....[46]....
        /*0264*/ 	.word	0x0000a040


	//   ....[47]....
        /*0268*/ 	.word	0x0000a050


	//   ....[48]....
        /*026c*/ 	.word	0x0000a060


	//   ....[49]....
        /*0270*/ 	.word	0x0000a430


	//   ....[50]....
        /*0274*/ 	.word	0x0000a450


	//   ....[51]....
        /*0278*/ 	.word	0x0000a480


	//   ....[52]....
        /*027c*/ 	.word	0x0000a490


	//   ....[53]....
        /*0280*/ 	.word	0x0000bd90


	//   ....[54]....
        /*0284*/ 	.word	0x0000bdb0


	//   ....[55]....
        /*0288*/ 	.word	0x0000bdc0


	//   ....[56]....
        /*028c*/ 	.word	0x0000bde0


	//   ....[57]....
        /*0290*/ 	.word	0x0000ca10


	//   ....[58]....
        /*0294*/ 	.word	0x0000ca20


	//   ....[59]....
        /*0298*/ 	.word	0x0000ca30


	//   ....[60]....
        /*029c*/ 	.word	0x0000ca40


	//   ....[61]....
        /*02a0*/ 	.word	0x0000cc20


	//   ....[62]....
        /*02a4*/ 	.word	0x0000cee0


	//   ....[63]....
        /*02a8*/ 	.word	0x0000da10


	//   ....[64]....
        /*02ac*/ 	.word	0x0000da60


	//   ....[65]....
        /*02b0*/ 	.word	0x0000da80


	//   ....[66]....
        /*02b4*/ 	.word	0x0000daa0


	//   ....[67]....
        /*02b8*/ 	.word	0x0000f1f0


	//   ....[68]....
        /*02bc*/ 	.word	0x0000f220


	//   ....[69]....
        /*02c0*/ 	.word	0x0000f260


	//   ....[70]....
        /*02c4*/ 	.word	0x0000f270


	//   ....[71]....
        /*02c8*/ 	.word	0x00010860


	//   ....[72]....
        /*02cc*/ 	.word	0x000108d0


	//   ....[73]....
        /*02d0*/ 	.word	0x00010910


	//   ....[74]....
        /*02d4*/ 	.word	0x00010950


	//   ....[75]....
        /*02d8*/ 	.word	0x00010ba0


	//   ....[76]....
        /*02dc*/ 	.word	0x00010bb0


	//   ....[77]....
        /*02e0*/ 	.word	0x00010d30


	//   ....[78]....
        /*02e4*/ 	.word	0x00010d60


	//   ....[79]....
        /*02e8*/ 	.word	0x00010eb0


	//   ....[80]....
        /*02ec*/ 	.word	0x00010ee0


	//   ....[81]....
        /*02f0*/ 	.word	0x00011030


	//   ....[82]....
        /*02f4*/ 	.word	0x00011050


	//   ....[83]....
        /*02f8*/ 	.word	0x00011990


	//   ....[84]....
        /*02fc*/ 	.word	0x000119a0


	//   ....[85]....
        /*0300*/ 	.word	0x00011ad0


	//   ....[86]....
        /*0304*/ 	.word	0x00011b00


	//   ....[87]....
        /*0308*/ 	.word	0x00011c30


	//   ....[88]....
        /*030c*/ 	.word	0x00011c60


	//   ....[89]....
        /*0310*/ 	.word	0x00011d90


	//   ....[90]....
        /*0314*/ 	.word	0x00011db0


	//----- nvinfo : EIATTR_EXIT_INSTR_OFFSETS
	.align		4
.L_200:
        /*0318*/ 	.byte	0x04, 0x1c
        /*031a*/ 	.short	(.L_202 - .L_201)


	//   ....[0]....
.L_201:
        /*031c*/ 	.word	0x00000440


	//   ....[1]....
        /*0320*/ 	.word	0x00011060


	//   ....[2]....
        /*0324*/ 	.word	0x00011130


	//   ....[3]....
        /*0328*/ 	.word	0x00011190


	//   ....[4]....
        /*032c*/ 	.word	0x00011dc0


	//   ....[5]....
        /*0330*/ 	.word	0x00011e70


	//   ....[6]....
        /*0334*/ 	.word	0x00011ed0


	//----- nvinfo : EIATTR_CTAIDZ_USED
	.align		4
.L_202:
        /*0338*/ 	.byte	0x01, 0x04
	.zero		2


	//----- nvinfo : EIATTR_MAX_THREADS
	.align		4
        /*033c*/ 	.byte	0x04, 0x05
        /*033e*/ 	.short	(.L_204 - .L_203)
.L_203:
        /*0340*/ 	.word	0x00000100
        /*0344*/ 	.word	0x00000001
        /*0348*/ 	.word	0x00000001


	//----- nvinfo : EIATTR_CRS_STACK_SIZE
	.align		4
.L_204:
        /*034c*/ 	.byte	0x04, 0x1e
        /*034e*/ 	.short	(.L_206 - .L_205)
.L_205:
        /*0350*/ 	.word	0x00000000
.L_206:


//--------------------- .nv.info._ZN7cutlass13device_kernelIN5flash19enable_sm80_to_sm89INS1_16FlashAttnFwdSm80INS1_25CollectiveMainloopFwdSm80ILi8ELi1ELb0EN4cute5tupleIJNS5_1CILi128EEENS7_ILi64EEENS7_ILi192EEEEEELi192ENS_6half_tEfNS_4arch4Sm80ELb0ELb1ELb0ELb1ELb1ELb1ELb1ELb0EEENS1_21CollectiveEpilogueFwdINS6_IJS8_SA_S9_EEENS6_IJNS7_ILi1EEESI_SI_EEESC_SE_Li256ELb1ELb1ELb0ELb0EEENS1_19SingleTileSchedulerILb1ELb0ELb1ELi128EEEEEEEEEvNT_6ParamsE --------------------------
	.section	.nv.info._ZN7cutlass13device_kernelIN5flash19enable_sm80_to_sm89INS1_16FlashAttnFwdSm80INS1_25CollectiveMainloopFwdSm80ILi8ELi1ELb0EN4cute5tupleIJNS5_1CILi128EEENS7_ILi64EEENS7_ILi192EEEEEELi192ENS_6half_tEfNS_4arch4Sm80ELb0ELb1ELb0ELb1ELb1ELb1ELb1ELb0EEENS1_21CollectiveEpilogueFwdINS6_IJS8_SA_S9_EEENS6_IJNS7_ILi1EEESI_SI_EEESC_SE_Li256ELb1ELb1ELb0ELb0EEENS1_19SingleTileSchedulerILb1ELb0ELb1ELi128EEEEEEEEEvNT_6ParamsE,"",@"SHT_CUDA_INFO"
	.sectionflags	@""
	.align	4


	//----- nvinfo : EIATTR_CUDA_API_VERSION
	.align		4
        /*0000*/ 	.byte	0x04, 0x37
        /*0002*/ 	.short	(.L_208 - .L_207)
.L_207:
        /*0004*/ 	.word	0x00000082


	//----- nvinfo : EIATTR_SW2861232_WAR
	.align		4
.L_208:
        /*0008*/ 	.byte	0x01, 0x35
	.zero		2


	//----- nvinfo : EIATTR_PARAM_CBANK
	.align		4
        /*000c*/ 	.byte	0x04, 0x0a
        /*000e*/ 	.short	(.L_210 - .L_209)
	.align		4
.L_209:
        /*0010*/ 	.word	index@(.nv.constant0._ZN7cutlass13device_kernelIN5flash19enable_sm80_to_sm89INS1_16FlashAttnFwdSm80INS1_25CollectiveMainloopFwdSm80ILi8ELi1ELb0EN4cute5tupleIJNS5_1CILi128EEENS7_ILi64EEENS7_ILi192EEEEEELi192ENS_6half_tEfNS_4arch4Sm80ELb0ELb1ELb0ELb1ELb1ELb1ELb1ELb0EEENS1_21CollectiveEpilogueFwdINS6_IJS8_SA_S9_EEENS6_IJNS7_ILi1EEESI_SI_EEESC_SE_Li256ELb1ELb1ELb0ELb0EEENS1_19SingleTileSchedulerILb1ELb0ELb1ELi128EEEEEEEEEvNT_6ParamsE)
        /*0014*/ 	.short	0x0160
        /*0016*/ 	.short	0x0418


	//----- nvinfo : EIATTR_CBANK_PARAM_SIZE
	.align		4
.L_210:
        /*0018*/ 	.byte	0x03, 0x19
        /*001a*/ 	.short	0x0418


	//----- nvinfo : EIATTR_KPARAM_INFO
	.align		4
        /*001c*/ 	.byte	0x04, 0x17
        /*001e*/ 	.short	(.L_212 - .L_211)
.L_211:
        /*0020*/ 	.word	0x00000000
        /*0024*/ 	.short	0x0000
        /*0026*/ 	.short	0x0000
        /*0028*/ 	.byte	0x00, 0xf0, 0x61, 0x10


	//----- nvinfo : EIATTR_MAXREG_COUNT
	.align		4
.L_212:
        /*002c*/ 	.byte	0x03, 0x1b
        /*002e*/ 	.short	0x00ff


	//----- nvinfo : EIATTR_NUM_BARRIERS
	.align		4
        /*0030*/ 	.byte	0x02, 0x4c
        /*0032*/ 	.byte	0x02
	.zero		1


	//----- nvinfo : EIATTR_MERCURY_ISA_VERSION
	.align		4
        /*0034*/ 	.byte	0x03, 0x5f
        /*0036*/ 	.short	0x0000


	//----- nvinfo : EIATTR_COOP_GROUP_MASK_REGIDS
	.align		4
        /*0038*/ 	.byte	0x04, 0x29
        /*003a*/ 	.short	(.L_214 - .L_213)


	//   ....[0]....
.L_213:
        /*003c*/ 	.word	0xffffffff


	//   ....[1]....
        /*0040*/ 	.word	0xffffffff


	//   ....[2]....
        /*0044*/ 	.word	0xffffffff


	//   ....[3]....
        /*0048*/ 	.word	0xffffffff


	//   ....[4]....
        /*004c*/ 	.word	0xffffffff


	//   ....[5]....
        /*0050*/ 	.word	0xffffffff


	//   ....[6]....
        /*0054*/ 	.word	0xffffffff


	//   ....[7]....
        /*0058*/ 	.word	0xffffffff


	//   ....[8]....
        /*005c*/ 	.word	0xffffffff


	//   ....[9]....
        /*0060*/ 	.word	0xffffffff


	//   ....[10]....
        /*0064*/ 	.word	0xffffffff


	//   ....[11]....
        /*0068*/ 	.word	0xffffffff


	//   ....[12]....
        /*006c*/ 	.word	0xffffffff


	//   ....[13]....
        /*0070*/ 	.word	0xffffffff


	//   ....[14]....
        /*0074*/ 	.word	0xffffffff


	//   ....[15]....
        /*0078*/ 	.word	0xffffffff


	//   ....[16]....
        /*007c*/ 	.word	0xffffffff


	//   ....[17]....
        /*0080*/ 	.word	0xffffffff


	//   ....[18]....
        /*0084*/ 	.word	0xffffffff


	//   ....[19]....
        /*0088*/ 	.word	0xffffffff


	//   ....[20]....
        /*008c*/ 	.word	0xffffffff


	//   ....[21]....
        /*0090*/ 	.word	0xffffffff


	//   ....[22]....
        /*0094*/ 	.word	0xffffffff


	//   ....[23]....
        /*0098*/ 	.word	0xffffffff


	//   ....[24]....
        /*009c*/ 	.word	0xffffffff


	//   ....[25]....
        /*00a0*/ 	.word	0xffffffff


	//   ....[26]....
        /*00a4*/ 	.word	0xffffffff


	//   ....[27]....
        /*00a8*/ 	.word	0xffffffff


	//   ....[28]....
        /*00ac*/ 	.word	0xffffffff


	//   ....[29]....
        /*00b0*/ 	.word	0xffffffff


	//   ....[30]....
        /*00b4*/ 	.word	0xffffffff


	//   ....[31]....
        /*00b8*/ 	.word	0xffffffff


	//   ....[32]....
        /*00bc*/ 	.word	0xffffffff


	//   ....[33]....
        /*00c0*/ 	.word	0xffffffff


	//   ....[34]....
        /*00c4*/ 	.word	0xffffffff


	//   ....[35]....
        /*00c8*/ 	.word	0xffffffff


	//   ....[36]....
        /*00cc*/ 	.word	0xffffffff


	//   ....[37]....
        /*00d0*/ 	.word	0xffffffff


	//   ....[38]....
        /*00d4*/ 	.word	0xffffffff


	//   ....[39]....
        /*00d8*/ 	.word	0xffffffff


	//   ....[40]....
        /*00dc*/ 	.word	0xffffffff


	//   ....[41]....
        /*00e0*/ 	.word	0xffffffff


	//   ....[42]....
        /*00e4*/ 	.word	0xffffffff


	//   ....[43]....
        /*00e8*/ 	.word	0xffffffff


	//   ....[44]....
        /*00ec*/ 	.word	0xffffffff


	//   ....[45]....
        /*00f0*/ 	.word	0xffffffff


	//   ....[46]....
        /*00f4*/ 	.word	0xffffffff


	//   ....[47]....
        /*00f8*/ 	.word	0xffffffff


	//   ....[48]....
        /*00fc*/ 	.word	0xffffffff


	//   ....[49]....
        /*0100*/ 	.word	0xffffffff


	//   ....[50]....
        /*0104*/ 	.word	0xffffffff


	//   ....[51]....
        /*0108*/ 	.word	0xffffffff


	//   ....[52]....
        /*010c*/ 	.word	0xffffffff


	//   ....[53]....
        /*0110*/ 	.word	0xffffffff


	//   ....[54]....
        /*0114*/ 	.word	0xffffffff


	//   ....[55]....
        /*0118*/ 	.word	0xffffffff


	//   ....[56]....
        /*011c*/ 	.word	0xffffffff


	//   ....[57]....
        /*0120*/ 	.word	0xffffffff


	//   ....[58]....
        /*0124*/ 	.word	0xffffffff


	//   ....[59]....
        /*0128*/ 	.word	0xffffffff


	//   ....[60]....
        /*012c*/ 	.word	0xffffffff


	//   ....[61]....
        /*0130*/ 	.word	0xffffffff


	//   ....[62]....
        /*0134*/ 	.word	0xffffffff


	//   ....[63]....
        /*0138*/ 	.word	0xffffffff


	//   ....[64]....
        /*013c*/ 	.word	0xffffffff


	//   ....[65]....
        /*0140*/ 	.word	0xffffffff


	//   ....[66]....
        /*0144*/ 	.word	0xffffffff


	//   ....[67]....
        /*0148*/ 	.word	0xffffffff


	//   ....[68]....
        /*014c*/ 	.word	0xffffffff


	//   ....[69]....
        /*0150*/ 	.word	0xffffffff


	//   ....[70]....
        /*0154*/ 	.word	0xffffffff


	//   ....[71]....
        /*0158*/ 	.word	0xffffffff


	//   ....[72]....
        /*015c*/ 	.word	0xffffffff


	//   ....[73]....
        /*0160*/ 	.word	0xffffffff


	//   ....[74]....
        /*0164*/ 	.word	0xffffffff


	//   ....[75]....
        /*0168*/ 	.word	0xffffffff


	//   ....[76]....
        /*016c*/ 	.word	0xffffffff


	//   ....[77]....
        /*0170*/ 	.word	0xffffffff


	//   ....[78]....
        /*0174*/ 	.word	0xffffffff


	//   ....[79]....
        /*0178*/ 	.word	0xffffffff


	//   ....[80]....
        /*017c*/ 	.word	0xffffffff


	//   ....[81]....
        /*0180*/ 	.word	0xffffffff


	//   ....[82]....
        /*0184*/ 	.word	0xffffffff


	//   ....[83]....
        /*0188*/ 	.word	0xffffffff


	//   ....[84]....
        /*018c*/ 	.word	0xffffffff


	//   ....[85]....
        /*0190*/ 	.word	0xffffffff


	//   ....[86]....
        /*0194*/ 	.word	0xffffffff


	//   ....[87]....
        /*0198*/ 	.word	0xffffffff


	//   ....[88]....
        /*019c*/ 	.word	0xffffffff


	//   ....[89]....
        /*01a0*/ 	.word	0xffffffff


	//   ....[90]....
        /*01a4*/ 	.word	0xffffffff


	//   ....[91]....
        /*01a8*/ 	.word	0xffffffff


	//   ....[92]....
        /*01ac*/ 	.word	0xffffffff


	//   ....[93]....
        /*01b0*/ 	.word	0xffffffff


	//   ....[94]....
        /*01b4*/ 	.word	0xffffffff


	//   ....[95]....
        /*01b8*/ 	.word	0xffffffff


	//   ....[96]....
        /*01bc*/ 	.word	0xffffffff


	//   ....[97]....
        /*01c0*/ 	.word	0xffffffff


	//   ....[98]....
        /*01c4*/ 	.word	0xffffffff


	//   ....[99]....
        /*01c8*/ 	.word	0xffffffff


	//   ....[100]....
        /*01cc*/ 	.word	0xffffffff


	//   ....[101]....
        /*01d0*/ 	.word	0xffffffff


	//   ....[102]....
        /*01d4*/ 	.word	0xffffffff


	//   ....[103]....
        /*01d8*/ 	.word	0xffffffff


	//   ....[104]....
        /*01dc*/ 	.word	0xffffffff


	//   ....[105]....
        /*01e0*/ 	.word	0xffffffff


	//   ....[106]....
        /*01e4*/ 	.word	0xffffffff


	//   ....[107]....
        /*01e8*/ 	.word	0xffffffff


	//   ....[108]....
        /*01ec*/ 	.word	0xffffffff


	//   ....[109]....
        /*01f0*/ 	.word	0xffffffff


	//   ....[110]....
        /*01f4*/ 	.word	0xffffffff


	//   ....[111]....
        /*01f8*/ 	.word	0xffffffff


	//   ....[112]....
        /*01fc*/ 	.word	0xffffffff


	//   ....[113]....
        /*0200*/ 	.word	0xffffffff


	//   ....[114]....
        /*0204*/ 	.word	0xffffffff


	//----- nvinfo : EIATTR_COOP_GROUP_INSTR_OFFSETS
	.align		4
.L_214:
        /*0208*/ 	.byte	0x04, 0x28
        /*020a*/ 	.short	(.L_216 - .L_215)


	//   ....[0]....
.L_215:
        /*020c*/ 	.word	0x00000090


	//   ....[1]....
        /*0210*/ 	.word	0x00002830


	//   ....[2]....
        /*0214*/ 	.word	0x00002840


	//   ....[3]....
        /*0218*/ 	.word	0x00004370


	//   ....[4]....
        /*021c*/ 	.word	0x00004380


	//   ....[5]....
        /*0220*/ 	.word	0x00005d00


	//   ....[6]....
        /*0224*/ 	.word	0x00005d20


	//   ....[7]....
        /*0228*/ 	.word	0x00006210


	//   ....[8]....
        /*022c*/ 	.word	0x00006230


	//   ....[9]....
        /*0230*/ 	.word	0x000073f0


	//   ....[10]....
        /*0234*/ 	.word	0x00007420


	//   ....[11]....
        /*0238*/ 	.word	0x00007650


	//   ....[12]....
        /*023c*/ 	.word	0x00007680


	//   ....[13]....
        /*0240*/ 	.word	0x000077a0


	//   ....[14]....
        /*0244*/ 	.word	0x000077d0


	//   ....[15]....
        /*0248*/ 	.word	0x000078f0


	//   ....[16]....
        /*024c*/ 	.word	0x00007940


	//   ....[17]....
        /*0250*/ 	.word	0x00007e20


	//   ....[18]....
        /*0254*/ 	.word	0x00007e50


	//   ....[19]....
        /*0258*/ 	.word	0x00007e60


	//   ....[20]....
        /*025c*/ 	.word	0x00007e70


	//   ....[21]....
        /*0260*/ 	.word	0x00008350


	//   ....[22]....
        /*0264*/ 	.word	0x00008380


	//   ....[23]....
        /*0268*/ 	.word	0x000083c0


	//   ....[24]....
        /*026c*/ 	.word	0x000083e0


	//   ....[25]....
        /*0270*/ 	.word	0x00008810


	//   ....[26]....
        /*0274*/ 	.word	0x00008850


	//   ....[27]....
        /*0278*/ 	.word	0x00008890


	//   ....[28]....
        /*027c*/ 	.word	0x00008900


	//   ....[29]....
        /*0280*/ 	.word	0x0000b880


	//   ....[30]....
        /*0284*/ 	.word	0x0000b8e0


	//   ....[31]....
        /*0288*/ 	.word	0x0000b8f0


	//   ....[32]....
        /*028c*/ 	.word	0x0000b900


	//   ....[33]....
        /*0290*/ 	.word	0x0000bb80


	//   ....[34]....
        /*0294*/ 	.word	0x0000bbc0


	//   ....[35]....
        /*0298*/ 	.word	0x0000bc00


	//   ....[36]....
        /*029c*/ 	.word	0x0000bc70


	//   ....[37]....
        /*02a0*/ 	.word	0x0000f050


	//   ....[38]....
        /*02a4*/ 	.word	0x0000f0a0


	//   ....[39]....
        /*02a8*/ 	.word	0x0000f0e0


	//   ....[40]....
        /*02ac*/ 	.word	0x0000f120


	//   ....[41]....
        /*02b0*/ 	.word	0x000101e0


	//   ....[42]....
        /*02b4*/ 	.word	0x00010200


	//   ....[43]....
        /*02b8*/ 	.word	0x00010230


	//   ....[44]....
        /*02bc*/ 	.word	0x00010250


	//   ....[45]....
        /*02c0*/ 	.word	0x00010570


	//   ....[46]....
        /*02c4*/ 	.word	0x00010950


	//   ....[47]....
        /*02c8*/ 	.word	0x000111b0


	//   ....[48]....
        /*02cc*/ 	.word	0x000112a0


	//   ....[49]....
        /*02d0*/ 	.word	0x000112b0


	//   ....[50]....
        /*02d4*/ 	.word	0x00011300


	//   ....[51]....
        /*02d8*/ 	.word	0x00012730


	//   ....[52]....
        /*02dc*/ 	.word	0x00012740


	//   ....[53]....
        /*02e0*/ 	.word	0x00012750


	//   ....[54]....
        /*02e4*/ 	.word	0x00012760


	//   ....[55]....
        /*02e8*/ 	.word	0x00013410


	//   ....[56]....
        /*02ec*/ 	.word	0x00013420


	//   ....[57]....
        /*02f0*/ 	.word	0x00013430


	//   ....[58]....
        /*02f4*/ 	.word	0x00013440


	//   ....[59]....
        /*02f8*/ 	.word	0x00013620


	//   ....[60]....
        /*02fc*/ 	.word	0x00013890


	//   ....[61]....
        /*0300*/ 	.word	0x00014210


	//   ....[62]....
        /*0304*/ 	.word	0x00014230


	//   ....[63]....
        /*0308*/ 	.word	0x00014250


	//   ....[64]....
        /*030c*/ 	.word	0x00014270


	//   ....[65]....
        /*0310*/ 	.word	0x00015ee0


	//   ....[66]....
        /*0314*/ 	.word	0x00015ef0


	//   ....[67]....
        /*0318*/ 	.word	0x00015f00


	//   ....[68]....
        /*031c*/ 	.word	0x00015f10


	//   ....[69]....
        /*0320*/ 	.word	0x00016bc0


	//   ....[70]....
        /*0324*/ 	.word	0x00016bd0


	//   ....[71]....
        /*0328*/ 	.word	0x00016be0


	//   ....[72]....
        /*032c*/ 	.word	0x00016bf0


	//   ....[73]....
        /*0330*/ 	.word	0x00016fa0


	//   ....[74]....
        /*0334*/ 	.word	0x00016fc0


	//   ....[75]....
        /*0338*/ 	.word	0x00016ff0


	//   ....[76]....
        /*033c*/ 	.word	0x00017000


	//   ....[77]....
        /*0340*/ 	.word	0x00018930


	//   ....[78]....
        /*0344*/ 	.word	0x00018950


	//   ....[79]....
        /*0348*/ 	.word	0x00018960


	//   ....[80]....
        /*034c*/ 	.word	0x00018980


	//   ....[81]....
        /*0350*/ 	.word	0x000195b0


	//   ....[82]....
        /*0354*/ 	.word	0x000195c0


	//   ....[83]....
        /*0358*/ 	.word	0x000195d0


	//   ....[84]....
        /*035c*/ 	.word	0x000195e0


	//   ....[85]....
        /*0360*/ 	.word	0x000197a0


	//   ....[86]....
        /*0364*/ 	.word	0x00019a10


	//   ....[87]....
        /*0368*/ 	.word	0x0001a340


	//   ....[88]....
        /*036c*/ 	.word	0x0001a390


	//   ....[89]....
        /*0370*/ 	.word	0x0001a3b0


	//   ....[90]....
        /*0374*/ 	.word	0x0001a3d0


	//   ....[91]....
        /*0378*/ 	.word	0x0001bb40


	//   ....[92]....
        /*037c*/ 	.word	0x0001bb70


	//   ....[93]....
        /*0380*/ 	.word	0x0001bbc0


	//   ....[94]....
        /*0384*/ 	.word	0x0001bbd0


	//   ....[95]....
        /*0388*/ 	.word	0x0001d1c0


	//   ....[96]....
        /*038c*/ 	.word	0x0001d240


	//   ....[97]....
        /*0390*/ 	.word	0x0001d280


	//   ....[98]....
        /*0394*/ 	.word	0x0001d2c0


	//   ....[99]....
        /*0398*/ 	.word	0x0001d4f0


	//   ....[100]....
        /*039c*/ 	.word	0x0001d500


	//   ....[101]....
        /*03a0*/ 	.word	0x0001d680


	//   ....[102]....
        /*03a4*/ 	.word	0x0001d6b0


	//   ....[103]....
        /*03a8*/ 	.word	0x0001d800


	//   ....[104]....
        /*03ac*/ 	.word	0x0001d830


	//   ....[105]....
        /*03b0*/ 	.word	0x0001d980


	//   ....[106]....
        /*03b4*/ 	.word	0x0001d9a0


	//   ....[107]....
        /*03b8*/ 	.word	0x0001e2e0


	//   ....[108]....
        /*03bc*/ 	.word	0x0001e2f0


	//   ....[109]....
        /*03c0*/ 	.word	0x0001e420


	//   ....[110]....
        /*03c4*/ 	.word	0x0001e450


	//   ....[111]....
        /*03c8*/ 	.word	0x0001e580


	//   ....[112]....
        /*03cc*/ 	.word	0x0001e5b0


	//   ....[113]....
        /*03d0*/ 	.word	0x0001e6e0


	//   ....[114]....
        /*03d4*/ 	.word	0x0001e700


	//----- nvinfo : EIATTR_EXIT_INSTR_OFFSETS
	.align		4
.L_216:
        /*03d8*/ 	.byte	0x04, 0x1c
        /*03da*/ 	.short	(.L_218 - .L_217)


	//   ....[0]....
.L_217:
        /*03dc*/ 	.word	0x00000440


	//   ....[1]....
        /*03e0*/ 	.word	0x0001d9b0


	//   ....[2]....
        /*03e4*/ 	.word	0x0001da80


	//   ....[3]....
        /*03e8*/ 	.word	0x0001dae0


	//   ....[4]....
        /*03ec*/ 	.word	0x0001e710


	//   ....[5]....
        /*03f0*/ 	.word	0x0001e7c0


	//   ....[6]....
        /*03f4*/ 	.word	0x0001e820


	//----- nvinfo : EIATTR_CTAIDZ_USED
	.align		4
.L_218:
        /*03f8*/ 	.byte	0x01, 0x04
	.zero		2


	//----- nvinfo : EIATTR_MAX_THREADS
	.align		4
        /*03fc*/ 	.byte	0x04, 0x05
        /*03fe*/ 	.short	(.L_220 - .L_219)
.L_219:
        /*0400*/ 	.word	0x00000100
        /*0404*/ 	.word	0x00000001
        /*0408*/ 	.word	0x00000001


	//----- nvinfo : EIATTR_CRS_STACK_SIZE
	.align		4
.L_220:
        /*040c*/ 	.byte	0x04, 0x1e
        /*040e*/ 	.short	(.L_222 - .L_221)
.L_221:
        /*0410*/ 	.word	0x00000000
.L_222:


//--------------------- .nv.info._ZN7cutlass13device_kernelIN5flash19enable_sm80_to_sm89INS1_16FlashAttnFwdSm80INS1_25CollectiveMainloopFwdSm80ILi8ELi1ELb0EN4cute5tupleIJNS5_1CILi128EEENS7_ILi64EEENS7_ILi192EEEEEELi192ENS_6half_tEfNS_4arch4Sm80ELb1ELb0ELb0ELb0ELb1ELb0ELb1ELb0EEENS1_21CollectiveEpilogueFwdINS6_IJS8_SA_S9_EEENS6_IJNS7_ILi1EEESI_SI_EEESC_SE_Li256ELb0ELb1ELb0ELb0EEENS1_30DynamicPersistentTileSchedulerILi256ELi256ELb0ELb1ELb0EEEEEEEEEvNT_6ParamsE --------------------------
	.section	.nv.info._ZN7cutlass13device_kernelIN5flash19enable_sm80_to_sm89INS1_16FlashAttnFwdSm80INS1_25CollectiveMainloopFwdSm80ILi8ELi1ELb0EN4cute5tupleIJNS5_1CILi128EEENS7_ILi64EEENS7_ILi192EEEEEELi192ENS_6half_tEfNS_4arch4Sm80ELb1ELb0ELb0ELb0ELb1ELb0ELb1ELb0EEENS1_21CollectiveEpilogueFwdINS6_IJS8_SA_S9_EEENS6_IJNS7_ILi1EEESI_SI_EEESC_SE_Li256ELb0ELb1ELb0ELb0EEENS1_30DynamicPersistentTileSchedulerILi256ELi256ELb0ELb1ELb0EEEEEEEEEvNT_6ParamsE,"",@"SHT_CUDA_INFO"
	.sectionflags	@""
	.align	4


	//----- nvinfo : EIATTR_CUDA_API_VERSION
	.align		4
        /*0000*/ 	.byte	0x04, 0x37
        /*0002*/ 	.short	(.L_224 - .L_223)
.L_223:
        /*0004*/ 	.word	0x00000082


	//----- nvinfo : EIATTR_SW2861232_WAR
	.align		4
.L_224:
        /*0008*/ 	.byte	0x01, 0x35
	.zero		2


	//----- nvinfo : EIATTR_PARAM_CBANK
	.align		4
        /*000c*/ 	.byte	0x04, 0x0a
        /*000e*/ 	.short	(.L_226 - .L_225)
	.align		4
.L_225:
        /*0010*/ 	.word	index@(.nv.constant0._ZN7cutlass13device_kernelIN5flash19enable_sm80_to_sm89INS1_16FlashAttnFwdSm80INS1_25CollectiveMainloopFwdSm80ILi8ELi1ELb0EN4cute5tupleIJNS5_1CILi128EEENS7_ILi64EEENS7_ILi192EEEEEELi192ENS_6half_tEfNS_4arch4Sm80ELb1ELb0ELb0ELb0ELb1ELb0ELb1ELb0EEENS1_21CollectiveEpilogueFwdINS6_IJS8_SA_S9_EEENS6_IJNS7_ILi1EEESI_SI_EEESC_SE_Li256ELb0ELb1ELb0ELb0EEENS1_30DynamicPersistentTileSchedulerILi256ELi256ELb0ELb1ELb0EEEEEEEEEvNT_6ParamsE)
        /*0014*/ 	.short	0x0160
        /*0016*/ 	.short	0x0428


	//----- nvinfo : EIATTR_CBANK_PARAM_SIZE
	.align		4
.L_226:
        /*0018*/ 	.byte	0x03, 0x19
        /*001a*/ 	.short	0x0428


	//----- nvinfo : EIATTR_KPARAM_INFO
	.align		4
        /*001c*/ 	.byte	0x04, 0x17
        /*001e*/ 	.short	(.L_228 - .L_227)
.L_227:
        /*0020*/ 	.word	0x00000000
        /*0024*/ 	.short	0x0000
        /*0026*/ 	.short	0x0000
        /*0028*/ 	.byte	0x00, 0xf0, 0xa1, 0x10


	//----- nvinfo : EIATTR_MAXREG_COUNT
	.align		4
.L_228:
        /*002c*/ 	.byte	0x03, 0x1b
        /*002e*/ 	.short	0x00ff


	//----- nvinfo : EIATTR_NUM_BARRIERS
	.align		4
        /*0030*/ 	.byte	0x02, 0x4c
        /*0032*/ 	.byte	0x06
	.zero		1


	//----- nvinfo : EIATTR_MERCURY_ISA_VERSION
	.align		4
        /*0034*/ 	.byte	0x03, 0x5f
        /*0036*/ 	.short	0x0000


	//----- nvinfo : EIATTR_INT_WARP_WIDE_INSTR_OFFSETS
	.align		4
        /*0038*/ 	.byte	0x04, 0x31
        /*003a*/ 	.short	(.L_230 - .L_229)


	//   ....[0]....
.L_229:
        /*003c*/ 	.word	0x0000ad20


	//   ....[1]....
        /*0040*/ 	.word	0x0000adc0


	//----- nvinfo : EIATTR_COOP_GROUP_MASK_REGIDS
	.align		4
.L_230:
        /*0044*/ 	.byte	0x04, 0x29
        /*0046*/ 	.short	(.L_232 - .L_231)


	//   ....[0]....
.L_231:
        /*0048*/ 	.word	0xffffffff


	//   ....[1]....
        /*004c*/ 	.word	0xffffffff


	//   ....[2]....
        /*0050*/ 	.word	0xffffffff


	//   ....[3]....
        /*0054*/ 	.word	0xffffffff


	//   ....[4]....
        /*0058*/ 	.word	0xffffffff


	//   ....[5]....
        /*005c*/ 	.word	0xffffffff


	//   ....[6]....
        /*0060*/ 	.word	0xffffffff


	//   ....[7]....
        /*0064*/ 	.word	0xffffffff


	//   ....[8]....
        /*0068*/ 	.word	0xffffffff


	//   ....[9]....
        /*006c*/ 	.word	0xffffffff


	//   ....[10]....
        /*0070*/ 	.word	0xffffffff


	//   ....[11]....
        /*0074*/ 	.word	0xffffffff


	//   ....[12]....
        /*0078*/ 	.word	0xffffffff


	//   ....[13]....
        /*007c*/ 	.word	0xffffffff


	//   ....[14]....
        /*0080*/ 	.word	0xffffffff


	//   ....[15]....
        /*0084*/ 	.word	0xffffffff


	//   ....[16]....
        /*0088*/ 	.word	0xffffffff


	//   ....[17]....
        /*008c*/ 	.word	0xffffffff


	//   ....[18]....
        /*0090*/ 	.word	0xffffffff


	//   ....[19]....
        /*0094*/ 	.word	0xffffffff


	//   ....[20]....
        /*0098*/ 	.word	0xffffffff


	//   ....[21]....
        /*009c*/ 	.word	0xffffffff


	//   ....[22]....
        /*00a0*/ 	.word	0xffffffff


	//   ....[23]....
        /*00a4*/ 	.word	0xffffffff


	//   ....[24]....
        /*00a8*/ 	.word	0xffffffff


	//   ....[25]....
        /*00ac*/ 	.word	0xffffffff


	//   ....[26]....
        /*00b0*/ 	.word	0xffffffff


	//   ....[27]....
        /*00b4*/ 	.word	0xffffffff


	//   ....[28]....
        /*00b8*/ 	.word	0xffffffff


	//   ....[29]....
        /*00bc*/ 	.word	0xffffffff


	//   ....[30]....
        /*00c0*/ 	.word	0xffffffff


	//   ....[31]....
        /*00c4*/ 	.word	0xffffffff


	//   ....[32]....
        /*00c8*/ 	.word	0xffffffff


	//   ....[33]....
        /*00cc*/ 	.word	0xffffffff


	//   ....[34]....
        /*00d0*/ 	.word	0xffffffff


	//   ....[35]....
        /*00d4*/ 	.word	0xffffffff


	//   ....[36]....
        /*00d8*/ 	.word	0xffffffff


	//   ....[37]....
        /*00dc*/ 	.word	0xffffffff


	//   ....[38]....
        /*00e0*/ 	.word	0xffffffff


	//   ....[39]....
        /*00e4*/ 	.word	0xffffffff


	//   ....[40]....
        /*00e8*/ 	.word	0xffffffff


	//   ....[41]....
        /*00ec*/ 	.word	0xffffffff


	//   ....[42]....
        /*00f0*/ 	.word	0xffffffff


	//   ....[43]....
        /*00f4*/ 	.word	0xffffffff


	//   ....[44]....
        /*00f8*/ 	.word	0xffffffff


	//   ....[45]....
        /*00fc*/ 	.word	0xffffffff


	//   ....[46]....
        /*0100*/ 	.word	0xffffffff


	//   ....[47]....
        /*0104*/ 	.word	0xffffffff


	//   ....[48]....
        /*0108*/ 	.word	0xffffffff


	//   ....[49]....
        /*010c*/ 	.word	0xffffffff


	//   ....[50]....
        /*0110*/ 	.word	0xffffffff


	//   ....[51]....
        /*0114*/ 	.word	0xffffffff


	//   ....[52]....
        /*0118*/ 	.word	0xffffffff


	//   ....[53]....
        /*011c*/ 	.word	0xffffffff


	//   ....[54]....
        /*0120*/ 	.word	0xffffffff


	//   ....[55]....
        /*0124*/ 	.word	0xffffffff


	//   ....[56]....
        /*0128*/ 	.word	0xffffffff


	//   ....[57]....
        /*012c*/ 	.word	0xffffffff


	//   ....[58]....
        /*0130*/ 	.word	0xffffffff


	//   ....[59]....
        /*0134*/ 	.word	0xffffffff


	//   ....[60]....
        /*0138*/ 	.word	0xffffffff


	//   ....[61]....
        /*013c*/ 	.word	0xffffffff


	//   ....[62]....
        /*0140*/ 	.word	0xffffffff


	//   ....[63]....
        /*0144*/ 	.word	0xffffffff


	//   ....[64]....
        /*0148*/ 	.word	0xffffffff


	//   ....[65]....
        /*014c*/ 	.word	0xffffffff


	//   ....[66]....
        /*0150*/ 	.word	0xffffffff


	//   ....[67]....
        /*0154*/ 	.word	0xffffffff


	//   ....[68]....
        /*0158*/ 	.word	0xffffffff


	//   ....[69]....
        /*015c*/ 	.word	0xffffffff


	//   ....[70]....
        /*0160*/ 	.word	0xffffffff


	//   ....[71]....
        /*0164*/ 	.word	0xffffffff


	//   ....[72]....
        /*0168*/ 	.word	0xffffffff


	//   ....[73]....
        /*016c*/ 	.word	0xffffffff


	//   ....[74]....
        /*0170*/ 	.word	0xffffffff


	//   ....[75]....
        /*0174*/ 	.word	0xffffffff


	//   ....[76]....
        /*0178*/ 	.word	0xffffffff


	//   ....[77]....
        /*017c*/ 	.word	0xffffffff


	//   ....[78]....
        /*0180*/ 	.word	0xffffffff


	//   ....[79]....
        /*0184*/ 	.word	0xffffffff


	//   ....[80]....
        /*0188*/ 	.word	0xffffffff


	//   ....[81]....
        /*018c*/ 	.word	0xffffffff


	//   ....[82]....
        /*0190*/ 	.word	0xffffffff


	//   ....[83]....
        /*0194*/ 	.word	0xffffffff


	//   ....[84]....
        /*0198*/ 	.word	0xffffffff


	//   ....[85]....
        /*019c*/ 	.word	0xffffffff


	//   ....[86]....
        /*01a0*/ 	.word	0xffffffff


	//   ....[87]....
        /*01a4*/ 	.word	0xffffffff


	//   ....[88]....
        /*01a8*/ 	.word	0xffffffff


	//   ....[89]....
        /*01ac*/ 	.word	0xffffffff


	//   ....[90]....
        /*01b0*/ 	.word	0xffffffff


	//   ....[91]....
        /*01b4*/ 	.word	0xffffffff


	//   ....[92]....
        /*01b8*/ 	.word	0xffffffff


	//   ....[93]....
        /*01bc*/ 	.word	0xffffffff


	//   ....[94]....
        /*01c0*/ 	.word	0xffffffff


	//   ....[95]....
        /*01c4*/ 	.word	0xffffffff


	//   ....[96]....
        /*01c8*/ 	.word	0xffffffff


	//   ....[97]....
        /*01cc*/ 	.word	0xffffffff


	//   ....[98]....
        /*01d0*/ 	.word	0xffffffff


	//   ....[99]....
        /*01d4*/ 	.word	0xffffffff


	//   ....[100]....
        /*01d8*/ 	.word	0xffffffff


	//   ....[101]....
        /*01dc*/ 	.word	0xffffffff


	//   ....[102]....
        /*01e0*/ 	.word	0xffffffff


	//   ....[103]....
        /*01e4*/ 	.word	0xffffffff


	//   ....[104]....
        /*01e8*/ 	.word	0xffffffff


	//   ....[105]....
        /*01ec*/ 	.word	0xffffffff


	//   ....[106]....
        /*01f0*/ 	.word	0xffffffff


	//   ....[107]....
        /*01f4*/ 	.word	0xffffffff


	//   ....[108]....
        /*01f8*/ 	.word	0xffffffff


	//   ....[109]....
        /*01fc*/ 	.word	0xffffffff


	//   ....[110]....
        /*0200*/ 	.word	0xffffffff


	//   ....[111]....
        /*0204*/ 	.word	0xffffffff


	//   ....[112]....
        /*0208*/ 	.word	0xffffffff


	//   ....[113]....
        /*020c*/ 	.word	0xffffffff


	//   ....[114]....
        /*0210*/ 	.word	0xffffffff


	//   ....[115]....
        /*0214*/ 	.word	0xffffffff


	//   ....[116]....
        /*0218*/ 	.word	0xffffffff


	//   ....[117]....
        /*021c*/ 	.word	0xffffffff


	//   ....[118]....
        /*0220*/ 	.word	0xffffffff


	//   ....[119]....
        /*0224*/ 	.word	0xffffffff


	//   ....[120]....
        /*0228*/ 	.word	0xffffffff


	//   ....[121]....
        /*022c*/ 	.word	0xffffffff


	//   ....[122]....
        /*0230*/ 	.word	0xffffffff


	//   ....[123]....
        /*0234*/ 	.word	0xffffffff


	//   ....[124]....
        /*0238*/ 	.word	0xffffffff


	//   ....[125]....
        /*023c*/ 	.word	0xffffffff


	//   ....[126]....
        /*0240*/ 	.word	0xffffffff


	//   ....[127]....
        /*0244*/ 	.word	0xffffffff


	//   ....[128]....
        /*0248*/ 	.word	0xffffffff


	//   ....[129]....
        /*024c*/ 	.word	0xffffffff


	//   ....[130]....
        /*0250*/ 	.word	0xffffffff


	//   ....[131]....
        /*0254*/ 	.word	0xffffffff


	//   ....[132]....
        /*0258*/ 	.word	0xffffffff


	//   ....[133]....
        /*025c*/ 	.word	0xffffffff


	//----- nvinfo : EIATTR_COOP_GROUP_INSTR_OFFSETS
	.align		4
.L_232:
        /*0260*/ 	.byte	0x04, 0x28
        /*0262*/ 	.short	(.L_234 - .L_233)


	//   ....[0]....
.L_233:
        /*0264*/ 	.word	0x00000040


	//   ....[1]....
        /*0268*/ 	.word	0x00000050


	//   ....[2]....
        /*026c*/ 	.word	0x00001150


	//   ....[3]....
        /*0270*/ 	.word	0x00001170


	//   ....[4]....
        /*0274*/ 	.word	0x000012c0


	//   ....[5]....
        /*0278*/ 	.word	0x000012d0


	//   ....[6]....
        /*027c*/ 	.word	0x00001400


	//   ....[7]....
        /*0280*/ 	.word	0x00001420


	//   ....[8]....
        /*0284*/ 	.word	0x00001550


	//   ....[9]....
        /*0288*/ 	.word	0x00001560


	//   ....[10]....
        /*028c*/ 	.word	0x00001a20


	//   ....[11]....
        /*0290*/ 	.word	0x00001a40


	//   ....[12]....
        /*0294*/ 	.word	0x00001a50


	//   ....[13]....
        /*0298*/ 	.word	0x00001a70


	//   ....[14]....
        /*029c*/ 	.word	0x00001cd0


	//   ....[15]....
        /*02a0*/ 	.word	0x00001ce0


	//   ....[16]....
        /*02a4*/ 	.word	0x00001cf0


	//   ....[17]....
        /*02a8*/ 	.word	0x00001d30


	//   ....[18]....
        /*02ac*/ 	.word	0x00002b40


	//   ....[19]....
        /*02b0*/ 	.word	0x00002b60


	//   ....[20]....
        /*02b4*/ 	.word	0x00002b90


	//   ....[21]....
        /*02b8*/ 	.word	0x00002bb0


	//   ....[22]....
        /*02bc*/ 	.word	0x00002e90


	//   ....[23]....
        /*02c0*/ 	.word	0x000030f0


	//   ....[24]....
        /*02c4*/ 	.word	0x000034f0


	//   ....[25]....
        /*02c8*/ 	.word	0x00003510


	//   ....[26]....
        /*02cc*/ 	.word	0x00003530


	//   ....[27]....
        /*02d0*/ 	.word	0x00003550


	//   ....[28]....
        /*02d4*/ 	.word	0x000048f0


	//   ....[29]....
        /*02d8*/ 	.word	0x00004910


	//   ....[30]....
        /*02dc*/ 	.word	0x00004940


	//   ....[31]....
        /*02e0*/ 	.word	0x00004960


	//   ....[32]....
        /*02e4*/ 	.word	0x00005740


	//   ....[33]....
        /*02e8*/ 	.word	0x00005760


	//   ....[34]....
        /*02ec*/ 	.word	0x00005790


	//   ....[35]....
        /*02f0*/ 	.word	0x000057b0


	//   ....[36]....
        /*02f4*/ 	.word	0x00005a90


	//   ....[37]....
        /*02f8*/ 	.word	0x00005cd0


	//   ....[38]....
        /*02fc*/ 	.word	0x000060d0


	//   ....[39]....
        /*0300*/ 	.word	0x000060f0


	//   ....[40]....
        /*0304*/ 	.word	0x00006110


	//   ....[41]....
        /*0308*/ 	.word	0x00006130


	//   ....[42]....
        /*030c*/ 	.word	0x00007b70


	//   ....[43]....
        /*0310*/ 	.word	0x00007b90


	//   ....[44]....
        /*0314*/ 	.word	0x00007bd0


	//   ....[45]....
        /*0318*/ 	.word	0x00007c10


	//   ....[46]....
        /*031c*/ 	.word	0x00008960


	//   ....[47]....
        /*0320*/ 	.word	0x00008980


	//   ....[48]....
        /*0324*/ 	.word	0x000089b0


	//   ....[49]....
        /*0328*/ 	.word	0x000089d0


	//   ....[50]....
        /*032c*/ 	.word	0x00008d90


	//   ....[51]....
        /*0330*/ 	.word	0x00008da0


	//   ....[52]....
        /*0334*/ 	.word	0x00008dd0


	//   ....[53]....
        /*0338*/ 	.word	0x00008de0


	//   ....[54]....
        /*033c*/ 	.word	0x0000a510


	//   ....[55]....
        /*0340*/ 	.word	0x0000a540


	//   ....[56]....
        /*0344*/ 	.word	0x0000a550


	//   ....[57]....
        /*0348*/ 	.word	0x0000a580


	//   ....[58]....
        /*034c*/ 	.word	0x0000b4c0


	//   ....[59]....
        /*0350*/ 	.word	0x0000b750


	//   ....[60]....
        /*0354*/ 	.word	0x0000b7a0


	//   ....[61]....
        /*0358*/ 	.word	0x0000b7d0


	//   ....[62]....
        /*035c*/ 	.word	0x0000b810


	//   ....[63]....
        /*0360*/ 	.word	0x0000b9d0


	//   ....[64]....
        /*0364*/ 	.word	0x0000b9e0


	//   ....[65]....
        /*0368*/ 	.word	0x0000bb10


	//   ....[66]....
        /*036c*/ 	.word	0x0000bb40


	//   ....[67]....
        /*0370*/ 	.word	0x0000bc40


	//   ....[68]....
        /*0374*/ 	.word	0x0000bc70


	//   ....[69]....
        /*0378*/ 	.word	0x0000bd70


	//   ....[70]....
        /*037c*/ 	.word	0x0000bd90


	//   ....[71]....
        /*0380*/ 	.word	0x0000c2a0


	//   ....[72]....
        /*0384*/ 	.word	0x0000c2c0


	//   ....[73]....
        /*0388*/ 	.word	0x0000c410


	//   ....[74]....
        /*038c*/ 	.word	0x0000c420


	//   ....[75]....
        /*0390*/ 	.word	0x0000c550


	//   ....[76]....
        /*0394*/ 	.word	0x0000c570


	//   ....[77]....
        /*0398*/ 	.word	0x0000c6a0


	//   ....[78]....
        /*039c*/ 	.word	0x0000c6b0


	//   ....[79]....
        /*03a0*/ 	.word	0x0000c830


	//   ....[80]....
        /*03a4*/ 	.word	0x0000c910


	//   ....[81]....
        /*03a8*/ 	.word	0x0000c980


	//   ....[82]....
        /*03ac*/ 	.word	0x0000c9e0


	//   ....[83]....
        /*03b0*/ 	.word	0x0000ca40


	//   ....[84]....
        /*03b4*/ 	.word	0x0000caa0


	//   ....[85]....
        /*03b8*/ 	.word	0x0000cb10


	//   ....[86]....
        /*03bc*/ 	.word	0x0000cb70


	//   ....[87]....
        /*03c0*/ 	.word	0x0000cbd0


	//   ....[88]....
        /*03c4*/ 	.word	0x0000cc30


	//   ....[89]....
        /*03c8*/ 	.word	0x0000cca0


	//   ....[90]....
        /*03cc*/ 	.word	0x0000ce10


	//   ....[91]....
        /*03d0*/ 	.word	0x0000ce70


	//   ....[92]....
        /*03d4*/ 	.word	0x0000cec0


	//   ....[93]....
        /*03d8*/ 	.word	0x0000cf10


	//   ....[94]....
        /*03dc*/ 	.word	0x0000d340


	//   ....[95]....
        /*03e0*/ 	.word	0x0000d380


	//   ....[96]....
        /*03e4*/ 	.word	0x0000d3d0


	//   ....[97]....
        /*03e8*/ 	.word	0x0000d410


	//   ....[98]....
        /*03ec*/ 	.word	0x0000d470


	//   ....[99]....
        /*03f0*/ 	.word	0x0000d4e0


	//   ....[100]....
        /*03f4*/ 	.word	0x0000d650


	//   ....[101]....
        /*03f8*/ 	.word	0x0000d6b0


	//   ....[102]....
        /*03fc*/ 	.word	0x0000d710


	//   ....[103]....
        /*0400*/ 	.word	0x0000d780


	//   ....[104]....
        /*0404*/ 	.word	0x0000d8f0


	//   ....[105]....
        /*0408*/ 	.word	0x0000d950


	//   ....[106]....
        /*040c*/ 	.word	0x0000d9a0


	//   ....[107]....
        /*0410*/ 	.word	0x0000d9f0


	//   ....[108]....
        /*0414*/ 	.word	0x0000de30


	//   ....[109]....
        /*0418*/ 	.word	0x0000de70


	//   ....[110]....
        /*041c*/ 	.word	0x0000dec0


	//   ....[111]....
        /*0420*/ 	.word	0x0000df00


	//   ....[112]....
        /*0424*/ 	.word	0x0000df60


	//   ....[113]....
        /*0428*/ 	.word	0x0000dfc0


	//   ....[114]....
        /*042c*/ 	.word	0x0000e030


	//   ....[115]....
        /*0430*/ 	.word	0x0000e170


	//   ....[116]....
        /*0434*/ 	.word	0x0000e1d0


	//   ....[117]....
        /*0438*/ 	.word	0x0000e210


	//   ....[118]....
        /*043c*/ 	.word	0x0000e250


	//   ....[119]....
        /*0440*/ 	.word	0x0000e2a0


	//   ....[120]....
        /*0444*/ 	.word	0x0000e2e0


	//   ....[121]....
        /*0448*/ 	.word	0x0000e340


	//   ....[122]....
        /*044c*/ 	.word	0x0000e380


	//   ....[123]....
        /*0450*/ 	.word	0x0000e3d0


	//   ....[124]....
        /*0454*/ 	.word	0x0000e420


	//   ....[125]....
        /*0458*/ 	.word	0x0000e480


	//   ....[126]....
        /*045c*/ 	.word	0x0000e4f0


	//   ....[127]....
        /*0460*/ 	.word	0x0000e550


	//   ....[128]....
        /*0464*/ 	.word	0x0000e5b0


	//   ....[129]....
        /*0468*/ 	.word	0x0000e610


	//   ....[130]....
        /*046c*/ 	.word	0x0000e680


	//   ....[131]....
        /*0470*/ 	.word	0x0000e6e0


	//   ....[132]....
        /*0474*/ 	.word	0x0000e740


	//   ....[133]....
        /*0478*/ 	.word	0x0000e7a0


	//----- nvinfo : EIATTR_EXIT_INSTR_OFFSETS
	.align		4
.L_234:
        /*047c*/ 	.byte	0x04, 0x1c
        /*047e*/ 	.short	(.L_236 - .L_235)


	//   ....[0]....
.L_235:
        /*0480*/ 	.word	0x00000090


	//   ....[1]....
        /*0484*/ 	.word	0x0000c8c0


	//----- nvinfo : EIATTR_MAX_THREADS
	.align		4
.L_236:
        /*0488*/ 	.byte	0x04, 0x05
        /*048a*/ 	.short	(.L_238 - .L_237)
.L_237:
        /*048c*/ 	.word	0x00000100
        /*0490*/ 	.word	0x00000001
        /*0494*/ 	.word	0x00000001


	//----- nvinfo : EIATTR_CRS_STACK_SIZE
	.align		4
.L_238:
        /*0498*/ 	.byte	0x04, 0x1e
        /*049a*/ 	.short	(.L_240 - .L_239)
.L_239:
        /*049c*/ 	.word	0x00000000
.L_240:


//--------------------- .nv.info._ZN7cutlass13device_kernelIN5flash19enable_sm80_to_sm89INS1_16FlashAttnFwdSm80INS1_25CollectiveMainloopFwdSm80ILi8ELi1ELb0EN4cute5tupleIJNS5_1CILi128EEENS7_ILi64EEENS7_ILi192EEEEEELi192ENS_6half_tEfNS_4arch4Sm80ELb1ELb0ELb0ELb1ELb1ELb0ELb1ELb0EEENS1_21CollectiveEpilogueFwdINS6_IJS8_SA_S9_EEENS6_IJNS7_ILi1EEESI_SI_EEESC_SE_Li256ELb1ELb1ELb0ELb0EEENS1_19SingleTileSchedulerILb1ELb0ELb1ELi128EEEEEEEEEvNT_6ParamsE --------------------------
	.section	.nv.info._ZN7cutlass13device_kernelIN5flash19enable_sm80_to_sm89INS1_16FlashAttnFwdSm80INS1_25CollectiveMainloopFwdSm80ILi8ELi1ELb0EN4cute5tupleIJNS5_1CILi128EEENS7_ILi64EEENS7_ILi192EEEEEELi192ENS_6half_tEfNS_4arch4Sm80ELb1ELb0ELb0ELb1ELb1ELb0ELb1ELb0EEENS1_21CollectiveEpilogueFwdINS6_IJS8_SA_S9_EEENS6_IJNS7_ILi1EEESI_SI_EEESC_SE_Li256ELb1ELb1ELb0ELb0EEENS1_19SingleTileSchedulerILb1ELb0ELb1ELi128EEEEEEEEEvNT_6ParamsE,"",@"SHT_CUDA_INFO"
	.sectionflags	@""
	.align	4


	//----- nvinfo : EIATTR_CUDA_API_VERSION
	.align		4
        /*0000*/ 	.byte	0x04, 0x37
        /*0002*/ 	.short	(.L_242 - .L_241)
.L_241:
        /*0004*/ 	.word	0x00000082


	//----- nvinfo : EIATTR_SW2861232_WAR
	.align		4
.L_242:
        /*0008*/ 	.byte	0x01, 0x35
	.zero		2


	//----- nvinfo : EIATTR_PARAM_CBANK
	.align		4
        /*000c*/ 	.byte	0x04, 0x0a
        /*000e*/ 	.short	(.L_244 - .L_243)
	.align		4
.L_243:
        /*0010*/ 	.word	index@(.nv.constant0._ZN7cutlass13device_kernelIN5flash19enable_sm80_to_sm89INS1_16FlashAttnFwdSm80INS1_25CollectiveMainloopFwdSm80ILi8ELi1ELb0EN4cute5tupleIJNS5_1CILi128EEENS7_ILi64EEENS7_ILi192EEEEEELi192ENS_6half_tEfNS_4arch4Sm80ELb1ELb0ELb0ELb1ELb1ELb0ELb1ELb0EEENS1_21CollectiveEpilogueFwdINS6_IJS8_SA_S9_EEENS6_IJNS7_ILi1EEESI_SI_EEESC_SE_Li256ELb1ELb1ELb0ELb0EEENS1_19SingleTileSchedulerILb1ELb0ELb1ELi128EEEEEEEEEvNT_6ParamsE)
        /*0014*/ 	.short	0x0160
        /*0016*/ 	.short	0x0418


	//----- nvinfo : EIATTR_CBANK_PARAM_SIZE
	.align		4
.L_244:
        /*0018*/ 	.byte	0x03, 0x19
        /*001a*/ 	.short	0x0418


	//----- nvinfo : EIATTR_KPARAM_INFO
	.align		4
        /*001c*/ 	.byte	0x04, 0x17
        /*001e*/ 	.short	(.L_246 - .L_245)
.L_245:
        /*0020*/ 	.word	0x00000000
        /*0024*/ 	.short	0x0000
        /*0026*/ 	.short	0x0000
        /*0028*/ 	.byte	0x00, 0xf0, 0x61, 0x10


	//----- nvinfo : EIATTR_MAXREG_COUNT
	.align		4
.L_246:
        /*002c*/ 	.byte	0x03, 0x1b
        /*002e*/ 	.short	0x00ff


	//----- nvinfo : EIATTR_NUM_BARRIERS
	.align		4
        /*0030*/ 	.byte	0x02, 0x4c
        /*0032*/ 	.byte	0x02
	.zero		1


	//----- nvinfo : EIATTR_MERCURY_ISA_VERSION
	.align		4
        /*0034*/ 	.byte	0x03, 0x5f
        /*0036*/ 	.short	0x0000


	//----- nvinfo : EIATTR_COOP_GROUP_MASK_REGIDS
	.align		4
        /*0038*/ 	.byte	0x04, 0x29
        /*003a*/ 	.short	(.L_248 - .L_247)


	//   ....[0]....
.L_247:
        /*003c*/ 	.word	0xffffffff


	//   ....[1]....
        /*0040*/ 	.word	0xffffffff


	//   ....[2]....
        /*0044*/ 	.word	0xffffffff


	//   ....[3]....
        /*0048*/ 	.word	0xffffffff


	//   ....[4]....
        /*004c*/ 	.word	0xffffffff


	//   ....[5]....
        /*0050*/ 	.word	0xffffffff


	//   ....[6]....
        /*0054*/ 	.word	0xffffffff


	//   ....[7]....
        /*0058*/ 	.word	0xffffffff


	//   ....[8]....
        /*005c*/ 	.word	0xffffffff


	//   ....[9]....
        /*0060*/ 	.word	0xffffffff


	//   ....[10]....
        /*0064*/ 	.word	0xffffffff


	//   ....[11]....
        /*0068*/ 	.word	0xffffffff


	//   ....[12]....
        /*006c*/ 	.word	0xffffffff


	//   ....[13]....
        /*0070*/ 	.word	0xffffffff


	//   ....[14]....
        /*0074*/ 	.word	0xffffffff


	//   ....[15]....
        /*0078*/ 	.word	0xffffffff


	//   ....[16]....
        /*007c*/ 	.word	0xffffffff


	//   ....[17]....
        /*0080*/ 	.word	0xffffffff


	//   ....[18]....
        /*0084*/ 	.word	0xffffffff


	//   ....[19]....
        /*0088*/ 	.word	0xffffffff


	//   ....[20]....
        /*008c*/ 	.word	0xffffffff


	//   ....[21]....
        /*0090*/ 	.word	0xffffffff


	//   ....[22]....
        /*0094*/ 	.word	0xffffffff


	//   ....[23]....
        /*0098*/ 	.word	0xffffffff


	//   ....[24]....
        /*009c*/ 	.word	0xffffffff


	//   ....[25]....
        /*00a0*/ 	.word	0xffffffff


	//   ....[26]....
        /*00a4*/ 	.word	0xffffffff


	//   ....[27]....
        /*00a8*/ 	.word	0xffffffff


	//   ....[28]....
        /*00ac*/ 	.word	0xffffffff


	//   ....[29]....
        /*00b0*/ 	.word	0xffffffff


	//   ....[30]....
        /*00b4*/ 	.word	0xffffffff


	//   ....[31]....
        /*00b8*/ 	.word	0xffffffff


	//   ....[32]....
        /*00bc*/ 	.word	0xffffffff


	//   ....[33]....
        /*00c0*/ 	.word	0xffffffff


	//   ....[34]....
        /*00c4*/ 	.word	0xffffffff


	//   ....[35]....
        /*00c8*/ 	.word	0xffffffff


	//   ....[36]....
        /*00cc*/ 	.word	0xffffffff


	//   ....[37]....
        /*00d0*/ 	.word	0xffffffff


	//   ....[38]....
        /*00d4*/ 	.word	0xffffffff


	//   ....[39]....
        /*00d8*/ 	.word	0xffffffff


	//   ....[40]....
        /*00dc*/ 	.word	0xffffffff


	//   ....[41]....
        /*00e0*/ 	.word	0xffffffff


	//   ....[42]....
        /*00e4*/ 	.word	0xffffffff


	//   ....[43]....
        /*00e8*/ 	.word	0xffffffff


	//   ....[44]....
        /*00ec*/ 	.word	0xffffffff


	//   ....[45]....
        /*00f0*/ 	.word	0xffffffff


	//   ....[46]....
        /*00f4*/ 	.word	0xffffffff


	//   ....[47]....
        /*00f8*/ 	.word	0xffffffff


	//   ....[48]....
        /*00fc*/ 	.word	0xffffffff


	//   ....[49]....
        /*0100*/ 	.word	0xffffffff


	//   ....[50]....
        /*0104*/ 	.word	0xffffffff


	//   ....[51]....
        /*0108*/ 	.word	0xffffffff


	//   ....[52]....
        /*010c*/ 	.word	0xffffffff


	//   ....[53]....
        /*0110*/ 	.word	0xffffffff


	//   ....[54]....
        /*0114*/ 	.word	0xffffffff


	//   ....[55]....
        /*0118*/ 	.word	0xffffffff


	//   ....[56]....
        /*011c*/ 	.word	0xffffffff


	//   ....[57]....
        /*0120*/ 	.word	0xffffffff


	//   ....[58]....
        /*0124*/ 	.word	0xffffffff


	//   ....[59]....
        /*0128*/ 	.word	0xffffffff


	//   ....[60]....
        /*012c*/ 	.word	0xffffffff


	//   ....[61]....
        /*0130*/ 	.word	0xffffffff


	//   ....[62]....
        /*0134*/ 	.word	0xffffffff


	//   ....[63]....
        /*0138*/ 	.word	0xffffffff


	//   ....[64]....
        /*013c*/ 	.word	0xffffffff


	//   ....[65]....
        /*0140*/ 	.word	0xffffffff


	//   ....[66]....
        /*0144*/ 	.word	0xffffffff


	//   ....[67]....
        /*0148*/ 	.word	0xffffffff


	//   ....[68]....
        /*014c*/ 	.word	0xffffffff


	//   ....[69]....
        /*0150*/ 	.word	0xffffffff


	//   ....[70]....
        /*0154*/ 	.word	0xffffffff


	//   ....[71]....
        /*0158*/ 	.word	0xffffffff


	//   ....[72]....
        /*015c*/ 	.word	0xffffffff


	//   ....[73]....
        /*0160*/ 	.word	0xffffffff


	//   ....[74]....
        /*0164*/ 	.word	0xffffffff


	//   ....[75]....
        /*0168*/ 	.word	0xffffffff


	//   ....[76]....
        /*016c*/ 	.word	0xffffffff


	//----- nvinfo : EIATTR_COOP_GROUP_INSTR_OFFSETS
	.align		4
.L_248:
        /*0170*/ 	.byte	0x04, 0x28
        /*0172*/ 	.short	(.L_250 - .L_249)


	//   ....[0]....
.L_249:
        /*0174*/ 	.word	0x00000090


	//   ....[1]....
        /*0178*/ 	.word	0x00001190


	//   ....[2]....
        /*017c*/ 	.word	0x000011c0


	//   ....[3]....
        /*0180*/ 	.word	0x000013f0


	//   ....[4]....
        /*0184*/ 	.word	0x00001420


	//   ....[5]....
        /*0188*/ 	.word	0x00001540


	//   ....[6]....
        /*018c*/ 	.word	0x00001570


	//   ....[7]....
        /*0190*/ 	.word	0x00001690


	//   ....[8]....
        /*0194*/ 	.word	0x00001700


	//   ....[9]....
        /*0198*/ 	.word	0x00001e70


	//   ....[10]....
        /*019c*/ 	.word	0x00001e90


	//   ....[11]....
        /*01a0*/ 	.word	0x00001ec0


	//   ....[12]....
        /*01a4*/ 	.word	0x00001ee0


	//   ....[13]....
        /*01a8*/ 	.word	0x00001f00


	//   ....[14]....
        /*01ac*/ 	.word	0x00001f10


	//   ....[15]....
        /*01b0*/ 	.word	0x00001f20


	//   ....[16]....
        /*01b4*/ 	.word	0x00001f40


	//   ....[17]....
        /*01b8*/ 	.word	0x00002f90


	//   ....[18]....
        /*01bc*/ 	.word	0x00002fc0


	//   ....[19]....
        /*01c0*/ 	.word	0x00002fd0


	//   ....[20]....
        /*01c4*/ 	.word	0x00002fe0


	//   ....[21]....
        /*01c8*/ 	.word	0x000033e0


	//   ....[22]....
        /*01cc*/ 	.word	0x00003400


	//   ....[23]....
        /*01d0*/ 	.word	0x00003b10


	//   ....[24]....
        /*01d4*/ 	.word	0x00003b50


	//   ....[25]....
        /*01d8*/ 	.word	0x00003b70


	//   ....[26]....
        /*01dc*/ 	.word	0x00003b90


	//   ....[27]....
        /*01e0*/ 	.word	0x00004e20


	//   ....[28]....
        /*01e4*/ 	.word	0x00004e30


	//   ....[29]....
        /*01e8*/ 	.word	0x00004e40


	//   ....[30]....
        /*01ec*/ 	.word	0x00004e50


	//   ....[31]....
        /*01f0*/ 	.word	0x00005b10


	//   ....[32]....
        /*01f4*/ 	.word	0x00005b20


	//   ....[33]....
        /*01f8*/ 	.word	0x00005b30


	//   ....[34]....
        /*01fc*/ 	.word	0x00005b40


	//   ....[35]....
        /*0200*/ 	.word	0x00005d10


	//   ....[36]....
        /*0204*/ 	.word	0x00005d20


	//   ....[37]....
        /*0208*/ 	.word	0x00006270


	//   ....[38]....
        /*020c*/ 	.word	0x000063a0


	//   ....[39]....
        /*0210*/ 	.word	0x000063b0


	//   ....[40]....
        /*0214*/ 	.word	0x00006420


	//   ....[41]....
        /*0218*/ 	.word	0x00007d70


	//   ....[42]....
        /*021c*/ 	.word	0x00007d80


	//   ....[43]....
        /*0220*/ 	.word	0x00007d90


	//   ....[44]....
        /*0224*/ 	.word	0x00007da0


	//   ....[45]....
        /*0228*/ 	.word	0x00008080


	//   ....[46]....
        /*022c*/ 	.word	0x000080a0


	//   ....[47]....
        /*0230*/ 	.word	0x000080b0


	//   ....[48]....
        /*0234*/ 	.word	0x000080d0


	//   ....[49]....
        /*0238*/ 	.word	0x00008db0


	//   ....[50]....
        /*023c*/ 	.word	0x00008dd0


	//   ....[51]....
        /*0240*/ 	.word	0x00008e10


	//   ....[52]....
        /*0244*/ 	.word	0x00008e20


	//   ....[53]....
        /*0248*/ 	.word	0x0000a4b0


	//   ....[54]....
        /*024c*/ 	.word	0x0000a4e0


	//   ....[55]....
        /*0250*/ 	.word	0x0000a520


	//   ....[56]....
        /*0254*/ 	.word	0x0000a530


	//   ....[57]....
        /*0258*/ 	.word	0x0000bb20


	//   ....[58]....
        /*025c*/ 	.word	0x0000bb90


	//   ....[59]....
        /*0260*/ 	.word	0x0000bbd0


	//   ....[60]....
        /*0264*/ 	.word	0x0000bc10


	//   ....[61]....
        /*0268*/ 	.word	0x0000be60


	//   ....[62]....
        /*026c*/ 	.word	0x0000be70


	//   ....[63]....
        /*0270*/ 	.word	0x0000bff0


	//   ....[64]....
        /*0274*/ 	.word	0x0000c020


	//   ....[65]....
        /*0278*/ 	.word	0x0000c170


	//   ....[66]....
        /*027c*/ 	.word	0x0000c1a0


	//   ....[67]....
        /*0280*/ 	.word	0x0000c2f0


	//   ....[68]....
        /*0284*/ 	.word	0x0000c310


	//   ....[69]....
        /*0288*/ 	.word	0x0000cc50


	//   ....[70]....
        /*028c*/ 	.word	0x0000cc60


	//   ....[71]....
        /*0290*/ 	.word	0x0000cd90


	//   ....[72]....
        /*0294*/ 	.word	0x0000cdc0


	//   ....[73]....
        /*0298*/ 	.word	0x0000cef0


	//   ....[74]....
        /*029c*/ 	.word	0x0000cf20


	//   ....[75]....
        /*02a0*/ 	.word	0x0000d050


	//   ....[76]....
        /*02a4*/ 	.word	0x0000d070


	//----- nvinfo : EIATTR_EXIT_INSTR_OFFSETS
	.align		4
.L_250:
        /*02a8*/ 	.byte	0x04, 0x1c
        /*02aa*/ 	.short	(.L_252 - .L_251)


	//   ....[0]....
.L_251:
        /*02ac*/ 	.word	0x00000440


	//   ....[1]....
        /*02b0*/ 	.word	0x0000c320


	//   ....[2]....
        /*02b4*/ 	.word	0x0000c3f0


	//   ....[3]....
        /*02b8*/ 	.word	0x0000c450


	//   ....[4]....
        /*02bc*/ 	.word	0x0000d080


	//   ....[5]....
        /*02c0*/ 	.word	0x0000d130


	//   ....[6]....
        /*02c4*/ 	.word	0x0000d190


	//----- nvinfo : EIATTR_CTAIDZ_USED
	.align		4
.L_252:
        /*02c8*/ 	.byte	0x01, 0x04
	.zero		2


	//----- nvinfo : EIATTR_MAX_THREADS
	.align		4
        /*02cc*/ 	.byte	0x04, 0x05
        /*02ce*/ 	.short	(.L_254 - .L_253)
.L_253:
        /*02d0*/ 	.word	0x00000100
        /*02d4*/ 	.word	0x00000001
        /*02d8*/ 	.word	0x00000001


	//----- nvinfo : EIATTR_CRS_STACK_SIZE
	.align		4
.L_254:
        /*02dc*/ 	.byte	0x04, 0x1e
        /*02de*/ 	.short	(.L_256 - .L_255)
.L_255:
        /*02e0*/ 	.word	0x00000000
.L_256:


//--------------------- .nv.info._ZN7cutlass13device_kernelIN5flash19enable_sm80_to_sm89INS1_16FlashAttnFwdSm80INS1_25CollectiveMainloopFwdSm80ILi8ELi1ELb0EN4cute5tupleIJNS5_1CILi128EEENS7_ILi64EEENS7_ILi192EEEEEELi192ENS_6half_tEfNS_4arch4Sm80ELb1ELb0ELb0ELb1ELb1ELb1ELb1ELb0EEENS1_21CollectiveEpilogueFwdINS6_IJS8_SA_S9_EEENS6_IJNS7_ILi1EEESI_SI_EEESC_SE_Li256ELb1ELb1ELb0ELb0EEENS1_19SingleTileSchedulerILb1ELb0ELb1ELi128EEEEEEEEEvNT_6ParamsE --------------------------
	.section	.nv.info._ZN7cutlass13device_kernelIN5flash19enable_sm80_to_sm89INS1_16FlashAttnFwdSm80INS1_25CollectiveMainloopFwdSm80ILi8ELi1ELb0EN4cute5tupleIJNS5_1CILi128EEENS7_ILi64EEENS7_ILi192EEEEEELi192ENS_6half_tEfNS_4arch4Sm80ELb1ELb0ELb0ELb1ELb1ELb1ELb1ELb0EEENS1_21CollectiveEpilogueFwdINS6_IJS8_SA_S9_EEENS6_IJNS7_ILi1EEESI_SI_EEESC_SE_Li256ELb1ELb1ELb0ELb0EEENS1_19SingleTileSchedulerILb1ELb0ELb1ELi128EEEEEEEEEvNT_6ParamsE,"",@"SHT_CUDA_INFO"
	.sectionflags	@""
	.align	4


	//----- nvinfo : EIATTR_CUDA_API_VERSION
	.align		4
        /*0000*/ 	.byte	0x04, 0x37
        /*0002*/ 	.short	(.L_258 - .L_257)
.L_257:
        /*0004*/ 	.word	0x00000082


	//----- nvinfo : EIATTR_SW2861232_WAR
	.align		4
.L_258:
        /*0008*/ 	.byte	0x01, 0x35
	.zero		2


	//----- nvinfo : EIATTR_PARAM_CBANK
	.align		4
        /*000c*/ 	.byte	0x04, 0x0a
        /*000e*/ 	.short	(.L_260 - .L_259)
	.align		4
.L_259:
        /*0010*/ 	.word	index@(.nv.constant0._ZN7cutlass13device_kernelIN5flash19enable_sm80_to_sm89INS1_16FlashAttnFwdSm80INS1_25CollectiveMainloopFwdSm80ILi8ELi1ELb0EN4cute5tupleIJNS5_1CILi128EEENS7_ILi64EEENS7_ILi192EEEEEELi192ENS_6half_tEfNS_4arch4Sm80ELb1ELb0ELb0ELb1ELb1ELb1ELb1ELb0EEENS1_21CollectiveEpilogueFwdINS6_IJS8_SA_S9_EEENS6_IJNS7_ILi1EEESI_SI_EEESC_SE_Li256ELb1ELb1ELb0ELb0EEENS1_19SingleTileSchedulerILb1ELb0ELb1ELi128EEEEEEEEEvNT_6ParamsE)
        /*0014*/ 	.short	0x0160
        /*0016*/ 	.short	0x0418


	//----- nvinfo : EIATTR_CBANK_PARAM_SIZE
	.align		4
.L_260:
        /*0018*/ 	.byte	0x03, 0x19
        /*001a*/ 	.short	0x0418


	//----- nvinfo : EIATTR_KPARAM_INFO
	.align		4
        /*001c*/ 	.byte	0x04, 0x17
        /*001e*/ 	.short	(.L_262 - .L_261)
.L_261:
        /*0020*/ 	.word	0x00000000
        /*0024*/ 	.short	0x0000
        /*0026*/ 	.short	0x0000
        /*0028*/ 	.byte	0x00, 0xf0, 0x61, 0x10


	//----- nvinfo : EIATTR_MAXREG_COUNT
	.align		4
.L_262:
        /*002c*/ 	.byte	0x03, 0x1b
        /*002e*/ 	.short	0x00ff


	//----- nvinfo : EIATTR_NUM_BARRIERS
	.align		4
        /*0030*/ 	.byte	0x02, 0x4c
        /*0032*/ 	.byte	0x02
	.zero		1


	//----- nvinfo : EIATTR_MERCURY_ISA_VERSION
	.align		4
        /*0034*/ 	.byte	0x03, 0x5f
        /*0036*/ 	.short	0x0000


	//----- nvinfo : EIATTR_COOP_GROUP_MASK_REGIDS
	.align		4
        /*0038*/ 	.byte	0x04, 0x29
        /*003a*/ 	.short	(.L_264 - .L_263)


	//   ....[0]....
.L_263:
        /*003c*/ 	.word	0xffffffff


	//   ....[1]....
        /*0040*/ 	.word	0xffffffff


	//   ....[2]....
        /*0044*/ 	.word	0xffffffff


	//   ....[3]....
        /*0048*/ 	.word	0xffffffff


	//   ....[4]....
        /*004c*/ 	.word	0xffffffff


	//   ....[5]....
        /*0050*/ 	.word	0xffffffff


	//   ....[6]....
        /*0054*/ 	.word	0xffffffff


	//   ....[7]....
        /*0058*/ 	.word	0xffffffff


	//   ....[8]....
        /*005c*/ 	.word	0xffffffff


	//   ....[9]....
        /*0060*/ 	.word	0xffffffff


	//   ....[10]....
        /*0064*/ 	.word	0xffffffff


	//   ....[11]....
        /*0068*/ 	.word	0xffffffff


	//   ....[12]....
        /*006c*/ 	.word	0xffffffff


	//   ....[13]....
        /*0070*/ 	.word	0xffffffff


	//   ....[14]....
        /*0074*/ 	.word	0xffffffff


	//   ....[15]....
        /*0078*/ 	.word	0xffffffff


	//   ....[16]....
        /*007c*/ 	.word	0xffffffff


	//   ....[17]....
        /*0080*/ 	.word	0xffffffff


	//   ....[18]....
        /*0084*/ 	.word	0xffffffff


	//   ....[19]....
        /*0088*/ 	.word	0xffffffff


	//   ....[20]....
        /*008c*/ 	.word	0xffffffff


	//   ....[21]....
        /*0090*/ 	.word	0xffffffff


	//   ....[22]....
        /*0094*/ 	.word	0xffffffff


	//   ....[23]....
        /*0098*/ 	.word	0xffffffff


	//   ....[24]....
        /*009c*/ 	.word	0xffffffff


	//   ....[25]....
        /*00a0*/ 	.word	0xffffffff


	//   ....[26]....
        /*00a4*/ 	.word	0xffffffff


	//   ....[27]....
        /*00a8*/ 	.word	0xffffffff


	//   ....[28]....
        /*00ac*/ 	.word	0xffffffff


	//   ....[29]....
        /*00b0*/ 	.word	0xffffffff


	//   ....[30]....
        /*00b4*/ 	.word	0xffffffff


	//   ....[31]....
        /*00b8*/ 	.word	0xffffffff


	//   ....[32]....
        /*00bc*/ 	.word	0xffffffff


	//   ....[33]....
        /*00c0*/ 	.word	0xffffffff


	//   ....[34]....
        /*00c4*/ 	.word	0xffffffff


	//   ....[35]....
        /*00c8*/ 	.word	0xffffffff


	//   ....[36]....
        /*00cc*/ 	.word	0xffffffff


	//   ....[37]....
        /*00d0*/ 	.word	0xffffffff


	//   ....[38]....
        /*00d4*/ 	.word	0xffffffff


	//   ....[39]....
        /*00d8*/ 	.word	0xffffffff


	//   ....[40]....
        /*00dc*/ 	.word	0xffffffff


	//   ....[41]....
        /*00e0*/ 	.word	0xffffffff


	//   ....[42]....
        /*00e4*/ 	.word	0xffffffff


	//   ....[43]....
        /*00e8*/ 	.word	0xffffffff


	//   ....[44]....
        /*00ec*/ 	.word	0xffffffff


	//   ....[45]....
        /*00f0*/ 	.word	0xffffffff


	//   ....[46]....
        /*00f4*/ 	.word	0xffffffff


	//   ....[47]....
        /*00f8*/ 	.word	0xffffffff


	//   ....[48]....
        /*00fc*/ 	.word	0xffffffff


	//   ....[49]....
        /*0100*/ 	.word	0xffffffff


	//   ....[50]....
        /*0104*/ 	.word	0xffffffff


	//   ....[51]....
        /*0108*/ 	.word	0xffffffff


	//   ....[52]....
        /*010c*/ 	.word	0xffffffff


	//   ....[53]....
        /*0110*/ 	.word	0xffffffff


	//   ....[54]....
        /*0114*/ 	.word	0xffffffff


	//   ....[55]....
        /*0118*/ 	.word	0xffffffff


	//   ....[56]....
        /*011c*/ 	.word	0xffffffff


	//   ....[57]....
        /*0120*/ 	.word	0xffffffff


	//   ....[58]....
        /*0124*/ 	.word	0xffffffff


	//   ....[59]....
        /*0128*/ 	.word	0xffffffff


	//   ....[60]....
        /*012c*/ 	.word	0xffffffff


	//   ....[61]....
        /*0130*/ 	.word	0xffffffff


	//   ....[62]....
        /*0134*/ 	.word	0xffffffff


	//   ....[63]....
        /*0138*/ 	.word	0xffffffff


	//   ....[64]....
        /*013c*/ 	.word	0xffffffff


	//   ....[65]....
        /*0140*/ 	.word	0xffffffff


	//   ....[66]....
        /*0144*/ 	.word	0xffffffff


	//   ....[67]....
        /*0148*/ 	.word	0xffffffff


	//   ....[68]....
        /*014c*/ 	.word	0xffffffff


	//   ....[69]....
        /*0150*/ 	.word	0xffffffff


	//   ....[70]....
        /*0154*/ 	.word	0xffffffff


	//   ....[71]....
        /*0158*/ 	.word	0xffffffff


	//   ....[72]....
        /*015c*/ 	.word	0xffffffff


	//   ....[73]....
        /*0160*/ 	.word	0xffffffff


	//   ....[74]....
        /*0164*/ 	.word	0xffffffff


	//   ....[75]....
        /*0168*/ 	.word	0xffffffff


	//   ....[76]....
        /*016c*/ 	.word	0xffffffff


	//   ....[77]....
        /*0170*/ 	.word	0xffffffff


	//   ....[78]....
        /*0174*/ 	.word	0xffffffff


	//   ....[79]....
        /*0178*/ 	.word	0xffffffff


	//   ....[80]....
        /*017c*/ 	.word	0xffffffff


	//   ....[81]....
        /*0180*/ 	.word	0xffffffff


	//   ....[82]....
        /*0184*/ 	.word	0xffffffff


	//   ....[83]....
        /*0188*/ 	.word	0xffffffff


	//   ....[84]....
        /*018c*/ 	.word	0xffffffff


	//   ....[85]....
        /*0190*/ 	.word	0xffffffff


	//   ....[86]....
        /*0194*/ 	.word	0xffffffff


	//   ....[87]....
        /*0198*/ 	.word	0xffffffff


	//   ....[88]....
        /*019c*/ 	.word	0xffffffff


	//   ....[89]....
        /*01a0*/ 	.word	0xffffffff


	//   ....[90]....
        /*01a4*/ 	.word	0xffffffff


	//   ....[91]....
        /*01a8*/ 	.word	0xffffffff


	//   ....[92]....
        /*01ac*/ 	.word	0xffffffff


	//   ....[93]....
        /*01b0*/ 	.word	0xffffffff


	//   ....[94]....
        /*01b4*/ 	.word	0xffffffff


	//   ....[95]....
        /*01b8*/ 	.word	0xffffffff


	//   ....[96]....
        /*01bc*/ 	.word	0xffffffff


	//   ....[97]....
        /*01c0*/ 	.word	0xffffffff


	//   ....[98]....
        /*01c4*/ 	.word	0xffffffff


	//   ....[99]....
        /*01c8*/ 	.word	0xffffffff


	//   ....[100]....
        /*01cc*/ 	.word	0xffffffff


	//----- nvinfo : EIATTR_COOP_GROUP_INSTR_OFFSETS
	.align		4
.L_264:
        /*01d0*/ 	.byte	0x04, 0x28
        /*01d2*/ 	.short	(.L_266 - .L_265)


	//   ....[0]....
.L_265:
        /*01d4*/ 	.word	0x00000090


	//   ....[1]....
        /*01d8*/ 	.word	0x00002460


	//   ....[2]....
        /*01dc*/ 	.word	0x00002470


	//   ....[3]....
        /*01e0*/ 	.word	0x00003fa0


	//   ....[4]....
        /*01e4*/ 	.word	0x00003fb0


	//   ....[5]....
        /*01e8*/ 	.word	0x00005930


	//   ....[6]....
        /*01ec*/ 	.word	0x00005950


	//   ....[7]....
        /*01f0*/ 	.word	0x00005e30


	//   ....[8]....
        /*01f4*/ 	.word	0x00005e90


	//   ....[9]....
        /*01f8*/ 	.word	0x00006b30


	//   ....[10]....
        /*01fc*/ 	.word	0x00006b70


	//   ....[11]....
        /*0200*/ 	.word	0x00006da0


	//   ....[12]....
        /*0204*/ 	.word	0x00006dd0


	//   ....[13]....
        /*0208*/ 	.word	0x00006ef0


	//   ....[14]....
        /*020c*/ 	.word	0x00006f20


	//   ....[15]....
        /*0210*/ 	.word	0x00007040


	//   ....[16]....
        /*0214*/ 	.word	0x00007090


	//   ....[17]....
        /*0218*/ 	.word	0x00007580


	//   ....[18]....
        /*021c*/ 	.word	0x000075a0


	//   ....[19]....
        /*0220*/ 	.word	0x000075b0


	//   ....[20]....
        /*0224*/ 	.word	0x000075c0


	//   ....[21]....
        /*0228*/ 	.word	0x00007aa0


	//   ....[22]....
        /*022c*/ 	.word	0x00007ad0


	//   ....[23]....
        /*0230*/ 	.word	0x00007b20


	//   ....[24]....
        /*0234*/ 	.word	0x00007b30


	//   ....[25]....
        /*0238*/ 	.word	0x00007f60


	//   ....[26]....
        /*023c*/ 	.word	0x00007fa0


	//   ....[27]....
        /*0240*/ 	.word	0x00007fe0


	//   ....[28]....
        /*0244*/ 	.word	0x00008050


	//   ....[29]....
        /*0248*/ 	.word	0x0000b030


	//   ....[30]....
        /*024c*/ 	.word	0x0000b050


	//   ....[31]....
        /*0250*/ 	.word	0x0000b060


	//   ....[32]....
        /*0254*/ 	.word	0x0000b070


	//   ....[33]....
        /*0258*/ 	.word	0x0000b2f0


	//   ....[34]....
        /*025c*/ 	.word	0x0000b330


	//   ....[35]....
        /*0260*/ 	.word	0x0000b370


	//   ....[36]....
        /*0264*/ 	.word	0x0000b3e0


	//   ....[37]....
        /*0268*/ 	.word	0x0000e800


	//   ....[38]....
        /*026c*/ 	.word	0x0000e850


	//   ....[39]....
        /*0270*/ 	.word	0x0000e8a0


	//   ....[40]....
        /*0274*/ 	.word	0x0000e8e0


	//   ....[41]....
        /*0278*/ 	.word	0x0000f970


	//   ....[42]....
        /*027c*/ 	.word	0x0000f9a0


	//   ....[43]....
        /*0280*/ 	.word	0x0000f9d0


	//   ....[44]....
        /*0284*/ 	.word	0x0000f9f0


	//   ....[45]....
        /*0288*/ 	.word	0x0000fdf0


	//   ....[46]....
        /*028c*/ 	.word	0x0000fe30


	//   ....[47]....
        /*0290*/ 	.word	0x00010560


	//   ....[48]....
        /*0294*/ 	.word	0x00010580


	//   ....[49]....
        /*0298*/ 	.word	0x000105a0


	//   ....[50]....
        /*029c*/ 	.word	0x000105c0


	//   ....[51]....
        /*02a0*/ 	.word	0x00011940


	//   ....[52]....
        /*02a4*/ 	.word	0x00011950


	//   ....[53]....
        /*02a8*/ 	.word	0x00011960


	//   ....[54]....
        /*02ac*/ 	.word	0x00011970


	//   ....[55]....
        /*02b0*/ 	.word	0x00012630


	//   ....[56]....
        /*02b4*/ 	.word	0x00012640


	//   ....[57]....
        /*02b8*/ 	.word	0x00012650


	//   ....[58]....
        /*02bc*/ 	.word	0x00012660


	//   ....[59]....
        /*02c0*/ 	.word	0x00012820


	//   ....[60]....
        /*02c4*/ 	.word	0x00012830


	//   ....[61]....
        /*02c8*/ 	.word	0x00012e80


	//   ....[62]....
        /*02cc*/ 	.word	0x00012e90


	//   ....[63]....
        /*02d0*/ 	.word	0x00012eb0


	//   ....[64]....
        /*02d4*/ 	.word	0x00012ed0


	//   ....[65]....
        /*02d8*/ 	.word	0x00014960


	//   ....[66]....
        /*02dc*/ 	.word	0x00014970


	//   ....[67]....
        /*02e0*/ 	.word	0x00014980


	//   ....[68]....
        /*02e4*/ 	.word	0x00014990


	//   ....[69]....
        /*02e8*/ 	.word	0x00014c60


	//   ....[70]....
        /*02ec*/ 	.word	0x00014c80


	//   ....[71]....
        /*02f0*/ 	.word	0x00014c90


	//   ....[72]....
        /*02f4*/ 	.word	0x00014cb0


	//   ....[73]....
        /*02f8*/ 	.word	0x00015980


	//   ....[74]....
        /*02fc*/ 	.word	0x000159a0


	//   ....[75]....
        /*0300*/ 	.word	0x000159e0


	//   ....[76]....
        /*0304*/ 	.word	0x000159f0


	//   ....[77]....
        /*0308*/ 	.word	0x000170a0


	//   ....[78]....
        /*030c*/ 	.word	0x000170d0


	//   ....[79]....
        /*0310*/ 	.word	0x00017120


	//   ....[80]....
        /*0314*/ 	.word	0x00017130


	//   ....[81]....
        /*0318*/ 	.word	0x00018720


	//   ....[82]....
        /*031c*/ 	.word	0x000187a0


	//   ....[83]....
        /*0320*/ 	.word	0x000187e0


	//   ....[84]....
        /*0324*/ 	.word	0x00018820


	//   ....[85]....
        /*0328*/ 	.word	0x00018a50


	//   ....[86]....
        /*032c*/ 	.word	0x00018a60


	//   ....[87]....
        /*0330*/ 	.word	0x00018be0


	//   ....[88]....
        /*0334*/ 	.word	0x00018c10


	//   ....[89]....
        /*0338*/ 	.word	0x00018d60


	//   ....[90]....
        /*033c*/ 	.word	0x00018d90


	//   ....[91]....
        /*0340*/ 	.word	0x00018ee0


	//   ....[92]....
        /*0344*/ 	.word	0x00018f00


	//   ....[93]....
        /*0348*/ 	.word	0x00019840


	//   ....[94]....
        /*034c*/ 	.word	0x00019850


	//   ....[95]....
        /*0350*/ 	.word	0x00019980


	//   ....[96]....
        /*0354*/ 	.word	0x000199b0


	//   ....[97]....
        /*0358*/ 	.word	0x00019ae0


	//   ....[98]....
        /*035c*/ 	.word	0x00019b10


	//   ....[99]....
        /*0360*/ 	.word	0x00019c40


	//   ....[100]....
        /*0364*/ 	.word	0x00019c60


	//----- nvinfo : EIATTR_EXIT_INSTR_OFFSETS
	.align		4
.L_266:
        /*0368*/ 	.byte	0x04, 0x1c
        /*036a*/ 	.short	(.L_268 - .L_267)


	//   ....[0]....
.L_267:
        /*036c*/ 	.word	0x00000440


	//   ....[1]....
        /*0370*/ 	.word	0x00018f10


	//   ....[2]....
        /*0374*/ 	.word	0x00018fe0


	//   ....[3]....
        /*0378*/ 	.word	0x00019040


	//   ....[4]....
        /*037c*/ 	.word	0x00019c70


	//   ....[5]....
        /*0380*/ 	.word	0x00019d20


	//   ....[6]....
        /*0384*/ 	.word	0x00019d80


	//----- nvinfo : EIATTR_CTAIDZ_USED
	.align		4
.L_268:
        /*0388*/ 	.byte	0x01, 0x04
	.zero		2


	//----- nvinfo : EIATTR_MAX_THREADS
	.align		4
        /*038c*/ 	.byte	0x04, 0x05
        /*038e*/ 	.short	(.L_270 - .L_269)
.L_269:
        /*0390*/ 	.word	0x00000100
        /*0394*/ 	.word	0x00000001
        /*0398*/ 	.word	0x00000001


	//----- nvinfo : EIATTR_CRS_STACK_SIZE
	.align		4
.L_270:
        /*039c*/ 	.byte	0x04, 0x1e
        /*039e*/ 	.short	(.L_272 - .L_271)
.L_271:
        /*03a0*/ 	.word	0x00000000
.L_272:


//--------------------- .nv.info._ZN7cutlass13device_kernelIN5flash19enable_sm80_to_sm89INS1_16FlashAttnFwdSm80INS1_25CollectiveMainloopFwdSm80ILi8ELi2ELb0EN4cute5tupleIJNS5_1CILi128EEENS7_ILi64EEENS7_ILi192EEEEEELi192ENS_6half_tEfNS_4arch4Sm80ELb0ELb0ELb0ELb0ELb1ELb0ELb1ELb0EEENS1_21CollectiveEpilogueFwdINS6_IJS8_SA_S9_EEENS6_IJNS7_ILi1EEESI_SI_EEESC_SE_Li256ELb0ELb1ELb0ELb0EEENS1_19SingleTileSchedulerILb0ELb0ELb1ELi128EEEEEEEEEvNT_6ParamsE --------------------------
	.section	.nv.info._ZN7cutlass13device_kernelIN5flash19enable_sm80_to_sm89INS1_16FlashAttnFwdSm80INS1_25CollectiveMainloopFwdSm80ILi8ELi2ELb0EN4cute5tupleIJNS5_1CILi128EEENS7_ILi64EEENS7_ILi192EEEEEELi192ENS_6half_tEfNS_4arch4Sm80ELb0ELb0ELb0ELb0ELb1ELb0ELb1ELb0EEENS1_21CollectiveEpilogueFwdINS6_IJS8_SA_S9_EEENS6_IJNS7_ILi1EEESI_SI_EEESC_SE_Li256ELb0ELb1ELb0ELb0EEENS1_19SingleTileSchedulerILb0ELb0ELb1ELi128EEEEEEEEEvNT_6ParamsE,"",@"SHT_CUDA_INFO"
	.sectionflags	@""
	.align	4


	//----- nvinfo : EIATTR_CUDA_API_VERSION
	.align		4
        /*0000*/ 	.byte	0x04, 0x37
        /*0002*/ 	.short	(.L_274 - .L_273)
.L_273:
        /*0004*/ 	.word	0x00000082


	//----- nvinfo : EIATTR_SW2861232_WAR
	.align		4
.L_274:
        /*0008*/ 	.byte	0x01, 0x35
	.zero		2


	//----- nvinfo : EIATTR_PARAM_CBANK
	.align		4
        /*000c*/ 	.byte	0x04, 0x0a
        /*000e*/ 	.short	(.L_276 - .L_275)
	.align		4
.L_275:
        /*0010*/ 	.word	index@(.nv.constant0._ZN7cutlass13device_kernelIN5flash19enable_sm80_to_sm89INS1_16FlashAttnFwdSm80INS1_25CollectiveMainloopFwdSm80ILi8ELi2ELb0EN4cute5tupleIJNS5_1CILi128EEENS7_ILi64EEENS7_ILi192EEEEEELi192ENS_6half_tEfNS_4arch4Sm80ELb0ELb0ELb0ELb0ELb1ELb0ELb1ELb0EEENS1_21CollectiveEpilogueFwdINS6_IJS8_SA_S9_EEENS6_IJNS7_ILi1EEESI_SI_EEESC_SE_Li256ELb0ELb1ELb0ELb0EEENS1_19SingleTileSchedulerILb0ELb0ELb1ELi128EEEEEEEEEvNT_6ParamsE)
        /*0014*/ 	.short	0x0160
        /*0016*/ 	.short	0x0418


	//----- nvinfo : EIATTR_CBANK_PARAM_SIZE
	.align		4
.L_276:
        /*0018*/ 	.byte	0x03, 0x19
        /*001a*/ 	.short	0x0418


	//----- nvinfo : EIATTR_KPARAM_INFO
	.align		4
        /*001c*/ 	.byte	0x04, 0x17
        /*001e*/ 	.short	(.L_278 - .L_277)
.L_277:
        /*0020*/ 	.word	0x00000000
        /*0024*/ 	.short	0x0000
        /*0026*/ 	.short	0x0000
        /*0028*/ 	.byte	0x00, 0xf0, 0x61, 0x10


	//----- nvinfo : EIATTR_MAXREG_COUNT
	.align		4
.L_278:
        /*002c*/ 	.byte	0x03, 0x1b
        /*002e*/ 	.short	0x00ff


	//----- nvinfo : EIATTR_NUM_BARRIERS
	.align		4
        /*0030*/ 	.byte	0x02, 0x4c
        /*0032*/ 	.byte	0x02
	.zero		1


	//----- nvinfo : EIATTR_MERCURY_ISA_VERSION
	.align		4
        /*0034*/ 	.byte	0x03, 0x5f
        /*0036*/ 	.short	0x0000


	//----- nvinfo : EIATTR_COOP_GROUP_MASK_REGIDS
	.align		4
        /*0038*/ 	.byte	0x04, 0x29
        /*003a*/ 	.short	(.L_280 - .L_279)


	//   ....[0]....
.L_279:
        /*003c*/ 	.word	0xffffffff


	//   ....[1]....
        /*0040*/ 	.word	0xffffffff


	//   ....[2]....
        /*0044*/ 	.word	0xffffffff


	//   ....[3]....
        /*0048*/ 	.word	0xffffffff


	//   ....[4]....
        /*004c*/ 	.word	0xffffffff


	//   ....[5]....
        /*0050*/ 	.word	0xffffffff


	//   ....[6]....
        /*0054*/ 	.word	0xffffffff


	//   ....[7]....
        /*0058*/ 	.word	0xffffffff


	//   ....[8]....
        /*005c*/ 	.word	0xffffffff


	//   ....[9]....
        /*0060*/ 	.word	0xffffffff


	//   ....[10]....
        /*0064*/ 	.word	0xffffffff


	//   ....[11]....
        /*0068*/ 	.word	0xffffffff


	//   ....[12]....
        /*006c*/ 	.word	0xffffffff


	//   ....[13]....
        /*0070*/ 	.word	0xffffffff


	//   ....[14]....
        /*0074*/ 	.word	0xffffffff


	//   ....[15]....
        /*0078*/ 	.word	0xffffffff


	//   ....[16]....
        /*007c*/ 	.word	0xffffffff


	//   ....[17]....
        /*0080*/ 	.word	0xffffffff


	//   ....[18]....
        /*0084*/ 	.word	0xffffffff


	//   ....[19]....
        /*0088*/ 	.word	0xffffffff


	//   ....[20]....
        /*008c*/ 	.word	0xffffffff


	//   ....[21]....
        /*0090*/ 	.word	0xffffffff


	//   ....[22]....
        /*0094*/ 	.word	0xffffffff


	//   ....[23]....
        /*0098*/ 	.word	0xffffffff


	//   ....[24]....
        /*009c*/ 	.word	0xffffffff


	//   ....[25]....
        /*00a0*/ 	.word	0xffffffff


	//   ....[26]....
        /*00a4*/ 	.word	0xffffffff


	//   ....[27]....
        /*00a8*/ 	.word	0xffffffff


	//   ....[28]....
        /*00ac*/ 	.word	0xffffffff


	//   ....[29]....
        /*00b0*/ 	.word	0xffffffff


	//   ....[30]....
        /*00b4*/ 	.word	0xffffffff


	//   ....[31]....
        /*00b8*/ 	.word	0xffffffff


	//   ....[32]....
        /*00bc*/ 	.word	0xffffffff


	//   ....[33]....
        /*00c0*/ 	.word	0xffffffff


	//   ....[34]....
        /*00c4*/ 	.word	0xffffffff


	//   ....[35]....
        /*00c8*/ 	.word	0xffffffff


	//   ....[36]....
        /*00cc*/ 	.word	0xffffffff


	//   ....[37]....
        /*00d0*/ 	.word	0xffffffff


	//   ....[38]....
        /*00d4*/ 	.word	0xffffffff


	//   ....[39]....
        /*00d8*/ 	.word	0xffffffff


	//   ....[40]....
        /*00dc*/ 	.word	0xffffffff


	//   ....[41]....
        /*00e0*/ 	.word	0xffffffff


	//   ....[42]....
        /*00e4*/ 	.word	0xffffffff


	//   ....[43]....
        /*00e8*/ 	.word	0xffffffff


	//   ....[44]....
        /*00ec*/ 	.word	0xffffffff


	//   ....[45]....
        /*00f0*/ 	.word	0xffffffff


	//   ....[46]....
        /*00f4*/ 	.word	0xffffffff


	//   ....[47]....
        /*00f8*/ 	.word	0xffffffff


	//   ....[48]....
        /*00fc*/ 	.word	0xffffffff


	//   ....[49]....
        /*0100*/ 	.word	0xffffffff


	//   ....[50]....
        /*0104*/ 	.word	0xffffffff


	//   ....[51]....
        /*0108*/ 	.word	0xffffffff


	//   ....[52]....
        /*010c*/ 	.word	0xffffffff


	//   ....[53]....
        /*0110*/ 	.word	0xffffffff


	//   ....[54]....
        /*0114*/ 	.word	0xffffffff


	//   ....[55]....
        /*0118*/ 	.word	0xffffffff


	//   ....[56]....
        /*011c*/ 	.word	0xffffffff


	//   ....[57]....
        /*0120*/ 	.word	0xffffffff


	//   ....[58]....
        /*0124*/ 	.word	0xffffffff


	//   ....[59]....
        /*0128*/ 	.word	0xffffffff


	//----- nvinfo : EIATTR_COOP_GROUP_INSTR_OFFSETS
	.align		4
.L_280:
        /*012c*/ 	.byte	0x04, 0x28
        /*012e*/ 	.short	(.L_282 - .L_281)


	//   ....[0]....
.L_281:
        /*0130*/ 	.word	0x000005e0


	//   ....[1]....
        /*0134*/ 	.word	0x00000620


	//   ....[2]....
        /*0138*/ 	.word	0x00000660


	//   ....[3]....
        /*013c*/ 	.word	0x00000690


	//   ....[4]....
        /*0140*/ 	.word	0x000006c0


	//   ....[5]....
        /*0144*/ 	.word	0x00000700


	//   ....[6]....
        /*0148*/ 	.word	0x00000830


	//   ....[7]....
        /*014c*/ 	.word	0x00000840


	//   ....[8]....
        /*0150*/ 	.word	0x00000d80


	//   ....[9]....
        /*0154*/ 	.word	0x00000da0


	//   ....[10]....
        /*0158*/ 	.word	0x00000dd0


	//   ....[11]....
        /*015c*/ 	.word	0x00000df0


	//   ....[12]....
        /*0160*/ 	.word	0x00000e10


	//   ....[13]....
        /*0164*/ 	.word	0x00000e20


	//   ....[14]....
        /*0168*/ 	.word	0x00000e30


	//   ....[15]....
        /*016c*/ 	.word	0x00000e50


	//   ....[16]....
        /*0170*/ 	.word	0x00001480


	//   ....[17]....
        /*0174*/ 	.word	0x000014a0


	//   ....[18]....
        /*0178*/ 	.word	0x00001500


	//   ....[19]....
        /*017c*/ 	.word	0x00001520


	//   ....[20]....
        /*0180*/ 	.word	0x00001a50


	//   ....[21]....
        /*0184*/ 	.word	0x00001a80


	//   ....[22]....
        /*0188*/ 	.word	0x00001af0


	//   ....[23]....
        /*018c*/ 	.word	0x00001b10


	//   ....[24]....
        /*0190*/ 	.word	0x00002f60


	//   ....[25]....
        /*0194*/ 	.word	0x00002ff0


	//   ....[26]....
        /*0198*/ 	.word	0x000030a0


	//   ....[27]....
        /*019c*/ 	.word	0x000031d0


	//   ....[28]....
        /*01a0*/ 	.word	0x00004280


	//   ....[29]....
        /*01a4*/ 	.word	0x00004290


	//   ....[30]....
        /*01a8*/ 	.word	0x000042a0


	//   ....[31]....
        /*01ac*/ 	.word	0x000042b0


	//   ....[32]....
        /*01b0*/ 	.word	0x00004720


	//   ....[33]....
        /*01b4*/ 	.word	0x00004750


	//   ....[34]....
        /*01b8*/ 	.word	0x00004780


	//   ....[35]....
        /*01bc*/ 	.word	0x00004790


	//   ....[36]....
        /*01c0*/ 	.word	0x000054f0


	//   ....[37]....
        /*01c4*/ 	.word	0x00005510


	//   ....[38]....
        /*01c8*/ 	.word	0x00005530


	//   ....[39]....
        /*01cc*/ 	.word	0x00005550


	//   ....[40]....
        /*01d0*/ 	.word	0x00006e30


	//   ....[41]....
        /*01d4*/ 	.word	0x00006e50


	//   ....[42]....
        /*01d8*/ 	.word	0x00006e70


	//   ....[43]....
        /*01dc*/ 	.word	0x00006e90


	//   ....[44]....
        /*01e0*/ 	.word	0x000070a0


	//   ....[45]....
        /*01e4*/ 	.word	0x000070e0


	//   ....[46]....
        /*01e8*/ 	.word	0x000071a0


	//   ....[47]....
        /*01ec*/ 	.word	0x000071d0


	//   ....[48]....
        /*01f0*/ 	.word	0x00008580


	//   ....[49]....
        /*01f4*/ 	.word	0x00008590


	//   ....[50]....
        /*01f8*/ 	.word	0x000085b0


	//   ....[51]....
        /*01fc*/ 	.word	0x000085c0


	//   ....[52]....
        /*0200*/ 	.word	0x000086c0


	//   ....[53]....
        /*0204*/ 	.word	0x000086d0


	//   ....[54]....
        /*0208*/ 	.word	0x00008800


	//   ....[55]....
        /*020c*/ 	.word	0x00008830


	//   ....[56]....
        /*0210*/ 	.word	0x00008930


	//   ....[57]....
        /*0214*/ 	.word	0x00008960


	//   ....[58]....
        /*0218*/ 	.word	0x00008a60


	//   ....[59]....
        /*021c*/ 	.word	0x00008a80


	//----- nvinfo : EIATTR_EXIT_INSTR_OFFSETS
	.align		4
.L_282:
        /*0220*/ 	.byte	0x04, 0x1c
        /*0222*/ 	.short	(.L_284 - .L_283)


	//   ....[0]....
.L_283:
        /*0224*/ 	.word	0x00000030


	//   ....[1]....
        /*0228*/ 	.word	0x00008a90


	//   ....[2]....
        /*022c*/ 	.word	0x00008b30


	//   ....[3]....
        /*0230*/ 	.word	0x00008b70


	//----- nvinfo : EIATTR_CTAIDZ_USED
	.align		4
.L_284:
        /*0234*/ 	.byte	0x01, 0x04
	.zero		2


	//----- nvinfo : EIATTR_MAX_THREADS
	.align		4
        /*0238*/ 	.byte	0x04, 0x05
        /*023a*/ 	.short	(.L_286 - .L_285)
.L_285:
        /*023c*/ 	.word	0x00000100
        /*0240*/ 	.word	0x00000001
        /*0244*/ 	.word	0x00000001


	//----- nvinfo : EIATTR_CRS_STACK_SIZE
	.align		4
.L_286:
        /*0248*/ 	.byte	0x04, 0x1e
        /*024a*/ 	.short	(.L_288 - .L_287)
.L_287:
        /*024c*/ 	.word	0x00000000
.L_288:


//--------------------- .nv.info._ZN7cutlass13device_kernelIN5flash19enable_sm80_to_sm89INS1_16FlashAttnFwdSm80INS1_25CollectiveMainloopFwdSm80ILi8ELi2ELb0EN4cute5tupleIJNS5_1CILi128EEENS7_ILi64EEENS7_ILi192EEEEEELi192ENS_6half_tEfNS_4arch4Sm80ELb0ELb0ELb0ELb1ELb1ELb0ELb1ELb0EEENS1_21CollectiveEpilogueFwdINS6_IJS8_SA_S9_EEENS6_IJNS7_ILi1EEESI_SI_EEESC_SE_Li256ELb1ELb1ELb0ELb0EEENS1_19SingleTileSchedulerILb1ELb0ELb1ELi128EEEEEEEEEvNT_6ParamsE --------------------------
	.section	.nv.info._ZN7cutlass13device_kernelIN5flash19enable_sm80_to_sm89INS1_16FlashAttnFwdSm80INS1_25CollectiveMainloopFwdSm80ILi8ELi2ELb0EN4cute5tupleIJNS5_1CILi128EEENS7_ILi64EEENS7_ILi192EEEEEELi192ENS_6half_tEfNS_4arch4Sm80ELb0ELb0ELb0ELb1ELb1ELb0ELb1ELb0EEENS1_21CollectiveEpilogueFwdINS6_IJS8_SA_S9_EEENS6_IJNS7_ILi1EEESI_SI_EEESC_SE_Li256ELb1ELb1ELb0ELb0EEENS1_19SingleTileSchedulerILb1ELb0ELb1ELi128EEEEEEEEEvNT_6ParamsE,"",@"SHT_CUDA_INFO"
	.sectionflags	@""
	.align	4


	//----- nvinfo : EIATTR_CUDA_API_VERSION
	.align		4
        /*0000*/ 	.byte	0x04, 0x37
        /*0002*/ 	.short	(.L_290 - .L_289)
.L_289:
        /*0004*/ 	.word	0x00000082


	//----- nvinfo : EIATTR_SW2861232_WAR
	.align		4
.L_290:
        /*0008*/ 	.byte	0x01, 0x35
	.zero		2


	//----- nvinfo : EIATTR_PARAM_CBANK
	.align		4
        /*000c*/ 	.byte	0x04, 0x0a
        /*000e*/ 	.short	(.L_292 - .L_291)
	.align		4
.L_291:
        /*0010*/ 	.word	index@(.nv.constant0._ZN7cutlass13device_kernelIN5flash19enable_sm80_to_sm89INS1_16FlashAttnFwdSm80INS1_25CollectiveMainloopFwdSm80ILi8ELi2ELb0EN4cute5tupleIJNS5_1CILi128EEENS7_ILi64EEENS7_ILi192EEEEEELi192ENS_6half_tEfNS_4arch4Sm80ELb0ELb0ELb0ELb1ELb1ELb0ELb1ELb0EEENS1_21CollectiveEpilogueFwdINS6_IJS8_SA_S9_EEENS6_IJNS7_ILi1EEESI_SI_EEESC_SE_Li256ELb1ELb1ELb0ELb0EEENS1_19SingleTileSchedulerILb1ELb0ELb1ELi128EEEEEEEEEvNT_6ParamsE)
        /*0014*/ 	.short	0x0160
        /*0016*/ 	.short	0x0418


	//----- nvinfo : EIATTR_CBANK_PARAM_SIZE
	.align		4
.L_292:
        /*0018*/ 	.byte	0x03, 0x19
        /*001a*/ 	.short	0x0418


	//----- nvinfo : EIATTR_KPARAM_INFO
	.align		4
        /*001c*/ 	.byte	0x04, 0x17
        /*001e*/ 	.short	(.L_294 - .L_293)
.L_293:
        /*0020*/ 	.word	0x00000000
        /*0024*/ 	.short	0x0000
        /*0026*/ 	.short	0x0000
        /*0028*/ 	.byte	0x00, 0xf0, 0x61, 0x10


	//----- nvinfo : EIATTR_MAXREG_COUNT
	.align		4
.L_294:
        /*002c*/ 	.byte	0x03, 0x1b
        /*002e*/ 	.short	0x00ff


	//----- nvinfo : EIATTR_NUM_BARRIERS
	.align		4
        /*0030*/ 	.byte	0x02, 0x4c
        /*0032*/ 	.byte	0x02
	.zero		1


	//----- nvinfo : EIATTR_MERCURY_ISA_VERSION
	.align		4
        /*0034*/ 	.byte	0x03, 0x5f
        /*0036*/ 	.short	0x0000


	//----- nvinfo : EIATTR_COOP_GROUP_MASK_REGIDS
	.align		4
        /*0038*/ 	.byte	0x04, 0x29
        /*003a*/ 	.short	(.L_296 - .L_295)


	//   ....[0]....
.L_295:
        /*003c*/ 	.word	0xffffffff


	//   ....[1]....
        /*0040*/ 	.word	0xffffffff


	//   ....[2]....
        /*0044*/ 	.word	0xffffffff


	//   ....[3]....
        /*0048*/ 	.word	0xffffffff


	//   ....[4]....
        /*004c*/ 	.word	0xffffffff


	//   ....[5]....
        /*0050*/ 	.word	0xffffffff


	//   ....[6]....
        /*0054*/ 	.word	0xffffffff


	//   ....[7]....
        /*0058*/ 	.word	0xffffffff


	//   ....[8]....
        /*005c*/ 	.word	0xffffffff


	//   ....[9]....
        /*0060*/ 	.word	0xffffffff


	//   ....[10]....
        /*0064*/ 	.word	0xffffffff


	//   ....[11]....
        /*0068*/ 	.word	0xffffffff


	//   ....[12]....
        /*006c*/ 	.word	0xffffffff


	//   ....[13]....
        /*0070*/ 	.word	0xffffffff


	//   ....[14]....
        /*0074*/ 	.word	0xffffffff


	//   ....[15]....
        /*0078*/ 	.word	0xffffffff


	//   ....[16]....
        /*007c*/ 	.word	0xffffffff


	//   ....[17]....
        /*0080*/ 	.word	0xffffffff


	//   ....[18]....
        /*0084*/ 	.word	0xffffffff


	//   ....[19]....
        /*0088*/ 	.word	0xffffffff


	//   ....[20]....
        /*008c*/ 	.word	0xffffffff


	//   ....[21]....
        /*0090*/ 	.word	0xffffffff


	//   ....[22]....
        /*0094*/ 	.word	0xffffffff


	//   ....[23]....
        /*0098*/ 	.word	0xffffffff


	//   ....[24]....
        /*009c*/ 	.word	0xffffffff


	//   ....[25]....
        /*00a0*/ 	.word	0xffffffff


	//   ....[26]....
        /*00a4*/ 	.word	0xffffffff


	//   ....[27]....
        /*00a8*/ 	.word	0xffffffff


	//   ....[28]....
        /*00ac*/ 	.word	0xffffffff


	//   ....[29]....
        /*00b0*/ 	.word	0xffffffff


	//   ....[30]....
        /*00b4*/ 	.word	0xffffffff


	//   ....[31]....
        /*00b8*/ 	.word	0xffffffff


	//   ....[32]....
        /*00bc*/ 	.word	0xffffffff


	//   ....[33]....
        /*00c0*/ 	.word	0xffffffff


	//   ....[34]....
        /*00c4*/ 	.word	0xffffffff


	//   ....[35]....
        /*00c8*/ 	.word	0xffffffff


	//   ....[36]....
        /*00cc*/ 	.word	0xffffffff


	//   ....[37]....
        /*00d0*/ 	.word	0xffffffff


	//   ....[38]....
        /*00d4*/ 	.word	0xffffffff


	//   ....[39]....
        /*00d8*/ 	.word	0xffffffff


	//   ....[40]....
        /*00dc*/ 	.word	0xffffffff


	//   ....[41]....
        /*00e0*/ 	.word	0xffffffff


	//   ....[42]....
        /*00e4*/ 	.word	0xffffffff


	//   ....[43]....
        /*00e8*/ 	.word	0xffffffff


	//   ....[44]....
        /*00ec*/ 	.word	0xffffffff


	//   ....[45]....
        /*00f0*/ 	.word	0xffffffff


	//   ....[46]....
        /*00f4*/ 	.word	0xffffffff


	//   ....[47]....
        /*00f8*/ 	.word	0xffffffff


	//   ....[48]....
        /*00fc*/ 	.word	0xffffffff


	//   ....[49]....
        /*0100*/ 	.word	0xffffffff


	//   ....[50]....
        /*0104*/ 	.word	0xffffffff


	//   ....[51]....
        /*0108*/ 	.word	0xffffffff


	//   ....[52]....
        /*010c*/ 	.word	0xffffffff


	//   ....[53]....
        /*0110*/ 	.word	0xffffffff


	//   ....[54]....
        /*0114*/ 	.word	0xffffffff


	//   ....[55]....
        /*0118*/ 	.word	0xffffffff


	//   ....[56]....
        /*011c*/ 	.word	0xffffffff


	//   ....[57]....
        /*0120*/ 	.word	0xffffffff


	//   ....[58]....
        /*0124*/ 	.word	0xffffffff


	//   ....[59]....
        /*0128*/ 	.word	0xffffffff


	//   ....[60]....
        /*012c*/ 	.word	0xffffffff


	//   ....[61]....
        /*0130*/ 	.word	0xffffffff


	//   ....[62]....
        /*0134*/ 	.word	0xffffffff


	//   ....[63]....
        /*0138*/ 	.word	0xffffffff


	//   ....[64]....
        /*013c*/ 	.word	0xffffffff


	//   ....[65]....
        /*0140*/ 	.word	0xffffffff


	//   ....[66]....
        /*0144*/ 	.word	0xffffffff


	//   ....[67]....
        /*0148*/ 	.word	0xffffffff


	//   ....[68]....
        /*014c*/ 	.word	0xffffffff


	//----- nvinfo : EIATTR_COOP_GROUP_INSTR_OFFSETS
	.align		4
.L_296:
        /*0150*/ 	.byte	0x04, 0x28
        /*0152*/ 	.short	(.L_298 - .L_297)


	//   ....[0]....
.L_297:
        /*0154*/ 	.word	0x00000080


	//   ....[1]....
        /*0158*/ 	.word	0x00000cc0


	//   ....[2]....
        /*015c*/ 	.word	0x00000d20


	//   ....[3]....
        /*0160*/ 	.word	0x00000ed0


	//   ....[4]....
        /*0164*/ 	.word	0x00000f00


	//   ....[5]....
        /*0168*/ 	.word	0x00001020


	//   ....[6]....
        /*016c*/ 	.word	0x00001050


	//   ....[7]....
        /*0170*/ 	.word	0x00001160


	//   ....[8]....
        /*0174*/ 	.word	0x000011a0


	//   ....[9]....
        /*0178*/ 	.word	0x00001700


	//   ....[10]....
        /*017c*/ 	.word	0x00001730


	//   ....[11]....
        /*0180*/ 	.word	0x00001770


	//   ....[12]....
        /*0184*/ 	.word	0x00001790


	//   ....[13]....
        /*0188*/ 	.word	0x000017c0


	//   ....[14]....
        /*018c*/ 	.word	0x000017d0


	//   ....[15]....
        /*0190*/ 	.word	0x000017e0


	//   ....[16]....
        /*0194*/ 	.word	0x000018f0


	//   ....[17]....
        /*0198*/ 	.word	0x00001d70


	//   ....[18]....
        /*019c*/ 	.word	0x00001da0


	//   ....[19]....
        /*01a0*/ 	.word	0x00001dc0


	//   ....[20]....
        /*01a4*/ 	.word	0x00001e20


	//   ....[21]....
        /*01a8*/ 	.word	0x00002390


	//   ....[22]....
        /*01ac*/ 	.word	0x000023d0


	//   ....[23]....
        /*01b0*/ 	.word	0x000023f0


	//   ....[24]....
        /*01b4*/ 	.word	0x00002450


	//   ....[25]....
        /*01b8*/ 	.word	0x000035b0


	//   ....[26]....
        /*01bc*/ 	.word	0x000035d0


	//   ....[27]....
        /*01c0*/ 	.word	0x00003600


	//   ....[28]....
        /*01c4*/ 	.word	0x00003620


	//   ....[29]....
        /*01c8*/ 	.word	0x00004880


	//   ....[30]....
        /*01cc*/ 	.word	0x000048a0


	//   ....[31]....
        /*01d0*/ 	.word	0x00004920


	//   ....[32]....
        /*01d4*/ 	.word	0x00004940


	//   ....[33]....
        /*01d8*/ 	.word	0x00004d70


	//   ....[34]....
        /*01dc*/ 	.word	0x00004da0


	//   ....[35]....
        /*01e0*/ 	.word	0x00004dd0


	//   ....[36]....
        /*01e4*/ 	.word	0x00004df0


	//   ....[37]....
        /*01e8*/ 	.word	0x00005b70


	//   ....[38]....
        /*01ec*/ 	.word	0x00005b90


	//   ....[39]....
        /*01f0*/ 	.word	0x00005bb0


	//   ....[40]....
        /*01f4*/ 	.word	0x00005bd0


	//   ....[41]....
        /*01f8*/ 	.word	0x00007480


	//   ....[42]....
        /*01fc*/ 	.word	0x000074b0


	//   ....[43]....
        /*0200*/ 	.word	0x000074d0


	//   ....[44]....
        /*0204*/ 	.word	0x000074f0


	//   ....[45]....
        /*0208*/ 	.word	0x00007710


	//   ....[46]....
        /*020c*/ 	.word	0x00007740


	//   ....[47]....
        /*0210*/ 	.word	0x00007780


	//   ....[48]....
        /*0214*/ 	.word	0x00007790


	//   ....[49]....
        /*0218*/ 	.word	0x00008cb0


	//   ....[50]....
        /*021c*/ 	.word	0x00008cf0


	//   ....[51]....
        /*0220*/ 	.word	0x00008d30


	//   ....[52]....
        /*0224*/ 	.word	0x00008d60


	//   ....[53]....
        /*0228*/ 	.word	0x00008f60


	//   ....[54]....
        /*022c*/ 	.word	0x00008f70


	//   ....[55]....
        /*0230*/ 	.word	0x000090f0


	//   ....[56]....
        /*0234*/ 	.word	0x00009120


	//   ....[57]....
        /*0238*/ 	.word	0x00009270


	//   ....[58]....
        /*023c*/ 	.word	0x000092a0


	//   ....[59]....
        /*0240*/ 	.word	0x000093f0


	//   ....[60]....
        /*0244*/ 	.word	0x00009410


	//   ....[61]....
        /*0248*/ 	.word	0x00009be0


	//   ....[62]....
        /*024c*/ 	.word	0x00009c00


	//   ....[63]....
        /*0250*/ 	.word	0x00009d30


	//   ....[64]....
        /*0254*/ 	.word	0x00009d60


	//   ....[65]....
        /*0258*/ 	.word	0x00009e90


	//   ....[66]....
        /*025c*/ 	.word	0x00009ec0


	//   ....[67]....
        /*0260*/ 	.word	0x00009ff0


	//   ....[68]....
        /*0264*/ 	.word	0x0000a010


	//----- nvinfo : EIATTR_EXIT_INSTR_OFFSETS
	.align		4
.L_298:
        /*0268*/ 	.byte	0x04, 0x1c
        /*026a*/ 	.short	(.L_300 - .L_299)


	//   ....[0]....
.L_299:
        /*026c*/ 	.word	0x00000310


	//   ....[1]....
        /*0270*/ 	.word	0x00009420


	//   ....[2]....
        /*0274*/ 	.word	0x000094f0


	//   ....[3]....
        /*0278*/ 	.word	0x00009550


	//   ....[4]....
        /*027c*/ 	.word	0x0000a020


	//   ....[5]....
        /*0280*/ 	.word	0x0000a0d0


	//   ....[6]....
        /*0284*/ 	.word	0x0000a130


	//----- nvinfo : EIATTR_CTAIDZ_USED
	.align		4
.L_300:
        /*0288*/ 	.byte	0x01, 0x04
	.zero		2


	//----- nvinfo : EIATTR_MAX_THREADS
	.align		4
        /*028c*/ 	.byte	0x04, 0x05
        /*028e*/ 	.short	(.L_302 - .L_301)
.L_301:
        /*0290*/ 	.word	0x00000100
        /*0294*/ 	.word	0x00000001
        /*0298*/ 	.word	0x00000001


	//----- nvinfo : EIATTR_CRS_STACK_SIZE
	.align		4
.L_302:
        /*029c*/ 	.byte	0x04, 0x1e
        /*029e*/ 	.short	(.L_304 - .L_303)
.L_303:
        /*02a0*/ 	.word	0x00000000
.L_304:


//--------------------- .nv.info._ZN7cutlass13device_kernelIN5flash19enable_sm80_to_sm89INS1_16FlashAttnFwdSm80INS1_25CollectiveMainloopFwdSm80ILi8ELi2ELb0EN4cute5tupleIJNS5_1CILi128EEENS7_ILi64EEENS7_ILi192EEEEEELi192ENS_6half_tEfNS_4arch4Sm80ELb0ELb0ELb0ELb1ELb1ELb1ELb1ELb0EEENS1_21CollectiveEpilogueFwdINS6_IJS8_SA_S9_EEENS6_IJNS7_ILi1EEESI_SI_EEESC_SE_Li256ELb1ELb1ELb0ELb0EEENS1_19SingleTileSchedulerILb1ELb0ELb1ELi128EEEEEEEEEvNT_6ParamsE --------------------------
	.section	.nv.info._ZN7cutlass13device_kernelIN5flash19enable_sm80_to_sm89INS1_16FlashAttnFwdSm80INS1_25CollectiveMainloopFwdSm80ILi8ELi2ELb0EN4cute5tupleIJNS5_1CILi128EEENS7_ILi64EEENS7_ILi192EEEEEELi192ENS_6half_tEfNS_4arch4Sm80ELb0ELb0ELb0ELb1ELb1ELb1ELb1ELb0EEENS1_21CollectiveEpilogueFwdINS6_IJS8_SA_S9_EEENS6_IJNS7_ILi1EEESI_SI_EEESC_SE_Li256ELb1ELb1ELb0ELb0EEENS1_19SingleTileSchedulerILb1ELb0ELb1ELi128EEEEEEEEEvNT_6ParamsE,"",@"SHT_CUDA_INFO"
	.sectionflags	@""
	.align	4


	//----- nvinfo : EIATTR_CUDA_API_VERSION
	.align		4
        /*0000*/ 	.byte	0x04, 0x37
        /*0002*/ 	.short	(.L_306 - .L_305)
.L_305:
        /*0004*/ 	.word	0x00000082


	//----- nvinfo : EIATTR_SW2861232_WAR
	.align		4
.L_306:
        /*0008*/ 	.byte	0x01, 0x35
	.zero		2


	//----- nvinfo : EIATTR_PARAM_CBANK
	.align		4
        /*000c*/ 	.byte	0x04, 0x0a
        /*000e*/ 	.short	(.L_308 - .L_307)
	.align		4
.L_307:
        /*0010*/ 	.word	index@(.nv.constant0._ZN7cutlass13device_kernelIN5flash19enable_sm80_to_sm89INS1_16FlashAttnFwdSm80INS1_25CollectiveMainloopFwdSm80ILi8ELi2ELb0EN4cute5tupleIJNS5_1CILi128EEENS7_ILi64EEENS7_ILi192EEEEEELi192ENS_6half_tEfNS_4arch4Sm80ELb0ELb0ELb0ELb1ELb1ELb1ELb1ELb0EEENS1_21CollectiveEpilogueFwdINS6_IJS8_SA_S9_EEENS6_IJNS7_ILi1EEESI_SI_EEESC_SE_Li256ELb1ELb1ELb0ELb0EEENS1_19SingleTileSchedulerILb1ELb0ELb1ELi128EEEEEEEEEvNT_6ParamsE)
        /*0014*/ 	.short	0x0160
        /*0016*/ 	.short	0x0418


	//----- nvinfo : EIATTR_CBANK_PARAM_SIZE
	.align		4
.L_308:
        /*0018*/ 	.byte	0x03, 0x19
        /*001a*/ 	.short	0x0418


	//----- nvinfo : EIATTR_KPARAM_INFO
	.align		4
        /*001c*/ 	.byte	0x04, 0x17
        /*001e*/ 	.short	(.L_310 - .L_309)
.L_309:
        /*0020*/ 	.word	0x00000000
        /*0024*/ 	.short	0x0000
        /*0026*/ 	.short	0x0000
        /*0028*/ 	.byte	0x00, 0xf0, 0x61, 0x10


	//----- nvinfo : EIATTR_MAXREG_COUNT
	.align		4
.L_310:
        /*002c*/ 	.byte	0x03, 0x1b
        /*002e*/ 	.short	0x00ff


	//----- nvinfo : EIATTR_NUM_BARRIERS
	.align		4
        /*0030*/ 	.byte	0x02, 0x4c
        /*0032*/ 	.byte	0x02
	.zero		1


	//----- nvinfo : EIATTR_MERCURY_ISA_VERSION
	.align		4
        /*0034*/ 	.byte	0x03, 0x5f
        /*0036*/ 	.short	0x0000


	//----- nvinfo : EIATTR_COOP_GROUP_MASK_REGIDS
	.align		4
        /*0038*/ 	.byte	0x04, 0x29
        /*003a*/ 	.short	(.L_312 - .L_311)


	//   ....[0]....
.L_311:
        /*003c*/ 	.word	0xffffffff


	//   ....[1]....
        /*0040*/ 	.word	0xffffffff


	//   ....[2]....
        /*0044*/ 	.word	0xffffffff


	//   ....[3]....
        /*0048*/ 	.word	0xffffffff


	//   ....[4]....
        /*004c*/ 	.word	0xffffffff


	//   ....[5]....
        /*0050*/ 	.word	0xffffffff


	//   ....[6]....
        /*0054*/ 	.word	0xffffffff


	//   ....[7]....
        /*0058*/ 	.word	0xffffffff


	//   ....[8]....
        /*005c*/ 	.word	0xffffffff


	//   ....[9]....
        /*0060*/ 	.word	0xffffffff


	//   ....[10]....
        /*0064*/ 	.word	0xffffffff


	//   ....[11]....
        /*0068*/ 	.word	0xffffffff


	//   ....[12]....
        /*006c*/ 	.word	0xffffffff


	//   ....[13]....
        /*0070*/ 	.word	0xffffffff


	//   ....[14]....
        /*0074*/ 	.word	0xffffffff


	//   ....[15]....
        /*0078*/ 	.word	0xffffffff


	//   ....[16]....
        /*007c*/ 	.word	0xffffffff


	//   ....[17]....
        /*0080*/ 	.word	0xffffffff


	//   ....[18]....
        /*0084*/ 	.word	0xffffffff


	//   ....[19]....
        /*0088*/ 	.word	0xffffffff


	//   ....[20]....
        /*008c*/ 	.word	0xffffffff


	//   ....[21]....
        /*0090*/ 	.word	0xffffffff


	//   ....[22]....
        /*0094*/ 	.word	0xffffffff


	//   ....[23]....
        /*0098*/ 	.word	0xffffffff


	//   ....[24]....
        /*009c*/ 	.word	0xffffffff


	//   ....[25]....
        /*00a0*/ 	.word	0xffffffff


	//   ....[26]....
        /*00a4*/ 	.word	0xffffffff


	//   ....[27]....
        /*00a8*/ 	.word	0xffffffff


	//   ....[28]....
        /*00ac*/ 	.word	0xffffffff


	//   ....[29]....
        /*00b0*/ 	.word	0xffffffff


	//   ....[30]....
        /*00b4*/ 	.word	0xffffffff


	//   ....[31]....
        /*00b8*/ 	.word	0xffffffff


	//   ....[32]....
        /*00bc*/ 	.word	0xffffffff


	//   ....[33]....
        /*00c0*/ 	.word	0xffffffff


	//   ....[34]....
        /*00c4*/ 	.word	0xffffffff


	//   ....[35]....
        /*00c8*/ 	.word	0xffffffff


	//   ....[36]....
        /*00cc*/ 	.word	0xffffffff


	//   ....[37]....
        /*00d0*/ 	.word	0xffffffff


	//   ....[38]....
        /*00d4*/ 	.word	0xffffffff


	//   ....[39]....
        /*00d8*/ 	.word	0xffffffff


	//   ....[40]....
        /*00dc*/ 	.word	0xffffffff


	//   ....[41]....
        /*00e0*/ 	.word	0xffffffff


	//   ....[42]....
        /*00e4*/ 	.word	0xffffffff


	//   ....[43]....
        /*00e8*/ 	.word	0xffffffff


	//   ....[44]....
        /*00ec*/ 	.word	0xffffffff


	//   ....[45]....
        /*00f0*/ 	.word	0xffffffff


	//   ....[46]....
        /*00f4*/ 	.word	0xffffffff


	//   ....[47]....
        /*00f8*/ 	.word	0xffffffff


	//   ....[48]....
        /*00fc*/ 	.word	0xffffffff


	//   ....[49]....
        /*0100*/ 	.word	0xffffffff


	//   ....[50]....
        /*0104*/ 	.word	0xffffffff


	//   ....[51]....
        /*0108*/ 	.word	0xffffffff


	//   ....[52]....
        /*010c*/ 	.word	0xffffffff


	//   ....[53]....
        /*0110*/ 	.word	0xffffffff


	//   ....[54]....
        /*0114*/ 	.word	0xffffffff


	//   ....[55]....
        /*0118*/ 	.word	0xffffffff


	//   ....[56]....
        /*011c*/ 	.word	0xffffffff


	//   ....[57]....
        /*0120*/ 	.word	0xffffffff


	//   ....[58]....
        /*0124*/ 	.word	0xffffffff


	//   ....[59]....
        /*0128*/ 	.word	0xffffffff


	//   ....[60]....
        /*012c*/ 	.word	0xffffffff


	//   ....[61]....
        /*0130*/ 	.word	0xffffffff


	//   ....[62]....
        /*0134*/ 	.word	0xffffffff


	//   ....[63]....
        /*0138*/ 	.word	0xffffffff


	//   ....[64]....
        /*013c*/ 	.word	0xffffffff


	//   ....[65]....
        /*0140*/ 	.word	0xffffffff


	//   ....[66]....
        /*0144*/ 	.word	0xffffffff


	//   ....[67]....
        /*0148*/ 	.word	0xffffffff


	//   ....[68]....
        /*014c*/ 	.word	0xffffffff


	//   ....[69]....
        /*0150*/ 	.word	0xffffffff


	//   ....[70]....
        /*0154*/ 	.word	0xffffffff


	//   ....[71]....
        /*0158*/ 	.word	0xffffffff


	//   ....[72]....
        /*015c*/ 	.word	0xffffffff


	//   ....[73]....
        /*0160*/ 	.word	0xffffffff


	//   ....[74]....
        /*0164*/ 	.word	0xffffffff


	//   ....[75]....
        /*0168*/ 	.word	0xffffffff


	//   ....[76]....
        /*016c*/ 	.word	0xffffffff


	//----- nvinfo : EIATTR_COOP_GROUP_INSTR_OFFSETS
	.align		4
.L_312:
        /*0170*/ 	.byte	0x04, 0x28
        /*0172*/ 	.short	(.L_314 - .L_313)


	//   ....[0]....
.L_313:
        /*0174*/ 	.word	0x00000080


	//   ....[1]....
        /*0178*/ 	.word	0x000022b0


	//   ....[2]....
        /*017c*/ 	.word	0x000022c0


	//   ....[3]....
        /*0180*/ 	.word	0x00003df0


	//   ....[4]....
        /*0184*/ 	.word	0x00003e00


	//   ....[5]....
        /*0188*/ 	.word	0x00005910


	//   ....[6]....
        /*018c*/ 	.word	0x00005930


	//   ....[7]....
        /*0190*/ 	.word	0x00005df0


	//   ....[8]....
        /*0194*/ 	.word	0x00005e00


	//   ....[9]....
        /*0198*/ 	.word	0x000069c0


	//   ....[10]....
        /*019c*/ 	.word	0x000069f0


	//   ....[11]....
        /*01a0*/ 	.word	0x00006bd0


	//   ....[12]....
        /*01a4*/ 	.word	0x00006c00


	//   ....[13]....
        /*01a8*/ 	.word	0x00006d20


	//   ....[14]....
        /*01ac*/ 	.word	0x00006d50


	//   ....[15]....
        /*01b0*/ 	.word	0x00006e60


	//   ....[16]....
        /*01b4*/ 	.word	0x00006ea0


	//   ....[17]....
        /*01b8*/ 	.word	0x000073f0


	//   ....[18]....
        /*01bc*/ 	.word	0x00007410


	//   ....[19]....
        /*01c0*/ 	.word	0x00007440


	//   ....[20]....
        /*01c4*/ 	.word	0x00007460


	//   ....[21]....
        /*01c8*/ 	.word	0x00007480


	//   ....[22]....
        /*01cc*/ 	.word	0x00007490


	//   ....[23]....
        /*01d0*/ 	.word	0x000074a0


	//   ....[24]....
        /*01d4*/ 	.word	0x000074c0


	//   ....[25]....
        /*01d8*/ 	.word	0x00007a00


	//   ....[26]....
        /*01dc*/ 	.word	0x00007a40


	//   ....[27]....
        /*01e0*/ 	.word	0x00007a60


	//   ....[28]....
        /*01e4*/ 	.word	0x00007ac0


	//   ....[29]....
        /*01e8*/ 	.word	0x0000dcf0


	//   ....[30]....
        /*01ec*/ 	.word	0x0000dd20


	//   ....[31]....
        /*01f0*/ 	.word	0x0000dd50


	//   ....[32]....
        /*01f4*/ 	.word	0x0000dd80


	//   ....[33]....
        /*01f8*/ 	.word	0x0000efc0


	//   ....[34]....
        /*01fc*/ 	.word	0x0000f050


	//   ....[35]....
        /*0200*/ 	.word	0x0000f100


	//   ....[36]....
        /*0204*/ 	.word	0x0000f220


	//   ....[37]....
        /*0208*/ 	.word	0x00010350


	//   ....[38]....
        /*020c*/ 	.word	0x00010360


	//   ....[39]....
        /*0210*/ 	.word	0x00010370


	//   ....[40]....
        /*0214*/ 	.word	0x00010380


	//   ....[41]....
        /*0218*/ 	.word	0x00010810


	//   ....[42]....
        /*021c*/ 	.word	0x00010840


	//   ....[43]....
        /*0220*/ 	.word	0x00010870


	//   ....[44]....
        /*0224*/ 	.word	0x000108b0


	//   ....[45]....
        /*0228*/ 	.word	0x00011600


	//   ....[46]....
        /*022c*/ 	.word	0x00011620


	//   ....[47]....
        /*0230*/ 	.word	0x00011640


	//   ....[48]....
        /*0234*/ 	.word	0x00011660


	//   ....[49]....
        /*0238*/ 	.word	0x00012f50


	//   ....[50]....
        /*023c*/ 	.word	0x00012f80


	//   ....[51]....
        /*0240*/ 	.word	0x00012fa0


	//   ....[52]....
        /*0244*/ 	.word	0x00012fc0


	//   ....[53]....
        /*0248*/ 	.word	0x000131c0


	//   ....[54]....
        /*024c*/ 	.word	0x000131f0


	//   ....[55]....
        /*0250*/ 	.word	0x00013240


	//   ....[56]....
        /*0254*/ 	.word	0x00013250


	//   ....[57]....
        /*0258*/ 	.word	0x000147a0


	//   ....[58]....
        /*025c*/ 	.word	0x000147e0


	//   ....[59]....
        /*0260*/ 	.word	0x00014820


	//   ....[60]....
        /*0264*/ 	.word	0x00014860


	//   ....[61]....
        /*0268*/ 	.word	0x00014a10


	//   ....[62]....
        /*026c*/ 	.word	0x00014a20


	//   ....[63]....
        /*0270*/ 	.word	0x00014ba0


	//   ....[64]....
        /*0274*/ 	.word	0x00014bd0


	//   ....[65]....
        /*0278*/ 	.word	0x00014d20


	//   ....[66]....
        /*027c*/ 	.word	0x00014d50


	//   ....[67]....
        /*0280*/ 	.word	0x00014ea0


	//   ....[68]....
        /*0284*/ 	.word	0x00014ec0


	//   ....[69]....
        /*0288*/ 	.word	0x000156a0


	//   ....[70]....
        /*028c*/ 	.word	0x000156c0


	//   ....[71]....
        /*0290*/ 	.word	0x000157f0


	//   ....[72]....
        /*0294*/ 	.word	0x00015820


	//   ....[73]....
        /*0298*/ 	.word	0x00015950


	//   ....[74]....
        /*029c*/ 	.word	0x00015980


	//   ....[75]....
        /*02a0*/ 	.word	0x00015ab0


	//   ....[76]....
        /*02a4*/ 	.word	0x00015ad0


	//----- nvinfo : EIATTR_EXIT_INSTR_OFFSETS
	.align		4
.L_314:
        /*02a8*/ 	.byte	0x04, 0x1c
        /*02aa*/ 	.short	(.L_316 - .L_315)


	//   ....[0]....
.L_315:
        /*02ac*/ 	.word	0x00000310


	//   ....[1]....
        /*02b0*/ 	.word	0x00014ed0


	//   ....[2]....
        /*02b4*/ 	.word	0x00014fa0


	//   ....[3]....
        /*02b8*/ 	.word	0x00015000


	//   ....[4]....
        /*02bc*/ 	.word	0x00015ae0


	//   ....[5]....
        /*02c0*/ 	.word	0x00015b90


	//   ....[6]....
        /*02c4*/ 	.word	0x00015bf0


	//----- nvinfo : EIATTR_CTAIDZ_USED
	.align		4
.L_316:
        /*02c8*/ 	.byte	0x01, 0x04
	.zero		2


	//----- nvinfo : EIATTR_MAX_THREADS
	.align		4
        /*02cc*/ 	.byte	0x04, 0x05
        /*02ce*/ 	.short	(.L_318 - .L_317)
.L_317:
        /*02d0*/ 	.word	0x00000100
        /*02d4*/ 	.word	0x00000001
        /*02d8*/ 	.word	0x00000001


	//----- nvinfo : EIATTR_CRS_STACK_SIZE
	.align		4
.L_318:
        /*02dc*/ 	.byte	0x04, 0x1e
        /*02de*/ 	.short	(.L_320 - .L_319)
.L_319:
        /*02e0*/ 	.word	0x00000000
.L_320:


//--------------------- .nv.info._ZN7cutlass13device_kernelIN5flash19enable_sm80_to_sm89INS1_16FlashAttnFwdSm80INS1_25CollectiveMainloopFwdSm80ILi8ELi2ELb0EN4cute5tupleIJNS5_1CILi128EEENS7_ILi64EEENS7_ILi192EEEEEELi192ENS_6half_tEfNS_4arch4Sm80ELb0ELb1ELb0ELb0ELb1ELb0ELb1ELb0EEENS1_21CollectiveEpilogueFwdINS6_IJS8_SA_S9_EEENS6_IJNS7_ILi1EEESI_SI_EEESC_SE_Li256ELb0ELb1ELb0ELb0EEENS1_19SingleTileSchedulerILb0ELb0ELb1ELi128EEEEEEEEEvNT_6ParamsE --------------------------
	.section	.nv.info._ZN7cutlass13device_kernelIN5flash19enable_sm80_to_sm89INS1_16FlashAttnFwdSm80INS1_25CollectiveMainloopFwdSm80ILi8ELi2ELb0EN4cute5tupleIJNS5_1CILi128EEENS7_ILi64EEENS7_ILi192EEEEEELi192ENS_6half_tEfNS_4arch4Sm80ELb0ELb1ELb0ELb0ELb1ELb0ELb1ELb0EEENS1_21CollectiveEpilogueFwdINS6_IJS8_SA_S9_EEENS6_IJNS7_ILi1EEESI_SI_EEESC_SE_Li256ELb0ELb1ELb0ELb0EEENS1_19SingleTileSchedulerILb0ELb0ELb1ELi128EEEEEEEEEvNT_6ParamsE,"",@"SHT_CUDA_INFO"
	.sectionflags	@""
	.align	4


	//----- nvinfo : EIATTR_CUDA_API_VERSION
	.align		4
        /*0000*/ 	.byte	0x04, 0x37
        /*0002*/ 	.short	(.L_322 - .L_321)
.L_321:
        /*0004*/ 	.word	0x00000082


	//----- nvinfo : EIATTR_SW2861232_WAR
	.align		4
.L_322:
        /*0008*/ 	.byte	0x01, 0x35
	.zero		2


	//----- nvinfo : EIATTR_PARAM_CBANK
	.align		4
        /*000c*/ 	.byte	0x04, 0x0a
        /*000e*/ 	.short	(.L_324 - .L_323)
	.align		4
.L_323:
        /*0010*/ 	.word	index@(.nv.constant0._ZN7cutlass13device_kernelIN5flash19enable_sm80_to_sm89INS1_16FlashAttnFwdSm80INS1_25CollectiveMainloopFwdSm80ILi8ELi2ELb0EN4cute5tupleIJNS5_1CILi128EEENS7_ILi64EEENS7_ILi192EEEEEELi192ENS_6half_tEfNS_4arch4Sm80ELb0ELb1ELb0ELb0ELb1ELb0ELb1ELb0EEENS1_21CollectiveEpilogueFwdINS6_IJS8_SA_S9_EEENS6_IJNS7_ILi1EEESI_SI_EEESC_SE_Li256ELb0ELb1ELb0ELb0EEENS1_19SingleTileSchedulerILb0ELb0ELb1ELi128EEEEEEEEEvNT_6ParamsE)
        /*0014*/ 	.short	0x0160
        /*0016*/ 	.short	0x0418


	//----- nvinfo : EIATTR_CBANK_PARAM_SIZE
	.align		4
.L_324:
        /*0018*/ 	.byte	0x03, 0x19
        /*001a*/ 	.short	0x0418


	//----- nvinfo : EIATTR_KPARAM_INFO
	.align		4
        /*001c*/ 	.byte	0x04, 0x17
        /*001e*/ 	.short	(.L_326 - .L_325)
.L_325:
        /*0020*/ 	.word	0x00000000
        /*0024*/ 	.short	0x0000
        /*0026*/ 	.short	0x0000
        /*0028*/ 	.byte	0x00, 0xf0, 0x61, 0x10


	//----- nvinfo : EIATTR_MAXREG_COUNT
	.align		4
.L_326:
        /*002c*/ 	.byte	0x03, 0x1b
        /*002e*/ 	.short	0x00ff


	//----- nvinfo : EIATTR_NUM_BARRIERS
	.align		4
        /*0030*/ 	.byte	0x02, 0x4c
        /*0032*/ 	.byte	0x02
	.zero		1


	//----- nvinfo : EIATTR_MERCURY_ISA_VERSION
	.align		4
        /*0034*/ 	.byte	0x03, 0x5f
        /*0036*/ 	.short	0x0000


	//----- nvinfo : EIATTR_COOP_GROUP_MASK_REGIDS
	.align		4
        /*0038*/ 	.byte	0x04, 0x29
        /*003a*/ 	.short	(.L_328 - .L_327)


	//   ....[0]....
.L_327:
        /*003c*/ 	.word	0xffffffff


	//   ....[1]....
        /*0040*/ 	.word	0xffffffff


	//   ....[2]....
        /*0044*/ 	.word	0xffffffff


	//   ....[3]....
        /*0048*/ 	.word	0xffffffff


	//   ....[4]....
        /*004c*/ 	.word	0xffffffff


	//   ....[5]....
        /*0050*/ 	.word	0xffffffff


	//   ....[6]....
        /*0054*/ 	.word	0xffffffff


	//   ....[7]....
        /*0058*/ 	.word	0xffffffff


	//   ....[8]....
        /*005c*/ 	.word	0xffffffff


	//   ....[9]....
        /*0060*/ 	.word	0xffffffff


	//   ....[10]....
        /*0064*/ 	.word	0xffffffff


	//   ....[11]....
        /*0068*/ 	.word	0xffffffff


	//   ....[12]....
        /*006c*/ 	.word	0xffffffff


	//   ....[13]....
        /*0070*/ 	.word	0xffffffff


	//   ....[14]....
        /*0074*/ 	.word	0xffffffff


	//   ....[15]....
        /*0078*/ 	.word	0xffffffff


	//   ....[16]....
        /*007c*/ 	.word	0xffffffff


	//   ....[17]....
        /*0080*/ 	.word	0xffffffff


	//   ....[18]....
        /*0084*/ 	.word	0xffffffff


	//   ....[19]....
        /*0088*/ 	.word	0xffffffff


	//   ....[20]....
        /*008c*/ 	.word	0xffffffff


	//   ....[21]....
        /*0090*/ 	.word	0xffffffff


	//   ....[22]....
        /*0094*/ 	.word	0xffffffff


	//   ....[23]....
        /*0098*/ 	.word	0xffffffff


	//   ....[24]....
        /*009c*/ 	.word	0xffffffff


	//   ....[25]....
        /*00a0*/ 	.word	0xffffffff


	//   ....[26]....
        /*00a4*/ 	.word	0xffffffff


	//   ....[27]....
        /*00a8*/ 	.word	0xffffffff


	//   ....[28]....
        /*00ac*/ 	.word	0xffffffff


	//   ....[29]....
        /*00b0*/ 	.word	0xffffffff


	//   ....[30]....
        /*00b4*/ 	.word	0xffffffff


	//   ....[31]....
        /*00b8*/ 	.word	0xffffffff


	//   ....[32]....
        /*00bc*/ 	.word	0xffffffff


	//   ....[33]....
        /*00c0*/ 	.word	0xffffffff


	//   ....[34]....
        /*00c4*/ 	.word	0xffffffff


	//   ....[35]....
        /*00c8*/ 	.word	0xffffffff


	//   ....[36]....
        /*00cc*/ 	.word	0xffffffff


	//   ....[37]....
        /*00d0*/ 	.word	0xffffffff


	//   ....[38]....
        /*00d4*/ 	.word	0xffffffff


	//   ....[39]....
        /*00d8*/ 	.word	0xffffffff


	//   ....[40]....
        /*00dc*/ 	.word	0xffffffff


	//   ....[41]....
        /*00e0*/ 	.word	0xffffffff


	//   ....[42]....
        /*00e4*/ 	.word	0xffffffff


	//   ....[43]....
        /*00e8*/ 	.word	0xffffffff


	//   ....[44]....
        /*00ec*/ 	.word	0xffffffff


	//   ....[45]....
        /*00f0*/ 	.word	0xffffffff


	//   ....[46]....
        /*00f4*/ 	.word	0xffffffff


	//   ....[47]....
        /*00f8*/ 	.word	0xffffffff


	//   ....[48]....
        /*00fc*/ 	.word	0xffffffff


	//   ....[49]....
        /*0100*/ 	.word	0xffffffff


	//   ....[50]....
        /*0104*/ 	.word	0xffffffff


	//   ....[51]....
        /*0108*/ 	.word	0xffffffff


	//   ....[52]....
        /*010c*/ 	.word	0xffffffff


	//   ....[53]....
        /*0110*/ 	.word	0xffffffff


	//   ....[54]....
        /*0114*/ 	.word	0xffffffff


	//   ....[55]....
        /*0118*/ 	.word	0xffffffff


	//   ....[56]....
        /*011c*/ 	.word	0xffffffff


	//   ....[57]....
        /*0120*/ 	.word	0xffffffff


	//   ....[58]....
        /*0124*/ 	.word	0xffffffff


	//   ....[59]....
        /*0128*/ 	.word	0xffffffff


	//   ....[60]....
        /*012c*/ 	.word	0xffffffff


	//   ....[61]....
        /*0130*/ 	.word	0xffffffff


	//   ....[62]....
        /*0134*/ 	.word	0xffffffff


	//   ....[63]....
        /*0138*/ 	.word	0xffffffff


	//   ....[64]....
        /*013c*/ 	.word	0xffffffff


	//   ....[65]....
        /*0140*/ 	.word	0xffffffff


	//   ....[66]....
        /*0144*/ 	.word	0xffffffff


	//   ....[67]....
        /*0148*/ 	.word	0xffffffff


	//   ....[68]....
        /*014c*/ 	.word	0xffffffff


	//   ....[69]....
        /*0150*/ 	.word	0xffffffff


	//   ....[70]....
        /*0154*/ 	.word	0xffffffff


	//   ....[71]....
        /*0158*/ 	.word	0xffffffff


	//   ....[72]....
        /*015c*/ 	.word	0xffffffff


	//   ....[73]....
        /*0160*/ 	.word	0xffffffff


	//   ....[74]....
        /*0164*/ 	.word	0xffffffff


	//   ....[75]....
        /*0168*/ 	.word	0xffffffff


	//   ....[76]....
        /*016c*/ 	.word	0xffffffff


	//   ....[77]....
        /*0170*/ 	.word	0xffffffff


	//   ....[78]....
        /*0174*/ 	.word	0xffffffff


	//   ....[79]....
        /*0178*/ 	.word	0xffffffff


	//   ....[80]....
        /*017c*/ 	.word	0xffffffff


	//   ....[81]....
        /*0180*/ 	.word	0xffffffff


	//   ....[82]....
        /*0184*/ 	.word	0xffffffff


	//   ....[83]....
        /*0188*/ 	.word	0xffffffff


	//   ....[84]....
        /*018c*/ 	.word	0xffffffff


	//   ....[85]....
        /*0190*/ 	.word	0xffffffff


	//   ....[86]....
        /*0194*/ 	.word	0xffffffff


	//   ....[87]....
        /*0198*/ 	.word	0xffffffff


	//   ....[88]....
        /*019c*/ 	.word	0xffffffff


	//   ....[89]....
        /*01a0*/ 	.word	0xffffffff


	//   ....[90]....
        /*01a4*/ 	.word	0xffffffff


	//   ....[91]....
        /*01a8*/ 	.word	0xffffffff


	//   ....[92]....
        /*01ac*/ 	.word	0xffffffff


	//   ....[93]....
        /*01b0*/ 	.word	0xffffffff


	//   ....[94]....
        /*01b4*/ 	.word	0xffffffff


	//   ....[95]....
        /*01b8*/ 	.word	0xffffffff


	//   ....[96]....
        /*01bc*/ 	.word	0xffffffff


	//   ....[97]....
        /*01c0*/ 	.word	0xffffffff


	//----- nvinfo : EIATTR_COOP_GROUP_INSTR_OFFSETS
	.align		4
.L_328:
        /*01c4*/ 	.byte	0x04, 0x28
        /*01c6*/ 	.short	(.L_330 - .L_329)


	//   ....[0]....
.L_329:
        /*01c8*/ 	.word	0x00000c90


	//   ....[1]....
        /*01cc*/ 	.word	0x00000cd0


	//   ....[2]....
        /*01d0*/ 	.word	0x00000d10


	//   ....[3]....
        /*01d4*/ 	.word	0x00000d40


	//   ....[4]....
        /*01d8*/ 	.word	0x00000d90


	//   ....[5]....
        /*01dc*/ 	.word	0x00000dc0


	//   ....[6]....
        /*01e0*/ 	.word	0x00000df0


	//   ....[7]....
        /*01e4*/ 	.word	0x00000f70


	//   ....[8]....
        /*01e8*/ 	.word	0x00001400


	//   ....[9]....
        /*01ec*/ 	.word	0x00001430


	//   ....[10]....
        /*01f0*/ 	.word	0x00001480


	//   ....[11]....
        /*01f4*/ 	.word	0x000014a0


	//   ....[12]....
        /*01f8*/ 	.word	0x00001550


	//   ....[13]....
        /*01fc*/ 	.word	0x00001570


	//   ....[14]....
        /*0200*/ 	.word	0x00001590


	//   ....[15]....
        /*0204*/ 	.word	0x000015b0


	//   ....[16]....
        /*0208*/ 	.word	0x00001b90


	//   ....[17]....
        /*020c*/ 	.word	0x00001bb0


	//   ....[18]....
        /*0210*/ 	.word	0x00001c10


	//   ....[19]....
        /*0214*/ 	.word	0x00001c30


	//   ....[20]....
        /*0218*/ 	.word	0x00002170


	//   ....[21]....
        /*021c*/ 	.word	0x000021a0


	//   ....[22]....
        /*0220*/ 	.word	0x000021c0


	//   ....[23]....
        /*0224*/ 	.word	0x00002220


	//   ....[24]....
        /*0228*/ 	.word	0x00002e60


	//   ....[25]....
        /*022c*/ 	.word	0x00003090


	//   ....[26]....
        /*0230*/ 	.word	0x000038c0


	//   ....[27]....
        /*0234*/ 	.word	0x00003a70


	//   ....[28]....
        /*0238*/ 	.word	0x00003c30


	//   ....[29]....
        /*023c*/ 	.word	0x00003d30


	//   ....[30]....
        /*0240*/ 	.word	0x00004df0


	//   ....[31]....
        /*0244*/ 	.word	0x00004e10


	//   ....[32]....
        /*0248*/ 	.word	0x00004e30


	//   ....[33]....
        /*024c*/ 	.word	0x00004e40


	//   ....[34]....
        /*0250*/ 	.word	0x000054b0


	//   ....[35]....
        /*0254*/ 	.word	0x000054d0


	//   ....[36]....
        /*0258*/ 	.word	0x000054f0


	//   ....[37]....
        /*025c*/ 	.word	0x00005550


	//   ....[38]....
        /*0260*/ 	.word	0x000057e0


	//   ....[39]....
        /*0264*/ 	.word	0x000062c0


	//   ....[40]....
        /*0268*/ 	.word	0x000069f0


	//   ....[41]....
        /*026c*/ 	.word	0x00006aa0


	//   ....[42]....
        /*0270*/ 	.word	0x00006d30


	//   ....[43]....
        /*0274*/ 	.word	0x00006ea0


	//   ....[44]....
        /*0278*/ 	.word	0x00008670


	//   ....[45]....
        /*027c*/ 	.word	0x00008690


	//   ....[46]....
        /*0280*/ 	.word	0x000086b0


	//   ....[47]....
        /*0284*/ 	.word	0x00008720


	//   ....[48]....
        /*0288*/ 	.word	0x00008e50


	//   ....[49]....
        /*028c*/ 	.word	0x00008e70


	//   ....[50]....
        /*0290*/ 	.word	0x00008e90


	//   ....[51]....
        /*0294*/ 	.word	0x00008f00


	//   ....[52]....
        /*0298*/ 	.word	0x00009c00


	//   ....[53]....
        /*029c*/ 	.word	0x00009c20


	//   ....[54]....
        /*02a0*/ 	.word	0x00009c40


	//   ....[55]....
        /*02a4*/ 	.word	0x00009c60


	//   ....[56]....
        /*02a8*/ 	.word	0x0000b570


	//   ....[57]....
        /*02ac*/ 	.word	0x0000b580


	//   ....[58]....
        /*02b0*/ 	.word	0x0000b590


	//   ....[59]....
        /*02b4*/ 	.word	0x0000b600


	//   ....[60]....
        /*02b8*/ 	.word	0x0000bad0


	//   ....[61]....
        /*02bc*/ 	.word	0x0000bae0


	//   ....[62]....
        /*02c0*/ 	.word	0x0000baf0


	//   ....[63]....
        /*02c4*/ 	.word	0x0000bb70


	//   ....[64]....
        /*02c8*/ 	.word	0x0000c590


	//   ....[65]....
        /*02cc*/ 	.word	0x0000c880


	//   ....[66]....
        /*02d0*/ 	.word	0x0000cfb0


	//   ....[67]....
        /*02d4*/ 	.word	0x0000d280


	//   ....[68]....
        /*02d8*/ 	.word	0x0000d2d0


	//   ....[69]....
        /*02dc*/ 	.word	0x0000d380


	//   ....[70]....
        /*02e0*/ 	.word	0x0000ec00


	//   ....[71]....
        /*02e4*/ 	.word	0x0000ec10


	//   ....[72]....
        /*02e8*/ 	.word	0x0000ec20


	//   ....[73]....
        /*02ec*/ 	.word	0x0000ec90


	//   ....[74]....
        /*02f0*/ 	.word	0x0000ee30


	//   ....[75]....
        /*02f4*/ 	.word	0x0000ee60


	//   ....[76]....
        /*02f8*/ 	.word	0x0000eea0


	//   ....[77]....
        /*02fc*/ 	.word	0x0000eeb0


	//   ....[78]....
        /*0300*/ 	.word	0x00010440


	//   ....[79]....
        /*0304*/ 	.word	0x00010450


	//   ....[80]....
        /*0308*/ 	.word	0x00010470


	//   ....[81]....
        /*030c*/ 	.word	0x00010480


	//   ....[82]....
        /*0310*/ 	.word	0x00010490


	//   ....[83]....
        /*0314*/ 	.word	0x00010580


	//   ....[84]....
        /*0318*/ 	.word	0x00010700


	//   ....[85]....
        /*031c*/ 	.word	0x00010730


	//   ....[86]....
        /*0320*/ 	.word	0x00010880


	//   ....[87]....
        /*0324*/ 	.word	0x000108b0


	//   ....[88]....
        /*0328*/ 	.word	0x00010a00


	//   ....[89]....
        /*032c*/ 	.word	0x00010a20


	//   ....[90]....
        /*0330*/ 	.word	0x000110f0


	//   ....[91]....
        /*0334*/ 	.word	0x00011110


	//   ....[92]....
        /*0338*/ 	.word	0x00011240


	//   ....[93]....
        /*033c*/ 	.word	0x00011270


	//   ....[94]....
        /*0340*/ 	.word	0x000113a0


	//   ....[95]....
        /*0344*/ 	.word	0x000113d0


	//   ....[96]....
        /*0348*/ 	.word	0x00011500


	//   ....[97]....
        /*034c*/ 	.word	0x00011520


	//----- nvinfo : EIATTR_EXIT_INSTR_OFFSETS
	.align		4
.L_330:
        /*0350*/ 	.byte	0x04, 0x1c
        /*0352*/ 	.short	(.L_332 - .L_331)


	//   ....[0]....
.L_331:
        /*0354*/ 	.word	0x00000030


	//   ....[1]....
        /*0358*/ 	.word	0x00010a30


	//   ....[2]....
        /*035c*/ 	.word	0x00010b00


	//   ....[3]....
        /*0360*/ 	.word	0x00010b60


	//   ....[4]....
        /*0364*/ 	.word	0x00011530


	//   ....[5]....
        /*0368*/ 	.word	0x000115e0


	//   ....[6]....
        /*036c*/ 	.word	0x00011640


	//----- nvinfo : EIATTR_CTAIDZ_USED
	.align		4
.L_332:
        /*0370*/ 	.byte	0x01, 0x04
	.zero		2


	//----- nvinfo : EIATTR_MAX_THREADS
	.align		4
        /*0374*/ 	.byte	0x04, 0x05
        /*0376*/ 	.short	(.L_334 - .L_333)
.L_333:
        /*0378*/ 	.word	0x00000100
        /*037c*/ 	.word	0x00000001
        /*0380*/ 	.word	0x00000001


	//----- nvinfo : EIATTR_CRS_STACK_SIZE
	.align		4
.L_334:
        /*0384*/ 	.byte	0x04, 0x1e
        /*0386*/ 	.short	(.L_336 - .L_335)
.L_335:
        /*0388*/ 	.word	0x00000000
.L_336:


//--------------------- .nv.info._ZN7cutlass13device_kernelIN5flash19enable_sm80_to_sm89INS1_16FlashAttnFwdSm80INS1_25CollectiveMainloopFwdSm80ILi8ELi2ELb0EN4cute5tupleIJNS5_1CILi128EEENS7_ILi64EEENS7_ILi192EEEEEELi192ENS_6half_tEfNS_4arch4Sm80ELb0ELb1ELb0ELb1ELb1ELb0ELb1ELb0EEENS1_21CollectiveEpilogueFwdINS6_IJS8_SA_S9_EEENS6_IJNS7_ILi1EEESI_SI_EEESC_SE_Li256ELb1ELb1ELb0ELb0EEENS1_19SingleTileSchedulerILb1ELb0ELb1ELi128EEEEEEEEEvNT_6ParamsE --------------------------
	.section	.nv.info._ZN7cutlass13device_kernelIN5flash19enable_sm80_to_sm89INS1_16FlashAttnFwdSm80INS1_25CollectiveMainloopFwdSm80ILi8ELi2ELb0EN4cute5tupleIJNS5_1CILi128EEENS7_ILi64EEENS7_ILi192EEEEEELi192ENS_6half_tEfNS_4arch4Sm80ELb0ELb1ELb0ELb1ELb1ELb0ELb1ELb0EEENS1_21CollectiveEpilogueFwdINS6_IJS8_SA_S9_EEENS6_IJNS7_ILi1EEESI_SI_EEESC_SE_Li256ELb1ELb1ELb0ELb0EEENS1_19SingleTileSchedulerILb1ELb0ELb1ELi128EEEEEEEEEvNT_6ParamsE,"",@"SHT_CUDA_INFO"
	.sectionflags	@""
	.align	4


	//----- nvinfo : EIATTR_CUDA_API_VERSION
	.align		4
        /*0000*/ 	.byte	0x04, 0x37
        /*0002*/ 	.short	(.L_338 - .L_337)
.L_337:
        /*0004*/ 	.word	0x00000082


	//----- nvinfo : EIATTR_SW2861232_WAR
	.align		4
.L_338:
        /*0008*/ 	.byte	0x01, 0x35
	.zero		2


	//----- nvinfo : EIATTR_PARAM_CBANK
	.align		4
        /*000c*/ 	.byte	0x04, 0x0a
        /*000e*/ 	.short	(.L_340 - .L_339)
	.align		4
.L_339:
        /*0010*/ 	.word	index@(.nv.constant0._ZN7cutlass13device_kernelIN5flash19enable_sm80_to_sm89INS1_16FlashAttnFwdSm80INS1_25CollectiveMainloopFwdSm80ILi8ELi2ELb0EN4cute5tupleIJNS5_1CILi128EEENS7_ILi64EEENS7_ILi192EEEEEELi192ENS_6half_tEfNS_4arch4Sm80ELb0ELb1ELb0ELb1ELb1ELb0ELb1ELb0EEENS1_21CollectiveEpilogueFwdINS6_IJS8_SA_S9_EEENS6_IJNS7_ILi1EEESI_SI_EEESC_SE_Li256ELb1ELb1ELb0ELb0EEENS1_19SingleTileSchedulerILb1ELb0ELb1ELi128EEEEEEEEEvNT_6ParamsE)
        /*0014*/ 	.short	0x0160
        /*0016*/ 	.short	0x0418


	//----- nvinfo : EIATTR_CBANK_PARAM_SIZE
	.align		4
.L_340:
        /*0018*/ 	.byte	0x03, 0x19
        /*001a*/ 	.short	0x0418


	//----- nvinfo : EIATTR_KPARAM_INFO
	.align		4
        /*001c*/ 	.byte	0x04, 0x17
        /*001e*/ 	.short	(.L_342 - .L_341)
.L_341:
        /*0020*/ 	.word	0x00000000
        /*0024*/ 	.short	0x0000
        /*0026*/ 	.short	0x0000
        /*0028*/ 	.byte	0x00, 0xf0, 0x61, 0x10


	//----- nvinfo : EIATTR_MAXREG_COUNT
	.align		4
.L_342:
        /*002c*/ 	.byte	0x03, 0x1b
        /*002e*/ 	.short	0x00ff


	//----- nvinfo : EIATTR_NUM_BARRIERS
	.align		4
        /*0030*/ 	.byte	0x02, 0x4c
        /*0032*/ 	.byte	0x02
	.zero		1


	//----- nvinfo : EIATTR_MERCURY_ISA_VERSION
	.align		4
        /*0034*/ 	.byte	0x03, 0x5f
        /*0036*/ 	.short	0x0000


	//----- nvinfo : EIATTR_COOP_GROUP_MASK_REGIDS
	.align		4
        /*0038*/ 	.byte	0x04, 0x29
        /*003a*/ 	.short	(.L_344 - .L_343)


	//   ....[0]....
.L_343:
        /*003c*/ 	.word	0xffffffff


	//   ....[1]....
        /*0040*/ 	.word	0xffffffff


	//   ....[2]....
        /*0044*/ 	.word	0xffffffff


	//   ....[3]....
        /*0048*/ 	.word	0xffffffff


	//   ....[4]....
        /*004c*/ 	.word	0xffffffff


	//   ....[5]....
        /*0050*/ 	.word	0xffffffff


	//   ....[6]....
        /*0054*/ 	.word	0xffffffff


	//   ....[7]....
        /*0058*/ 	.word	0xffffffff


	//   ....[8]....
        /*005c*/ 	.word	0xffffffff


	//   ....[9]....
        /*0060*/ 	.word	0xffffffff


	//   ....[10]....
        /*0064*/ 	.word	0xffffffff


	//   ....[11]....
        /*0068*/ 	.word	0xffffffff


	//   ....[12]....
        /*006c*/ 	.word	0xffffffff


	//   ....[13]....
        /*0070*/ 	.word	0xffffffff


	//   ....[14]....
        /*0074*/ 	.word	0xffffffff


	//   ....[15]....
        /*0078*/ 	.word	0xffffffff


	//   ....[16]....
        /*007c*/ 	.word	0xffffffff


	//   ....[17]....
        /*0080*/ 	.word	0xffffffff


	//   ....[18]....
        /*0084*/ 	.word	0xffffffff


	//   ....[19]....
        /*0088*/ 	.word	0xffffffff


	//   ....[20]....
        /*008c*/ 	.word	0xffffffff


	//   ....[21]....
        /*0090*/ 	.word	0xffffffff


	//   ....[22]....
        /*0094*/ 	.word	0xffffffff


	//   ....[23]....
        /*0098*/ 	.word	0xffffffff


	//   ....[24]....
        /*009c*/ 	.word	0xffffffff


	//   ....[25]....
        /*00a0*/ 	.word	0xffffffff


	//   ....[26]....
        /*00a4*/ 	.word	0xffffffff


	//   ....[27]....
        /*00a8*/ 	.word	0xffffffff


	//   ....[28]....
        /*00ac*/ 	.word	0xffffffff


	//   ....[29]....
        /*00b0*/ 	.word	0xffffffff


	//   ....[30]....
        /*00b4*/ 	.word	0xffffffff


	//   ....[31]....
        /*00b8*/ 	.word	0xffffffff


	//   ....[32]....
        /*00bc*/ 	.word	0xffffffff


	//   ....[33]....
        /*00c0*/ 	.word	0xffffffff


	//   ....[34]....
        /*00c4*/ 	.word	0xffffffff


	//   ....[35]....
        /*00c8*/ 	.word	0xffffffff


	//   ....[36]....
        /*00cc*/ 	.word	0xffffffff


	//   ....[37]....
        /*00d0*/ 	.word	0xffffffff


	//   ....[38]....
        /*00d4*/ 	.word	0xffffffff


	//   ....[39]....
        /*00d8*/ 	.word	0xffffffff


	//   ....[40]....
        /*00dc*/ 	.word	0xffffffff


	//   ....[41]....
        /*00e0*/ 	.word	0xffffffff


	//   ....[42]....
        /*00e4*/ 	.word	0xffffffff


	//   ....[43]....
        /*00e8*/ 	.word	0xffffffff


	//   ....[44]....
        /*00ec*/ 	.word	0xffffffff


	//   ....[45]....
        /*00f0*/ 	.word	0xffffffff


	//   ....[46]....
        /*00f4*/ 	.word	0xffffffff


	//   ....[47]....
        /*00f8*/ 	.word	0xffffffff


	//   ....[48]....
        /*00fc*/ 	.word	0xffffffff


	//   ....[49]....
        /*0100*/ 	.word	0xffffffff


	//   ....[50]....
        /*0104*/ 	.word	0xffffffff


	//   ....[51]....
        /*0108*/ 	.word	0xffffffff


	//   ....[52]....
        /*010c*/ 	.word	0xffffffff


	//   ....[53]....
        /*0110*/ 	.word	0xffffffff


	//   ....[54]....
        /*0114*/ 	.word	0xffffffff


	//   ....[55]....
        /*0118*/ 	.word	0xffffffff


	//   ....[56]....
        /*011c*/ 	.word	0xffffffff


	//   ....[57]....
        /*0120*/ 	.word	0xffffffff


	//   ....[58]....
        /*0124*/ 	.word	0xffffffff


	//   ....[59]....
        /*0128*/ 	.word	0xffffffff


	//   ....[60]....
        /*012c*/ 	.word	0xffffffff


	//   ....[61]....
        /*0130*/ 	.word	0xffffffff


	//   ....[62]....
        /*0134*/ 	.word	0xffffffff


	//   ....[63]....
        /*0138*/ 	.word	0xffffffff


	//   ....[64]....
        /*013c*/ 	.word	0xffffffff


	//   ....[65]....
        /*0140*/ 	.word	0xffffffff


	//   ....[66]....
        /*0144*/ 	.word	0xffffffff


	//   ....[67]....
        /*0148*/ 	.word	0xffffffff


	//   ....[68]....
        /*014c*/ 	.word	0xffffffff


	//   ....[69]....
        /*0150*/ 	.word	0xffffffff


	//   ....[70]....
        /*0154*/ 	.word	0xffffffff


	//   ....[71]....
        /*0158*/ 	.word	0xffffffff


	//   ....[72]....
        /*015c*/ 	.word	0xffffffff


	//   ....[73]....
        /*0160*/ 	.word	0xffffffff


	//   ....[74]....
        /*0164*/ 	.word	0xffffffff


	//   ....[75]....
        /*0168*/ 	.word	0xffffffff


	//   ....[76]....
        /*016c*/ 	.word	0xffffffff


	//   ....[77]....
        /*0170*/ 	.word	0xffffffff


	//   ....[78]....
        /*0174*/ 	.word	0xffffffff


	//   ....[79]....
        /*0178*/ 	.word	0xffffffff


	//   ....[80]....
        /*017c*/ 	.word	0xffffffff


	//   ....[81]....
        /*0180*/ 	.word	0xffffffff


	//   ....[82]....
        /*0184*/ 	.word	0xffffffff


	//   ....[83]....
        /*0188*/ 	.word	0xffffffff


	//   ....[84]....
        /*018c*/ 	.word	0xffffffff


	//   ....[85]....
        /*0190*/ 	.word	0xffffffff


	//   ....[86]....
        /*0194*/ 	.word	0xffffffff


	//   ....[87]....
        /*0198*/ 	.word	0xffffffff


	//   ....[88]....
        /*019c*/ 	.word	0xffffffff


	//   ....[89]....
        /*01a0*/ 	.word	0xffffffff


	//   ....[90]....
        /*01a4*/ 	.word	0xffffffff


	//   ....[91]....
        /*01a8*/ 	.word	0xffffffff


	//   ....[92]....
        /*01ac*/ 	.word	0xffffffff


	//   ....[93]....
        /*01b0*/ 	.word	0xffffffff


	//   ....[94]....
        /*01b4*/ 	.word	0xffffffff


	//   ....[95]....
        /*01b8*/ 	.word	0xffffffff


	//   ....[96]....
        /*01bc*/ 	.word	0xffffffff


	//   ....[97]....
        /*01c0*/ 	.word	0xffffffff


	//   ....[98]....
        /*01c4*/ 	.word	0xffffffff


	//----- nvinfo : EIATTR_COOP_GROUP_INSTR_OFFSETS
	.align		4
.L_344:
        /*01c8*/ 	.byte	0x04, 0x28
        /*01ca*/ 	.short	(.L_346 - .L_345)


	//   ....[0]....
.L_345:
        /*01cc*/ 	.word	0x00000090


	//   ....[1]....
        /*01d0*/ 	.word	0x00001570


	//   ....[2]....
        /*01d4*/ 	.word	0x000015b0


	//   ....[3]....
        /*01d8*/ 	.word	0x000017d0


	//   ....[4]....
        /*01dc*/ 	.word	0x00001800


	//   ....[5]....
        /*01e0*/ 	.word	0x00001920


	//   ....[6]....
        /*01e4*/ 	.word	0x00001950


	//   ....[7]....
        /*01e8*/ 	.word	0x00001a60


	//   ....[8]....
        /*01ec*/ 	.word	0x00001aa0


	//   ....[9]....
        /*01f0*/ 	.word	0x00001ff0


	//   ....[10]....
        /*01f4*/ 	.word	0x00002010


	//   ....[11]....
        /*01f8*/ 	.word	0x00002040


	//   ....[12]....
        /*01fc*/ 	.word	0x00002070


	//   ....[13]....
        /*0200*/ 	.word	0x00002080


	//   ....[14]....
        /*0204*/ 	.word	0x00002090


	//   ....[15]....
        /*0208*/ 	.word	0x000021d0


	//   ....[16]....
        /*020c*/ 	.word	0x000021e0


	//   ....[17]....
        /*0210*/ 	.word	0x00002630


	//   ....[18]....
        /*0214*/ 	.word	0x00002660


	//   ....[19]....
        /*0218*/ 	.word	0x00002670


	//   ....[20]....
        /*021c*/ 	.word	0x00002680


	//   ....[21]....
        /*0220*/ 	.word	0x00002b00


	//   ....[22]....
        /*0224*/ 	.word	0x00002b30


	//   ....[23]....
        /*0228*/ 	.word	0x00002b40


	//   ....[24]....
        /*022c*/ 	.word	0x00002b50


	//   ....[25]....
        /*0230*/ 	.word	0x000035e0


	//   ....[26]....
        /*0234*/ 	.word	0x00003a00


	//   ....[27]....
        /*0238*/ 	.word	0x000044d0


	//   ....[28]....
        /*023c*/ 	.word	0x000044f0


	//   ....[29]....
        /*0240*/ 	.word	0x00004510


	//   ....[30]....
        /*0244*/ 	.word	0x00004620


	//   ....[31]....
        /*0248*/ 	.word	0x00005750


	//   ....[32]....
        /*024c*/ 	.word	0x00005780


	//   ....[33]....
        /*0250*/ 	.word	0x000057a0


	//   ....[34]....
        /*0254*/ 	.word	0x000057b0


	//   ....[35]....
        /*0258*/ 	.word	0x00005e50


	//   ....[36]....
        /*025c*/ 	.word	0x00005e60


	//   ....[37]....
        /*0260*/ 	.word	0x00005e70


	//   ....[38]....
        /*0264*/ 	.word	0x00005e80


	//   ....[39]....
        /*0268*/ 	.word	0x00006a10


	//   ....[40]....
        /*026c*/ 	.word	0x00006c30


	//   ....[41]....
        /*0270*/ 	.word	0x000075c0


	//   ....[42]....
        /*0274*/ 	.word	0x00007650


	//   ....[43]....
        /*0278*/ 	.word	0x00007670


	//   ....[44]....
        /*027c*/ 	.word	0x00007690


	//   ....[45]....
        /*0280*/ 	.word	0x00008fe0


	//   ....[46]....
        /*0284*/ 	.word	0x00009000


	//   ....[47]....
        /*0288*/ 	.word	0x00009010


	//   ....[48]....
        /*028c*/ 	.word	0x00009020


	//   ....[49]....
        /*0290*/ 	.word	0x000097a0


	//   ....[50]....
        /*0294*/ 	.word	0x000097b0


	//   ....[51]....
        /*0298*/ 	.word	0x000097c0


	//   ....[52]....
        /*029c*/ 	.word	0x000097d0


	//   ....[53]....
        /*02a0*/ 	.word	0x0000a530


	//   ....[54]....
        /*02a4*/ 	.word	0x0000a550


	//   ....[55]....
        /*02a8*/ 	.word	0x0000a570


	//   ....[56]....
        /*02ac*/ 	.word	0x0000a590


	//   ....[57]....
        /*02b0*/ 	.word	0x0000be90


	//   ....[58]....
        /*02b4*/ 	.word	0x0000beb0


	//   ....[59]....
        /*02b8*/ 	.word	0x0000bec0


	//   ....[60]....
        /*02bc*/ 	.word	0x0000bed0


	//   ....[61]....
        /*02c0*/ 	.word	0x0000c3f0


	//   ....[62]....
        /*02c4*/ 	.word	0x0000c400


	//   ....[63]....
        /*02c8*/ 	.word	0x0000c410


	//   ....[64]....
        /*02cc*/ 	.word	0x0000c420


	//   ....[65]....
        /*02d0*/ 	.word	0x0000ce70


	//   ....[66]....
        /*02d4*/ 	.word	0x0000d2c0


	//   ....[67]....
        /*02d8*/ 	.word	0x0000da90


	//   ....[68]....
        /*02dc*/ 	.word	0x0000dbd0


	//   ....[69]....
        /*02e0*/ 	.word	0x0000dbe0


	//   ....[70]....
        /*02e4*/ 	.word	0x0000dc00


	//   ....[71]....
        /*02e8*/ 	.word	0x0000f4f0


	//   ....[72]....
        /*02ec*/ 	.word	0x0000f510


	//   ....[73]....
        /*02f0*/ 	.word	0x0000f530


	//   ....[74]....
        /*02f4*/ 	.word	0x0000f540


	//   ....[75]....
        /*02f8*/ 	.word	0x0000f710


	//   ....[76]....
        /*02fc*/ 	.word	0x0000f730


	//   ....[77]....
        /*0300*/ 	.word	0x0000f770


	//   ....[78]....
        /*0304*/ 	.word	0x0000f780


	//   ....[79]....
        /*0308*/ 	.word	0x00010d90


	//   ....[80]....
        /*030c*/ 	.word	0x00010dd0


	//   ....[81]....
        /*0310*/ 	.word	0x00010e60


	//   ....[82]....
        /*0314*/ 	.word	0x00010ea0


	//   ....[83]....
        /*0318*/ 	.word	0x000110b0


	//   ....[84]....
        /*031c*/ 	.word	0x000110c0


	//   ....[85]....
        /*0320*/ 	.word	0x00011240


	//   ....[86]....
        /*0324*/ 	.word	0x00011270


	//   ....[87]....
        /*0328*/ 	.word	0x000113c0


	//   ....[88]....
        /*032c*/ 	.word	0x000113f0


	//   ....[89]....
        /*0330*/ 	.word	0x00011540


	//   ....[90]....
        /*0334*/ 	.word	0x00011560


	//   ....[91]....
        /*0338*/ 	.word	0x00011ea0


	//   ....[92]....
        /*033c*/ 	.word	0x00011eb0


	//   ....[93]....
        /*0340*/ 	.word	0x00011fe0


	//   ....[94]....
        /*0344*/ 	.word	0x00012010


	//   ....[95]....
        /*0348*/ 	.word	0x00012140


	//   ....[96]....
        /*034c*/ 	.word	0x00012170


	//   ....[97]....
        /*0350*/ 	.word	0x000122a0


	//   ....[98]....
        /*0354*/ 	.word	0x000122c0


	//----- nvinfo : EIATTR_EXIT_INSTR_OFFSETS
	.align		4
.L_346:
        /*0358*/ 	.byte	0x04, 0x1c
        /*035a*/ 	.short	(.L_348 - .L_347)


	//   ....[0]....
.L_347:
        /*035c*/ 	.word	0x00000440


	//   ....[1]....
        /*0360*/ 	.word	0x00011570


	//   ....[2]....
        /*0364*/ 	.word	0x00011640


	//   ....[3]....
        /*0368*/ 	.word	0x000116a0


	//   ....[4]....
        /*036c*/ 	.word	0x000122d0


	//   ....[5]....
        /*0370*/ 	.word	0x00012380


	//   ....[6]....
        /*0374*/ 	.word	0x000123e0


	//----- nvinfo : EIATTR_CTAIDZ_USED
	.align		4
.L_348:
        /*0378*/ 	.byte	0x01, 0x04
	.zero		2


	//----- nvinfo : EIATTR_MAX_THREADS
	.align		4
        /*037c*/ 	.byte	0x04, 0x05
        /*037e*/ 	.short	(.L_350 - .L_349)
.L_349:
        /*0380*/ 	.word	0x00000100
        /*0384*/ 	.word	0x00000001
        /*0388*/ 	.word	0x00000001


	//----- nvinfo : EIATTR_CRS_STACK_SIZE
	.align		4
.L_350:
        /*038c*/ 	.byte	0x04, 0x1e
        /*038e*/ 	.short	(.L_352 - .L_351)
.L_351:
        /*0390*/ 	.word	0x00000000
.L_352:


//--------------------- .nv.info._ZN7cutlass13device_kernelIN5flash19enable_sm80_to_sm89INS1_16FlashAttnFwdSm80INS1_25CollectiveMainloopFwdSm80ILi8ELi2ELb0EN4cute5tupleIJNS5_1CILi128EEENS7_ILi64EEENS7_ILi192EEEEEELi192ENS_6half_tEfNS_4arch4Sm80ELb0ELb1ELb0ELb1ELb1ELb1ELb1ELb0EEENS1_21CollectiveEpilogueFwdINS6_IJS8_SA_S9_EEENS6_IJNS7_ILi1EEESI_SI_EEESC_SE_Li256ELb1ELb1ELb0ELb0EEENS1_19SingleTileSchedulerILb1ELb0ELb1ELi128EEEEEEEEEvNT_6ParamsE --------------------------
	.section	.nv.info._ZN7cutlass13device_kernelIN5flash19enable_sm80_to_sm89INS1_16FlashAttnFwdSm80INS1_25CollectiveMainloopFwdSm80ILi8ELi2ELb0EN4cute5tupleIJNS5_1CILi128EEENS7_ILi64EEENS7_ILi192EEEEEELi192ENS_6half_tEfNS_4arch4Sm80ELb0ELb1ELb0ELb1ELb1ELb1ELb1ELb0EEENS1_21CollectiveEpilogueFwdINS6_IJS8_SA_S9_EEENS6_IJNS7_ILi1EEESI_SI_EEESC_SE_Li256ELb1ELb1ELb0ELb0EEENS1_19SingleTileSchedulerILb1ELb0ELb1ELi128EEEEEEEEEvNT_6ParamsE,"",@"SHT_CUDA_INFO"
	.sectionflags	@""
	.align	4


	//----- nvinfo : EIATTR_CUDA_API_VERSION
	.align		4
        /*0000*/ 	.byte	0x04, 0x37
        /*0002*/ 	.short	(.L_354 - .L_353)
.L_353:
        /*0004*/ 	.word	0x00000082


	//----- nvinfo : EIATTR_SW2861232_WAR
	.align		4
.L_354:
        /*0008*/ 	.byte	0x01, 0x35
	.zero		2


	//----- nvinfo : EIATTR_PARAM_CBANK
	.align		4
        /*000c*/ 	.byte	0x04, 0x0a
        /*000e*/ 	.short	(.L_356 - .L_355)
	.align		4
.L_355:
        /*0010*/ 	.word	index@(.nv.constant0._ZN7cutlass13device_kernelIN5flash19enable_sm80_to_sm89INS1_16FlashAttnFwdSm80INS1_25CollectiveMainloopFwdSm80ILi8ELi2ELb0EN4cute5tupleIJNS5_1CILi128EEENS7_ILi64EEENS7_ILi192EEEEEELi192ENS_6half_tEfNS_4arch4Sm80ELb0ELb1ELb0ELb1ELb1ELb1ELb1ELb0EEENS1_21CollectiveEpilogueFwdINS6_IJS8_SA_S9_EEENS6_IJNS7_ILi1EEESI_SI_EEESC_SE_Li256ELb1ELb1ELb0ELb0EEENS1_19SingleTileSchedulerILb1ELb0ELb1ELi128EEEEEEEEEvNT_6ParamsE)
        /*0014*/ 	.short	0x0160
        /*0016*/ 	.short	0x0418


	//----- nvinfo : EIATTR_CBANK_PARAM_SIZE
	.align		4
.L_356:
        /*0018*/ 	.byte	0x03, 0x19
        /*001a*/ 	.short	0x0418


	//----- nvinfo : EIATTR_KPARAM_INFO
	.align		4
        /*001c*/ 	.byte	0x04, 0x17
        /*001e*/ 	.short	(.L_358 - .L_357)
.L_357:
        /*0020*/ 	.word	0x00000000
        /*0024*/ 	.short	0x0000
        /*0026*/ 	.short	0x0000
        /*0028*/ 	.byte	0x00, 0xf0, 0x61, 0x10


	//----- nvinfo : EIATTR_MAXREG_COUNT
	.align		4
.L_358:
        /*002c*/ 	.byte	0x03, 0x1b
        /*002e*/ 	.short	0x00ff


	//----- nvinfo : EIATTR_NUM_BARRIERS
	.align		4
        /*0030*/ 	.byte	0x02, 0x4c
        /*0032*/ 	.byte	0x02
	.zero		1


	//----- nvinfo : EIATTR_MERCURY_ISA_VERSION
	.align		4
        /*0034*/ 	.byte	0x03, 0x5f
        /*0036*/ 	.short	0x0000


	//----- nvinfo : EIATTR_COOP_GROUP_MASK_REGIDS
	.align		4
        /*0038*/ 	.byte	0x04, 0x29
        /*003a*/ 	.short	(.L_360 - .L_359)


	//   ....[0]....
.L_359:
        /*003c*/ 	.word	0xffffffff


	//   ....[1]....
        /*0040*/ 	.word	0xffffffff


	//   ....[2]....
        /*0044*/ 	.word	0xffffffff


	//   ....[3]....
        /*0048*/ 	.word	0xffffffff


	//   ....[4]....
        /*004c*/ 	.word	0xffffffff


	//   ....[5]....
        /*0050*/ 	.word	0xffffffff


	//   ....[6]....
        /*0054*/ 	.word	0xffffffff


	//   ....[7]....
        /*0058*/ 	.word	0xffffffff


	//   ....[8]....
        /*005c*/ 	.word	0xffffffff


	//   ....[9]....
        /*0060*/ 	.word	0xffffffff


	//   ....[10]....
        /*0064*/ 	.word	0xffffffff


	//   ....[11]....
        /*0068*/ 	.word	0xffffffff


	//   ....[12]....
        /*006c*/ 	.word	0xffffffff


	//   ....[13]....
        /*0070*/ 	.word	0xffffffff


	//   ....[14]....
        /*0074*/ 	.word	0xffffffff


	//   ....[15]....
        /*0078*/ 	.word	0xffffffff


	//   ....[16]....
        /*007c*/ 	.word	0xffffffff


	//   ....[17]....
        /*0080*/ 	.word	0xffffffff


	//   ....[18]....
        /*0084*/ 	.word	0xffffffff


	//   ....[19]....
        /*0088*/ 	.word	0xffffffff


	//   ....[20]....
        /*008c*/ 	.word	0xffffffff


	//   ....[21]....
        /*0090*/ 	.word	0xffffffff


	//   ....[22]....
        /*0094*/ 	.word	0xffffffff


	//   ....[23]....
        /*0098*/ 	.word	0xffffffff


	//   ....[24]....
        /*009c*/ 	.word	0xffffffff


	//   ....[25]....
        /*00a0*/ 	.word	0xffffffff


	//   ....[26]....
        /*00a4*/ 	.word	0xffffffff


	//   ....[27]....
        /*00a8*/ 	.word	0xffffffff


	//   ....[28]....
        /*00ac*/ 	.word	0xffffffff


	//   ....[29]....
        /*00b0*/ 	.word	0xffffffff


	//   ....[30]....
        /*00b4*/ 	.word	0xffffffff


	//   ....[31]....
        /*00b8*/ 	.word	0xffffffff


	//   ....[32]....
        /*00bc*/ 	.word	0xffffffff


	//   ....[33]....
        /*00c0*/ 	.word	0xffffffff


	//   ....[34]....
        /*00c4*/ 	.word	0xffffffff


	//   ....[35]....
        /*00c8*/ 	.word	0xffffffff


	//   ....[36]....
        /*00cc*/ 	.word	0xffffffff


	//   ....[37]....
        /*00d0*/ 	.word	0xffffffff


	//   ....[38]....
        /*00d4*/ 	.word	0xffffffff


	//   ....[39]....
        /*00d8*/ 	.word	0xffffffff


	//   ....[40]....
        /*00dc*/ 	.word	0xffffffff


	//   ....[41]....
        /*00e0*/ 	.word	0xffffffff


	//   ....[42]....
        /*00e4*/ 	.word	0xffffffff


	//   ....[43]....
        /*00e8*/ 	.word	0xffffffff


	//   ....[44]....
        /*00ec*/ 	.word	0xffffffff


	//   ....[45]....
        /*00f0*/ 	.word	0xffffffff


	//   ....[46]....
        /*00f4*/ 	.word	0xffffffff


	//   ....[47]....
        /*00f8*/ 	.word	0xffffffff


	//   ....[48]....
        /*00fc*/ 	.word	0xffffffff


	//   ....[49]....
        /*0100*/ 	.word	0xffffffff


	//   ....[50]....
        /*0104*/ 	.word	0xffffffff


	//   ....[51]....
        /*0108*/ 	.word	0xffffffff


	//   ....[52]....
        /*010c*/ 	.word	0xffffffff


	//   ....[53]....
        /*0110*/ 	.word	0xffffffff


	//   ....[54]....
        /*0114*/ 	.word	0xffffffff


	//   ....[55]....
        /*0118*/ 	.word	0xffffffff


	//   ....[56]....
        /*011c*/ 	.word	0xffffffff


	//   ....[57]....
        /*0120*/ 	.word	0xffffffff


	//   ....[58]....
        /*0124*/ 	.word	0xffffffff


	//   ....[59]....
        /*0128*/ 	.word	0xffffffff


	//   ....[60]....
        /*012c*/ 	.word	0xffffffff


	//   ....[61]....
        /*0130*/ 	.word	0xffffffff


	//   ....[62]....
        /*0134*/ 	.word	0xffffffff


	//   ....[63]....
        /*0138*/ 	.word	0xffffffff


	//   ....[64]....
        /*013c*/ 	.word	0xffffffff


	//   ....[65]....
        /*0140*/ 	.word	0xffffffff


	//   ....[66]....
        /*0144*/ 	.word	0xffffffff


	//   ....[67]....
        /*0148*/ 	.word	0xffffffff


	//   ....[68]....
        /*014c*/ 	.word	0xffffffff


	//   ....[69]....
        /*0150*/ 	.word	0xffffffff


	//   ....[70]....
        /*0154*/ 	.word	0xffffffff


	//   ....[71]....
        /*0158*/ 	.word	0xffffffff


	//   ....[72]....
        /*015c*/ 	.word	0xffffffff


	//   ....[73]....
        /*0160*/ 	.word	0xffffffff


	//   ....[74]....
        /*0164*/ 	.word	0xffffffff


	//   ....[75]....
        /*0168*/ 	.word	0xffffffff


	//   ....[76]....
        /*016c*/ 	.word	0xffffffff


	//   ....[77]....
        /*0170*/ 	.word	0xffffffff


	//   ....[78]....
        /*0174*/ 	.word	0xffffffff


	//   ....[79]....
        /*0178*/ 	.word	0xffffffff


	//   ....[80]....
        /*017c*/ 	.word	0xffffffff


	//   ....[81]....
        /*0180*/ 	.word	0xffffffff


	//   ....[82]....
        /*0184*/ 	.word	0xffffffff


	//   ....[83]....
        /*0188*/ 	.word	0xffffffff


	//   ....[84]....
        /*018c*/ 	.word	0xffffffff


	//   ....[85]....
        /*0190*/ 	.word	0xffffffff


	//   ....[86]....
        /*0194*/ 	.word	0xffffffff


	//   ....[87]....
        /*0198*/ 	.word	0xffffffff


	//   ....[88]....
        /*019c*/ 	.word	0xffffffff


	//   ....[89]....
        /*01a0*/ 	.word	0xffffffff


	//   ....[90]....
        /*01a4*/ 	.word	0xffffffff


	//   ....[91]....
        /*01a8*/ 	.word	0xffffffff


	//   ....[92]....
        /*01ac*/ 	.word	0xffffffff


	//   ....[93]....
        /*01b0*/ 	.word	0xffffffff


	//   ....[94]....
        /*01b4*/ 	.word	0xffffffff


	//   ....[95]....
        /*01b8*/ 	.word	0xffffffff


	//   ....[96]....
        /*01bc*/ 	.word	0xffffffff


	//   ....[97]....
        /*01c0*/ 	.word	0xffffffff


	//   ....[98]....
        /*01c4*/ 	.word	0xffffffff


	//   ....[99]....
        /*01c8*/ 	.word	0xffffffff


	//   ....[100]....
        /*01cc*/ 	.word	0xffffffff


	//   ....[101]....
        /*01d0*/ 	.word	0xffffffff


	//   ....[102]....
        /*01d4*/ 	.word	0xffffffff


	//   ....[103]....
        /*01d8*/ 	.word	0xffffffff


	//   ....[104]....
        /*01dc*/ 	.word	0xffffffff


	//   ....[105]....
        /*01e0*/ 	.word	0xffffffff


	//   ....[106]....
        /*01e4*/ 	.word	0xffffffff


	//   ....[107]....
        /*01e8*/ 	.word	0xffffffff


	//   ....[108]....
        /*01ec*/ 	.word	0xffffffff


	//   ....[109]....
        /*01f0*/ 	.word	0xffffffff


	//   ....[110]....
        /*01f4*/ 	.word	0xffffffff


	//   ....[111]....
        /*01f8*/ 	.word	0xffffffff


	//   ....[112]....
        /*01fc*/ 	.word	0xffffffff


	//   ....[113]....
        /*0200*/ 	.word	0xffffffff


	//   ....[114]....
        /*0204*/ 	.word	0xffffffff


	//   ....[115]....
        /*0208*/ 	.word	0xffffffff


	//   ....[116]....
        /*020c*/ 	.word	0xffffffff


	//   ....[117]....
        /*0210*/ 	.word	0xffffffff


	//   ....[118]....
        /*0214*/ 	.word	0xffffffff


	//   ....[119]....
        /*0218*/ 	.word	0xffffffff


	//   ....[120]....
        /*021c*/ 	.word	0xffffffff


	//   ....[121]....
        /*0220*/ 	.word	0xffffffff


	//   ....[122]....
        /*0224*/ 	.word	0xffffffff


	//----- nvinfo : EIATTR_COOP_GROUP_INSTR_OFFSETS
	.align		4
.L_360:
        /*0228*/ 	.byte	0x04, 0x28
        /*022a*/ 	.short	(.L_362 - .L_361)


	//   ....[0]....
.L_361:
        /*022c*/ 	.word	0x00000090


	//   ....[1]....
        /*0230*/ 	.word	0x00002a60


	//   ....[2]....
        /*0234*/ 	.word	0x00002a70


	//   ....[3]....
        /*0238*/ 	.word	0x000045a0


	//   ....[4]....
        /*023c*/ 	.word	0x000045b0


	//   ....[5]....
        /*0240*/ 	.word	0x000060c0


	//   ....[6]....
        /*0244*/ 	.word	0x000060e0


	//   ....[7]....
        /*0248*/ 	.word	0x000065a0


	//   ....[8]....
        /*024c*/ 	.word	0x000065b0


	//   ....[9]....
        /*0250*/ 	.word	0x000077b0


	//   ....[10]....
        /*0254*/ 	.word	0x000077e0


	//   ....[11]....
        /*0258*/ 	.word	0x000079c0


	//   ....[12]....
        /*025c*/ 	.word	0x000079f0


	//   ....[13]....
        /*0260*/ 	.word	0x00007b10


	//   ....[14]....
        /*0264*/ 	.word	0x00007b40


	//   ....[15]....
        /*0268*/ 	.word	0x00007c50


	//   ....[16]....
        /*026c*/ 	.word	0x00007c90


	//   ....[17]....
        /*0270*/ 	.word	0x00008200


	//   ....[18]....
        /*0274*/ 	.word	0x00008220


	//   ....[19]....
        /*0278*/ 	.word	0x00008250


	//   ....[20]....
        /*027c*/ 	.word	0x00008270


	//   ....[21]....
        /*0280*/ 	.word	0x00008280


	//   ....[22]....
        /*0284*/ 	.word	0x00008290


	//   ....[23]....
        /*0288*/ 	.word	0x000082b0


	//   ....[24]....
        /*028c*/ 	.word	0x000082c0


	//   ....[25]....
        /*0290*/ 	.word	0x00008820


	//   ....[26]....
        /*0294*/ 	.word	0x00008850


	//   ....[27]....
        /*0298*/ 	.word	0x00008870


	//   ....[28]....
        /*029c*/ 	.word	0x00008880


	//   ....[29]....
        /*02a0*/ 	.word	0x00008d20


	//   ....[30]....
        /*02a4*/ 	.word	0x00008d90


	//   ....[31]....
        /*02a8*/ 	.word	0x00008dc0


	//   ....[32]....
        /*02ac*/ 	.word	0x00008df0


	//   ....[33]....
        /*02b0*/ 	.word	0x00009250


	//   ....[34]....
        /*02b4*/ 	.word	0x00009330


	//   ....[35]....
        /*02b8*/ 	.word	0x00009380


	//   ....[36]....
        /*02bc*/ 	.word	0x000094e0


	//   ....[37]....
        /*02c0*/ 	.word	0x0000c240


	//   ....[38]....
        /*02c4*/ 	.word	0x0000c2a0


	//   ....[39]....
        /*02c8*/ 	.word	0x0000c2f0


	//   ....[40]....
        /*02cc*/ 	.word	0x0000c300


	//   ....[41]....
        /*02d0*/ 	.word	0x0000c590


	//   ....[42]....
        /*02d4*/ 	.word	0x0000c670


	//   ....[43]....
        /*02d8*/ 	.word	0x0000c820


	//   ....[44]....
        /*02dc*/ 	.word	0x0000c860


	//   ....[45]....
        /*02e0*/ 	.word	0x0000fba0


	//   ....[46]....
        /*02e4*/ 	.word	0x0000fbd0


	//   ....[47]....
        /*02e8*/ 	.word	0x0000fbe0


	//   ....[48]....
        /*02ec*/ 	.word	0x0000fbf0


	//   ....[49]....
        /*02f0*/ 	.word	0x00010630


	//   ....[50]....
        /*02f4*/ 	.word	0x00010aa0


	//   ....[51]....
        /*02f8*/ 	.word	0x00011570


	//   ....[52]....
        /*02fc*/ 	.word	0x00011590


	//   ....[53]....
        /*0300*/ 	.word	0x000115b0


	//   ....[54]....
        /*0304*/ 	.word	0x000116c0


	//   ....[55]....
        /*0308*/ 	.word	0x00012800


	//   ....[56]....
        /*030c*/ 	.word	0x00012830


	//   ....[57]....
        /*0310*/ 	.word	0x00012850


	//   ....[58]....
        /*0314*/ 	.word	0x00012860


	//   ....[59]....
        /*0318*/ 	.word	0x00012f00


	//   ....[60]....
        /*031c*/ 	.word	0x00012f40


	//   ....[61]....
        /*0320*/ 	.word	0x00012f60


	//   ....[62]....
        /*0324*/ 	.word	0x00012f80


	//   ....[63]....
        /*0328*/ 	.word	0x00013960


	//   ....[64]....
        /*032c*/ 	.word	0x00013d30


	//   ....[65]....
        /*0330*/ 	.word	0x000146c0


	//   ....[66]....
        /*0334*/ 	.word	0x00014750


	//   ....[67]....
        /*0338*/ 	.word	0x00014770


	//   ....[68]....
        /*033c*/ 	.word	0x00014790


	//   ....[69]....
        /*0340*/ 	.word	0x00016140


	//   ....[70]....
        /*0344*/ 	.word	0x00016170


	//   ....[71]....
        /*0348*/ 	.word	0x00016190


	//   ....[72]....
        /*034c*/ 	.word	0x000161b0


	//   ....[73]....
        /*0350*/ 	.word	0x00016940


	//   ....[74]....
        /*0354*/ 	.word	0x00016960


	//   ....[75]....
        /*0358*/ 	.word	0x00016970


	//   ....[76]....
        /*035c*/ 	.word	0x00016980


	//   ....[77]....
        /*0360*/ 	.word	0x000176e0


	//   ....[78]....
        /*0364*/ 	.word	0x00017700


	//   ....[79]....
        /*0368*/ 	.word	0x00017720


	//   ....[80]....
        /*036c*/ 	.word	0x00017740


	//   ....[81]....
        /*0370*/ 	.word	0x00019050


	//   ....[82]....
        /*0374*/ 	.word	0x00019070


	//   ....[83]....
        /*0378*/ 	.word	0x00019090


	//   ....[84]....
        /*037c*/ 	.word	0x00019100


	//   ....[85]....
        /*0380*/ 	.word	0x00019600


	//   ....[86]....
        /*0384*/ 	.word	0x00019610


	//   ....[87]....
        /*0388*/ 	.word	0x00019620


	//   ....[88]....
        /*038c*/ 	.word	0x00019630


	//   ....[89]....
        /*0390*/ 	.word	0x0001a070


	//   ....[90]....
        /*0394*/ 	.word	0x0001a4c0


	//   ....[91]....
        /*0398*/ 	.word	0x0001ac90


	//   ....[92]....
        /*039c*/ 	.word	0x0001add0


	//   ....[93]....
        /*03a0*/ 	.word	0x0001ade0


	//   ....[94]....
        /*03a4*/ 	.word	0x0001ae00


	//   ....[95]....
        /*03a8*/ 	.word	0x0001c710


	//   ....[96]....
        /*03ac*/ 	.word	0x0001c730


	//   ....[97]....
        /*03b0*/ 	.word	0x0001c750


	//   ....[98]....
        /*03b4*/ 	.word	0x0001c760


	//   ....[99]....
        /*03b8*/ 	.word	0x0001c930


	//   ....[100]....
        /*03bc*/ 	.word	0x0001c960


	//   ....[101]....
        /*03c0*/ 	.word	0x0001c9a0


	//   ....[102]....
        /*03c4*/ 	.word	0x0001c9b0


	//   ....[103]....
        /*03c8*/ 	.word	0x0001dfb0


	//   ....[104]....
        /*03cc*/ 	.word	0x0001e020


	//   ....[105]....
        /*03d0*/ 	.word	0x0001e060


	//   ....[106]....
        /*03d4*/ 	.word	0x0001e0a0


	//   ....[107]....
        /*03d8*/ 	.word	0x0001e2d0


	//   ....[108]....
        /*03dc*/ 	.word	0x0001e2e0


	//   ....[109]....
        /*03e0*/ 	.word	0x0001e460


	//   ....[110]....
        /*03e4*/ 	.word	0x0001e490


	//   ....[111]....
        /*03e8*/ 	.word	0x0001e5e0


	//   ....[112]....
        /*03ec*/ 	.word	0x0001e610


	//   ....[113]....
        /*03f0*/ 	.word	0x0001e760


	//   ....[114]....
        /*03f4*/ 	.word	0x0001e780


	//   ....[115]....
        /*03f8*/ 	.word	0x0001f0c0


	//   ....[116]....
        /*03fc*/ 	.word	0x0001f0d0


	//   ....[117]....
        /*0400*/ 	.word	0x0001f200


	//   ....[118]....
        /*0404*/ 	.word	0x0001f230


	//   ....[119]....
        /*0408*/ 	.word	0x0001f360


	//   ....[120]....
        /*040c*/ 	.word	0x0001f390


	//   ....[121]....
        /*0410*/ 	.word	0x0001f4c0


	//   ....[122]....
        /*0414*/ 	.word	0x0001f4e0


	//----- nvinfo : EIATTR_EXIT_INSTR_OFFSETS
	.align		4
.L_362:
        /*0418*/ 	.byte	0x04, 0x1c
        /*041a*/ 	.short	(.L_364 - .L_363)


	//   ....[0]....
.L_363:
        /*041c*/ 	.word	0x00000440


	//   ....[1]....
        /*0420*/ 	.word	0x0001e790


	//   ....[2]....
        /*0424*/ 	.word	0x0001e860


	//   ....[3]....
        /*0428*/ 	.word	0x0001e8c0


	//   ....[4]....
        /*042c*/ 	.word	0x0001f4f0


	//   ....[5]....
        /*0430*/ 	.word	0x0001f5a0


	//   ....[6]....
        /*0434*/ 	.word	0x0001f600


	//----- nvinfo : EIATTR_CTAIDZ_USED
	.align		4
.L_364:
        /*0438*/ 	.byte	0x01, 0x04
	.zero		2


	//----- nvinfo : EIATTR_MAX_THREADS
	.align		4
        /*043c*/ 	.byte	0x04, 0x05
        /*043e*/ 	.short	(.L_366 - .L_365)
.L_365:
        /*0440*/ 	.word	0x00000100
        /*0444*/ 	.word	0x00000001
        /*0448*/ 	.word	0x00000001


	//----- nvinfo : EIATTR_CRS_STACK_SIZE
	.align		4
.L_366:
        /*044c*/ 	.byte	0x04, 0x1e
        /*044e*/ 	.short	(.L_368 - .L_367)
.L_367:
        /*0450*/ 	.word	0x00000000
.L_368:


//--------------------- .nv.info._ZN7cutlass13device_kernelIN5flash19enable_sm80_to_sm89INS1_16FlashAttnFwdSm80INS1_25CollectiveMainloopFwdSm80ILi8ELi2ELb0EN4cute5tupleIJNS5_1CILi128EEENS7_ILi64EEENS7_ILi192EEEEEELi192ENS_6half_tEfNS_4arch4Sm80ELb1ELb0ELb0ELb0ELb1ELb0ELb1ELb0EEENS1_21CollectiveEpilogueFwdINS6_IJS8_SA_S9_EEENS6_IJNS7_ILi1EEESI_SI_EEESC_SE_Li256ELb0ELb1ELb0ELb0EEENS1_30DynamicPersistentTileSchedulerILi256ELi256ELb0ELb1ELb0EEEEEEEEEvNT_6ParamsE --------------------------
	.section	.nv.info._ZN7cutlass13device_kernelIN5flash19enable_sm80_to_sm89INS1_16FlashAttnFwdSm80INS1_25CollectiveMainloopFwdSm80ILi8ELi2ELb0EN4cute5tupleIJNS5_1CILi128EEENS7_ILi64EEENS7_ILi192EEEEEELi192ENS_6half_tEfNS_4arch4Sm80ELb1ELb0ELb0ELb0ELb1ELb0ELb1ELb0EEENS1_21CollectiveEpilogueFwdINS6_IJS8_SA_S9_EEENS6_IJNS7_ILi1EEESI_SI_EEESC_SE_Li256ELb0ELb1ELb0ELb0EEENS1_30DynamicPersistentTileSchedulerILi256ELi256ELb0ELb1ELb0EEEEEEEEEvNT_6ParamsE,"",@"SHT_CUDA_INFO"
	.sectionflags	@""
	.align	4


	//----- nvinfo : EIATTR_CUDA_API_VERSION
	.align		4
        /*0000*/ 	.byte	0x04, 0x37
        /*0002*/ 	.short	(.L_370 - .L_369)
.L_369:
        /*0004*/ 	.word	0x00000082


	//----- nvinfo : EIATTR_SW2861232_WAR
	.align		4
.L_370:
        /*0008*/ 	.byte	0x01, 0x35
	.zero		2


	//----- nvinfo : EIATTR_PARAM_CBANK
	.align		4
        /*000c*/ 	.byte	0x04, 0x0a
        /*000e*/ 	.short	(.L_372 - .L_371)
	.align		4
.L_371:
        /*0010*/ 	.word	index@(.nv.constant0._ZN7cutlass13device_kernelIN5flash19enable_sm80_to_sm89INS1_16FlashAttnFwdSm80INS1_25CollectiveMainloopFwdSm80ILi8ELi2ELb0EN4cute5tupleIJNS5_1CILi128EEENS7_ILi64EEENS7_ILi192EEEEEELi192ENS_6half_tEfNS_4arch4Sm80ELb1ELb0ELb0ELb0ELb1ELb0ELb1ELb0EEENS1_21CollectiveEpilogueFwdINS6_IJS8_SA_S9_EEENS6_IJNS7_ILi1EEESI_SI_EEESC_SE_Li256ELb0ELb1ELb0ELb0EEENS1_30DynamicPersistentTileSchedulerILi256ELi256ELb0ELb1ELb0EEEEEEEEEvNT_6ParamsE)
        /*0014*/ 	.short	0x0160
        /*0016*/ 	.short	0x0428


	//----- nvinfo : EIATTR_CBANK_PARAM_SIZE
	.align		4
.L_372:
        /*0018*/ 	.byte	0x03, 0x19
        /*001a*/ 	.short	0x0428


	//----- nvinfo : EIATTR_KPARAM_INFO
	.align		4
        /*001c*/ 	.byte	0x04, 0x17
        /*001e*/ 	.short	(.L_374 - .L_373)
.L_373:
        /*0020*/ 	.word	0x00000000
        /*0024*/ 	.short	0x0000
        /*0026*/ 	.short	0x0000
        /*0028*/ 	.byte	0x00, 0xf0, 0xa1, 0x10


	//----- nvinfo : EIATTR_MAXREG_COUNT
	.align		4
.L_374:
        /*002c*/ 	.byte	0x03, 0x1b
        /*002e*/ 	.short	0x00ff


	//----- nvinfo : EIATTR_NUM_BARRIERS
	.align		4
        /*0030*/ 	.byte	0x02, 0x4c
        /*0032*/ 	.byte	0x06
	.zero		1


	//----- nvinfo : EIATTR_ANNOTATIONS
	.align		4
        /*0034*/ 	.byte	0x04, 0x55
        /*0036*/ 	.short	(.L_376 - .L_375)


	//   ....[0]....
.L_375:
        /*0038*/ 	.word	0x00000001
        /*003c*/ 	.byte	0x70, 0x00, 0x00, 0x00, 0x01, 0x00, 0x00, 0x00, 0xb0, 0x04, 0x00, 0x00, 0x01, 0x00, 0x00, 0x00
        /* <DEDUP_REMOVED lines=14> */
        /*012c*/ 	.byte	0xb0, 0xdb, 0x00, 0x00, 0x01, 0x00, 0x00, 0x00, 0xe0, 0xdb, 0x00, 0x00


	//----- nvinfo : EIATTR_MERCURY_ISA_VERSION
	.align		4
.L_376:
        /*0138*/ 	.byte	0x03, 0x5f
        /*013a*/ 	.short	0x0000


	//----- nvinfo : EIATTR_INT_WARP_WIDE_INSTR_OFFSETS
	.align		4
        /*013c*/ 	.byte	0x04, 0x31
        /*013e*/ 	.short	(.L_378 - .L_377)


	//   ....[0]....
.L_377:
        /*0140*/ 	.word	0x0000be20


	//   ....[1]....
        /*0144*/ 	.word	0x0000bea0


	//----- nvinfo : EIATTR_COOP_GROUP_MASK_REGIDS
	.align		4
.L_378:
        /*0148*/ 	.byte	0x04, 0x29
        /*014a*/ 	.short	(.L_380 - .L_379)


	//   ....[0]....
.L_379:
        /*014c*/ 	.word	0xffffffff


	//   ....[1]....
        /*0150*/ 	.word	0xffffffff


	//   ....[2]....
        /*0154*/ 	.word	0xffffffff


	//   ....[3]....
        /*0158*/ 	.word	0xffffffff


	//   ....[4]....
        /*015c*/ 	.word	0xffffffff


	//   ....[5]....
        /*0160*/ 	.word	0xffffffff


	//   ....[6]....
        /*0164*/ 	.word	0xffffffff


	//   ....[7]....
        /*0168*/ 	.word	0xffffffff


	//   ....[8]....
        /*016c*/ 	.word	0xffffffff


	//   ....[9]....
        /*0170*/ 	.word	0xffffffff


	//   ....[10]....
        /*0174*/ 	.word	0xffffffff


	//   ....[11]....
        /*0178*/ 	.word	0xffffffff


	//   ....[12]....
        /*017c*/ 	.word	0xffffffff


	//   ....[13]....
        /*0180*/ 	.word	0xffffffff


	//   ....[14]....
        /*0184*/ 	.word	0xffffffff


	//   ....[15]....
        /*0188*/ 	.word	0xffffffff


	//   ....[16]....
        /*018c*/ 	.word	0xffffffff


	//   ....[17]....
        /*0190*/ 	.word	0xffffffff


	//   ....[18]....
        /*0194*/ 	.word	0xffffffff


	//   ....[19]....
        /*0198*/ 	.word	0xffffffff


	//   ....[20]....
        /*019c*/ 	.word	0xffffffff


	//   ....[21]....
        /*01a0*/ 	.word	0xffffffff


	//   ....[22]....
        /*01a4*/ 	.word	0xffffffff


	//   ....[23]....
        /*01a8*/ 	.word	0xffffffff


	//   ....[24]....
        /*01ac*/ 	.word	0xffffffff


	//   ....[25]....
        /*01b0*/ 	.word	0xffffffff


	//   ....[26]....
        /*01b4*/ 	.word	0xffffffff


	//   ....[27]....
        /*01b8*/ 	.word	0xffffffff


	//   ....[28]....
        /*01bc*/ 	.word	0xffffffff


	//   ....[29]....
        /*01c0*/ 	.word	0xffffffff


	//   ....[30]....
        /*01c4*/ 	.word	0xffffffff


	//   ....[31]....
        /*01c8*/ 	.word	0xffffffff


	//   ....[32]....
        /*01cc*/ 	.word	0xffffffff


	//   ....[33]....
        /*01d0*/ 	.word	0xffffffff


	//   ....[34]....
        /*01d4*/ 	.word	0xffffffff


	//   ....[35]....
        /*01d8*/ 	.word	0xffffffff


	//   ....[36]....
        /*01dc*/ 	.word	0xffffffff


	//   ....[37]....
        /*01e0*/ 	.word	0xffffffff


	//   ....[38]....
        /*01e4*/ 	.word	0xffffffff


	//   ....[39]....
        /*01e8*/ 	.word	0xffffffff


	//   ....[40]....
        /*01ec*/ 	.word	0xffffffff


	//   ....[41]....
        /*01f0*/ 	.word	0xffffffff


	//   ....[42]....
        /*01f4*/ 	.word	0xffffffff


	//   ....[43]....
        /*01f8*/ 	.word	0xffffffff


	//   ....[44]....
        /*01fc*/ 	.word	0xffffffff


	//   ....[45]....
        /*0200*/ 	.word	0xffffffff


	//   ....[46]....
        /*0204*/ 	.word	0xffffffff


	//   ....[47]....
        /*0208*/ 	.word	0xffffffff


	//   ....[48]....
        /*020c*/ 	.word	0xffffffff


	//   ....[49]....
        /*0210*/ 	.word	0xffffffff


	//   ....[50]....
        /*0214*/ 	.word	0xffffffff


	//   ....[51]....
        /*0218*/ 	.word	0xffffffff


	//   ....[52]....
        /*021c*/ 	.word	0xffffffff


	//   ....[53]....
        /*0220*/ 	.word	0xffffffff


	//   ....[54]....
        /*0224*/ 	.word	0xffffffff


	//   ....[55]....
        /*0228*/ 	.word	0xffffffff


	//   ....[56]....
        /*022c*/ 	.word	0xffffffff


	//   ....[57]....
        /*0230*/ 	.word	0xffffffff


	//   ....[58]....
        /*0234*/ 	.word	0xffffffff


	//   ....[59]....
        /*0238*/ 	.word	0xffffffff


	//   ....[60]....
        /*023c*/ 	.word	0xffffffff


	//   ....[61]....
        /*0240*/ 	.word	0xffffffff


	//   ....[62]....
        /*0244*/ 	.word	0xffffffff


	//   ....[63]....
        /*0248*/ 	.word	0xffffffff


	//   ....[64]....
        /*024c*/ 	.word	0xffffffff


	//   ....[65]....
        /*0250*/ 	.word	0xffffffff


	//   ....[66]....
        /*0254*/ 	.word	0xffffffff


	//   ....[67]....
        /*0258*/ 	.word	0xffffffff


	//   ....[68]....
        /*025c*/ 	.word	0xffffffff


	//   ....[69]....
        /*0260*/ 	.word	0xffffffff


	//   ....[70]....
        /*0264*/ 	.word	0xffffffff


	//   ....[71]....
        /*0268*/ 	.word	0xffffffff


	//   ....[72]....
        /*026c*/ 	.word	0xffffffff


	//   ....[73]....
        /*0270*/ 	.word	0xffffffff


	//   ....[74]....
        /*0274*/ 	.word	0xffffffff


	//   ....[75]....
        /*0278*/ 	.word	0xffffffff


	//   ....[76]....
        /*027c*/ 	.word	0xffffffff


	//   ....[77]....
        /*0280*/ 	.word	0xffffffff


	//   ....[78]....
        /*0284*/ 	.word	0xffffffff


	//   ....[79]....
        /*0288*/ 	.word	0xffffffff


	//   ....[80]....
        /*028c*/ 	.word	0xffffffff


	//   ....[81]....
        /*0290*/ 	.word	0xffffffff


	//   ....[82]....
        /*0294*/ 	.word	0xffffffff


	//   ....[83]....
        /*0298*/ 	.word	0xffffffff


	//   ....[84]....
        /*029c*/ 	.word	0xffffffff


	//   ....[85]....
        /*02a0*/ 	.word	0xffffffff


	//   ....[86]....
        /*02a4*/ 	.word	0xffffffff


	//   ....[87]....
        /*02a8*/ 	.word	0xffffffff


	//   ....[88]....
        /*02ac*/ 	.word	0xffffffff


	//   ....[89]....
        /*02b0*/ 	.word	0xffffffff


	//   ....[90]....
        /*02b4*/ 	.word	0xffffffff


	//   ....[91]....
        /*02b8*/ 	.word	0xffffffff


	//   ....[92]....
        /*02bc*/ 	.word	0xffffffff


	//   ....[93]....
        /*02c0*/ 	.word	0xffffffff


	//   ....[94]....
        /*02c4*/ 	.word	0xffffffff


	//   ....[95]....
        /*02c8*/ 	.word	0xffffffff


	//   ....[96]....
        /*02cc*/ 	.word	0xffffffff


	//   ....[97]....
        /*02d0*/ 	.word	0xffffffff


	//   ....[98]....
        /*02d4*/ 	.word	0xffffffff


	//   ....[99]....
        /*02d8*/ 	.word	0xffffffff


	//   ....[100]....
        /*02dc*/ 	.word	0xffffffff


	//   ....[101]....
        /*02e0*/ 	.word	0xffffffff


	//   ....[102]....
        /*02e4*/ 	.word	0xffffffff


	//   ....[103]....
        /*02e8*/ 	.word	0xffffffff


	//   ....[104]....
        /*02ec*/ 	.word	0xffffffff


	//   ....[105]....
        /*02f0*/ 	.word	0xffffffff


	//   ....[106]....
        /*02f4*/ 	.word	0xffffffff


	//   ....[107]....
        /*02f8*/ 	.word	0xffffffff


	//   ....[108]....
        /*02fc*/ 	.word	0xffffffff


	//   ....[109]....
        /*0300*/ 	.word	0xffffffff


	//   ....[110]....
        /*0304*/ 	.word	0xffffffff


	//   ....[111]....
        /*0308*/ 	.word	0xffffffff


	//   ....[112]....
        /*030c*/ 	.word	0xffffffff


	//   ....[113]....
        /*0310*/ 	.word	0xffffffff


	//   ....[114]....
        /*0314*/ 	.word	0xffffffff


	//   ....[115]....
        /*0318*/ 	.word	0xffffffff


	//   ....[116]....
        /*031c*/ 	.word	0xffffffff


	//   ....[117]....
        /*0320*/ 	.word	0xffffffff


	//   ....[118]....
        /*0324*/ 	.word	0xffffffff


	//   ....[119]....
        /*0328*/ 	.word	0xffffffff


	//   ....[120]....
        /*032c*/ 	.word	0xffffffff


	//   ....[121]....
        /*0330*/ 	.word	0xffffffff


	//   ....[122]....
        /*0334*/ 	.word	0xffffffff


	//   ....[123]....
        /*0338*/ 	.word	0xffffffff


	//   ....[124]....
        /*033c*/ 	.word	0xffffffff


	//   ....[125]....
        /*0340*/ 	.word	0xffffffff


	//   ....[126]....
        /*0344*/ 	.word	0xffffffff


	//   ....[127]....
        /*0348*/ 	.word	0xffffffff


	//   ....[128]....
        /*034c*/ 	.word	0xffffffff


	//   ....[129]....
        /*0350*/ 	.word	0xffffffff


	//   ....[130]....
        /*0354*/ 	.word	0xffffffff


	//   ....[131]....
        /*0358*/ 	.word	0xffffffff


	//   ....[132]....
        /*035c*/ 	.word	0xffffffff


	//   ....[133]....
        /*0360*/ 	.word	0xffffffff


	//   ....[134]....
        /*0364*/ 	.word	0xffffffff


	//   ....[135]....
        /*0368*/ 	.word	0xffffffff


	//   ....[136]....
        /*036c*/ 	.word	0xffffffff


	//----- nvinfo : EIATTR_COOP_GROUP_INSTR_OFFSETS
	.align		4
.L_380:
        /*0370*/ 	.byte	0x04, 0x28
        /*0372*/ 	.short	(.L_382 - .L_381)


	//   ....[0]....
.L_381:
        /*0374*/ 	.word	0x00000050


	//   ....[1]....
        /*0378*/ 	.word	0x00001320


	//   ....[2]....
        /*037c*/ 	.word	0x00001340


	//   ....[3]....
        /*0380*/ 	.word	0x000014c0


	//   ....[4]....
        /*0384*/ 	.word	0x000014d0


	//   ....[5]....
        /*0388*/ 	.word	0x00001630


	//   ....[6]....
        /*038c*/ 	.word	0x00001650


	//   ....[7]....
        /*0390*/ 	.word	0x000017b0


	//   ....[8]....
        /*0394*/ 	.word	0x000017c0


	//   ....[9]....
        /*0398*/ 	.word	0x00001cd0


	//   ....[10]....
        /*039c*/ 	.word	0x00001cf0


	//   ....[11]....
        /*03a0*/ 	.word	0x00001d20


	//   ....[12]....
        /*03a4*/ 	.word	0x00001d40


	//   ....[13]....
        /*03a8*/ 	.word	0x00001e30


	//   ....[14]....
        /*03ac*/ 	.word	0x00001e50


	//   ....[15]....
        /*03b0*/ 	.word	0x00001e80


	//   ....[16]....
        /*03b4*/ 	.word	0x00001f50


	//   ....[17]....
        /*03b8*/ 	.word	0x00002310


	//   ....[18]....
        /*03bc*/ 	.word	0x00002330


	//   ....[19]....
        /*03c0*/ 	.word	0x000023c0


	//   ....[20]....
        /*03c4*/ 	.word	0x00002420


	//   ....[21]....
        /*03c8*/ 	.word	0x00002880


	//   ....[22]....
        /*03cc*/ 	.word	0x000028a0


	//   ....[23]....
        /*03d0*/ 	.word	0x000029a0


	//   ....[24]....
        /*03d4*/ 	.word	0x000029c0


	//   ....[25]....
        /*03d8*/ 	.word	0x000034f0


	//   ....[26]....
        /*03dc*/ 	.word	0x00003500


	//   ....[27]....
        /*03e0*/ 	.word	0x00003bf0


	//   ....[28]....
        /*03e4*/ 	.word	0x00003c80


	//   ....[29]....
        /*03e8*/ 	.word	0x00003ca0


	//   ....[30]....
        /*03ec*/ 	.word	0x00003cc0


	//   ....[31]....
        /*03f0*/ 	.word	0x00004f80


	//   ....[32]....
        /*03f4*/ 	.word	0x00004fa0


	//   ....[33]....
        /*03f8*/ 	.word	0x000050a0


	//   ....[34]....
        /*03fc*/ 	.word	0x000050c0


	//   ....[35]....
        /*0400*/ 	.word	0x00005630


	//   ....[36]....
        /*0404*/ 	.word	0x00005650


	//   ....[37]....
        /*0408*/ 	.word	0x00005740


	//   ....[38]....
        /*040c*/ 	.word	0x00005760


	//   ....[39]....
        /*0410*/ 	.word	0x000061e0


	//   ....[40]....
        /*0414*/ 	.word	0x00006200


	//   ....[41]....
        /*0418*/ 	.word	0x00006920


	//   ....[42]....
        /*041c*/ 	.word	0x000069a0


	//   ....[43]....
        /*0420*/ 	.word	0x000069c0


	//   ....[44]....
        /*0424*/ 	.word	0x000069e0


	//   ....[45]....
        /*0428*/ 	.word	0x000083b0


	//   ....[46]....
        /*042c*/ 	.word	0x000083d0


	//   ....[47]....
        /*0430*/ 	.word	0x000084c0


	//   ....[48]....
        /*0434*/ 	.word	0x000084e0


	//   ....[49]....
        /*0438*/ 	.word	0x00008a20


	//   ....[50]....
        /*043c*/ 	.word	0x00008a40


	//   ....[51]....
        /*0440*/ 	.word	0x00008ae0


	//   ....[52]....
        /*0444*/ 	.word	0x00008b30


	//   ....[53]....
        /*0448*/ 	.word	0x000098a0


	//   ....[54]....
        /*044c*/ 	.word	0x000098c0


	//   ....[55]....
        /*0450*/ 	.word	0x00009910


	//   ....[56]....
        /*0454*/ 	.word	0x00009930


	//   ....[57]....
        /*0458*/ 	.word	0x0000b280


	//   ....[58]....
        /*045c*/ 	.word	0x0000b2a0


	//   ....[59]....
        /*0460*/ 	.word	0x0000b340


	//   ....[60]....
        /*0464*/ 	.word	0x0000b3a0


	//   ....[61]....
        /*0468*/ 	.word	0x0000b5f0


	//   ....[62]....
        /*046c*/ 	.word	0x0000b620


	//   ....[63]....
        /*0470*/ 	.word	0x0000b630


	//   ....[64]....
        /*0474*/ 	.word	0x0000b660


	//   ....[65]....
        /*0478*/ 	.word	0x0000c680


	//   ....[66]....
        /*047c*/ 	.word	0x0000c9c0


	//   ....[67]....
        /*0480*/ 	.word	0x0000c9d0


	//   ....[68]....
        /*0484*/ 	.word	0x0000c9f0


	//   ....[69]....
        /*0488*/ 	.word	0x0000ca10


	//   ....[70]....
        /*048c*/ 	.word	0x0000cc10


	//   ....[71]....
        /*0490*/ 	.word	0x0000cc30


	//   ....[72]....
        /*0494*/ 	.word	0x0000cd70


	//   ....[73]....
        /*0498*/ 	.word	0x0000cda0


	//   ....[74]....
        /*049c*/ 	.word	0x0000cea0


	//   ....[75]....
        /*04a0*/ 	.word	0x0000ced0


	//   ....[76]....
        /*04a4*/ 	.word	0x0000cfd0


	//   ....[77]....
        /*04a8*/ 	.word	0x0000cff0


	//   ....[78]....
        /*04ac*/ 	.word	0x0000d510


	//   ....[79]....
        /*04b0*/ 	.word	0x0000d530


	//   ....[80]....
        /*04b4*/ 	.word	0x0000d6b0


	//   ....[81]....
        /*04b8*/ 	.word	0x0000d6c0


	//   ....[82]....
        /*04bc*/ 	.word	0x0000d820


	//   ....[83]....
        /*04c0*/ 	.word	0x0000d840


	//   ....[84]....
        /*04c4*/ 	.word	0x0000d9a0


	//   ....[85]....
        /*04c8*/ 	.word	0x0000d9b0


	//   ....[86]....
        /*04cc*/ 	.word	0x0000db80


	//   ....[87]....
        /*04d0*/ 	.word	0x0000dc70


	//   ....[88]....
        /*04d4*/ 	.word	0x0000dce0


	//   ....[89]....
        /*04d8*/ 	.word	0x0000dd50


	//   ....[90]....
        /*04dc*/ 	.word	0x0000ddb0


	//   ....[91]....
        /*04e0*/ 	.word	0x0000de20


	//   ....[92]....
        /*04e4*/ 	.word	0x0000de90


	//   ....[93]....
        /*04e8*/ 	.word	0x0000df00


	//   ....[94]....
        /*04ec*/ 	.word	0x0000df60


	//   ....[95]....
        /*04f0*/ 	.word	0x0000dfd0


	//   ....[96]....
        /*04f4*/ 	.word	0x0000e040


	//   ....[97]....
        /*04f8*/ 	.word	0x0000e1b0


	//   ....[98]....
        /*04fc*/ 	.word	0x0000e210


	//   ....[99]....
        /*0500*/ 	.word	0x0000e280


	//   ....[100]....
        /*0504*/ 	.word	0x0000e2f0


	//   ....[101]....
        /*0508*/ 	.word	0x0000e460


	//   ....[102]....
        /*050c*/ 	.word	0x0000e4c0


	//   ....[103]....
        /*0510*/ 	.word	0x0000e530


	//   ....[104]....
        /*0514*/ 	.word	0x0000e5a0


	//   ....[105]....
        /*0518*/ 	.word	0x0000e710


	//   ....[106]....
        /*051c*/ 	.word	0x0000e770


	//   ....[107]....
        /*0520*/ 	.word	0x0000e7e0


	//   ....[108]....
        /*0524*/ 	.word	0x0000e850


	//   ....[109]....
        /*0528*/ 	.word	0x0000e9d0


	//   ....[110]....
        /*052c*/ 	.word	0x0000ea30


	//   ....[111]....
        /*0530*/ 	.word	0x0000eaa0


	//   ....[112]....
        /*0534*/ 	.word	0x0000eb10


	//   ....[113]....
        /*0538*/ 	.word	0x0000ec90


	//   ....[114]....
        /*053c*/ 	.word	0x0000ecf0


	//   ....[115]....
        /*0540*/ 	.word	0x0000ed60


	//   ....[116]....
        /*0544*/ 	.word	0x0000edd0


	//   ....[117]....
        /*0548*/ 	.word	0x0000ef50


	//   ....[118]....
        /*054c*/ 	.word	0x0000efb0


	//   ....[119]....
        /*0550*/ 	.word	0x0000f010


	//   ....[120]....
        /*0554*/ 	.word	0x0000f080


	//   ....[121]....
        /*0558*/ 	.word	0x0000f0f0


	//   ....[122]....
        /*055c*/ 	.word	0x0000f270


	//   ....[123]....
        /*0560*/ 	.word	0x0000f2d0


	//   ....[124]....
        /*0564*/ 	.word	0x0000f330


	//   ....[125]....
        /*0568*/ 	.word	0x0000f390


	//   ....[126]....
        /*056c*/ 	.word	0x0000f3e0


	//   ....[127]....
        /*0570*/ 	.word	0x0000f430


	//   ....[128]....
        /*0574*/ 	.word	0x0000f4a0


	//   ....[129]....
        /*0578*/ 	.word	0x0000f510


	//   ....[130]....
        /*057c*/ 	.word	0x0000f580


	//   ....[131]....
        /*0580*/ 	.word	0x0000f5e0


	//   ....[132]....
        /*0584*/ 	.word	0x0000f650


	//   ....[133]....
        /*0588*/ 	.word	0x0000f6c0


	//   ....[134]....
        /*058c*/ 	.word	0x0000f730


	//   ....[135]....
        /*0590*/ 	.word	0x0000f790


	//   ....[136]....
        /*0594*/ 	.word	0x0000f800


	//----- nvinfo : EIATTR_EXIT_INSTR_OFFSETS
	.align		4
.L_382:
        /*0598*/ 	.byte	0x04, 0x1c
        /*059a*/ 	.short	(.L_384 - .L_383)


	//   ....[0]....
.L_383:
        /*059c*/ 	.word	0x000000a0


	//   ....[1]....
        /*05a0*/ 	.word	0x0000dc20


	//----- nvinfo : EIATTR_MAX_THREADS
	.align		4
.L_384:
        /*05a4*/ 	.byte	0x04, 0x05
        /*05a6*/ 	.short	(.L_386 - .L_385)
.L_385:
        /*05a8*/ 	.word	0x00000100
        /*05ac*/ 	.word	0x00000001
        /*05b0*/ 	.word	0x00000001


	//----- nvinfo : EIATTR_CRS_STACK_SIZE
	.align		4
.L_386:
        /*05b4*/ 	.byte	0x04, 0x1e
        /*05b6*/ 	.short	(.L_388 - .L_387)
.L_387:
        /*05b8*/ 	.word	0x00000000
.L_388:


//--------------------- .nv.info._ZN7cutlass13device_kernelIN5flash19enable_sm80_to_sm89INS1_16FlashAttnFwdSm80INS1_25CollectiveMainloopFwdSm80ILi8ELi2ELb0EN4cute5tupleIJNS5_1CILi128EEENS7_ILi64EEENS7_ILi192EEEEEELi192ENS_6half_tEfNS_4arch4Sm80ELb1ELb0ELb0ELb1ELb1ELb0ELb1ELb0EEENS1_21CollectiveEpilogueFwdINS6_IJS8_SA_S9_EEENS6_IJNS7_ILi1EEESI_SI_EEESC_SE_Li256ELb1ELb1ELb0ELb0EEENS1_19SingleTileSchedulerILb1ELb0ELb1ELi128EEEEEEEEEvNT_6ParamsE --------------------------
	.section	.nv.info._ZN7cutlass13device_kernelIN5flash19enable_sm80_to_sm89INS1_16FlashAttnFwdSm80INS1_25CollectiveMainloopFwdSm80ILi8ELi2ELb0EN4cute5tupleIJNS5_1CILi128EEENS7_ILi64EEENS7_ILi192EEEEEELi192ENS_6half_tEfNS_4arch4Sm80ELb1ELb0ELb0ELb1ELb1ELb0ELb1ELb0EEENS1_21CollectiveEpilogueFwdINS6_IJS8_SA_S9_EEENS6_IJNS7_ILi1EEESI_SI_EEESC_SE_Li256ELb1ELb1ELb0ELb0EEENS1_19SingleTileSchedulerILb1ELb0ELb1ELi128EEEEEEEEEvNT_6ParamsE,"",@"SHT_CUDA_INFO"
	.sectionflags	@""
	.align	4


	//----- nvinfo : EIATTR_CUDA_API_VERSION
	.align		4
        /*0000*/ 	.byte	0x04, 0x37
        /*0002*/ 	.short	(.L_390 - .L_389)
.L_389:
        /*0004*/ 	.word	0x00000082


	//----- nvinfo : EIATTR_SW2861232_WAR
	.align		4
.L_390:
        /*0008*/ 	.byte	0x01, 0x35
	.zero		2


	//----- nvinfo : EIATTR_PARAM_CBANK
	.align		4
        /*000c*/ 	.byte	0x04, 0x0a
        /*000e*/ 	.short	(.L_392 - .L_391)
	.align		4
.L_391:
        /*0010*/ 	.word	index@(.nv.constant0._ZN7cutlass13device_kernelIN5flash19enable_sm80_to_sm89INS1_16FlashAttnFwdSm80INS1_25CollectiveMainloopFwdSm80ILi8ELi2ELb0EN4cute5tupleIJNS5_1CILi128EEENS7_ILi64EEENS7_ILi192EEEEEELi192ENS_6half_tEfNS_4arch4Sm80ELb1ELb0ELb0ELb1ELb1ELb0ELb1ELb0EEENS1_21CollectiveEpilogueFwdINS6_IJS8_SA_S9_EEENS6_IJNS7_ILi1EEESI_SI_EEESC_SE_Li256ELb1ELb1ELb0ELb0EEENS1_19SingleTileSchedulerILb1ELb0ELb1ELi128EEEEEEEEEvNT_6ParamsE)
        /*0014*/ 	.short	0x0160
        /*0016*/ 	.short	0x0418


	//----- nvinfo : EIATTR_CBANK_PARAM_SIZE
	.align		4
.L_392:
        /*0018*/ 	.byte	0x03, 0x19
        /*001a*/ 	.short	0x0418


	//----- nvinfo : EIATTR_KPARAM_INFO
	.align		4
        /*001c*/ 	.byte	0x04, 0x17
        /*001e*/ 	.short	(.L_394 - .L_393)
.L_393:
        /*0020*/ 	.word	0x00000000
        /*0024*/ 	.short	0x0000
        /*0026*/ 	.short	0x0000
        /*0028*/ 	.byte	0x00, 0xf0, 0x61, 0x10


	//----- nvinfo : EIATTR_MAXREG_COUNT
	.align		4
.L_394:
        /*002c*/ 	.byte	0x03, 0x1b
        /*002e*/ 	.short	0x00ff


	//----- nvinfo : EIATTR_NUM_BARRIERS
	.align		4
        /*0030*/ 	.byte	0x02, 0x4c
        /*0032*/ 	.byte	0x02
	.zero		1


	//----- nvinfo : EIATTR_MERCURY_ISA_VERSION
	.align		4
        /*0034*/ 	.byte	0x03, 0x5f
        /*0036*/ 	.short	0x0000


	//----- nvinfo : EIATTR_COOP_GROUP_MASK_REGIDS
	.align		4
        /*0038*/ 	.byte	0x04, 0x29
        /*003a*/ 	.short	(.L_396 - .L_395)


	//   ....[0]....
.L_395:
        /*003c*/ 	.word	0xffffffff


	//   ....[1]....
        /*0040*/ 	.word	0xffffffff


	//   ....[2]....
        /*0044*/ 	.word	0xffffffff


	//   ....[3]....
        /*0048*/ 	.word	0xffffffff


	//   ....[4]....
        /*004c*/ 	.word	0xffffffff


	//   ....[5]....
        /*0050*/ 	.word	0xffffffff


	//   ....[6]....
        /*0054*/ 	.word	0xffffffff


	//   ....[7]....
        /*0058*/ 	.word	0xffffffff


	//   ....[8]....
        /*005c*/ 	.word	0xffffffff


	//   ....[9]....
        /*0060*/ 	.word	0xffffffff


	//   ....[10]....
        /*0064*/ 	.word	0xffffffff


	//   ....[11]....
        /*0068*/ 	.word	0xffffffff


	//   ....[12]....
        /*006c*/ 	.word	0xffffffff


	//   ....[13]....
        /*0070*/ 	.word	0xffffffff


	//   ....[14]....
        /*0074*/ 	.word	0xffffffff


	//   ....[15]....
        /*0078*/ 	.word	0xffffffff


	//   ....[16]....
        /*007c*/ 	.word	0xffffffff


	//   ....[17]....
        /*0080*/ 	.word	0xffffffff


	//   ....[18]....
        /*0084*/ 	.word	0xffffffff


	//   ....[19]....
        /*0088*/ 	.word	0xffffffff


	//   ....[20]....
        /*008c*/ 	.word	0xffffffff


	//   ....[21]....
        /*0090*/ 	.word	0xffffffff


	//   ....[22]....
        /*0094*/ 	.word	0xffffffff


	//   ....[23]....
        /*0098*/ 	.word	0xffffffff


	//   ....[24]....
        /*009c*/ 	.word	0xffffffff


	//   ....[25]....
        /*00a0*/ 	.word	0xffffffff


	//   ....[26]....
        /*00a4*/ 	.word	0xffffffff


	//   ....[27]....
        /*00a8*/ 	.word	0xffffffff


	//   ....[28]....
        /*00ac*/ 	.word	0xffffffff


	//   ....[29]....
        /*00b0*/ 	.word	0xffffffff


	//   ....[30]....
        /*00b4*/ 	.word	0xffffffff


	//   ....[31]....
        /*00b8*/ 	.word	0xffffffff


	//   ....[32]....
        /*00bc*/ 	.word	0xffffffff


	//   ....[33]....
        /*00c0*/ 	.word	0xffffffff


	//   ....[34]....
        /*00c4*/ 	.word	0xffffffff


	//   ....[35]....
        /*00c8*/ 	.word	0xffffffff


	//   ....[36]....
        /*00cc*/ 	.word	0xffffffff


	//   ....[37]....
        /*00d0*/ 	.word	0xffffffff


	//   ....[38]....
        /*00d4*/ 	.word	0xffffffff


	//   ....[39]....
        /*00d8*/ 	.word	0xffffffff


	//   ....[40]....
        /*00dc*/ 	.word	0xffffffff


	//   ....[41]....
        /*00e0*/ 	.word	0xffffffff


	//   ....[42]....
        /*00e4*/ 	.word	0xffffffff


	//   ....[43]....
        /*00e8*/ 	.word	0xffffffff


	//   ....[44]....
        /*00ec*/ 	.word	0xffffffff


	//   ....[45]....
        /*00f0*/ 	.word	0xffffffff


	//   ....[46]....
        /*00f4*/ 	.word	0xffffffff


	//   ....[47]....
        /*00f8*/ 	.word	0xffffffff


	//   ....[48]....
        /*00fc*/ 	.word	0xffffffff


	//   ....[49]....
        /*0100*/ 	.word	0xffffffff


	//   ....[50]....
        /*0104*/ 	.word	0xffffffff


	//   ....[51]....
        /*0108*/ 	.word	0xffffffff


	//   ....[52]....
        /*010c*/ 	.word	0xffffffff


	//   ....[53]....
        /*0110*/ 	.word	0xffffffff


	//   ....[54]....
        /*0114*/ 	.word	0xffffffff


	//   ....[55]....
        /*0118*/ 	.word	0xffffffff


	//   ....[56]....
        /*011c*/ 	.word	0xffffffff


	//   ....[57]....
        /*0120*/ 	.word	0xffffffff


	//   ....[58]....
        /*0124*/ 	.word	0xffffffff


	//   ....[59]....
        /*0128*/ 	.word	0xffffffff


	//   ....[60]....
        /*012c*/ 	.word	0xffffffff


	//   ....[61]....
        /*0130*/ 	.word	0xffffffff


	//   ....[62]....
        /*0134*/ 	.word	0xffffffff


	//   ....[63]....
        /*0138*/ 	.word	0xffffffff


	//   ....[64]....
        /*013c*/ 	.word	0xffffffff


	//   ....[65]....
        /*0140*/ 	.word	0xffffffff


	//   ....[66]....
        /*0144*/ 	.word	0xffffffff


	//   ....[67]....
        /*0148*/ 	.word	0xffffffff


	//   ....[68]....
        /*014c*/ 	.word	0xffffffff


	//   ....[69]....
        /*0150*/ 	.word	0xffffffff


	//   ....[70]....
        /*0154*/ 	.word	0xffffffff


	//   ....[71]....
        /*0158*/ 	.word	0xffffffff


	//   ....[72]....
        /*015c*/ 	.word	0xffffffff


	//   ....[73]....
        /*0160*/ 	.word	0xffffffff


	//   ....[74]....
        /*0164*/ 	.word	0xffffffff


	//   ....[75]....
        /*0168*/ 	.word	0xffffffff


	//   ....[76]....
        /*016c*/ 	.word	0xffffffff


	//   ....[77]....
        /*0170*/ 	.word	0xffffffff


	//   ....[78]....
        /*0174*/ 	.word	0xffffffff


	//   ....[79]....
        /*0178*/ 	.word	0xffffffff


	//   ....[80]....
        /*017c*/ 	.word	0xffffffff


	//   ....[81]....
        /*0180*/ 	.word	0xffffffff


	//   ....[82]....
        /*0184*/ 	.word	0xffffffff


	//   ....[83]....
        /*0188*/ 	.word	0xffffffff


	//   ....[84]....
        /*018c*/ 	.word	0xffffffff


	//----- nvinfo : EIATTR_COOP_GROUP_INSTR_OFFSETS
	.align		4
.L_396:
        /*0190*/ 	.byte	0x04, 0x28
        /*0192*/ 	.short	(.L_398 - .L_397)


	//   ....[0]....
.L_397:
        /*0194*/ 	.word	0x00000090


	//   ....[1]....
        /*0198*/ 	.word	0x00001320


	//   ....[2]....
        /*019c*/ 	.word	0x00001370


	//   ....[3]....
        /*01a0*/ 	.word	0x000015a0


	//   ....[4]....
        /*01a4*/ 	.word	0x000015d0


	//   ....[5]....
        /*01a8*/ 	.word	0x000016f0


	//   ....[6]....
        /*01ac*/ 	.word	0x00001720


	//   ....[7]....
        /*01b0*/ 	.word	0x00001830


	//   ....[8]....
        /*01b4*/ 	.word	0x00001870


	//   ....[9]....
        /*01b8*/ 	.word	0x00001df0


	//   ....[10]....
        /*01bc*/ 	.word	0x00001e20


	//   ....[11]....
        /*01c0*/ 	.word	0x00001e40


	//   ....[12]....
        /*01c4*/ 	.word	0x00001e50


	//   ....[13]....
        /*01c8*/ 	.word	0x00001f10


	//   ....[14]....
        /*01cc*/ 	.word	0x00001f30


	//   ....[15]....
        /*01d0*/ 	.word	0x00001f40


	//   ....[16]....
        /*01d4*/ 	.word	0x00001f50


	//   ....[17]....
        /*01d8*/ 	.word	0x00002430


	//   ....[18]....
        /*01dc*/ 	.word	0x00002460


	//   ....[19]....
        /*01e0*/ 	.word	0x00002480


	//   ....[20]....
        /*01e4*/ 	.word	0x00002490


	//   ....[21]....
        /*01e8*/ 	.word	0x00002910


	//   ....[22]....
        /*01ec*/ 	.word	0x00002940


	//   ....[23]....
        /*01f0*/ 	.word	0x00002960


	//   ....[24]....
        /*01f4*/ 	.word	0x000029c0


	//   ....[25]....
        /*01f8*/ 	.word	0x00003590


	//   ....[26]....
        /*01fc*/ 	.word	0x00003690


	//   ....[27]....
        /*0200*/ 	.word	0x00003ae0


	//   ....[28]....
        /*0204*/ 	.word	0x00003df0


	//   ....[29]....
        /*0208*/ 	.word	0x00003e00


	//   ....[30]....
        /*020c*/ 	.word	0x00003e50


	//   ....[31]....
        /*0210*/ 	.word	0x00005070


	//   ....[32]....
        /*0214*/ 	.word	0x000050a0


	//   ....[33]....
        /*0218*/ 	.word	0x000050c0


	//   ....[34]....
        /*021c*/ 	.word	0x000050d0


	//   ....[35]....
        /*0220*/ 	.word	0x00005660


	//   ....[36]....
        /*0224*/ 	.word	0x00005680


	//   ....[37]....
        /*0228*/ 	.word	0x000056a0


	//   ....[38]....
        /*022c*/ 	.word	0x000056b0


	//   ....[39]....
        /*0230*/ 	.word	0x00006160


	//   ....[40]....
        /*0234*/ 	.word	0x00006220


	//   ....[41]....
        /*0238*/ 	.word	0x000068c0


	//   ....[42]....
        /*023c*/ 	.word	0x00006930


	//   ....[43]....
        /*0240*/ 	.word	0x00006950


	//   ....[44]....
        /*0244*/ 	.word	0x00006970


	//   ....[45]....
        /*0248*/ 	.word	0x000082d0


	//   ....[46]....
        /*024c*/ 	.word	0x000082f0


	//   ....[47]....
        /*0250*/ 	.word	0x00008300


	//   ....[48]....
        /*0254*/ 	.word	0x00008310


	//   ....[49]....
        /*0258*/ 	.word	0x00008890


	//   ....[50]....
        /*025c*/ 	.word	0x000088b0


	//   ....[51]....
        /*0260*/ 	.word	0x000088d0


	//   ....[52]....
        /*0264*/ 	.word	0x000088e0


	//   ....[53]....
        /*0268*/ 	.word	0x00009600


	//   ....[54]....
        /*026c*/ 	.word	0x00009620


	//   ....[55]....
        /*0270*/ 	.word	0x00009640


	//   ....[56]....
        /*0274*/ 	.word	0x00009660


	//   ....[57]....
        /*0278*/ 	.word	0x0000af10


	//   ....[58]....
        /*027c*/ 	.word	0x0000af30


	//   ....[59]....
        /*0280*/ 	.word	0x0000af50


	//   ....[60]....
        /*0284*/ 	.word	0x0000af60


	//   ....[61]....
        /*0288*/ 	.word	0x0000b130


	//   ....[62]....
        /*028c*/ 	.word	0x0000b150


	//   ....[63]....
        /*0290*/ 	.word	0x0000b190


	//   ....[64]....
        /*0294*/ 	.word	0x0000b1a0


	//   ....[65]....
        /*0298*/ 	.word	0x0000c7e0


	//   ....[66]....
        /*029c*/ 	.word	0x0000c830


	//   ....[67]....
        /*02a0*/ 	.word	0x0000c870


	//   ....[68]....
        /*02a4*/ 	.word	0x0000c8b0


	//   ....[69]....
        /*02a8*/ 	.word	0x0000cad0


	//   ....[70]....
        /*02ac*/ 	.word	0x0000cae0


	//   ....[71]....
        /*02b0*/ 	.word	0x0000cc60


	//   ....[72]....
        /*02b4*/ 	.word	0x0000cc90


	//   ....[73]....
        /*02b8*/ 	.word	0x0000cde0


	//   ....[74]....
        /*02bc*/ 	.word	0x0000ce10


	//   ....[75]....
        /*02c0*/ 	.word	0x0000cf60


	//   ....[76]....
        /*02c4*/ 	.word	0x0000cf80


	//   ....[77]....
        /*02c8*/ 	.word	0x0000d8d0


	//   ....[78]....
        /*02cc*/ 	.word	0x0000d8e0


	//   ....[79]....
        /*02d0*/ 	.word	0x0000da10


	//   ....[80]....
        /*02d4*/ 	.word	0x0000da40


	//   ....[81]....
        /*02d8*/ 	.word	0x0000db70


	//   ....[82]....
        /*02dc*/ 	.word	0x0000dba0


	//   ....[83]....
        /*02e0*/ 	.word	0x0000dcd0


	//   ....[84]....
        /*02e4*/ 	.word	0x0000dcf0


	//----- nvinfo : EIATTR_EXIT_INSTR_OFFSETS
	.align		4
.L_398:
        /*02e8*/ 	.byte	0x04, 0x1c
        /*02ea*/ 	.short	(.L_400 - .L_399)


	//   ....[0]....
.L_399:
        /*02ec*/ 	.word	0x00000440


	//   ....[1]....
        /*02f0*/ 	.word	0x0000cf90


	//   ....[2]....
        /*02f4*/ 	.word	0x0000d060


	//   ....[3]....
        /*02f8*/ 	.word	0x0000d0c0


	//   ....[4]....
        /*02fc*/ 	.word	0x0000dd00


	//   ....[5]....
        /*0300*/ 	.word	0x0000ddb0


	//   ....[6]....
        /*0304*/ 	.word	0x0000de10


	//----- nvinfo : EIATTR_CTAIDZ_USED
	.align		4
.L_400:
        /*0308*/ 	.byte	0x01, 0x04
	.zero		2


	//----- nvinfo : EIATTR_MAX_THREADS
	.align		4
        /*030c*/ 	.byte	0x04, 0x05
        /*030e*/ 	.short	(.L_402 - .L_401)
.L_401:
        /*0310*/ 	.word	0x00000100
        /*0314*/ 	.word	0x00000001
        /*0318*/ 	.word	0x00000001


	//----- nvinfo : EIATTR_CRS_STACK_SIZE
	.align		4
.L_402:
        /*031c*/ 	.byte	0x04, 0x1e
        /*031e*/ 	.short	(.L_404 - .L_403)
.L_403:
        /*0320*/ 	.word	0x00000000
.L_404:


//--------------------- .nv.info._ZN7cutlass13device_kernelIN5flash19enable_sm80_to_sm89INS1_16FlashAttnFwdSm80INS1_25CollectiveMainloopFwdSm80ILi8ELi2ELb0EN4cute5tupleIJNS5_1CILi128EEENS7_ILi64EEENS7_ILi192EEEEEELi192ENS_6half_tEfNS_4arch4Sm80ELb1ELb0ELb0ELb1ELb1ELb1ELb1ELb0EEENS1_21CollectiveEpilogueFwdINS6_IJS8_SA_S9_EEENS6_IJNS7_ILi1EEESI_SI_EEESC_SE_Li256ELb1ELb1ELb0ELb0EEENS1_19SingleTileSchedulerILb1ELb0ELb1ELi128EEEEEEEEEvNT_6ParamsE --------------------------
	.section	.nv.info._ZN7cutlass13device_kernelIN5flash19enable_sm80_to_sm89INS1_16FlashAttnFwdSm80INS1_25CollectiveMainloopFwdSm80ILi8ELi2ELb0EN4cute5tupleIJNS5_1CILi128EEENS7_ILi64EEENS7_ILi192EEEEEELi192ENS_6half_tEfNS_4arch4Sm80ELb1ELb0ELb0ELb1ELb1ELb1ELb1ELb0EEENS1_21CollectiveEpilogueFwdINS6_IJS8_SA_S9_EEENS6_IJNS7_ILi1EEESI_SI_EEESC_SE_Li256ELb1ELb1ELb0ELb0EEENS1_19SingleTileSchedulerILb1ELb0ELb1ELi128EEEEEEEEEvNT_6ParamsE,"",@"SHT_CUDA_INFO"
	.sectionflags	@""
	.align	4


	//----- nvinfo : EIATTR_CUDA_API_VERSION
	.align		4
        /*0000*/ 	.byte	0x04, 0x37
        /*0002*/ 	.short	(.L_406 - .L_405)
.L_405:
        /*0004*/ 	.word	0x00000082


	//----- nvinfo : EIATTR_SW2861232_WAR
	.align		4
.L_406:
        /*0008*/ 	.byte	0x01, 0x35
	.zero		2


	//----- nvinfo : EIATTR_PARAM_CBANK
	.align		4
        /*000c*/ 	.byte	0x04, 0x0a
        /*000e*/ 	.short	(.L_408 - .L_407)
	.align		4
.L_407:
        /*0010*/ 	.word	index@(.nv.constant0._ZN7cutlass13device_kernelIN5flash19enable_sm80_to_sm89INS1_16FlashAttnFwdSm80INS1_25CollectiveMainloopFwdSm80ILi8ELi2ELb0EN4cute5tupleIJNS5_1CILi128EEENS7_ILi64EEENS7_ILi192EEEEEELi192ENS_6half_tEfNS_4arch4Sm80ELb1ELb0ELb0ELb1ELb1ELb1ELb1ELb0EEENS1_21CollectiveEpilogueFwdINS6_IJS8_SA_S9_EEENS6_IJNS7_ILi1EEESI_SI_EEESC_SE_Li256ELb1ELb1ELb0ELb0EEENS1_19SingleTileSchedulerILb1ELb0ELb1ELi128EEEEEEEEEvNT_6ParamsE)
        /*0014*/ 	.short	0x0160
        /*0016*/ 	.short	0x0418


	//----- nvinfo : EIATTR_CBANK_PARAM_SIZE
	.align		4
.L_408:
        /*0018*/ 	.byte	0x03, 0x19
        /*001a*/ 	.short	0x0418


	//----- nvinfo : EIATTR_KPARAM_INFO
	.align		4
        /*001c*/ 	.byte	0x04, 0x17
        /*001e*/ 	.short	(.L_410 - .L_409)
.L_409:
        /*0020*/ 	.word	0x00000000
        /*0024*/ 	.short	0x0000
        /*0026*/ 	.short	0x0000
        /*0028*/ 	.byte	0x00, 0xf0, 0x61, 0x10


	//----- nvinfo : EIATTR_MAXREG_COUNT
	.align		4
.L_410:
        /*002c*/ 	.byte	0x03, 0x1b
        /*002e*/ 	.short	0x00ff


	//----- nvinfo : EIATTR_NUM_BARRIERS
	.align		4
        /*0030*/ 	.byte	0x02, 0x4c
        /*0032*/ 	.byte	0x02
	.zero		1


	//----- nvinfo : EIATTR_MERCURY_ISA_VERSION
	.align		4
        /*0034*/ 	.byte	0x03, 0x5f
        /*0036*/ 	.short	0x0000


	//----- nvinfo : EIATTR_COOP_GROUP_MASK_REGIDS
	.align		4
        /*0038*/ 	.byte	0x04, 0x29
        /*003a*/ 	.short	(.L_412 - .L_411)


	//   ....[0]....
.L_411:
        /*003c*/ 	.word	0xffffffff


	//   ....[1]....
        /*0040*/ 	.word	0xffffffff


	//   ....[2]....
        /*0044*/ 	.word	0xffffffff


	//   ....[3]....
        /*0048*/ 	.word	0xffffffff


	//   ....[4]....
        /*004c*/ 	.word	0xffffffff


	//   ....[5]....
        /*0050*/ 	.word	0xffffffff


	//   ....[6]....
        /*0054*/ 	.word	0xffffffff


	//   ....[7]....
        /*0058*/ 	.word	0xffffffff


	//   ....[8]....
        /*005c*/ 	.word	0xffffffff


	//   ....[9]....
        /*0060*/ 	.word	0xffffffff


	//   ....[10]....
        /*0064*/ 	.word	0xffffffff


	//   ....[11]....
        /*0068*/ 	.word	0xffffffff


	//   ....[12]....
        /*006c*/ 	.word	0xffffffff


	//   ....[13]....
        /*0070*/ 	.word	0xffffffff


	//   ....[14]....
        /*0074*/ 	.word	0xffffffff


	//   ....[15]....
        /*0078*/ 	.word	0xffffffff


	//   ....[16]....
        /*007c*/ 	.word	0xffffffff


	//   ....[17]....
        /*0080*/ 	.word	0xffffffff


	//   ....[18]....
        /*0084*/ 	.word	0xffffffff


	//   ....[19]....
        /*0088*/ 	.word	0xffffffff


	//   ....[20]....
        /*008c*/ 	.word	0xffffffff


	//   ....[21]....
        /*0090*/ 	.word	0xffffffff


	//   ....[22]....
        /*0094*/ 	.word	0xffffffff


	//   ....[23]....
        /*0098*/ 	.word	0xffffffff


	//   ....[24]....
        /*009c*/ 	.word	0xffffffff


	//   ....[25]....
        /*00a0*/ 	.word	0xffffffff


	//   ....[26]....
        /*00a4*/ 	.word	0xffffffff


	//   ....[27]....
        /*00a8*/ 	.word	0xffffffff


	//   ....[28]....
        /*00ac*/ 	.word	0xffffffff


	//   ....[29]....
        /*00b0*/ 	.word	0xffffffff


	//   ....[30]....
        /*00b4*/ 	.word	0xffffffff


	//   ....[31]....
        /*00b8*/ 	.word	0xffffffff


	//   ....[32]....
        /*00bc*/ 	.word	0xffffffff


	//   ....[33]....
        /*00c0*/ 	.word	0xffffffff


	//   ....[34]....
        /*00c4*/ 	.word	0xffffffff


	//   ....[35]....
        /*00c8*/ 	.word	0xffffffff


	//   ....[36]....
        /*00cc*/ 	.word	0xffffffff


	//   ....[37]....
        /*00d0*/ 	.word	0xffffffff


	//   ....[38]....
        /*00d4*/ 	.word	0xffffffff


	//   ....[39]....
        /*00d8*/ 	.word	0xffffffff


	//   ....[40]....
        /*00dc*/ 	.word	0xffffffff


	//   ....[41]....
        /*00e0*/ 	.word	0xffffffff


	//   ....[42]....
        /*00e4*/ 	.word	0xffffffff


	//   ....[43]....
        /*00e8*/ 	.word	0xffffffff


	//   ....[44]....
        /*00ec*/ 	.word	0xffffffff


	//   ....[45]....
        /*00f0*/ 	.word	0xffffffff


	//   ....[46]....
        /*00f4*/ 	.word	0xffffffff


	//   ....[47]....
        /*00f8*/ 	.word	0xffffffff


	//   ....[48]....
        /*00fc*/ 	.word	0xffffffff


	//   ....[49]....
        /*0100*/ 	.word	0xffffffff


	//   ....[50]....
        /*0104*/ 	.word	0xffffffff


	//   ....[51]....
        /*0108*/ 	.word	0xffffffff


	//   ....[52]....
        /*010c*/ 	.word	0xffffffff


	//   ....[53]....
        /*0110*/ 	.word	0xffffffff


	//   ....[54]....
        /*0114*/ 	.word	0xffffffff


	//   ....[55]....
        /*0118*/ 	.word	0xffffffff


	//   ....[56]....
        /*011c*/ 	.word	0xffffffff


	//   ....[57]....
        /*0120*/ 	.word	0xffffffff


	//   ....[58]....
        /*0124*/ 	.word	0xffffffff


	//   ....[59]....
        /*0128*/ 	.word	0xffffffff


	//   ....[60]....
        /*012c*/ 	.word	0xffffffff


	//   ....[61]....
        /*0130*/ 	.word	0xffffffff


	//   ....[62]....
        /*0134*/ 	.word	0xffffffff


	//   ....[63]....
        /*0138*/ 	.word	0xffffffff


	//   ....[64]....
        /*013c*/ 	.word	0xffffffff


	//   ....[65]....
        /*0140*/ 	.word	0xffffffff


	//   ....[66]....
        /*0144*/ 	.word	0xffffffff


	//   ....[67]....
        /*0148*/ 	.word	0xffffffff


	//   ....[68]....
        /*014c*/ 	.word	0xffffffff


	//   ....[69]....
        /*0150*/ 	.word	0xffffffff


	//   ....[70]....
        /*0154*/ 	.word	0xffffffff


	//   ....[71]....
        /*0158*/ 	.word	0xffffffff


	//   ....[72]....
        /*015c*/ 	.word	0xffffffff


	//   ....[73]....
        /*0160*/ 	.word	0xffffffff


	//   ....[74]....
        /*0164*/ 	.word	0xffffffff


	//   ....[75]....
        /*0168*/ 	.word	0xffffffff


	//   ....[76]....
        /*016c*/ 	.word	0xffffffff


	//   ....[77]....
        /*0170*/ 	.word	0xffffffff


	//   ....[78]....
        /*0174*/ 	.word	0xffffffff


	//   ....[79]....
        /*0178*/ 	.word	0xffffffff


	//   ....[80]....
        /*017c*/ 	.word	0xffffffff


	//   ....[81]....
        /*0180*/ 	.word	0xffffffff


	//   ....[82]....
        /*0184*/ 	.word	0xffffffff


	//   ....[83]....
        /*0188*/ 	.word	0xffffffff


	//   ....[84]....
        /*018c*/ 	.word	0xffffffff


	//   ....[85]....
        /*0190*/ 	.word	0xffffffff


	//   ....[86]....
        /*0194*/ 	.word	0xffffffff


	//   ....[87]....
        /*0198*/ 	.word	0xffffffff


	//   ....[88]....
        /*019c*/ 	.word	0xffffffff


	//   ....[89]....
        /*01a0*/ 	.word	0xffffffff


	//   ....[90]....
        /*01a4*/ 	.word	0xffffffff


	//   ....[91]....
        /*01a8*/ 	.word	0xffffffff


	//   ....[92]....
        /*01ac*/ 	.word	0xffffffff


	//   ....[93]....
        /*01b0*/ 	.word	0xffffffff


	//   ....[94]....
        /*01b4*/ 	.word	0xffffffff


	//   ....[95]....
        /*01b8*/ 	.word	0xffffffff


	//   ....[96]....
        /*01bc*/ 	.word	0xffffffff


	//   ....[97]....
        /*01c0*/ 	.word	0xffffffff


	//   ....[98]....
        /*01c4*/ 	.word	0xffffffff


	//   ....[99]....
        /*01c8*/ 	.word	0xffffffff


	//   ....[100]....
        /*01cc*/ 	.word	0xffffffff


	//   ....[101]....
        /*01d0*/ 	.word	0xffffffff


	//   ....[102]....
        /*01d4*/ 	.word	0xffffffff


	//   ....[103]....
        /*01d8*/ 	.word	0xffffffff


	//   ....[104]....
        /*01dc*/ 	.word	0xffffffff


	//   ....[105]....
        /*01e0*/ 	.word	0xffffffff


	//   ....[106]....
        /*01e4*/ 	.word	0xffffffff


	//   ....[107]....
        /*01e8*/ 	.word	0xffffffff


	//   ....[108]....
        /*01ec*/ 	.word	0xffffffff


	//----- nvinfo : EIATTR_COOP_GROUP_INSTR_OFFSETS
	.align		4
.L_412:
        /*01f0*/ 	.byte	0x04, 0x28
        /*01f2*/ 	.short	(.L_414 - .L_413)


	//   ....[0]....
.L_413:
        /*01f4*/ 	.word	0x00000080


	//   ....[1]....
        /*01f8*/ 	.word	0x00002490


	//   ....[2]....
        /*01fc*/ 	.word	0x000024a0


	//   ....[3]....
        /*0200*/ 	.word	0x00003fd0


	//   ....[4]....
        /*0204*/ 	.word	0x00003fe0


	//   ....[5]....
        /*0208*/ 	.word	0x00005af0


	//   ....[6]....
        /*020c*/ 	.word	0x00005b10


	//   ....[7]....
        /*0210*/ 	.word	0x00005fd0


	//   ....[8]....
        /*0214*/ 	.word	0x00005fe0


	//   ....[9]....
        /*0218*/ 	.word	0x00006da0


	//   ....[10]....
        /*021c*/ 	.word	0x00006de0


	//   ....[11]....
        /*0220*/ 	.word	0x00007050


	//   ....[12]....
        /*0224*/ 	.word	0x00007080


	//   ....[13]....
        /*0228*/ 	.word	0x000071a0


	//   ....[14]....
        /*022c*/ 	.word	0x000071d0


	//   ....[15]....
        /*0230*/ 	.word	0x000072e0


	//   ....[16]....
        /*0234*/ 	.word	0x00007320


	//   ....[17]....
        /*0238*/ 	.word	0x00007810


	//   ....[18]....
        /*023c*/ 	.word	0x00007840


	//   ....[19]....
        /*0240*/ 	.word	0x00007870


	//   ....[20]....
        /*0244*/ 	.word	0x000078a0


	//   ....[21]....
        /*0248*/ 	.word	0x00007980


	//   ....[22]....
        /*024c*/ 	.word	0x000079a0


	//   ....[23]....
        /*0250*/ 	.word	0x000079b0


	//   ....[24]....
        /*0254*/ 	.word	0x000079d0


	//   ....[25]....
        /*0258*/ 	.word	0x00007ee0


	//   ....[26]....
        /*025c*/ 	.word	0x00007f00


	//   ....[27]....
        /*0260*/ 	.word	0x00007f10


	//   ....[28]....
        /*0264*/ 	.word	0x00007f20


	//   ....[29]....
        /*0268*/ 	.word	0x00008430


	//   ....[30]....
        /*026c*/ 	.word	0x00008470


	//   ....[31]....
        /*0270*/ 	.word	0x000084d0


	//   ....[32]....
        /*0274*/ 	.word	0x00008500


	//   ....[33]....
        /*0278*/ 	.word	0x00008960


	//   ....[34]....
        /*027c*/ 	.word	0x00008a40


	//   ....[35]....
        /*0280*/ 	.word	0x00008ba0


	//   ....[36]....
        /*0284*/ 	.word	0x00008be0


	//   ....[37]....
        /*0288*/ 	.word	0x0000b9a0


	//   ....[38]....
        /*028c*/ 	.word	0x0000b9f0


	//   ....[39]....
        /*0290*/ 	.word	0x0000ba50


	//   ....[40]....
        /*0294*/ 	.word	0x0000ba70


	//   ....[41]....
        /*0298*/ 	.word	0x0000bd00


	//   ....[42]....
        /*029c*/ 	.word	0x0000bde0


	//   ....[43]....
        /*02a0*/ 	.word	0x0000bf40


	//   ....[44]....
        /*02a4*/ 	.word	0x0000bf80


	//   ....[45]....
        /*02a8*/ 	.word	0x0000f2c0


	//   ....[46]....
        /*02ac*/ 	.word	0x0000f2f0


	//   ....[47]....
        /*02b0*/ 	.word	0x0000f300


	//   ....[48]....
        /*02b4*/ 	.word	0x0000f310


	//   ....[49]....
        /*02b8*/ 	.word	0x0000ff90


	//   ....[50]....
        /*02bc*/ 	.word	0x0000ffa0


	//   ....[51]....
        /*02c0*/ 	.word	0x000106e0


	//   ....[52]....
        /*02c4*/ 	.word	0x000107b0


	//   ....[53]....
        /*02c8*/ 	.word	0x000107c0


	//   ....[54]....
        /*02cc*/ 	.word	0x000107f0


	//   ....[55]....
        /*02d0*/ 	.word	0x00011a20


	//   ....[56]....
        /*02d4*/ 	.word	0x00011a50


	//   ....[57]....
        /*02d8*/ 	.word	0x00011a70


	//   ....[58]....
        /*02dc*/ 	.word	0x00011a80


	//   ....[59]....
        /*02e0*/ 	.word	0x00012000


	//   ....[60]....
        /*02e4*/ 	.word	0x00012030


	//   ....[61]....
        /*02e8*/ 	.word	0x00012060


	//   ....[62]....
        /*02ec*/ 	.word	0x00012090


	//   ....[63]....
        /*02f0*/ 	.word	0x00012b20


	//   ....[64]....
        /*02f4*/ 	.word	0x00012bc0


	//   ....[65]....
        /*02f8*/ 	.word	0x00013310


	//   ....[66]....
        /*02fc*/ 	.word	0x00013320


	//   ....[67]....
        /*0300*/ 	.word	0x00013340


	//   ....[68]....
        /*0304*/ 	.word	0x00013360


	//   ....[69]....
        /*0308*/ 	.word	0x00014cc0


	//   ....[70]....
        /*030c*/ 	.word	0x00014d00


	//   ....[71]....
        /*0310*/ 	.word	0x00014d30


	//   ....[72]....
        /*0314*/ 	.word	0x00014d60


	//   ....[73]....
        /*0318*/ 	.word	0x000152d0


	//   ....[74]....
        /*031c*/ 	.word	0x000152f0


	//   ....[75]....
        /*0320*/ 	.word	0x00015310


	//   ....[76]....
        /*0324*/ 	.word	0x00015320


	//   ....[77]....
        /*0328*/ 	.word	0x00016040


	//   ....[78]....
        /*032c*/ 	.word	0x00016060


	//   ....[79]....
        /*0330*/ 	.word	0x00016080


	//   ....[80]....
        /*0334*/ 	.word	0x000160a0


	//   ....[81]....
        /*0338*/ 	.word	0x00017960


	//   ....[82]....
        /*033c*/ 	.word	0x00017980


	//   ....[83]....
        /*0340*/ 	.word	0x00017990


	//   ....[84]....
        /*0344*/ 	.word	0x000179a0


	//   ....[85]....
        /*0348*/ 	.word	0x00017b70


	//   ....[86]....
        /*034c*/ 	.word	0x00017ba0


	//   ....[87]....
        /*0350*/ 	.word	0x00017bf0


	//   ....[88]....
        /*0354*/ 	.word	0x00017c00


	//   ....[89]....
        /*0358*/ 	.word	0x00019100


	//   ....[90]....
        /*035c*/ 	.word	0x00019140


	//   ....[91]....
        /*0360*/ 	.word	0x00019170


	//   ....[92]....
        /*0364*/ 	.word	0x000191a0


	//   ....[93]....
        /*0368*/ 	.word	0x000193c0


	//   ....[94]....
        /*036c*/ 	.word	0x000193d0


	//   ....[95]....
        /*0370*/ 	.word	0x00019550


	//   ....[96]....
        /*0374*/ 	.word	0x00019580


	//   ....[97]....
        /*0378*/ 	.word	0x000196d0


	//   ....[98]....
        /*037c*/ 	.word	0x00019700


	//   ....[99]....
        /*0380*/ 	.word	0x00019850


	//   ....[100]....
        /*0384*/ 	.word	0x00019870


	//   ....[101]....
        /*0388*/ 	.word	0x0001a040


	//   ....[102]....
        /*038c*/ 	.word	0x0001a060


	//   ....[103]....
        /*0390*/ 	.word	0x0001a190


	//   ....[104]....
        /*0394*/ 	.word	0x0001a1c0


	//   ....[105]....
        /*0398*/ 	.word	0x0001a2f0


	//   ....[106]....
        /*039c*/ 	.word	0x0001a320


	//   ....[107]....
        /*03a0*/ 	.word	0x0001a450


	//   ....[108]....
        /*03a4*/ 	.word	0x0001a470


	//----- nvinfo : EIATTR_EXIT_INSTR_OFFSETS
	.align		4
.L_414:
        /*03a8*/ 	.byte	0x04, 0x1c
        /*03aa*/ 	.short	(.L_416 - .L_415)


	//   ....[0]....
.L_415:
        /*03ac*/ 	.word	0x00000330


	//   ....[1]....
        /*03b0*/ 	.word	0x00019880


	//   ....[2]....
        /*03b4*/ 	.word	0x00019950


	//   ....[3]....
        /*03b8*/ 	.word	0x000199b0


	//   ....[4]....
        /*03bc*/ 	.word	0x0001a480


	//   ....[5]....
        /*03c0*/ 	.word	0x0001a530


	//   ....[6]....
        /*03c4*/ 	.word	0x0001a590


	//----- nvinfo : EIATTR_CTAIDZ_USED
	.align		4
.L_416:
        /*03c8*/ 	.byte	0x01, 0x04
	.zero		2


	//----- nvinfo : EIATTR_MAX_THREADS
	.align		4
        /*03cc*/ 	.byte	0x04, 0x05
        /*03ce*/ 	.short	(.L_418 - .L_417)
.L_417:
        /*03d0*/ 	.word	0x00000100
        /*03d4*/ 	.word	0x00000001
        /*03d8*/ 	.word	0x00000001


	//----- nvinfo : EIATTR_CRS_STACK_SIZE
	.align		4
.L_418:
        /*03dc*/ 	.byte	0x04, 0x1e
        /*03de*/ 	.short	(.L_420 - .L_419)
.L_419:
        /*03e0*/ 	.word	0x00000000
.L_420:


//--------------------- .nv.callgraph             --------------------------
	.section	.nv.callgraph,"",@"SHT_CUDA_CALLGRAPH"
	.align	4
	.sectionentsize	8
	.align		4
        /*0000*/ 	.word	0x00000000
	.align		4
        /*0004*/ 	.word	0xffffffff
	.align		4
        /*0008*/ 	.word	0x00000000
	.align		4
        /*000c*/ 	.word	0xfffffffe
	.align		4
        /*0010*/ 	.word	0x00000000
	.align		4
        /*0014*/ 	.word	0xfffffffd
	.align		4
        /*0018*/ 	.word	0x00000000
	.align		4
        /*001c*/ 	.word	0xfffffffc


//--------------------- .nv.rel.action            --------------------------
	.section	.nv.rel.action,"",@"SHT_CUDA_RELOCINFO"
	.align	8
	.sectionentsize	8
        /*0000*/ 	.byte	0x73, 0x00, 0x00, 0x00, 0x00, 0x00, 0x00, 0x00, 0x00, 0x00, 0x00, 0x11, 0x25, 0x00, 0x05, 0x36


//--------------------- .nv.constant4             --------------------------
	.section	.nv.constant4,"a",@progbits
	.align	8
	.align		8
.nv.constant4:
        /*0000*/ 	.dword	_ZN72_INTERNAL_01b305d5_36_flash_fwd_hdim192_fp16_paged_sm80_cu_ee213261_33944cuda3std3__45__cpo5beginE
	.align		8
        /*0008*/ 	.dword	_ZN72_INTERNAL_01b305d5_36_flash_fwd_hdim192_fp16_paged_sm80_cu_ee213261_33944cuda3std3__45__cpo3endE
	.align		8
        /*0010*/ 	.dword	_ZN72_INTERNAL_01b305d5_36_flash_fwd_hdim192_fp16_paged_sm80_cu_ee213261_33944cuda3std3__45__cpo6cbeginE
	.align		8
        /*0018*/ 	.dword	_ZN72_INTERNAL_01b305d5_36_flash_fwd_hdim192_fp16_paged_sm80_cu_ee213261_33944cuda3std3__45__cpo4cendE
	.align		8
        /*0020*/ 	.dword	_ZN72_INTERNAL_01b305d5_36_flash_fwd_hdim192_fp16_paged_sm80_cu_ee213261_33944cuda3std3__474_GLOBAL__N__01b305d5_36_flash_fwd_hdim192_fp16_paged_sm80_cu_ee213261_33946ignoreE
	.align		8
        /*0028*/ 	.dword	_ZN72_INTERNAL_01b305d5_36_flash_fwd_hdim192_fp16_paged_sm80_cu_ee213261_33944cuda3std3__419piecewise_constructE
	.align		8
        /*0030*/ 	.dword	_ZN72_INTERNAL_01b305d5_36_flash_fwd_hdim192_fp16_paged_sm80_cu_ee213261_33944cuda3std3__48in_placeE
	.align		8
        /*0038*/ 	.dword	_ZN72_INTERNAL_01b305d5_36_flash_fwd_hdim192_fp16_paged_sm80_cu_ee213261_33944cuda3std6ranges3__45__cpo4swapE
	.align		8
        /*0040*/ 	.dword	_ZN72_INTERNAL_01b305d5_36_flash_fwd_hdim192_fp16_paged_sm80_cu_ee213261_33944cuda3std6ranges3__45__cpo9iter_moveE
	.align		8
        /*0048*/ 	.dword	_ZN72_INTERNAL_01b305d5_36_flash_fwd_hdim192_fp16_paged_sm80_cu_ee213261_33944cute7productE
	.align		8
        /*0050*/ 	.dword	_ZN72_INTERNAL_01b305d5_36_flash_fwd_hdim192_fp16_paged_sm80_cu_ee213261_33944cute1_E


//--------------------- .nv.constant0._ZN7cutlass13device_kernelIN5flash19enable_sm80_to_sm89INS1_16FlashAttnFwdSm80INS1_25CollectiveMainloopFwdSm80ILi8ELi1ELb0EN4cute5tupleIJNS5_1CILi128EEENS7_ILi64EEENS7_ILi192EEEEEELi192ENS_6half_tEfNS_4arch4Sm80ELb0ELb0ELb0ELb0ELb1ELb0ELb1ELb0EEENS1_21CollectiveEpilogueFwdINS6_IJS8_SA_S9_EEENS6_IJNS7_ILi1EEESI_SI_EEESC_SE_Li256ELb0ELb1ELb0ELb0EEENS1_19SingleTileSchedulerILb0ELb0ELb1ELi128EEEEEEEEEvNT_6ParamsE --------------------------
	.section	.nv.constant0._ZN7cutlass13device_kernelIN5flash19enable_sm80_to_sm89INS1_16FlashAttnFwdSm80INS1_25CollectiveMainloopFwdSm80ILi8ELi1ELb0EN4cute5tupleIJNS5_1CILi128EEENS7_ILi64EEENS7_ILi192EEEEEELi192ENS_6half_tEfNS_4arch4Sm80ELb0ELb0ELb0ELb0ELb1ELb0ELb1ELb0EEENS1_21CollectiveEpilogueFwdINS6_IJS8_SA_S9_EEENS6_IJNS7_ILi1EEESI_SI_EEESC_SE_Li256ELb0ELb1ELb0ELb0EEENS1_19SingleTileSchedulerILb0ELb0ELb1ELi128EEEEEEEEEvNT_6ParamsE,"a",@progbits
	.sectionflags	@""
	.align	4
.nv.constant0._ZN7cutlass13device_kernelIN5flash19enable_sm80_to_sm89INS1_16FlashAttnFwdSm80INS1_25CollectiveMainloopFwdSm80ILi8ELi1ELb0EN4cute5tupleIJNS5_1CILi128EEENS7_ILi64EEENS7_ILi192EEEEEELi192ENS_6half_tEfNS_4arch4Sm80ELb0ELb0ELb0ELb0ELb1ELb0ELb1ELb0EEENS1_21CollectiveEpilogueFwdINS6_IJS8_SA_S9_EEENS6_IJNS7_ILi1EEESI_SI_EEESC_SE_Li256ELb0ELb1ELb0ELb0EEENS1_19SingleTileSchedulerILb0ELb0ELb1ELi128EEEEEEEEEvNT_6ParamsE:
	.zero		1400


//--------------------- .nv.constant0._ZN7cutlass13device_kernelIN5flash19enable_sm80_to_sm89INS1_16FlashAttnFwdSm80INS1_25CollectiveMainloopFwdSm80ILi8ELi1ELb0EN4cute5tupleIJNS5_1CILi128EEENS7_ILi64EEENS7_ILi192EEEEEELi192ENS_6half_tEfNS_4arch4Sm80ELb0ELb0ELb0ELb1ELb1ELb0ELb1ELb0EEENS1_21CollectiveEpilogueFwdINS6_IJS8_SA_S9_EEENS6_IJNS7_ILi1EEESI_SI_EEESC_SE_Li256ELb1ELb1ELb0ELb0EEENS1_19SingleTileSchedulerILb1ELb0ELb1ELi128EEEEEEEEEvNT_6ParamsE --------------------------
	.section	.nv.constant0._ZN7cutlass13device_kernelIN5flash19enable_sm80_to_sm89INS1_16FlashAttnFwdSm80INS1_25CollectiveMainloopFwdSm80ILi8ELi1ELb0EN4cute5tupleIJNS5_1CILi128EEENS7_ILi64EEENS7_ILi192EEEEEELi192ENS_6half_tEfNS_4arch4Sm80ELb0ELb0ELb0ELb1ELb1ELb0ELb1ELb0EEENS1_21CollectiveEpilogueFwdINS6_IJS8_SA_S9_EEENS6_IJNS7_ILi1EEESI_SI_EEESC_SE_Li256ELb1ELb1ELb0ELb0EEENS1_19SingleTileSchedulerILb1ELb0ELb1ELi128EEEEEEEEEvNT_6ParamsE,"a",@progbits
	.sectionflags	@""
	.align	4
.nv.constant0._ZN7cutlass13device_kernelIN5flash19enable_sm80_to_sm89INS1_16FlashAttnFwdSm80INS1_25CollectiveMainloopFwdSm80ILi8ELi1ELb0EN4cute5tupleIJNS5_1CILi128EEENS7_ILi64EEENS7_ILi192EEEEEELi192ENS_6half_tEfNS_4arch4Sm80ELb0ELb0ELb0ELb1ELb1ELb0ELb1ELb0EEENS1_21CollectiveEpilogueFwdINS6_IJS8_SA_S9_EEENS6_IJNS7_ILi1EEESI_SI_EEESC_SE_Li256ELb1ELb1ELb0ELb0EEENS1_19SingleTileSchedulerILb1ELb0ELb1ELi128EEEEEEEEEvNT_6ParamsE:
	.zero		1400


//--------------------- .nv.constant0._ZN7cutlass13device_kernelIN5flash19enable_sm80_to_sm89INS1_16FlashAttnFwdSm80INS1_25CollectiveMainloopFwdSm80ILi8ELi1ELb0EN4cute5tupleIJNS5_1CILi128EEENS7_ILi64EEENS7_ILi192EEEEEELi192ENS_6half_tEfNS_4arch4Sm80ELb0ELb0ELb0ELb1ELb1ELb1ELb1ELb0EEENS1_21CollectiveEpilogueFwdINS6_IJS8_SA_S9_EEENS6_IJNS7_ILi1EEESI_SI_EEESC_SE_Li256ELb1ELb1ELb0ELb0EEENS1_19SingleTileSchedulerILb1ELb0ELb1ELi128EEEEEEEEEvNT_6ParamsE --------------------------
	.section	.nv.constant0._ZN7cutlass13device_kernelIN5flash19enable_sm80_to_sm89INS1_16FlashAttnFwdSm80INS1_25CollectiveMainloopFwdSm80ILi8ELi1ELb0EN4cute5tupleIJNS5_1CILi128EEENS7_ILi64EEENS7_ILi192EEEEEELi192ENS_6half_tEfNS_4arch4Sm80ELb0ELb0ELb0ELb1ELb1ELb1ELb1ELb0EEENS1_21CollectiveEpilogueFwdINS6_IJS8_SA_S9_EEENS6_IJNS7_ILi1EEESI_SI_EEESC_SE_Li256ELb1ELb1ELb0ELb0EEENS1_19SingleTileSchedulerILb1ELb0ELb1ELi128EEEEEEEEEvNT_6ParamsE,"a",@progbits
	.sectionflags	@""
	.align	4
.nv.constant0._ZN7cutlass13device_kernelIN5flash19enable_sm80_to_sm89INS1_16FlashAttnFwdSm80INS1_25CollectiveMainloopFwdSm80ILi8ELi1ELb0EN4cute5tupleIJNS5_1CILi128EEENS7_ILi64EEENS7_ILi192EEEEEELi192ENS_6half_tEfNS_4arch4Sm80ELb0ELb0ELb0ELb1ELb1ELb1ELb1ELb0EEENS1_21CollectiveEpilogueFwdINS6_IJS8_SA_S9_EEENS6_IJNS7_ILi1EEESI_SI_EEESC_SE_Li256ELb1ELb1ELb0ELb0EEENS1_19SingleTileSchedulerILb1ELb0ELb1ELi128EEEEEEEEEvNT_6ParamsE:
	.zero		1400


//--------------------- .nv.constant0._ZN7cutlass13device_kernelIN5flash19enable_sm80_to_sm89INS1_16FlashAttnFwdSm80INS1_25CollectiveMainloopFwdSm80ILi8ELi1ELb0EN4cute5tupleIJNS5_1CILi128EEENS7_ILi64EEENS7_ILi192EEEEEELi192ENS_6half_tEfNS_4arch4Sm80ELb0ELb1ELb0ELb0ELb1ELb0ELb1ELb0EEENS1_21CollectiveEpilogueFwdINS6_IJS8_SA_S9_EEENS6_IJNS7_ILi1EEESI_SI_EEESC_SE_Li256ELb0ELb1ELb0ELb0EEENS1_19SingleTileSchedulerILb0ELb0ELb1ELi128EEEEEEEEEvNT_6ParamsE --------------------------
	.section	.nv.constant0._ZN7cutlass13device_kernelIN5flash19enable_sm80_to_sm89INS1_16FlashAttnFwdSm80INS1_25CollectiveMainloopFwdSm80ILi8ELi1ELb0EN4cute5tupleIJNS5_1CILi128EEENS7_ILi64EEENS7_ILi192EEEEEELi192ENS_6half_tEfNS_4arch4Sm80ELb0ELb1ELb0ELb0ELb1ELb0ELb1ELb0EEENS1_21CollectiveEpilogueFwdINS6_IJS8_SA_S9_EEENS6_IJNS7_ILi1EEESI_SI_EEESC_SE_Li256ELb0ELb1ELb0ELb0EEENS1_19SingleTileSchedulerILb0ELb0ELb1ELi128EEEEEEEEEvNT_6ParamsE,"a",@progbits
	.sectionflags	@""
	.align	4
.nv.constant0._ZN7cutlass13device_kernelIN5flash19enable_sm80_to_sm89INS1_16FlashAttnFwdSm80INS1_25CollectiveMainloopFwdSm80ILi8ELi1ELb0EN4cute5tupleIJNS5_1CILi128EEENS7_ILi64EEENS7_ILi192EEEEEELi192ENS_6half_tEfNS_4arch4Sm80ELb0ELb1ELb0ELb0ELb1ELb0ELb1ELb0EEENS1_21CollectiveEpilogueFwdINS6_IJS8_SA_S9_EEENS6_IJNS7_ILi1EEESI_SI_EEESC_SE_Li256ELb0ELb1ELb0ELb0EEENS1_19SingleTileSchedulerILb0ELb0ELb1ELi128EEEEEEEEEvNT_6ParamsE:
	.zero		1400


//--------------------- .nv.constant0._ZN7cutlass13device_kernelIN5flash19enable_sm80_to_sm89INS1_16FlashAttnFwdSm80INS1_25CollectiveMainloopFwdSm80ILi8ELi1ELb0EN4cute5tupleIJNS5_1CILi128EEENS7_ILi64EEENS7_ILi192EEEEEELi192ENS_6half_tEfNS_4arch4Sm80ELb0ELb1ELb0ELb1ELb1ELb0ELb1ELb0EEENS1_21CollectiveEpilogueFwdINS6_IJS8_SA_S9_EEENS6_IJNS7_ILi1EEESI_SI_EEESC_SE_Li256ELb1ELb1ELb0ELb0EEENS1_19SingleTileSchedulerILb1ELb0ELb1ELi128EEEEEEEEEvNT_6ParamsE --------------------------
	.section	.nv.constant0._ZN7cutlass13device_kernelIN5flash19enable_sm80_to_sm89INS1_16FlashAttnFwdSm80INS1_25CollectiveMainloopFwdSm80ILi8ELi1ELb0EN4cute5tupleIJNS5_1CILi128EEENS7_ILi64EEENS7_ILi192EEEEEELi192ENS_6half_tEfNS_4arch4Sm80ELb0ELb1ELb0ELb1ELb1ELb0ELb1ELb0EEENS1_21CollectiveEpilogueFwdINS6_IJS8_SA_S9_EEENS6_IJNS7_ILi1EEESI_SI_EEESC_SE_Li256ELb1ELb1ELb0ELb0EEENS1_19SingleTileSchedulerILb1ELb0ELb1ELi128EEEEEEEEEvNT_6ParamsE,"a",@progbits
	.sectionflags	@""
	.align	4
.nv.constant0._ZN7cutlass13device_kernelIN5flash19enable_sm80_to_sm89INS1_16FlashAttnFwdSm80INS1_25CollectiveMainloopFwdSm80ILi8ELi1ELb0EN4cute5tupleIJNS5_1CILi128EEENS7_ILi64EEENS7_ILi192EEEEEELi192ENS_6half_tEfNS_4arch4Sm80ELb0ELb1ELb0ELb1ELb1ELb0ELb1ELb0EEENS1_21CollectiveEpilogueFwdINS6_IJS8_SA_S9_EEENS6_IJNS7_ILi1EEESI_SI_EEESC_SE_Li256ELb1ELb1ELb0ELb0EEENS1_19SingleTileSchedulerILb1ELb0ELb1ELi128EEEEEEEEEvNT_6ParamsE:
	.zero		1400


//--------------------- .nv.constant0._ZN7cutlass13device_kernelIN5flash19enable_sm80_to_sm89INS1_16FlashAttnFwdSm80INS1_25CollectiveMainloopFwdSm80ILi8ELi1ELb0EN4cute5tupleIJNS5_1CILi128EEENS7_ILi64EEENS7_ILi192EEEEEELi192ENS_6half_tEfNS_4arch4Sm80ELb0ELb1ELb0ELb1ELb1ELb1ELb1ELb0EEENS1_21CollectiveEpilogueFwdINS6_IJS8_SA_S9_EEENS6_IJNS7_ILi1EEESI_SI_EEESC_SE_Li256ELb1ELb1ELb0ELb0EEENS1_19SingleTileSchedulerILb1ELb0ELb1ELi128EEEEEEEEEvNT_6ParamsE --------------------------
	.section	.nv.constant0._ZN7cutlass13device_kernelIN5flash19enable_sm80_to_sm89INS1_16FlashAttnFwdSm80INS1_25CollectiveMainloopFwdSm80ILi8ELi1ELb0EN4cute5tupleIJNS5_1CILi128EEENS7_ILi64EEENS7_ILi192EEEEEELi192ENS_6half_tEfNS_4arch4Sm80ELb0ELb1ELb0ELb1ELb1ELb1ELb1ELb0EEENS1_21CollectiveEpilogueFwdINS6_IJS8_SA_S9_EEENS6_IJNS7_ILi1EEESI_SI_EEESC_SE_Li256ELb1ELb1ELb0ELb0EEENS1_19SingleTileSchedulerILb1ELb0ELb1ELi128EEEEEEEEEvNT_6ParamsE,"a",@progbits
	.sectionflags	@""
	.align	4
.nv.constant0._ZN7cutlass13device_kernelIN5flash19enable_sm80_to_sm89INS1_16FlashAttnFwdSm80INS1_25CollectiveMainloopFwdSm80ILi8ELi1ELb0EN4cute5tupleIJNS5_1CILi128EEENS7_ILi64EEENS7_ILi192EEEEEELi192ENS_6half_tEfNS_4arch4Sm80ELb0ELb1ELb0ELb1ELb1ELb1ELb1ELb0EEENS1_21CollectiveEpilogueFwdINS6_IJS8_SA_S9_EEENS6_IJNS7_ILi1EEESI_SI_EEESC_SE_Li256ELb1ELb1ELb0ELb0EEENS1_19SingleTileSchedulerILb1ELb0ELb1ELi128EEEEEEEEEvNT_6ParamsE:
	.zero		1400


//--------------------- .nv.constant0._ZN7cutlass13device_kernelIN5flash19enable_sm80_to_sm89INS1_16FlashAttnFwdSm80INS1_25CollectiveMainloopFwdSm80ILi8ELi1ELb0EN4cute5tupleIJNS5_1CILi128EEENS7_ILi64EEENS7_ILi192EEEEEELi192ENS_6half_tEfNS_4arch4Sm80ELb1ELb0ELb0ELb0ELb1ELb0ELb1ELb0EEENS1_21CollectiveEpilogueFwdINS6_IJS8_SA_S9_EEENS6_IJNS7_ILi1EEESI_SI_EEESC_SE_Li256ELb0ELb1ELb0ELb0EEENS1_30DynamicPersistentTileSchedulerILi256ELi256ELb0ELb1ELb0EEEEEEEEEvNT_6ParamsE --------------------------
	.section	.nv.constant0._ZN7cutlass13device_kernelIN5flash19enable_sm80_to_sm89INS1_16FlashAttnFwdSm80INS1_25CollectiveMainloopFwdSm80ILi8ELi1ELb0EN4cute5tupleIJNS5_1CILi128EEENS7_ILi64EEENS7_ILi192EEEEEELi192ENS_6half_tEfNS_4arch4Sm80ELb1ELb0ELb0ELb0ELb1ELb0ELb1ELb0EEENS1_21CollectiveEpilogueFwdINS6_IJS8_SA_S9_EEENS6_IJNS7_ILi1EEESI_SI_EEESC_SE_Li256ELb0ELb1ELb0ELb0EEENS1_30DynamicPersistentTileSchedulerILi256ELi256ELb0ELb1ELb0EEEEEEEEEvNT_6ParamsE,"a",@progbits
	.sectionflags	@""
	.align	4
.nv.constant0._ZN7cutlass13device_kernelIN5flash19enable_sm80_to_sm89INS1_16FlashAttnFwdSm80INS1_25CollectiveMainloopFwdSm80ILi8ELi1ELb0EN4cute5tupleIJNS5_1CILi128EEENS7_ILi64EEENS7_ILi192EEEEEELi192ENS_6half_tEfNS_4arch4Sm80ELb1ELb0ELb0ELb0ELb1ELb0ELb1ELb0EEENS1_21CollectiveEpilogueFwdINS6_IJS8_SA_S9_EEENS6_IJNS7_ILi1EEESI_SI_EEESC_SE_Li256ELb0ELb1ELb0ELb0EEENS1_30DynamicPersistentTileSchedulerILi256ELi256ELb0ELb1ELb0EEEEEEEEEvNT_6ParamsE:
	.zero		1416


//--------------------- .nv.constant0._ZN7cutlass13device_kernelIN5flash19enable_sm80_to_sm89INS1_16FlashAttnFwdSm80INS1_25CollectiveMainloopFwdSm80ILi8ELi1ELb0EN4cute5tupleIJNS5_1CILi128EEENS7_ILi64EEENS7_ILi192EEEEEELi192ENS_6half_tEfNS_4arch4Sm80ELb1ELb0ELb0ELb1ELb1ELb0ELb1ELb0EEENS1_21CollectiveEpilogueFwdINS6_IJS8_SA_S9_EEENS6_IJNS7_ILi1EEESI_SI_EEESC_SE_Li256ELb1ELb1ELb0ELb0EEENS1_19SingleTileSchedulerILb1ELb0ELb1ELi128EEEEEEEEEvNT_6ParamsE --------------------------
	.section	.nv.constant0._ZN7cutlass13device_kernelIN5flash19enable_sm80_to_sm89INS1_16FlashAttnFwdSm80INS1_25CollectiveMainloopFwdSm80ILi8ELi1ELb0EN4cute5tupleIJNS5_1CILi128EEENS7_ILi64EEENS7_ILi192EEEEEELi192ENS_6half_tEfNS_4arch4Sm80ELb1ELb0ELb0ELb1ELb1ELb0ELb1ELb0EEENS1_21CollectiveEpilogueFwdINS6_IJS8_SA_S9_EEENS6_IJNS7_ILi1EEESI_SI_EEESC_SE_Li256ELb1ELb1ELb0ELb0EEENS1_19SingleTileSchedulerILb1ELb0ELb1ELi128EEEEEEEEEvNT_6ParamsE,"a",@progbits
	.sectionflags	@""
	.align	4
.nv.constant0._ZN7cutlass13device_kernelIN5flash19enable_sm80_to_sm89INS1_16FlashAttnFwdSm80INS1_25CollectiveMainloopFwdSm80ILi8ELi1ELb0EN4cute5tupleIJNS5_1CILi128EEENS7_ILi64EEENS7_ILi192EEEEEELi192ENS_6half_tEfNS_4arch4Sm80ELb1ELb0ELb0ELb1ELb1ELb0ELb1ELb0EEENS1_21CollectiveEpilogueFwdINS6_IJS8_SA_S9_EEENS6_IJNS7_ILi1EEESI_SI_EEESC_SE_Li256ELb1ELb1ELb0ELb0EEENS1_19SingleTileSchedulerILb1ELb0ELb1ELi128EEEEEEEEEvNT_6ParamsE:
	.zero		1400


//--------------------- .nv.constant0._ZN7cutlass13device_kernelIN5flash19enable_sm80_to_sm89INS1_16FlashAttnFwdSm80INS1_25CollectiveMainloopFwdSm80ILi8ELi1ELb0EN4cute5tupleIJNS5_1CILi128EEENS7_ILi64EEENS7_ILi192EEEEEELi192ENS_6half_tEfNS_4arch4Sm80ELb1ELb0ELb0ELb1ELb1ELb1ELb1ELb0EEENS1_21CollectiveEpilogueFwdINS6_IJS8_SA_S9_EEENS6_IJNS7_ILi1EEESI_SI_EEESC_SE_Li256ELb1ELb1ELb0ELb0EEENS1_19SingleTileSchedulerILb1ELb0ELb1ELi128EEEEEEEEEvNT_6ParamsE --------------------------
	.section	.nv.constant0._ZN7cutlass13device_kernelIN5flash19enable_sm80_to_sm89INS1_16FlashAttnFwdSm80INS1_25CollectiveMainloopFwdSm80ILi8ELi1ELb0EN4cute5tupleIJNS5_1CILi128EEENS7_ILi64EEENS7_ILi192EEEEEELi192ENS_6half_tEfNS_4arch4Sm80ELb1ELb0ELb0ELb1ELb1ELb1ELb1ELb0EEENS1_21CollectiveEpilogueFwdINS6_IJS8_SA_S9_EEENS6_IJNS7_ILi1EEESI_SI_EEESC_SE_Li256ELb1ELb1ELb0ELb0EEENS1_19SingleTileSchedulerILb1ELb0ELb1ELi128EEEEEEEEEvNT_6ParamsE,"a",@progbits
	.sectionflags	@""
	.align	4
.nv.constant0._ZN7cutlass13device_kernelIN5flash19enable_sm80_to_sm89INS1_16FlashAttnFwdSm80INS1_25CollectiveMainloopFwdSm80ILi8ELi1ELb0EN4cute5tupleIJNS5_1CILi128EEENS7_ILi64EEENS7_ILi192EEEEEELi192ENS_6half_tEfNS_4arch4Sm80ELb1ELb0ELb0ELb1ELb1ELb1ELb1ELb0EEENS1_21CollectiveEpilogueFwdINS6_IJS8_SA_S9_EEENS6_IJNS7_ILi1EEESI_SI_EEESC_SE_Li256ELb1ELb1ELb0ELb0EEENS1_19SingleTileSchedulerILb1ELb0ELb1ELi128EEEEEEEEEvNT_6ParamsE:
	.zero		1400


//--------------------- .nv.constant0._ZN7cutlass13device_kernelIN5flash19enable_sm80_to_sm89INS1_16FlashAttnFwdSm80INS1_25CollectiveMainloopFwdSm80ILi8ELi2ELb0EN4cute5tupleIJNS5_1CILi128EEENS7_ILi64EEENS7_ILi192EEEEEELi192ENS_6half_tEfNS_4arch4Sm80ELb0ELb0ELb0ELb0ELb1ELb0ELb1ELb0EEENS1_21CollectiveEpilogueFwdINS6_IJS8_SA_S9_EEENS6_IJNS7_ILi1EEESI_SI_EEESC_SE_Li256ELb0ELb1ELb0ELb0EEENS1_19SingleTileSchedulerILb0ELb0ELb1ELi128EEEEEEEEEvNT_6ParamsE --------------------------
	.section	.nv.constant0._ZN7cutlass13device_kernelIN5flash19enable_sm80_to_sm89INS1_16FlashAttnFwdSm80INS1_25CollectiveMainloopFwdSm80ILi8ELi2ELb0EN4cute5tupleIJNS5_1CILi128EEENS7_ILi64EEENS7_ILi192EEEEEELi192ENS_6half_tEfNS_4arch4Sm80ELb0ELb0ELb0ELb0ELb1ELb0ELb1ELb0EEENS1_21CollectiveEpilogueFwdINS6_IJS8_SA_S9_EEENS6_IJNS7_ILi1EEESI_SI_EEESC_SE_Li256ELb0ELb1ELb0ELb0EEENS1_19SingleTileSchedulerILb0ELb0ELb1ELi128EEEEEEEEEvNT_6ParamsE,"a",@progbits
	.sectionflags	@""
	.align	4
.nv.constant0._ZN7cutlass13device_kernelIN5flash19enable_sm80_to_sm89INS1_16FlashAttnFwdSm80INS1_25CollectiveMainloopFwdSm80ILi8ELi2ELb0EN4cute5tupleIJNS5_1CILi128EEENS7_ILi64EEENS7_ILi192EEEEEELi192ENS_6half_tEfNS_4arch4Sm80ELb0ELb0ELb0ELb0ELb1ELb0ELb1ELb0EEENS1_21CollectiveEpilogueFwdINS6_IJS8_SA_S9_EEENS6_IJNS7_ILi1EEESI_SI_EEESC_SE_Li256ELb0ELb1ELb0ELb0EEENS1_19SingleTileSchedulerILb0ELb0ELb1ELi128EEEEEEEEEvNT_6ParamsE:
	.zero		1400


//--------------------- .nv.constant0._ZN7cutlass13device_kernelIN5flash19enable_sm80_to_sm89INS1_16FlashAttnFwdSm80INS1_25CollectiveMainloopFwdSm80ILi8ELi2ELb0EN4cute5tupleIJNS5_1CILi128EEENS7_ILi64EEENS7_ILi192EEEEEELi192ENS_6half_tEfNS_4arch4Sm80ELb0ELb0ELb0ELb1ELb1ELb0ELb1ELb0EEENS1_21CollectiveEpilogueFwdINS6_IJS8_SA_S9_EEENS6_IJNS7_ILi1EEESI_SI_EEESC_SE_Li256ELb1ELb1ELb0ELb0EEENS1_19SingleTileSchedulerILb1ELb0ELb1ELi128EEEEEEEEEvNT_6ParamsE --------------------------
	.section	.nv.constant0._ZN7cutlass13device_kernelIN5flash19enable_sm80_to_sm89INS1_16FlashAttnFwdSm80INS1_25CollectiveMainloopFwdSm80ILi8ELi2ELb0EN4cute5tupleIJNS5_1CILi128EEENS7_ILi64EEENS7_ILi192EEEEEELi192ENS_6half_tEfNS_4arch4Sm80ELb0ELb0ELb0ELb1ELb1ELb0ELb1ELb0EEENS1_21CollectiveEpilogueFwdINS6_IJS8_SA_S9_EEENS6_IJNS7_ILi1EEESI_SI_EEESC_SE_Li256ELb1ELb1ELb0ELb0EEENS1_19SingleTileSchedulerILb1ELb0ELb1ELi128EEEEEEEEEvNT_6ParamsE,"a",@progbits
	.sectionflags	@""
	.align	4
.nv.constant0._ZN7cutlass13device_kernelIN5flash19enable_sm80_to_sm89INS1_16FlashAttnFwdSm80INS1_25CollectiveMainloopFwdSm80ILi8ELi2ELb0EN4cute5tupleIJNS5_1CILi128EEENS7_ILi64EEENS7_ILi192EEEEEELi192ENS_6half_tEfNS_4arch4Sm80ELb0ELb0ELb0ELb1ELb1ELb0ELb1ELb0EEENS1_21CollectiveEpilogueFwdINS6_IJS8_SA_S9_EEENS6_IJNS7_ILi1EEESI_SI_EEESC_SE_Li256ELb1ELb1ELb0ELb0EEENS1_19SingleTileSchedulerILb1ELb0ELb1ELi128EEEEEEEEEvNT_6ParamsE:
	.zero		1400


//--------------------- .nv.constant0._ZN7cutlass13device_kernelIN5flash19enable_sm80_to_sm89INS1_16FlashAttnFwdSm80INS1_25CollectiveMainloopFwdSm80ILi8ELi2ELb0EN4cute5tupleIJNS5_1CILi128EEENS7_ILi64EEENS7_ILi192EEEEEELi192ENS_6half_tEfNS_4arch4Sm80ELb0ELb0ELb0ELb1ELb1ELb1ELb1ELb0EEENS1_21CollectiveEpilogueFwdINS6_IJS8_SA_S9_EEENS6_IJNS7_ILi1EEESI_SI_EEESC_SE_Li256ELb1ELb1ELb0ELb0EEENS1_19SingleTileSchedulerILb1ELb0ELb1ELi128EEEEEEEEEvNT_6ParamsE --------------------------
	.section	.nv.constant0._ZN7cutlass13device_kernelIN5flash19enable_sm80_to_sm89INS1_16FlashAttnFwdSm80INS1_25CollectiveMainloopFwdSm80ILi8ELi2ELb0EN4cute5tupleIJNS5_1CILi128EEENS7_ILi64EEENS7_ILi192EEEEEELi192ENS_6half_tEfNS_4arch4Sm80ELb0ELb0ELb0ELb1ELb1ELb1ELb1ELb0EEENS1_21CollectiveEpilogueFwdINS6_IJS8_SA_S9_EEENS6_IJNS7_ILi1EEESI_SI_EEESC_SE_Li256ELb1ELb1ELb0ELb0EEENS1_19SingleTileSchedulerILb1ELb0ELb1ELi128EEEEEEEEEvNT_6ParamsE,"a",@progbits
	.sectionflags	@""
	.align	4
.nv.constant0._ZN7cutlass13device_kernelIN5flash19enable_sm80_to_sm89INS1_16FlashAttnFwdSm80INS1_25CollectiveMainloopFwdSm80ILi8ELi2ELb0EN4cute5tupleIJNS5_1CILi128EEENS7_ILi64EEENS7_ILi192EEEEEELi192ENS_6half_tEfNS_4arch4Sm80ELb0ELb0ELb0ELb1ELb1ELb1ELb1ELb0EEENS1_21CollectiveEpilogueFwdINS6_IJS8_SA_S9_EEENS6_IJNS7_ILi1EEESI_SI_EEESC_SE_Li256ELb1ELb1ELb0ELb0EEENS1_19SingleTileSchedulerILb1ELb0ELb1ELi128EEEEEEEEEvNT_6ParamsE:
	.zero		1400


//--------------------- .nv.constant0._ZN7cutlass13device_kernelIN5flash19enable_sm80_to_sm89INS1_16FlashAttnFwdSm80INS1_25CollectiveMainloopFwdSm80ILi8ELi2ELb0EN4cute5tupleIJNS5_1CILi128EEENS7_ILi64EEENS7_ILi192EEEEEELi192ENS_6half_tEfNS_4arch4Sm80ELb0ELb1ELb0ELb0ELb1ELb0ELb1ELb0EEENS1_21CollectiveEpilogueFwdINS6_IJS8_SA_S9_EEENS6_IJNS7_ILi1EEESI_SI_EEESC_SE_Li256ELb0ELb1ELb0ELb0EEENS1_19SingleTileSchedulerILb0ELb0ELb1ELi128EEEEEEEEEvNT_6ParamsE --------------------------
	.section	.nv.constant0._ZN7cutlass13device_kernelIN5flash19enable_sm80_to_sm89INS1_16FlashAttnFwdSm80INS1_25CollectiveMainloopFwdSm80ILi8ELi2ELb0EN4cute5tupleIJNS5_1CILi128EEENS7_ILi64EEENS7_ILi192EEEEEELi192ENS_6half_tEfNS_4arch4Sm80ELb0ELb1ELb0ELb0ELb1ELb0ELb1ELb0EEENS1_21CollectiveEpilogueFwdINS6_IJS8_SA_S9_EEENS6_IJNS7_ILi1EEESI_SI_EEESC_SE_Li256ELb0ELb1ELb0ELb0EEENS1_19SingleTileSchedulerILb0ELb0ELb1ELi128EEEEEEEEEvNT_6ParamsE,"a",@progbits
	.sectionflags	@""
	.align	4
.nv.constant0._ZN7cutlass13device_kernelIN5flash19enable_sm80_to_sm89INS1_16FlashAttnFwdSm80INS1_25CollectiveMainloopFwdSm80ILi8ELi2ELb0EN4cute5tupleIJNS5_1CILi128EEENS7_ILi64EEENS7_ILi192EEEEEELi192ENS_6half_tEfNS_4arch4Sm80ELb0ELb1ELb0ELb0ELb1ELb0ELb1ELb0EEENS1_21CollectiveEpilogueFwdINS6_IJS8_SA_S9_EEENS6_IJNS7_ILi1EEESI_SI_EEESC_SE_Li256ELb0ELb1ELb0ELb0EEENS1_19SingleTileSchedulerILb0ELb0ELb1ELi128EEEEEEEEEvNT_6ParamsE:
	.zero		1400


//--------------------- .nv.constant0._ZN7cutlass13device_kernelIN5flash19enable_sm80_to_sm89INS1_16FlashAttnFwdSm80INS1_25CollectiveMainloopFwdSm80ILi8ELi2ELb0EN4cute5tupleIJNS5_1CILi128EEENS7_ILi64EEENS7_ILi192EEEEEELi192ENS_6half_tEfNS_4arch4Sm80ELb0ELb1ELb0ELb1ELb1ELb0ELb1ELb0EEENS1_21CollectiveEpilogueFwdINS6_IJS8_SA_S9_EEENS6_IJNS7_ILi1EEESI_SI_EEESC_SE_Li256ELb1ELb1ELb0ELb0EEENS1_19SingleTileSchedulerILb1ELb0ELb1ELi128EEEEEEEEEvNT_6ParamsE --------------------------
	.section	.nv.constant0._ZN7cutlass13device_kernelIN5flash19enable_sm80_to_sm89INS1_16FlashAttnFwdSm80INS1_25CollectiveMainloopFwdSm80ILi8ELi2ELb0EN4cute5tupleIJNS5_1CILi128EEENS7_ILi64EEENS7_ILi192EEEEEELi192ENS_6half_tEfNS_4arch4Sm80ELb0ELb1ELb0ELb1ELb1ELb0ELb1ELb0EEENS1_21CollectiveEpilogueFwdINS6_IJS8_SA_S9_EEENS6_IJNS7_ILi1EEESI_SI_EEESC_SE_Li256ELb1ELb1ELb0ELb0EEENS1_19SingleTileSchedulerILb1ELb0ELb1ELi128EEEEEEEEEvNT_6ParamsE,"a",@progbits
	.sectionflags	@""
	.align	4
.nv.constant0._ZN7cutlass13device_kernelIN5flash19enable_sm80_to_sm89INS1_16FlashAttnFwdSm80INS1_25CollectiveMainloopFwdSm80ILi8ELi2ELb0EN4cute5tupleIJNS5_1CILi128EEENS7_ILi64EEENS7_ILi192EEEEEELi192ENS_6half_tEfNS_4arch4Sm80ELb0ELb1ELb0ELb1ELb1ELb0ELb1ELb0EEENS1_21CollectiveEpilogueFwdINS6_IJS8_SA_S9_EEENS6_IJNS7_ILi1EEESI_SI_EEESC_SE_Li256ELb1ELb1ELb0ELb0EEENS1_19SingleTileSchedulerILb1ELb0ELb1ELi128EEEEEEEEEvNT_6ParamsE:
	.zero		1400


//--------------------- .nv.constant0._ZN7cutlass13device_kernelIN5flash19enable_sm80_to_sm89INS1_16FlashAttnFwdSm80INS1_25CollectiveMainloopFwdSm80ILi8ELi2ELb0EN4cute5tupleIJNS5_1CILi128EEENS7_ILi64EEENS7_ILi192EEEEEELi192ENS_6half_tEfNS_4arch4Sm80ELb0ELb1ELb0ELb1ELb1ELb1ELb1ELb0EEENS1_21CollectiveEpilogueFwdINS6_IJS8_SA_S9_EEENS6_IJNS7_ILi1EEESI_SI_EEESC_SE_Li256ELb1ELb1ELb0ELb0EEENS1_19SingleTileSchedulerILb1ELb0ELb1ELi128EEEEEEEEEvNT_6ParamsE --------------------------
	.section	.nv.constant0._ZN7cutlass13device_kernelIN5flash19enable_sm80_to_sm89INS1_16FlashAttnFwdSm80INS1_25CollectiveMainloopFwdSm80ILi8ELi2ELb0EN4cute5tupleIJNS5_1CILi128EEENS7_ILi64EEENS7_ILi192EEEEEELi192ENS_6half_tEfNS_4arch4Sm80ELb0ELb1ELb0ELb1ELb1ELb1ELb1ELb0EEENS1_21CollectiveEpilogueFwdINS6_IJS8_SA_S9_EEENS6_IJNS7_ILi1EEESI_SI_EEESC_SE_Li256ELb1ELb1ELb0ELb0EEENS1_19SingleTileSchedulerILb1ELb0ELb1ELi128EEEEEEEEEvNT_6ParamsE,"a",@progbits
	.sectionflags	@""
	.align	4
.nv.constant0._ZN7cutlass13device_kernelIN5flash19enable_sm80_to_sm89INS1_16FlashAttnFwdSm80INS1_25CollectiveMainloopFwdSm80ILi8ELi2ELb0EN4cute5tupleIJNS5_1CILi128EEENS7_ILi64EEENS7_ILi192EEEEEELi192ENS_6half_tEfNS_4arch4Sm80ELb0ELb1ELb0ELb1ELb1ELb1ELb1ELb0EEENS1_21CollectiveEpilogueFwdINS6_IJS8_SA_S9_EEENS6_IJNS7_ILi1EEESI_SI_EEESC_SE_Li256ELb1ELb1ELb0ELb0EEENS1_19SingleTileSchedulerILb1ELb0ELb1ELi128EEEEEEEEEvNT_6ParamsE:
	.zero		1400


//--------------------- .nv.constant0._ZN7cutlass13device_kernelIN5flash19enable_sm80_to_sm89INS1_16FlashAttnFwdSm80INS1_25CollectiveMainloopFwdSm80ILi8ELi2ELb0EN4cute5tupleIJNS5_1CILi128EEENS7_ILi64EEENS7_ILi192EEEEEELi192ENS_6half_tEfNS_4arch4Sm80ELb1ELb0ELb0ELb0ELb1ELb0ELb1ELb0EEENS1_21CollectiveEpilogueFwdINS6_IJS8_SA_S9_EEENS6_IJNS7_ILi1EEESI_SI_EEESC_SE_Li256ELb0ELb1ELb0ELb0EEENS1_30DynamicPersistentTileSchedulerILi256ELi256ELb0ELb1ELb0EEEEEEEEEvNT_6ParamsE --------------------------
	.section	.nv.constant0._ZN7cutlass13device_kernelIN5flash19enable_sm80_to_sm89INS1_16FlashAttnFwdSm80INS1_25CollectiveMainloopFwdSm80ILi8ELi2ELb0EN4cute5tupleIJNS5_1CILi128EEENS7_ILi64EEENS7_ILi192EEEEEELi192ENS_6half_tEfNS_4arch4Sm80ELb1ELb0ELb0ELb0ELb1ELb0ELb1ELb0EEENS1_21CollectiveEpilogueFwdINS6_IJS8_SA_S9_EEENS6_IJNS7_ILi1EEESI_SI_EEESC_SE_Li256ELb0ELb1ELb0ELb0EEENS1_30DynamicPersistentTileSchedulerILi256ELi256ELb0ELb1ELb0EEEEEEEEEvNT_6ParamsE,"a",@progbits
	.sectionflags	@""
	.align	4
.nv.constant0._ZN7cutlass13device_kernelIN5flash19enable_sm80_to_sm89INS1_16FlashAttnFwdSm80INS1_25CollectiveMainloopFwdSm80ILi8ELi2ELb0EN4cute5tupleIJNS5_1CILi128EEENS7_ILi64EEENS7_ILi192EEEEEELi192ENS_6half_tEfNS_4arch4Sm80ELb1ELb0ELb0ELb0ELb1ELb0ELb1ELb0EEENS1_21CollectiveEpilogueFwdINS6_IJS8_SA_S9_EEENS6_IJNS7_ILi1EEESI_SI_EEESC_SE_Li256ELb0ELb1ELb0ELb0EEENS1_30DynamicPersistentTileSchedulerILi256ELi256ELb0ELb1ELb0EEEEEEEEEvNT_6ParamsE:
	.zero		1416


//--------------------- .nv.constant0._ZN7cutlass13device_kernelIN5flash19enable_sm80_to_sm89INS1_16FlashAttnFwdSm80INS1_25CollectiveMainloopFwdSm80ILi8ELi2ELb0EN4cute5tupleIJNS5_1CILi128EEENS7_ILi64EEENS7_ILi192EEEEEELi192ENS_6half_tEfNS_4arch4Sm80ELb1ELb0ELb0ELb1ELb1ELb0ELb1ELb0EEENS1_21CollectiveEpilogueFwdINS6_IJS8_SA_S9_EEENS6_IJNS7_ILi1EEESI_SI_EEESC_SE_Li256ELb1ELb1ELb0ELb0EEENS1_19SingleTileSchedulerILb1ELb0ELb1ELi128EEEEEEEEEvNT_6ParamsE --------------------------
	.section	.nv.constant0._ZN7cutlass13device_kernelIN5flash19enable_sm80_to_sm89INS1_16FlashAttnFwdSm80INS1_25CollectiveMainloopFwdSm80ILi8ELi2ELb0EN4cute5tupleIJNS5_1CILi128EEENS7_ILi64EEENS7_ILi192EEEEEELi192ENS_6half_tEfNS_4arch4Sm80ELb1ELb0ELb0ELb1ELb1ELb0ELb1ELb0EEENS1_21CollectiveEpilogueFwdINS6_IJS8_SA_S9_EEENS6_IJNS7_ILi1EEESI_SI_EEESC_SE_Li256ELb1ELb1ELb0ELb0EEENS1_19SingleTileSchedulerILb1ELb0ELb1ELi128EEEEEEEEEvNT_6ParamsE,"a",@progbits
	.sectionflags	@""
	.align	4
.nv.constant0._ZN7cutlass13device_kernelIN5flash19enable_sm80_to_sm89INS1_16FlashAttnFwdSm80INS1_25CollectiveMainloopFwdSm80ILi8ELi2ELb0EN4cute5tupleIJNS5_1CILi128EEENS7_ILi64EEENS7_ILi192EEEEEELi192ENS_6half_tEfNS_4arch4Sm80ELb1ELb0ELb0ELb1ELb1ELb0ELb1ELb0EEENS1_21CollectiveEpilogueFwdINS6_IJS8_SA_S9_EEENS6_IJNS7_ILi1EEESI_SI_EEESC_SE_Li256ELb1ELb1ELb0ELb0EEENS1_19SingleTileSchedulerILb1ELb0ELb1ELi128EEEEEEEEEvNT_6ParamsE:
	.zero		1400


//--------------------- .nv.constant0._ZN7cutlass13device_kernelIN5flash19enable_sm80_to_sm89INS1_16FlashAttnFwdSm80INS1_25CollectiveMainloopFwdSm80ILi8ELi2ELb0EN4cute5tupleIJNS5_1CILi128EEENS7_ILi64EEENS7_ILi192EEEEEELi192ENS_6half_tEfNS_4arch4Sm80ELb1ELb0ELb0ELb1ELb1ELb1ELb1ELb0EEENS1_21CollectiveEpilogueFwdINS6_IJS8_SA_S9_EEENS6_IJNS7_ILi1EEESI_SI_EEESC_SE_Li256ELb1ELb1ELb0ELb0EEENS1_19SingleTileSchedulerILb1ELb0ELb1ELi128EEEEEEEEEvNT_6ParamsE --------------------------
	.section	.nv.constant0._ZN7cutlass13device_kernelIN5flash19enable_sm80_to_sm89INS1_16FlashAttnFwdSm80INS1_25CollectiveMainloopFwdSm80ILi8ELi2ELb0EN4cute5tupleIJNS5_1CILi128EEENS7_ILi64EEENS7_ILi192EEEEEELi192ENS_6half_tEfNS_4arch4Sm80ELb1ELb0ELb0ELb1ELb1ELb1ELb1ELb0EEENS1_21CollectiveEpilogueFwdINS6_IJS8_SA_S9_EEENS6_IJNS7_ILi1EEESI_SI_EEESC_SE_Li256ELb1ELb1ELb0ELb0EEENS1_19SingleTileSchedulerILb1ELb0ELb1ELi128EEEEEEEEEvNT_6ParamsE,"a",@progbits
	.sectionflags	@""
	.align	4
.nv.constant0._ZN7cutlass13device_kernelIN5flash19enable_sm80_to_sm89INS1_16FlashAttnFwdSm80INS1_25CollectiveMainloopFwdSm80ILi8ELi2ELb0EN4cute5tupleIJNS5_1CILi128EEENS7_ILi64EEENS7_ILi192EEEEEELi192ENS_6half_tEfNS_4arch4Sm80ELb1ELb0ELb0ELb1ELb1ELb1ELb1ELb0EEENS1_21CollectiveEpilogueFwdINS6_IJS8_SA_S9_EEENS6_IJNS7_ILi1EEESI_SI_EEESC_SE_Li256ELb1ELb1ELb0ELb0EEENS1_19SingleTileSchedulerILb1ELb0ELb1ELi128EEEEEEEEEvNT_6ParamsE:
	.zero		1400


//--------------------- .text._ZN7cutlass13device_kernelIN5flash19enable_sm80_to_sm89INS1_16FlashAttnFwdSm80INS1_25CollectiveMainloopFwdSm80ILi8ELi1ELb0EN4cute5tupleIJNS5_1CILi128EEENS7_ILi64EEENS7_ILi192EEEEEELi192ENS_6half_tEfNS_4arch4Sm80ELb0ELb0ELb0ELb0ELb1ELb0ELb1ELb0EEENS1_21CollectiveEpilogueFwdINS6_IJS8_SA_S9_EEENS6_IJNS7_ILi1EEESI_SI_EEESC_SE_Li256ELb0ELb1ELb0ELb0EEENS1_19SingleTileSchedulerILb0ELb0ELb1ELi128EEEEEEEEEvNT_6ParamsE --------------------------
	.section	.text._ZN7cutlass13device_kernelIN5flash19enable_sm80_to_sm89INS1_16FlashAttnFwdSm80INS1_25CollectiveMainloopFwdSm80ILi8ELi1ELb0EN4cute5tupleIJNS5_1CILi128EEENS7_ILi64EEENS7_ILi192EEEEEELi192ENS_6half_tEfNS_4arch4Sm80ELb0ELb0ELb0ELb0ELb1ELb0ELb1ELb0EEENS1_21CollectiveEpilogueFwdINS6_IJS8_SA_S9_EEENS6_IJNS7_ILi1EEESI_SI_EEESC_SE_Li256ELb0ELb1ELb0ELb0EEENS1_19SingleTileSchedulerILb0ELb0ELb1ELi128EEEEEEEEEvNT_6ParamsE,"ax",@progbits
	.sectioninfo	@"SHI_REGISTERS=238"
	.align	128
.text._ZN7cutlass13device_kernelIN5flash19enable_sm80_to_sm89INS1_16FlashAttnFwdSm80INS1_25CollectiveMainloopFwdSm80ILi8ELi1ELb0EN4cute5tupleIJNS5_1CILi128EEENS7_ILi64EEENS7_ILi192EEEEEELi192ENS_6half_tEfNS_4arch4Sm80ELb0ELb0ELb0ELb0ELb1ELb0ELb1ELb0EEENS1_21CollectiveEpilogueFwdINS6_IJS8_SA_S9_EEENS6_IJNS7_ILi1EEESI_SI_EEESC_SE_Li256ELb0ELb1ELb0ELb0EEENS1_19SingleTileSchedulerILb0ELb0ELb1ELi128EEEEEEEEEvNT_6ParamsE:
        .type           _ZN7cutlass13device_kernelIN5flash19enable_sm80_to_sm89INS1_16FlashAttnFwdSm80INS1_25CollectiveMainloopFwdSm80ILi8ELi1ELb0EN4cute5tupleIJNS5_1CILi128EEENS7_ILi64EEENS7_ILi192EEEEEELi192ENS_6half_tEfNS_4arch4Sm80ELb0ELb0ELb0ELb0ELb1ELb0ELb1ELb0EEENS1_21CollectiveEpilogueFwdINS6_IJS8_SA_S9_EEENS6_IJNS7_ILi1EEESI_SI_EEESC_SE_Li256ELb0ELb1ELb0ELb0EEENS1_19SingleTileSchedulerILb0ELb0ELb1ELi128EEEEEEEEEvNT_6ParamsE,@function
        .size           _ZN7cutlass13device_kernelIN5flash19enable_sm80_to_sm89INS1_16FlashAttnFwdSm80INS1_25CollectiveMainloopFwdSm80ILi8ELi1ELb0EN4cute5tupleIJNS5_1CILi128EEENS7_ILi64EEENS7_ILi192EEEEEELi192ENS_6half_tEfNS_4arch4Sm80ELb0ELb0ELb0ELb0ELb1ELb0ELb1ELb0EEENS1_21CollectiveEpilogueFwdINS6_IJS8_SA_S9_EEENS6_IJNS7_ILi1EEESI_SI_EEESC_SE_Li256ELb0ELb1ELb0ELb0EEENS1_19SingleTileSchedulerILb0ELb0ELb1ELi128EEEEEEEEEvNT_6ParamsE,(.L_x_1494 - _ZN7cutlass13device_kernelIN5flash19enable_sm80_to_sm89INS1_16FlashAttnFwdSm80INS1_25CollectiveMainloopFwdSm80ILi8ELi1ELb0EN4cute5tupleIJNS5_1CILi128EEENS7_ILi64EEENS7_ILi192EEEEEELi192ENS_6half_tEfNS_4arch4Sm80ELb0ELb0ELb0ELb0ELb1ELb0ELb1ELb0EEENS1_21CollectiveEpilogueFwdINS6_IJS8_SA_S9_EEENS6_IJNS7_ILi1EEESI_SI_EEESC_SE_Li256ELb0ELb1ELb0ELb0EEENS1_19SingleTileSchedulerILb0ELb0ELb1ELi128EEEEEEEEEvNT_6ParamsE)
        .other          _ZN7cutlass13device_kernelIN5flash19enable_sm80_to_sm89INS1_16FlashAttnFwdSm80INS1_25CollectiveMainloopFwdSm80ILi8ELi1ELb0EN4cute5tupleIJNS5_1CILi128EEENS7_ILi64EEENS7_ILi192EEEEEELi192ENS_6half_tEfNS_4arch4Sm80ELb0ELb0ELb0ELb0ELb1ELb0ELb1ELb0EEENS1_21CollectiveEpilogueFwdINS6_IJS8_SA_S9_EEENS6_IJNS7_ILi1EEESI_SI_EEESC_SE_Li256ELb0ELb1ELb0ELb0EEENS1_19SingleTileSchedulerILb0ELb0ELb1ELi128EEEEEEEEEvNT_6ParamsE,@"STO_CUDA_ENTRY STV_DEFAULT"
_ZN7cutlass13device_kernelIN5flash19enable_sm80_to_sm89INS1_16FlashAttnFwdSm80INS1_25CollectiveMainloopFwdSm80ILi8ELi1ELb0EN4cute5tupleIJNS5_1CILi128EEENS7_ILi64EEENS7_ILi192EEEEEELi192ENS_6half_tEfNS_4arch4Sm80ELb0ELb0ELb0ELb0ELb1ELb0ELb1ELb0EEENS1_21CollectiveEpilogueFwdINS6_IJS8_SA_S9_EEENS6_IJNS7_ILi1EEESI_SI_EEESC_SE_Li256ELb0ELb1ELb0ELb0EEENS1_19SingleTileSchedulerILb0ELb0ELb1ELi128EEEEEEEEEvNT_6ParamsE:
[----:B------:R-:W-:Y:S02]  /*0000*/  MOV R1, c[0x0][0x28] ;  /* 0x00000a0000017a02 */ /* 0x000fe40000000f00 */
[----:B------:R-:W1:Y:S02]  /*0010*/  S2UR UR11, SR_CTAID.Z ;  /* 0x00000000000b79c3 */ /* 0x000e640000002700 */
[----:B-1----:R-:W-:-:S13]  /*0020*/  ISETP.LE.AND P0, PT, RZ, UR11, PT ;  /* 0x0000000bff007c0c */ /* 0x002fda000bf03270 */
[----:B------:R-:W-:Y:S05]  /*0030*/  @!P0 EXIT ;  /* 0x000000000000894d */ /* 0x000fea0003800000 */
[----:B------:R-:W-:Y:S02]  /*0040*/  ULDC.64 UR4, c[0x0][0x370] ;  /* 0x0000dc0000047ab9 */ /* 0x000fe40000000a00 */
[----:B------:R-:W-:Y:S02]  /*0050*/  UISETP.NE.U32.AND UP0, UPT, URZ, UR4, UPT ;  /* 0x000000043f00728c */ /* 0x000fe4000bf05070 */
[----:B------:R-:W-:Y:S02]  /*0060*/  ULDC.64 UR8, c[0x0][0x370] ;  /* 0x0000dc0000087ab9 */ /* 0x000fe40000000a00 */
[----:B------:R-:W-:Y:S02]  /*0070*/  UISETP.NE.AND.EX UP0, UPT, URZ, UR5, UPT, UP0 ;  /* 0x000000053f00728c */ /* 0x000fe4000bf05300 */
[----:B------:R-:W-:Y:S02]  /*0080*/  ULDC.64 UR12, c[0x0][0x118] ;  /* 0x00004600000c7ab9 */ /* 0x000fe40000000a00 */
[----:B------:R-:W-:-:S02]  /*0090*/  ULDC.64 UR4, c[0x0][0x340] ;  /* 0x0000d00000047ab9 */ /* 0x000fc40000000a00 */
[----:B------:R-:W-:-:S05]  /*00a0*/  PLOP3.LUT P1, PT, PT, PT, UP0, 0x80, 0x0 ;  /* 0x000000000000781c */ /* 0x000fca0003f2f008 */
[----:B------:R-:W-:Y:S02]  /*00b0*/  @UP0 UMOV UR6, 0x4 ;  /* 0x0000000400060882 */ /* 0x000fe40000000000 */
[----:B------:R-:W-:Y:S02]  /*00c0*/  @UP0 UIMAD.WIDE UR6, UR11, UR6, UR8 ;  /* 0x000000060b0602a5 */ /* 0x000fe4000f8e0208 */
[----:B------:R-:W-:-:S04]  /*00d0*/  UISETP.NE.U32.AND UP0, UPT, URZ, UR4, UPT ;  /* 0x000000043f00728c */ /* 0x000fc8000bf05070 */
[----:B------:R-:W-:Y:S01]  /*00e0*/  UISETP.NE.AND.EX UP0, UPT, URZ, UR5, UPT, UP0 ;  /* 0x000000053f00728c */ /* 0x000fe2000bf05300 */
[----:B------:R-:W-:Y:S02]  /*00f0*/  IMAD.U32 R10, RZ, RZ, UR6 ;  /* 0x00000006ff0a7e24 */ /* 0x000fe4000f8e00ff */
[----:B------:R-:W-:Y:S01]  /*0100*/  IMAD.U32 R11, RZ, RZ, UR7 ;  /* 0x00000007ff0b7e24 */ /* 0x000fe2000f8e00ff */
[----:B------:R-:W-:Y:S02]  /*0110*/  ULDC.64 UR6, c[0x0][0x340] ;  /* 0x0000d00000067ab9 */ /* 0x000fe40000000a00 */
[----:B------:R-:W-:Y:S02]  /*0120*/  PLOP3.LUT P6, PT, PT, PT, UP0, 0x80, 0x0 ;  /* 0x000000000000781c */ /* 0x000fe40003fcf008 */
[----:B------:R1:W2:Y:S03]  /*0130*/  @P1 LDG.E R10, [R10.64] ;  /* 0x0000000c0a0a1981 */ /* 0x0002a6000c1e1900 */
[----:B------:R-:W-:-:S02]  /*0140*/  @UP0 UMOV UR4, 0x4 ;  /* 0x0000000400040882 */ /* 0x000fc40000000000 */
[----:B------:R-:W-:-:S06]  /*0150*/  @UP0 UIMAD.WIDE UR4, UR11, UR4, UR6 ;  /* 0x000000040b0402a5 */ /* 0x000fcc000f8e0206 */
[----:B------:R-:W-:Y:S02]  /*0160*/  IMAD.U32 R12, RZ, RZ, UR4 ;  /* 0x00000004ff0c7e24 */ /* 0x000fe4000f8e00ff */
[----:B------:R-:W-:Y:S01]  /*0170*/  IMAD.U32 R13, RZ, RZ, UR5 ;  /* 0x00000005ff0d7e24 */ /* 0x000fe2000f8e00ff */
[----:B------:R-:W3:Y:S01]  /*0180*/  S2R R3, SR_TID.X ;  /* 0x0000000000037919 */ /* 0x000ee20000002100 */
[----:B------:R-:W4:Y:S03]  /*0190*/  S2UR UR8, SR_CTAID.Y ;  /* 0x00000000000879c3 */ /* 0x000f260000002600 */
[----:B------:R-:W5:Y:S01]  /*01a0*/  S2R R202, SR_CTAID.X ;  /* 0x0000000000ca7919 */ /* 0x000f620000002500 */
[----:B------:R-:W-:Y:S01]  /*01b0*/  IMAD.MOV.U32 R2, RZ, RZ, c[0x0][0x2c4] ;  /* 0x0000b100ff027624 */ /* 0x000fe200078e00ff */
[----:B------:R-:W-:Y:S02]  /*01c0*/  ULDC.64 UR4, c[0x0][0x1b8] ;  /* 0x00006e0000047ab9 */ /* 0x000fe40000000a00 */
[----:B------:R1:W2:Y:S01]  /*01d0*/  @P6 LDG.E R12, [R12.64] ;  /* 0x0000000c0c0c6981 */ /* 0x0002a2000c1e1900 */
[----:B------:R-:W-:Y:S01]  /*01e0*/  USHF.R.S32.HI UR9, URZ, 0x1f, UR11 ;  /* 0x0000001f3f097899 */ /* 0x000fe2000801140b */
[----:B------:R-:W-:Y:S01]  /*01f0*/  ISETP.NE.AND P0, PT, R2, 0x1, PT ;  /* 0x000000010200780c */ /* 0x000fe20003f05270 */
[----:B------:R-:W-:Y:S01]  /*0200*/  IMAD.MOV.U32 R199, RZ, RZ, c[0x0][0x2b8] ;  /* 0x0000ae00ffc77624 */ /* 0x000fe200078e00ff */
[----:B------:R-:W-:Y:S01]  /*0210*/  UMOV UR10, URZ ;  /* 0x0000003f000a7c82 */ /* 0x000fe20008000000 */
[----:B------:R-:W-:-:S03]  /*0220*/  IMAD.MOV.U32 R200, RZ, RZ, RZ ;  /* 0x000000ffffc87224 */ /* 0x000fc600078e00ff */
[----:B------:R-:W-:Y:S02]  /*0230*/  ISETP.NE.AND P3, PT, R199, 0x1, PT ;  /* 0x00000001c700780c */ /* 0x000fe40003f65270 */
[----:B---3--:R-:W-:Y:S01]  /*0240*/  SHF.R.S32.HI R16, RZ, 0x1f, R3 ;  /* 0x0000001fff107819 */ /* 0x008fe20000011403 */
[----:B----4-:R-:W-:Y:S02]  /*0250*/  USHF.R.S32.HI UR6, URZ, 0x1f, UR8 ;  /* 0x0000001f3f067899 */ /* 0x010fe40008011408 */
[----:B------:R-:W-:Y:S01]  /*0260*/  UIMAD.WIDE.U32 UR14, UR8, UR4, URZ ;  /* 0x00000004080e72a5 */ /* 0x000fe2000f8e003f */
[----:B------:R-:W-:Y:S01]  /*0270*/  LEA.HI R5, R16, R3, RZ, 0x3 ;  /* 0x0000000310057211 */ /* 0x000fe200078f18ff */
[----:B------:R-:W-:-:S03]  /*0280*/  UIMAD UR7, UR6, UR4, URZ ;  /* 0x00000004060772a4 */ /* 0x000fc6000f8e023f */
[----:B------:R-:W-:Y:S01]  /*0290*/  LOP3.LUT R0, R5, 0xfffffff8, RZ, 0xc0, !PT ;  /* 0xfffffff805007812 */ /* 0x000fe200078ec0ff */
[----:B------:R-:W-:Y:S01]  /*02a0*/  UIMAD UR7, UR8, UR5, UR7 ;  /* 0x00000005080772a4 */ /* 0x000fe2000f8e0207 */
[----:B------:R-:W-:Y:S02]  /*02b0*/  SHF.R.S32.HI R5, RZ, 0x3, R5 ;  /* 0x00000003ff057819 */ /* 0x000fe40000011405 */
[----:B------:R-:W-:Y:S01]  /*02c0*/  ULDC.64 UR4, c[0x0][0x1c0] ;  /* 0x0000700000047ab9 */ /* 0x000fe20000000a00 */
[----:B------:R-:W-:Y:S01]  /*02d0*/  IMAD.IADD R0, R3, 0x1, -R0 ;  /* 0x0000000103007824 */ /* 0x000fe200078e0a00 */
[----:B------:R-:W-:Y:S01]  /*02e0*/  UIADD3 UR15, UR15, UR7, URZ ;  /* 0x000000070f0f7290 */ /* 0x000fe2000fffe03f */
[----:B------:R-:W-:Y:S01]  /*02f0*/  IMAD.SHL.U32 R203, R5, 0x40, RZ ;  /* 0x0000004005cb7824 */ /* 0x000fe200078e00ff */
[----:B------:R-:W-:Y:S01]  /*0300*/  UIMAD UR9, UR9, UR4, URZ ;  /* 0x00000004090972a4 */ /* 0x000fe2000f8e023f */
[C---:B------:R-:W-:Y:S01]  /*0310*/  IMAD R205, R0.reuse, 0x20, R5 ;  /* 0x0000002000cd7824 */ /* 0x040fe200078e0205 */
[----:B------:R-:W-:Y:S01]  /*0320*/  UIMAD.WIDE.U32 UR14, UR11, UR4, UR14 ;  /* 0x000000040b0e72a5 */ /* 0x000fe2000f8e000e */
[----:B------:R-:W-:Y:S01]  /*0330*/  IMAD.SHL.U32 R208, R0, 0x8, RZ ;  /* 0x0000000800d07824 */ /* 0x000fe200078e00ff */
[----:B------:R-:W-:Y:S01]  /*0340*/  UIMAD UR5, UR11, UR5, UR9 ;  /* 0x000000050b0572a4 */ /* 0x000fe2000f8e0209 */
[C---:B-----5:R-:W-:Y:S01]  /*0350*/  IMAD R204, R202.reuse, 0x80, R205 ;  /* 0x00000080cacc7824 */ /* 0x060fe200078e02cd */
[----:B------:R-:W-:Y:S01]  /*0360*/  LOP3.LUT R203, R203, 0x1c0, RZ, 0xc0, !PT ;  /* 0x000001c0cbcb7812 */ /* 0x000fe200078ec0ff */
[----:B------:R-:W-:Y:S01]  /*0370*/  IMAD R202, R202, 0x80, R5 ;  /* 0x00000080caca7824 */ /* 0x000fe200078e0205 */
[----:B------:R-:W-:Y:S01]  /*0380*/  UIADD3 UR5, UR15, UR5, URZ ;  /* 0x000000050f057290 */ /* 0x000fe2000fffe03f */
[----:B------:R-:W-:Y:S01]  /*0390*/  @P0 IMAD.HI.U32 R4, R204, c[0x0][0x2c8], RZ ;  /* 0x0000b200cc040a27 */ /* 0x000fe200078e00ff */
[C---:B------:R-:W-:Y:S01]  /*03a0*/  IADD3 R207, R208.reuse, 0x40, RZ ;  /* 0x00000040d0cf7810 */ /* 0x040fe20007ffe0ff */
[----:B------:R-:W-:Y:S01]  /*03b0*/  ULDC UR4, c[0x0][0x2ac] ;  /* 0x0000ab0000047ab9 */ /* 0x000fe20000000800 */
[C---:B------:R-:W-:Y:S01]  /*03c0*/  IADD3 R206, R208.reuse, 0x80, RZ ;  /* 0x00000080d0ce7810 */ /* 0x040fe20007ffe0ff */
[----:B------:R-:W-:Y:S01]  /*03d0*/  IMAD.MOV.U32 R7, RZ, RZ, R204 ;  /* 0x000000ffff077224 */ /* 0x000fe200078e00cc */
[----:B------:R-:W-:Y:S01]  /*03e0*/  @P0 SHF.R.U32.HI R7, RZ, c[0x0][0x2cc], R4 ;  /* 0x0000b300ff070a19 */ /* 0x000fe20000011604 */
[----:B------:R-:W-:Y:S01]  /*03f0*/  IMAD.U32 R9, RZ, RZ, UR15 ;  /* 0x0000000fff097e24 */ /* 0x000fe2000f8e00ff */
[----:B------:R-:W-:Y:S01]  /*0400*/  ULDC UR7, c[0x0][0x1d0] ;  /* 0x0000740000077ab9 */ /* 0x000fe20000000800 */
[----:B------:R-:W-:Y:S01]  /*0410*/  IMAD.U32 R8, RZ, RZ, UR14 ;  /* 0x0000000eff087e24 */ /* 0x000fe2000f8e00ff */
[--C-:B------:R-:W-:Y:S01]  /*0420*/  SHF.R.S32.HI R4, RZ, 0x1f, R7.reuse ;  /* 0x0000001fff047819 */ /* 0x100fe20000011407 */
[----:B------:R-:W-:Y:S01]  /*0430*/  IMAD.MOV R9, RZ, RZ, -R7 ;  /* 0x000000ffff097224 */ /* 0x000fe200078e0a07 */
[----:B------:R-:W-:Y:S01]  /*0440*/  UIMAD UR7, UR4, UR7, 0x3f ;  /* 0x0000003f040774a4 */ /* 0x000fe2000f8e0207 */
[----:B------:R-:W-:Y:S01]  /*0450*/  IMAD.U32 R15, RZ, RZ, UR5 ;  /* 0x00000005ff0f7e24 */ /* 0x000fe2000f8e00ff */
[----:B------:R-:W-:Y:S01]  /*0460*/  ISETP.GE.AND P5, PT, R208, c[0x0][0x198], PT ;  /* 0x00006600d0007a0c */ /* 0x000fe20003fa6270 */
[----:B------:R-:W-:Y:S01]  /*0470*/  IMAD R6, R9, c[0x0][0x2c4], R204 ;  /* 0x0000b10009067a24 */ /* 0x000fe200078e02cc */
[----:B------:R-:W-:Y:S01]  /*0480*/  ISETP.GE.AND P4, PT, R207, c[0x0][0x198], PT ;  /* 0x00006600cf007a0c */ /* 0x000fe20003f86270 */
[----:B------:R-:W-:Y:S01]  /*0490*/  IMAD.MOV.U32 R14, RZ, RZ, R8 ;  /* 0x000000ffff0e7224 */ /* 0x000fe200078e0008 */
[----:B------:R-:W-:Y:S01]  /*04a0*/  USHF.R.S32.HI UR5, URZ, 0x1f, UR7 ;  /* 0x0000001f3f057899 */ /* 0x000fe20008011407 */
[----:B------:R-:W-:Y:S01]  /*04b0*/  IMAD R4, R4, c[0x0][0x1b0], RZ ;  /* 0x00006c0004047a24 */ /* 0x000fe200078e02ff */
[----:B------:R-:W-:Y:S01]  /*04c0*/  SHF.R.S32.HI R9, RZ, 0x1f, R6 ;  /* 0x0000001fff097819 */ /* 0x000fe20000011406 */
[----:B------:R-:W-:Y:S01]  /*04d0*/  IMAD.WIDE.U32 R14, R7, c[0x0][0x1b0], R14 ;  /* 0x00006c00070e7a25 */ /* 0x000fe200078e000e */
[----:B------:R-:W-:-:S02]  /*04e0*/  ULEA.HI UR7, UR5, UR7, URZ, 0x6 ;  /* 0x0000000705077291 */ /* 0x000fc4000f8f303f */
[----:B------:R-:W-:Y:S01]  /*04f0*/  ULDC UR9, c[0x0][0x1d0] ;  /* 0x0000740000097ab9 */ /* 0x000fe20000000800 */
[----:B------:R-:W-:Y:S01]  /*0500*/  IMAD R7, R7, c[0x0][0x1b4], R4 ;  /* 0x00006d0007077a24 */ /* 0x000fe200078e0204 */
[----:B------:R-:W-:Y:S01]  /*0510*/  SHF.R.U32.HI R4, RZ, 0x3, R203 ;  /* 0x00000003ff047819 */ /* 0x000fe200000116cb */
[----:B------:R-:W-:Y:S01]  /*0520*/  IMAD R9, R9, c[0x0][0x1a8], RZ ;  /* 0x00006a0009097a24 */ /* 0x000fe200078e02ff */
[----:B------:R-:W-:Y:S01]  /*0530*/  LOP3.LUT R203, R203, 0x38, R208, 0xf8, !PT ;  /* 0x00000038cbcb7812 */ /* 0x000fe200078ef8d0 */
[----:B------:R-:W-:Y:S01]  /*0540*/  IMAD.IADD R15, R15, 0x1, R7 ;  /* 0x000000010f0f7824 */ /* 0x000fe200078e0207 */
[----:B------:R-:W-:Y:S01]  /*0550*/  USHF.R.S32.HI UR7, URZ, 0x6, UR7 ;  /* 0x000000063f077899 */ /* 0x000fe20008011407 */
[C---:B------:R-:W-:Y:S01]  /*0560*/  IMAD R9, R6.reuse, c[0x0][0x1ac], R9 ;  /* 0x00006b0006097a24 */ /* 0x040fe200078e0209 */
[----:B------:R-:W-:Y:S01]  /*0570*/  LOP3.LUT R203, R203, R4, RZ, 0x3c, !PT ;  /* 0x00000004cbcb7212 */ /* 0x000fe200078e3cff */
[----:B------:R-:W-:Y:S01]  /*0580*/  IMAD.WIDE.U32 R6, R6, c[0x0][0x1a8], R14 ;  /* 0x00006a0006067a25 */ /* 0x000fe200078e000e */
[----:B------:R-:W-:Y:S01]  /*0590*/  LEA.HI R4, R16, R3, RZ, 0x6 ;  /* 0x0000000310047211 */ /* 0x000fe200078f30ff */
[----:B------:R-:W-:-:S02]  /*05a0*/  UIMAD UR9, UR4, UR9, URZ ;  /* 0x00000009040972a4 */ /* 0x000fc4000f8e023f */
[----:B------:R-:W-:Y:S01]  /*05b0*/  IMAD.IADD R8, R7, 0x1, R9 ;  /* 0x0000000107087824 */ /* 0x000fe200078e0209 */
[----:B------:R-:W-:Y:S01]  /*05c0*/  LEA R9, P0, R6, c[0x0][0x160], 0x1 ;  /* 0x0000580006097a11 */ /* 0x000fe200078008ff */
[----:B------:R-:W-:Y:S01]  /*05d0*/  IMAD R7, R2, c[0x0][0x168], RZ ;  /* 0x00005a0002077a24 */ /* 0x000fe200078e02ff */
[----:B------:R-:W-:Y:S01]  /*05e0*/  IADD3 R2, R202, 0x20, RZ ;  /* 0x00000020ca027810 */ /* 0x000fe20007ffe0ff */
[----:B------:R-:W-:Y:S01]  /*05f0*/  IMAD.SHL.U32 R4, R4, 0x8, RZ ;  /* 0x0000000804047824 */ /* 0x000fe200078e00ff */
[----:B------:R-:W-:Y:S01]  /*0600*/  LEA.HI.X R8, R6, c[0x0][0x164], R8, 0x1, P0 ;  /* 0x0000590006087a11 */ /* 0x000fe200000f0c08 */
[----:B------:R-:W-:Y:S01]  /*0610*/  SHFL.IDX PT, R14, R9, RZ, 0x181f ;  /* 0x00181fff090e7589 */ /* 0x000fe200000e0000 */
[-C--:B------:R-:W-:Y:S01]  /*0620*/  ISETP.GE.AND P0, PT, R202, R7.reuse, PT ;  /* 0x00000007ca00720c */ /* 0x080fe20003f06270 */
[----:B------:R-:W-:Y:S01]  /*0630*/  ULDC.64 UR4, c[0x0][0x2b0] ;  /* 0x0000ac0000047ab9 */ /* 0x000fe20000000a00 */
[----:B------:R-:W-:Y:S01]  /*0640*/  ISETP.GE.AND P2, PT, R2, R7, PT ;  /* 0x000000070200720c */ /* 0x000fe20003f46270 */
[----:B------:R-:W3:Y:S01]  /*0650*/  SHFL.IDX PT, R15, R8, RZ, 0x181f ;  /* 0x00181fff080f7589 */ /* 0x000ee200000e0000 */
[----:B------:R-:W-:-:S02]  /*0660*/  LOP3.LUT R203, R203, 0xfffffe00, R4, 0xf8, !PT ;  /* 0xfffffe00cbcb7812 */ /* 0x000fc400078ef804 */
[----:B------:R-:W-:Y:S01]  /*0670*/  P2R R2, PR, RZ, 0x8 ;  /* 0x00000008ff027803 */ /* 0x000fe20000000000 */
[----:B------:R-:W-:Y:S01]  /*0680*/  SHFL.IDX PT, R22, R9, 0x1, 0x181f ;  /* 0x00381f0009167f89 */ /* 0x000fe200000e0000 */
[----:B------:R-:W-:Y:S02]  /*0690*/  ISETP.GE.AND P3, PT, R206, c[0x0][0x198], PT ;  /* 0x00006600ce007a0c */ /* 0x000fe40003f66270 */
[----:B------:R-:W-:Y:S01]  /*06a0*/  IADD3 R2, R202, 0x40, RZ ;  /* 0x00000040ca027810 */ /* 0x000fe20007ffe0ff */
[----:B------:R-:W4:Y:S02]  /*06b0*/  SHFL.IDX PT, R23, R8, 0x1, 0x181f ;  /* 0x00381f0008177f89 */ /* 0x000f2400000e0000 */
[----:B------:R-:W-:Y:S02]  /*06c0*/  @!P0 SHF.R.S32.HI R6, RZ, 0x1f, R207 ;  /* 0x0000001fff068819 */ /* 0x000fe400000114cf */
[----:B-1----:R-:W-:Y:S01]  /*06d0*/  @!P0 SHF.R.S32.HI R11, RZ, 0x1f, R206 ;  /* 0x0000001fff0b8819 */ /* 0x002fe200000114ce */
[----:B------:R-:W-:Y:S01]  /*06e0*/  SHFL.IDX PT, R13, R8, 0x2, 0x181f ;  /* 0x00581f00080d7f89 */ /* 0x000fe200000e0000 */
[----:B------:R-:W-:-:S02]  /*06f0*/  @!P0 LEA.HI R6, R6, R207, RZ, 0x3 ;  /* 0x000000cf06068211 */ /* 0x000fc400078f18ff */
[----:B------:R-:W-:Y:S02]  /*0700*/  @!P0 LEA.HI R4, R11, R206, RZ, 0x3 ;  /* 0x000000ce0b048211 */ /* 0x000fe400078f18ff */
[----:B------:R-:W-:Y:S02]  /*0710*/  @!P0 LOP3.LUT R6, R6, 0xfffffff8, RZ, 0xc0, !PT ;  /* 0xfffffff806068812 */ /* 0x000fe400078ec0ff */
[----:B------:R-:W-:Y:S02]  /*0720*/  @!P0 LOP3.LUT R4, R4, 0xfffffff8, RZ, 0xc0, !PT ;  /* 0xfffffff804048812 */ /* 0x000fe400078ec0ff */
[----:B------:R-:W-:Y:S01]  /*0730*/  @!P2 SHF.R.S32.HI R18, RZ, 0x1f, R207 ;  /* 0x0000001fff12a819 */ /* 0x000fe200000114cf */
[----:B---3--:R-:W-:Y:S01]  /*0740*/  @!P0 IMAD.WIDE R20, R6, 0x2, R14 ;  /* 0x0000000206148825 */ /* 0x008fe200078e020e */
[----:B------:R-:W-:Y:S02]  /*0750*/  @!P2 SHF.R.S32.HI R11, RZ, 0x1f, R206 ;  /* 0x0000001fff0ba819 */ /* 0x000fe400000114ce */
[----:B------:R-:W-:Y:S01]  /*0760*/  @!P2 LEA.HI R18, R18, R207, RZ, 0x3 ;  /* 0x000000cf1212a211 */ /* 0x000fe200078f18ff */
[----:B------:R-:W-:-:S03]  /*0770*/  @!P0 IMAD.WIDE R24, R4, 0x2, R14 ;  /* 0x0000000204188825 */ /* 0x000fc600078e020e */
[----:B------:R-:W-:Y:S01]  /*0780*/  @!P2 LOP3.LUT R18, R18, 0xfffffff8, RZ, 0xc0, !PT ;  /* 0xfffffff81212a812 */ /* 0x000fe200078ec0ff */
[----:B------:R-:W-:-:S04]  /*0790*/  @!P0 IMAD.WIDE R14, R208, 0x2, R14 ;  /* 0x00000002d00e8825 */ /* 0x000fc800078e020e */
[----:B----4-:R-:W-:Y:S01]  /*07a0*/  @!P2 IMAD.WIDE R18, R18, 0x2, R22 ;  /* 0x000000021212a825 */ /* 0x010fe200078e0216 */
[----:B--2---:R1:W2:Y:S01]  /*07b0*/  @P1 R2UR UR10, R10 ;  /* 0x000000000a0a13c2 */ /* 0x0042a200000e0000 */
[----:B------:R-:W-:Y:S02]  /*07c0*/  ISETP.GE.AND P1, PT, R2, R7, PT ;  /* 0x000000070200720c */ /* 0x000fe40003f26270 */
[----:B------:R-:W-:-:S11]  /*07d0*/  IADD3 R2, R202, 0x60, RZ ;  /* 0x00000060ca027810 */ /* 0x000fd60007ffe0ff */
[----:B------:R-:W-:Y:S01]  /*07e0*/  @!P1 SHF.R.S32.HI R4, RZ, 0x1f, R207 ;  /* 0x0000001fff049819 */ /* 0x000fe200000114cf */
[----:B------:R-:W-:-:S03]  /*07f0*/  @!P1 IMAD.SHL.U32 R6, R203, 0x2, RZ ;  /* 0x00000002cb069824 */ /* 0x000fc600078e00ff */
[----:B------:R-:W-:Y:S01]  /*0800*/  @!P1 LEA.HI R4, R4, R207, RZ, 0x3 ;  /* 0x000000cf04049211 */ /* 0x000fe200078f18ff */
[----:B------:R3:W4:Y:S01]  /*0810*/  @P6 R2UR UR16, R12 ;  /* 0x000000000c1063c2 */ /* 0x00072200000e0000 */
[----:B-1----:R-:W-:Y:S01]  /*0820*/  @!P0 IMAD.SHL.U32 R10, R203, 0x2, RZ ;  /* 0x00000002cb0a8824 */ /* 0x002fe200078e00ff */
[----:B------:R-:W-:Y:S01]  /*0830*/  ISETP.NE.AND P6, PT, R199, 0x1, PT ;  /* 0x00000001c700780c */ /* 0x000fe20003fc5270 */
[----:B----4-:R-:W-:Y:S01]  /*0840*/  @!UP0 UMOV UR16, UR11 ;  /* 0x0000000b00108c82 */ /* 0x010fe20008000000 */
[----:B------:R-:W-:Y:S01]  /*0850*/  @!P1 LOP3.LUT R4, R4, 0xfffffff8, RZ, 0xc0, !PT ;  /* 0xfffffff804049812 */ /* 0x000fe200078ec0ff */
[----:B------:R-:W-:Y:S01]  /*0860*/  USHF.R.S32.HI UR11, URZ, 0x1f, UR16 ;  /* 0x0000001f3f0b7899 */ /* 0x000fe20008011410 */
[----:B------:R1:W-:Y:S01]  /*0870*/  @!P0 LDGSTS.E.BYPASS.LTC128B.128 [R10+0xc100], [R14.64], !P5 ;  /* 0x0c1000000e0a8fae */ /* 0x0003e2000e901d4c */
[----:B------:R-:W-:Y:S02]  /*0880*/  UIMAD.WIDE.U32 UR14, UR16, UR4, URZ ;  /* 0x00000004100e72a5 */ /* 0x000fe4000f8e003f */
[----:B------:R-:W-:Y:S01]  /*0890*/  UIMAD UR11, UR11, UR4, URZ ;  /* 0x000000040b0b72a4 */ /* 0x000fe2000f8e023f */
[----:B------:R4:W-:Y:S03]  /*08a0*/  @!P0 LDGSTS.E.BYPASS.LTC128B.128 [R10+0x10100], [R20.64], !P4 ;  /* 0x10100000140a8fae */ /* 0x0009e6000e101d4c */
[----:B------:R-:W-:Y:S01]  /*08b0*/  UIMAD UR11, UR16, UR5, UR11 ;  /* 0x00000005100b72a4 */ /* 0x000fe2000f8e020b */
[----:B------:R5:W-:Y:S01]  /*08c0*/  @!P0 LDGSTS.E.BYPASS.LTC128B.128 [R10+0x14100], [R24.64], !P3 ;  /* 0x14100000180a8fae */ /* 0x000be2000d901d4c */
[----:B------:R-:W-:Y:S01]  /*08d0*/  ISETP.GE.AND P0, PT, R2, R7, PT ;  /* 0x000000070200720c */ /* 0x000fe20003f06270 */
[----:B------:R-:W-:Y:S01]  /*08e0*/  @!P2 IMAD.SHL.U32 R7, R203, 0x2, RZ ;  /* 0x00000002cb07a824 */ /* 0x000fe200078e00ff */
[----:B------:R-:W-:-:S02]  /*08f0*/  UIADD3 UR11, UR15, UR11, URZ ;  /* 0x0000000b0f0b7290 */ /* 0x000fc4000fffe03f */
[----:B------:R-:W-:Y:S01]  /*0900*/  ULDC.64 UR4, c[0x0][0x1e8] ;  /* 0x00007a0000047ab9 */ /* 0x000fe20000000a00 */
[----:B---3--:R-:W3:Y:S01]  /*0910*/  SHFL.IDX PT, R12, R9, 0x2, 0x181f ;  /* 0x00581f00090c7f89 */ /* 0x008ee200000e0000 */
[-C--:B-1----:R-:W-:Y:S02]  /*0920*/  @!P2 LEA.HI R14, R11, R206.reuse, RZ, 0x3 ;  /* 0x000000ce0b0ea211 */ /* 0x082fe400078f18ff */
[----:B------:R-:W-:Y:S02]  /*0930*/  @!P1 SHF.R.S32.HI R11, RZ, 0x1f, R206 ;  /* 0x0000001fff0b9819 */ /* 0x000fe400000114ce */
[----:B------:R-:W-:Y:S01]  /*0940*/  @!P2 LOP3.LUT R14, R14, 0xfffffff8, RZ, 0xc0, !PT ;  /* 0xfffffff80e0ea812 */ /* 0x000fe200078ec0ff */
[----:B----4-:R-:W-:Y:S01]  /*0950*/  @!P2 IMAD.WIDE R20, R208, 0x2, R22 ;  /* 0x00000002d014a825 */ /* 0x010fe200078e0216 */
[----:B------:R-:W-:-:S03]  /*0960*/  @!P1 LEA.HI R2, R11, R206, RZ, 0x3 ;  /* 0x000000ce0b029211 */ /* 0x000fc600078f18ff */
[----:B-----5:R-:W-:Y:S01]  /*0970*/  IMAD.U32 R10, RZ, RZ, UR7 ;  /* 0x00000007ff0a7e24 */ /* 0x020fe2000f8e00ff */
[----:B------:R1:W-:Y:S01]  /*0980*/  @!P2 LDGSTS.E.BYPASS.LTC128B.128 [R7+0xd100], [R20.64], !P5 ;  /* 0x0d1000001407afae */ /* 0x0003e2000e901d4c */
[----:B------:R-:W-:Y:S01]  /*0990*/  @!P2 IMAD.WIDE R14, R14, 0x2, R22 ;  /* 0x000000020e0ea825 */ /* 0x000fe200078e0216 */
[----:B------:R-:W-:Y:S02]  /*09a0*/  @!P1 LOP3.LUT R2, R2, 0xfffffff8, RZ, 0xc0, !PT ;  /* 0xfffffff802029812 */ /* 0x000fe400078ec0ff */
[----:B------:R4:W-:Y:S01]  /*09b0*/  @!P2 LDGSTS.E.BYPASS.LTC128B.128 [R7+0x11100], [R18.64], !P4 ;  /* 0x111000001207afae */ /* 0x0009e2000e101d4c */
[----:B------:R-:W-:Y:S02]  /*09c0*/  IMAD R10, R10, 0x40, R205 ;  /* 0x000000400a0a7824 */ /* 0x000fe400078e02cd */
[----:B---3--:R-:W-:Y:S01]  /*09d0*/  @!P1 IMAD.WIDE R22, R4, 0x2, R12 ;  /* 0x0000000204169825 */ /* 0x008fe200078e020c */
[----:B------:R4:W-:Y:S01]  /*09e0*/  @!P2 LDGSTS.E.BYPASS.LTC128B.128 [R7+0x15100], [R14.64], !P3 ;  /* 0x151000000e07afae */ /* 0x0009e2000d901d4c */
[----:B------:R-:W-:-:S02]  /*09f0*/  @!P0 SHF.R.S32.HI R4, RZ, 0x1f, R207 ;  /* 0x0000001fff048819 */ /* 0x000fc400000114cf */
[----:B------:R-:W-:Y:S01]  /*0a00*/  IADD3 R10, R10, -0x40, RZ ;  /* 0xffffffc00a0a7810 */ /* 0x000fe20007ffe0ff */
[----:B------:R-:W-:-:S03]  /*0a10*/  @!P1 IMAD.WIDE R24, R2, 0x2, R12 ;  /* 0x0000000202189825 */ /* 0x000fc600078e020c */
[----:B------:R-:W-:Y:S01]  /*0a20*/  ISETP.GE.AND P2, PT, R10, UR9, PT ;  /* 0x000000090a007c0c */ /* 0x000fe2000bf46270 */
[----:B------:R-:W-:Y:S01]  /*0a30*/  @!P1 IMAD.WIDE R12, R208, 0x2, R12 ;  /* 0x00000002d00c9825 */ /* 0x000fe200078e020c */
[----:B--2---:R-:W-:Y:S02]  /*0a40*/  IADD3 R10, R10, UR10, RZ ;  /* 0x0000000a0a0a7c10 */ /* 0x004fe4000fffe0ff */
[----:B------:R-:W-:Y:S02]  /*0a50*/  ISETP.GT.OR P2, PT, R205, 0x3f, P2 ;  /* 0x0000003fcd00780c */ /* 0x000fe40001744670 */
[----:B------:R2:W-:Y:S01]  /*0a60*/  @!P1 LDGSTS.E.BYPASS.LTC128B.128 [R6+0xe100], [R12.64], !P5 ;  /* 0x0e1000000c069fae */ /* 0x0005e2000e901d4c */
[----:B------:R-:W-:-:S03]  /*0a70*/  IMAD.MOV.U32 R2, RZ, RZ, R10 ;  /* 0x000000ffff027224 */ /* 0x000fc600078e000a */
[----:B------:R3:W-:Y:S04]  /*0a80*/  @!P1 LDGSTS.E.BYPASS.LTC128B.128 [R6+0x12100], [R22.64], !P4 ;  /* 0x1210000016069fae */ /* 0x0007e8000e101d4c */
[----:B-1----:R1:W-:Y:S04]  /*0a90*/  SHFL.IDX PT, R20, R9, 0x3, 0x181f ;  /* 0x00781f0009147f89 */ /* 0x0023e800000e0000 */
[----:B------:R-:W5:Y:S01]  /*0aa0*/  SHFL.IDX PT, R21, R8, 0x3, 0x181f ;  /* 0x00781f0008157f89 */ /* 0x000f6200000e0000 */
[----:B----4-:R-:W-:-:S03]  /*0ab0*/  @P6 IMAD.HI.U32 R7, R10, c[0x0][0x2bc], RZ ;  /* 0x0000af000a076a27 */ /* 0x010fc600078e00ff */
[----:B------:R3:W-:Y:S02]  /*0ac0*/  @!P1 LDGSTS.E.BYPASS.LTC128B.128 [R6+0x16100], [R24.64], !P3 ;  /* 0x1610000018069fae */ /* 0x0007e4000d901d4c */
[----:B------:R-:W-:Y:S02]  /*0ad0*/  @P6 SHF.R.U32.HI R2, RZ, c[0x0][0x2c0], R7 ;  /* 0x0000b000ff026a19 */ /* 0x000fe40000011607 */
[----:B------:R-:W-:-:S04]  /*0ae0*/  @!P0 LEA.HI R7, R4, R207, RZ, 0x3 ;  /* 0x000000cf04078211 */ /* 0x000fc800078f18ff */
[----:B------:R-:W-:Y:S02]  /*0af0*/  @!P0 LOP3.LUT R7, R7, 0xfffffff8, RZ, 0xc0, !PT ;  /* 0xfffffff807078812 */ /* 0x000fe400078ec0ff */
[----:B-1----:R-:W-:-:S04]  /*0b00*/  @!P0 SHF.R.S32.HI R9, RZ, 0x1f, R206 ;  /* 0x0000001fff098819 */ /* 0x002fc800000114ce */
[----:B------:R-:W-:Y:S01]  /*0b10*/  @!P0 LEA.HI R4, R9, R206, RZ, 0x3 ;  /* 0x000000ce09048211 */ /* 0x000fe200078f18ff */
[--C-:B-----5:R-:W-:Y:S01]  /*0b20*/  @!P0 IMAD.WIDE R14, R208, 0x2, R20.reuse ;  /* 0x00000002d00e8825 */ /* 0x120fe200078e0214 */
[----:B------:R-:W-:Y:S02]  /*0b30*/  @!P2 IADD3 R8, P1, R2, UR14, RZ ;  /* 0x0000000e0208ac10 */ /* 0x000fe4000ff3e0ff */
[----:B------:R-:W-:Y:S01]  /*0b40*/  @!P0 LOP3.LUT R9, R4, 0xfffffff8, RZ, 0xc0, !PT ;  /* 0xfffffff804098812 */ /* 0x000fe200078ec0ff */
[----:B------:R-:W-:Y:S01]  /*0b50*/  @!P0 IMAD.SHL.U32 R4, R203, 0x2, RZ ;  /* 0x00000002cb048824 */ /* 0x000fe200078e00ff */
[----:B------:R-:W-:Y:S01]  /*0b60*/  @!P2 LEA.HI.X.SX32 R11, R2, UR11, 0x1, P1 ;  /* 0x0000000b020bac11 */ /* 0x000fe200088f0eff */
[--C-:B------:R-:W-:Y:S01]  /*0b70*/  @!P0 IMAD.WIDE R18, R7, 0x2, R20.reuse ;  /* 0x0000000207128825 */ /* 0x100fe200078e0214 */
[C---:B--2---:R-:W-:Y:S02]  /*0b80*/  @!P2 LEA R12, P1, R8.reuse, c[0x0][0x2a0], 0x2 ;  /* 0x0000a800080caa11 */ /* 0x044fe400078210ff */
[----:B------:R1:W-:Y:S01]  /*0b90*/  @!P0 LDGSTS.E.BYPASS.LTC128B.128 [R4+0xf100], [R14.64], !P5 ;  /* 0x0f1000000e048fae */ /* 0x0003e2000e901d4c */
[----:B------:R-:W-:Y:S01]  /*0ba0*/  @!P0 IMAD.WIDE R20, R9, 0x2, R20 ;  /* 0x0000000209148825 */ /* 0x000fe200078e0214 */
[----:B------:R-:W-:-:S02]  /*0bb0*/  @!P2 LEA.HI.X R13, R8, c[0x0][0x2a4], R11, 0x2, P1 ;  /* 0x0000a900080daa11 */ /* 0x000fc400008f140b */
[----:B------:R1:W-:Y:S04]  /*0bc0*/  @!P0 LDGSTS.E.BYPASS.LTC128B.128 [R4+0x13100], [R18.64], !P4 ;  /* 0x1310000012048fae */ /* 0x0003e8000e101d4c */
[----:B------:R1:W-:Y:S04]  /*0bd0*/  @!P0 LDGSTS.E.BYPASS.LTC128B.128 [R4+0x17100], [R20.64], !P3 ;  /* 0x1710000014048fae */ /* 0x0003e8000d901d4c */
[----:B------:R-:W0:Y:S04]  /*0be0*/  LDGDEPBAR ;  /* 0x00000000000079af */ /* 0x000e280000000000 */
[----:B------:R-:W-:Y:S06]  /*0bf0*/  BAR.SYNC.DEFER_BLOCKING 0x0 ;  /* 0x0000000000007b1d */ /* 0x000fec0000010000 */
[----:B------:R-:W2:Y:S01]  /*0c00*/  @!P2 LDG.E R200, [R12.64] ;  /* 0x0000000c0cc8a981 */ /* 0x000ea2000c1e1900 */
[----:B------:R-:W-:Y:S01]  /*0c10*/  IMAD.MOV R201, RZ, RZ, -R2 ;  /* 0x000000ffffc97224 */ /* 0x000fe200078e0a02 */
[----:B------:R-:W-:Y:S01]  /*0c20*/  UIMAD.WIDE.U32 UR18, UR8, UR4, URZ ;  /* 0x00000004081272a5 */ /* 0x000fe2000f8e003f */
[----:B------:R-:W-:Y:S01]  /*0c30*/  IMAD.SHL.U32 R197, R5, 0x8, RZ ;  /* 0x0000000805c57824 */ /* 0x000fe200078e00ff */
[----:B------:R-:W-:Y:S01]  /*0c40*/  UIMAD UR4, UR6, UR4, URZ ;  /* 0x00000004060472a4 */ /* 0x000fe2000f8e023f */
[----:B------:R-:W-:Y:S01]  /*0c50*/  IMAD R201, R201, c[0x0][0x2b8], R10 ;  /* 0x0000ae00c9c97a24 */ /* 0x000fe200078e020a */
[----:B------:R-:W-:Y:S01]  /*0c60*/  ULEA UR17, UR7, 0xffffffc0, 0x6 ;  /* 0xffffffc007117891 */ /* 0x000fe2000f8e303f */
[----:B------:R-:W-:Y:S01]  /*0c70*/  IMAD.SHL.U32 R10, R0, 0x40, RZ ;  /* 0x00000040000a7824 */ /* 0x000fe200078e00ff */
[----:B------:R-:W-:Y:S01]  /*0c80*/  UIMAD UR4, UR8, UR5, UR4 ;  /* 0x00000005080472a4 */ /* 0x000fe2000f8e0204 */
[----:B---3--:R-:W-:Y:S01]  /*0c90*/  IMAD.WIDE.U32 R6, R201, c[0x0][0x1e0], RZ ;  /* 0x00007800c9067a25 */ /* 0x008fe200078e00ff */
[----:B------:R-:W-:Y:S01]  /*0ca0*/  SHF.R.S32.HI R9, RZ, 0x1f, R201 ;  /* 0x0000001fff097819 */ /* 0x000fe200000114c9 */
[----:B------:R-:W-:Y:S01]  /*0cb0*/  UIADD3 UR17, UR9, -UR17, URZ ;  /* 0x8000001109117290 */ /* 0x000fe2000fffe03f */
[----:B------:R-:W-:Y:S01]  /*0cc0*/  LOP3.LUT R10, R10, 0x1c0, RZ, 0xc0, !PT ;  /* 0x000001c00a0a7812 */ /* 0x000fe200078ec0ff */
[----:B------:R-:W-:Y:S01]  /*0cd0*/  UIADD3 UR16, UR19, UR4, URZ ;  /* 0x0000000413107290 */ /* 0x000fe2000fffe03f */
[----:B------:R-:W-:Y:S01]  /*0ce0*/  ISETP.GE.AND P5, PT, R208, c[0x0][0x1d4], PT ;  /* 0x00007500d0007a0c */ /* 0x000fe20003fa6270 */
[----:B------:R-:W-:Y:S01]  /*0cf0*/  IMAD R2, R9, c[0x0][0x1e0], RZ ;  /* 0x0000780009027a24 */ /* 0x000fe200078e02ff */
[----:B------:R-:W-:Y:S01]  /*0d00*/  LOP3.LUT R197, R10, 0x8, R197, 0xf8, !PT ;  /* 0x000000080ac57812 */ /* 0x000fe200078ef8c5 */
[----:B------:R-:W-:Y:S01]  /*0d10*/  UISETP.GE.AND UP0, UPT, UR9, 0x1, UPT ;  /* 0x000000010900788c */ /* 0x000fe2000bf06270 */
[----:B------:R-:W-:Y:S01]  /*0d20*/  SHF.R.U32.HI R10, RZ, 0x3, R10 ;  /* 0x00000003ff0a7819 */ /* 0x000fe2000001160a */
[----:B------:R-:W-:Y:S01]  /*0d30*/  IMAD R11, R201, c[0x0][0x1e4], R2 ;  /* 0x00007900c90b7a24 */ /* 0x000fe200078e0202 */
[----:B------:R-:W-:Y:S01]  /*0d40*/  LEA.HI R2, R16, R3, RZ, 0x4 ;  /* 0x0000000310027211 */ /* 0x000fe200078f20ff */
[----:B------:R-:W-:Y:S01]  /*0d50*/  ULDC.64 UR4, c[0x0][0x210] ;  /* 0x0000840000047ab9 */ /* 0x000fe20000000a00 */
[----:B------:R-:W-:Y:S01]  /*0d60*/  LOP3.LUT R197, R197, R10, RZ, 0x3c, !PT ;  /* 0x0000000ac5c57212 */ /* 0x000fe200078e3cff */
[----:B------:R-:W-:Y:S01]  /*0d70*/  IMAD.IADD R7, R7, 0x1, R11 ;  /* 0x0000000107077824 */ /* 0x000fe200078e020b */
[----:B------:R-:W-:Y:S01]  /*0d80*/  SHF.R.S32.HI R11, RZ, 0x4, R2 ;  /* 0x00000004ff0b7819 */ /* 0x000fe20000011402 */
[----:B------:R-:W-:Y:S01]  /*0d90*/  UIMAD UR6, UR6, UR4, URZ ;  /* 0x00000004060672a4 */ /* 0x000fe2000f8e023f */
[----:B------:R-:W-:Y:S01]  /*0da0*/  ISETP.GE.AND P4, PT, R207, c[0x0][0x1d4], PT ;  /* 0x00007500cf007a0c */ /* 0x000fe20003f86270 */
[----:B------:R-:W-:Y:S01]  /*0db0*/  UIMAD.WIDE.U32 UR20, UR8, UR4, URZ ;  /* 0x00000004081472a5 */ /* 0x000fe2000f8e003f */
[C---:B-1----:R-:W-:Y:S01]  /*0dc0*/  LEA.HI R4, R2.reuse, R11, RZ, 0x1 ;  /* 0x0000000b02047211 */ /* 0x042fe200078f08ff */
[----:B------:R-:W-:Y:S01]  /*0dd0*/  UIMAD UR5, UR8, UR5, UR6 ;  /* 0x00000005080572a4 */ /* 0x000fe2000f8e0206 */
[----:B------:R-:W-:-:S02]  /*0de0*/  LOP3.LUT R2, R2, 0xfffffff0, RZ, 0xc0, !PT ;  /* 0xfffffff002027812 */ /* 0x000fc400078ec0ff */
[----:B------:R-:W-:Y:S01]  /*0df0*/  LOP3.LUT R4, R4, 0xfffffffe, RZ, 0xc0, !PT ;  /* 0xfffffffe04047812 */ /* 0x000fe200078ec0ff */
[----:B------:R-:W-:Y:S01]  /*0e00*/  UIADD3 UR5, UR21, UR5, URZ ;  /* 0x0000000515057290 */ /* 0x000fe2000fffe03f */
[----:B------:R-:W-:Y:S01]  /*0e10*/  ISETP.GE.AND P6, PT, R206, c[0x0][0x1d4], PT ;  /* 0x00007500ce007a0c */ /* 0x000fe20003fc6270 */
[----:B------:R-:W-:Y:S01]  /*0e20*/  IMAD.IADD R2, R3, 0x1, -R2 ;  /* 0x0000000103027824 */ /* 0x000fe200078e0a02 */
[----:B------:R-:W-:Y:S01]  /*0e30*/  LEA.HI R16, R16, R3, RZ, 0x5 ;  /* 0x0000000310107211 */ /* 0x000fe200078f28ff */
[----:B------:R-:W-:-:S04]  /*0e40*/  IMAD.IADD R4, R11, 0x1, -R4 ;  /* 0x000000010b047824 */ /* 0x000fc800078e0a04 */
[C---:B------:R-:W-:Y:S02]  /*0e50*/  IMAD R197, R4.reuse, 0x200, R197 ;  /* 0x0000020004c57824 */ /* 0x040fe400078e02c5 */
[----:B------:R-:W-:Y:S02]  /*0e60*/  IMAD.SHL.U32 R4, R4, 0x8, RZ ;  /* 0x0000000804047824 */ /* 0x000fe400078e00ff */
[----:B------:R-:W-:-:S05]  /*0e70*/  IMAD.SHL.U32 R197, R197, 0x2, RZ ;  /* 0x00000002c5c57824 */ /* 0x000fca00078e00ff */
[----:B------:R-:W-:Y:S02]  /*0e80*/  IADD3 R195, R197, 0x6120, RZ ;  /* 0x00006120c5c37810 */ /* 0x000fe40007ffe0ff */
[----:B--2---:R-:W-:Y:S01]  /*0e90*/  SHF.R.S32.HI R8, RZ, 0x1f, R200 ;  /* 0x0000001fff087819 */ /* 0x004fe200000114c8 */
[----:B------:R-:W-:-:S04]  /*0ea0*/  IMAD.WIDE.U32 R6, R200, c[0x0][0x1f0], R6 ;  /* 0x00007c00c8067a25 */ /* 0x000fc800078e0006 */
[----:B------:R-:W-:Y:S01]  /*0eb0*/  IMAD R13, R8, c[0x0][0x1f0], RZ ;  /* 0x00007c00080d7a24 */ /* 0x000fe200078e02ff */
[----:B------:R-:W-:Y:S02]  /*0ec0*/  IADD3 R12, P0, R6, UR18, RZ ;  /* 0x00000012060c7c10 */ /* 0x000fe4000ff1e0ff */
[----:B------:R-:W-:Y:S01]  /*0ed0*/  IADD3 R6, -R5, UR17, RZ ;  /* 0x0000001105067c10 */ /* 0x000fe2000fffe1ff */
[----:B------:R-:W-:-:S03]  /*0ee0*/  IMAD R13, R200, c[0x0][0x1f4], R13 ;  /* 0x00007d00c80d7a24 */ /* 0x000fc600078e020d */
[----:B------:R-:W-:Y:S02]  /*0ef0*/  ISETP.GE.AND P1, PT, R6, 0x1, PT ;  /* 0x000000010600780c */ /* 0x000fe40003f26270 */
[----:B------:R-:W-:Y:S02]  /*0f00*/  IADD3.X R13, R7, UR16, R13, P0, !PT ;  /* 0x00000010070d7c10 */ /* 0x000fe400087fe40d */
[C---:B------:R-:W-:Y:S02]  /*0f10*/  LEA R15, P0, R12.reuse, c[0x0][0x1c8], 0x1 ;  /* 0x000072000c0f7a11 */ /* 0x040fe400078008ff */
[----:B------:R-:W-:Y:S02]  /*0f20*/  SHF.R.S32.HI R7, RZ, 0x1f, R2 ;  /* 0x0000001fff077819 */ /* 0x000fe40000011402 */
[----:B------:R-:W-:Y:S01]  /*0f30*/  LEA.HI.X R13, R12, c[0x0][0x1cc], R13, 0x1, P0 ;  /* 0x000073000c0d7a11 */ /* 0x000fe200000f0c0d */
[----:B------:R-:W-:Y:S01]  /*0f40*/  SHFL.IDX PT, R20, R15, RZ, 0x181f ;  /* 0x00181fff0f147589 */ /* 0x000fe200000e0000 */
[----:B------:R-:W-:-:S02]  /*0f50*/  LEA.HI R7, R7, R2, RZ, 0x3 ;  /* 0x0000000207077211 */ /* 0x000fc400078f18ff */
[----:B------:R-:W-:Y:S01]  /*0f60*/  ISETP.GE.AND P0, PT, R6, 0x21, PT ;  /* 0x000000210600780c */ /* 0x000fe20003f06270 */
[----:B------:R-:W1:Y:S01]  /*0f70*/  SHFL.IDX PT, R21, R13, RZ, 0x181f ;  /* 0x00181fff0d157589 */ /* 0x000e6200000e0000 */
[----:B------:R-:W-:Y:S01]  /*0f80*/  LOP3.LUT R5, R7, 0xfffffff8, RZ, 0xc0, !PT ;  /* 0xfffffff807057812 */ /* 0x000fe200078ec0ff */
[----:B------:R-:W-:Y:S01]  /*0f90*/  @P1 IMAD.SHL.U32 R14, R203, 0x2, RZ ;  /* 0x00000002cb0e1824 */ /* 0x000fe200078e00ff */
[----:B------:R-:W-:Y:S01]  /*0fa0*/  @P1 SHF.R.S32.HI R11, RZ, 0x1f, R206 ;  /* 0x0000001fff0b1819 */ /* 0x000fe200000114ce */
[----:B------:R2:W-:Y:S02]  /*0fb0*/  SHFL.IDX PT, R18, R15, 0x1, 0x181f ;  /* 0x00381f000f127f89 */ /* 0x0005e400000e0000 */
[----:B------:R-:W-:Y:S01]  /*0fc0*/  IMAD.IADD R5, R2, 0x1, -R5 ;  /* 0x0000000102057824 */ /* 0x000fe200078e0a05 */
[----:B------:R-:W-:Y:S01]  /*0fd0*/  @P1 SHF.R.S32.HI R2, RZ, 0x1f, R207 ;  /* 0x0000001fff021819 */ /* 0x000fe200000114cf */
[----:B------:R3:W4:Y:S01]  /*0fe0*/  SHFL.IDX PT, R19, R13, 0x1, 0x181f ;  /* 0x00381f000d137f89 */ /* 0x00072200000e0000 */
[----:B------:R-:W-:-:S03]  /*0ff0*/  @P1 LEA.HI R11, R11, R206, RZ, 0x3 ;  /* 0x000000ce0b0b1211 */ /* 0x000fc600078f18ff */
[----:B------:R-:W-:Y:S01]  /*1000*/  @P0 SHF.R.S32.HI R10, RZ, 0x1f, R207 ;  /* 0x0000001fff0a0819 */ /* 0x000fe200000114cf */
[----:B------:R-:W-:Y:S01]  /*1010*/  @P0 IMAD.SHL.U32 R12, R203, 0x2, RZ ;  /* 0x00000002cb0c0824 */ /* 0x000fe200078e00ff */
[----:B------:R-:W-:Y:S02]  /*1020*/  @P1 LOP3.LUT R11, R11, 0xfffffff8, RZ, 0xc0, !PT ;  /* 0xfffffff80b0b1812 */ /* 0x000fe400078ec0ff */
[----:B------:R-:W-:-:S04]  /*1030*/  @P0 LEA.HI R10, R10, R207, RZ, 0x3 ;  /* 0x000000cf0a0a0211 */ /* 0x000fc800078f18ff */
[----:B------:R-:W-:Y:S01]  /*1040*/  @P0 LOP3.LUT R10, R10, 0xfffffff8, RZ, 0xc0, !PT ;  /* 0xfffffff80a0a0812 */ /* 0x000fe200078ec0ff */
[----:B-1----:R-:W-:Y:S01]  /*1050*/  @P1 IMAD.WIDE R24, R11, 0x2, R20 ;  /* 0x000000020b181825 */ /* 0x002fe200078e0214 */
[----:B--2---:R-:W-:-:S03]  /*1060*/  @P0 SHF.R.S32.HI R15, RZ, 0x1f, R206 ;  /* 0x0000001fff0f0819 */ /* 0x004fc600000114ce */
[----:B------:R-:W-:Y:S01]  /*1070*/  IMAD.SHL.U32 R11, R7, 0x40, RZ ;  /* 0x00000040070b7824 */ /* 0x000fe200078e00ff */
[----:B---3--:R-:W-:Y:S01]  /*1080*/  @P1 LEA.HI R13, R2, R207, RZ, 0x3 ;  /* 0x000000cf020d1211 */ /* 0x008fe200078f18ff */
[--C-:B----4-:R-:W-:Y:S01]  /*1090*/  @P0 IMAD.WIDE R28, R208, 0x2, R18.reuse ;  /* 0x00000002d01c0825 */ /* 0x110fe200078e0212 */
[----:B------:R-:W-:Y:S02]  /*10a0*/  @P0 LEA.HI R2, R15, R206, RZ, 0x3 ;  /* 0x000000ce0f020211 */ /* 0x000fe400078f18ff */
[----:B------:R-:W-:Y:S01]  /*10b0*/  @P1 LOP3.LUT R13, R13, 0xfffffff8, RZ, 0xc0, !PT ;  /* 0xfffffff80d0d1812 */ /* 0x000fe200078ec0ff */
[----:B------:R-:W-:Y:S01]  /*10c0*/  @P0 IMAD.WIDE R26, R10, 0x2, R18 ;  /* 0x000000020a1a0825 */ /* 0x000fe200078e0212 */
[----:B------:R-:W-:Y:S02]  /*10d0*/  @P0 LOP3.LUT R2, R2, 0xfffffff8, RZ, 0xc0, !PT ;  /* 0xfffffff802020812 */ /* 0x000fe400078ec0ff */
[----:B------:R-:W-:Y:S01]  /*10e0*/  SHF.R.S32.HI R10, RZ, 0x5, R16 ;  /* 0x00000005ff0a7819 */ /* 0x000fe20000011410 */
[----:B------:R-:W-:Y:S01]  /*10f0*/  @P1 IMAD.WIDE R22, R13, 0x2, R20 ;  /* 0x000000020d161825 */ /* 0x000fe200078e0214 */
[----:B------:R-:W-:-:S02]  /*1100*/  LOP3.LUT R11, R11, 0xfffffe00, RZ, 0xc0, !PT ;  /* 0xfffffe000b0b7812 */ /* 0x000fc400078ec0ff */
[----:B------:R-:W-:Y:S01]  /*1110*/  SHF.R.S32.HI R209, RZ, 0x1f, R10 ;  /* 0x0000001fffd17819 */ /* 0x000fe2000001140a */
[----:B------:R-:W-:Y:S01]  /*1120*/  @P1 IMAD.WIDE R20, R208, 0x2, R20 ;  /* 0x00000002d0141825 */ /* 0x000fe200078e0214 */
[----:B------:R-:W-:Y:S02]  /*1130*/  LOP3.LUT R16, R16, 0xffffffe0, RZ, 0xc0, !PT ;  /* 0xffffffe010107812 */ /* 0x000fe400078ec0ff */
[----:B------:R-:W-:Y:S01]  /*1140*/  LEA.HI R209, R209, R10, RZ, 0x3 ;  /* 0x0000000ad1d17211 */ /* 0x000fe200078f18ff */
[----:B------:R-:W-:Y:S01]  /*1150*/  @P0 IMAD.WIDE R18, R2, 0x2, R18 ;  /* 0x0000000202120825 */ /* 0x000fe200078e0212 */
[----:B------:R1:W-:Y:S02]  /*1160*/  @P1 LDGSTS.E.BYPASS.LTC128B.128 [R14+0x6100], [R20.64], !P5 ;  /* 0x06100000140e1fae */ /* 0x0003e4000e901d4c */
[----:B------:R-:W-:Y:S01]  /*1170*/  LOP3.LUT R209, R209, 0xfffffff8, RZ, 0xc0, !PT ;  /* 0xfffffff8d1d17812 */ /* 0x000fe200078ec0ff */
[----:B------:R-:W-:Y:S01]  /*1180*/  IMAD.MOV.U32 R13, RZ, RZ, 0x10 ;  /* 0x00000010ff0d7424 */ /* 0x000fe200078e00ff */
[----:B------:R1:W-:Y:S01]  /*1190*/  @P1 LDGSTS.E.BYPASS.LTC128B.128 [R14+0x8100], [R22.64], !P4 ;  /* 0x08100000160e1fae */ /* 0x0003e2000e101d4c */
[----:B------:R-:W-:-:S02]  /*11a0*/  IMAD.MOV.U32 R2, RZ, RZ, 0x20 ;  /* 0x00000020ff027424 */ /* 0x000fc400078e00ff */
[----:B------:R-:W-:Y:S01]  /*11b0*/  IMAD.IADD R3, R3, 0x1, -R16 ;  /* 0x0000000103037824 */ /* 0x000fe200078e0a10 */
[----:B------:R2:W-:Y:S01]  /*11c0*/  @P1 LDGSTS.E.BYPASS.LTC128B.128 [R14+0xa100], [R24.64], !P6 ;  /* 0x0a100000180e1fae */ /* 0x0005e2000f101d4c */
[C---:B------:R-:W-:Y:S01]  /*11d0*/  R2P PR, R5.reuse, 0x6 ;  /* 0x0000000605007804 */ /* 0x040fe20000000000 */
[----:B------:R-:W-:Y:S02]  /*11e0*/  IMAD.SHL.U32 R5, R5, 0x40, RZ ;  /* 0x0000004005057824 */ /* 0x000fe400078e00ff */
[----:B------:R3:W-:Y:S01]  /*11f0*/  @P0 LDGSTS.E.BYPASS.LTC128B.128 [R12+0x7100], [R28.64], !P5 ;  /* 0x071000001c0c0fae */ /* 0x0007e2000e901d4c */
[----:B------:R-:W-:Y:S01]  /*1200*/  IMAD.IADD R209, R10, 0x1, -R209 ;  /* 0x000000010ad17824 */ /* 0x000fe200078e0ad1 */
[----:B------:R-:W-:Y:S02]  /*1210*/  SEL R7, R13, 0xfffffff0, !P1 ;  /* 0xfffffff00d077807 */ /* 0x000fe40004800000 */
[----:B------:R3:W-:Y:S01]  /*1220*/  @P0 LDGSTS.E.BYPASS.LTC128B.128 [R12+0x9100], [R26.64], !P4 ;  /* 0x091000001a0c0fae */ /* 0x0007e2000e101d4c */
[----:B------:R-:W-:-:S03]  /*1230*/  LOP3.LUT R5, R5, 0x1c0, RZ, 0xc0, !PT ;  /* 0x000001c005057812 */ /* 0x000fc600078ec0ff */
[----:B------:R3:W-:Y:S01]  /*1240*/  @P0 LDGSTS.E.BYPASS.LTC128B.128 [R12+0xb100], [R18.64], !P6 ;  /* 0x0b100000120c0fae */ /* 0x0007e2000f101d4c */
[----:B------:R-:W-:Y:S02]  /*1250*/  LOP3.LUT R4, R5, 0x8, R4, 0xf8, !PT ;  /* 0x0000000805047812 */ /* 0x000fe400078ef804 */
[----:B------:R-:W-:Y:S01]  /*1260*/  SHF.R.U32.HI R13, RZ, 0x3, R5 ;  /* 0x00000003ff0d7819 */ /* 0x000fe20000011605 */
[----:B------:R-:W0:Y:S01]  /*1270*/  LDGDEPBAR ;  /* 0x00000000000079af */ /* 0x000e220000000000 */
[----:B------:R-:W-:Y:S02]  /*1280*/  SEL R5, R2, 0xffffffe0, !P2 ;  /* 0xffffffe002057807 */ /* 0x000fe40005000000 */
[----:B------:R-:W-:Y:S01]  /*1290*/  LOP3.LUT R4, R4, R13, RZ, 0x3c, !PT ;  /* 0x0000000d04047212 */ /* 0x000fe200078e3cff */
[----:B------:R-:W-:Y:S01]  /*12a0*/  IMAD R13, R10, 0x400, R11 ;  /* 0x000004000a0d7824 */ /* 0x000fe200078e020b */
[----:B------:R-:W-:Y:S02]  /*12b0*/  R2P PR, R0, 0x6 ;  /* 0x0000000600007804 */ /* 0x000fe40000000000 */
[----:B------:R-:W-:Y:S01]  /*12c0*/  PLOP3.LUT P0, PT, PT, PT, UP0, 0x80, 0x0 ;  /* 0x000000000000781c */ /* 0x000fe20003f0f008 */
[----:B------:R-:W-:Y:S01]  /*12d0*/  IMAD.IADD R0, R4, 0x1, R13 ;  /* 0x0000000104007824 */ /* 0x000fe200078e020d */
[----:B------:R-:W-:-:S02]  /*12e0*/  ISETP.GT.AND P3, PT, R205, 0x3f, PT ;  /* 0x0000003fcd00780c */ /* 0x000fc40003f64270 */
[----:B------:R-:W-:Y:S01]  /*12f0*/  SEL R2, R2, 0xffffffe0, !P2 ;  /* 0xffffffe002027807 */ /* 0x000fe20005000000 */
[C---:B------:R-:W-:Y:S01]  /*1300*/  IMAD.SHL.U32 R76, R0.reuse, 0x2, RZ ;  /* 0x00000002004c7824 */ /* 0x040fe200078e00ff */
[----:B------:R-:W-:Y:S02]  /*1310*/  LEA R198, R0, 0xc100, 0x1 ;  /* 0x0000c10000c67811 */ /* 0x000fe400078e08ff */
[----:B------:R-:W-:Y:S02]  /*1320*/  LOP3.LUT R0, R4, R11, RZ, 0xfc, !PT ;  /* 0x0000000b04007212 */ /* 0x000fe400078efcff */
[----:B------:R-:W-:Y:S01]  /*1330*/  SEL R4, RZ, 0x10, P6 ;  /* 0x00000010ff047807 */ /* 0x000fe20003000000 */
[----:B------:R-:W-:Y:S01]  /*1340*/  IMAD R196, R7, 0x2, R198 ;  /* 0x0000000207c47824 */ /* 0x000fe200078e02c6 */
[----:B---3--:R-:W-:Y:S01]  /*1350*/  IADD3 R12, R197, 0x6100, RZ ;  /* 0x00006100c50c7810 */ /* 0x008fe20007ffe0ff */
[----:B------:R-:W-:-:S04]  /*1360*/  DEPBAR.LE SB0, 0x1 ;  /* 0x000080400000791a */ /* 0x000fc80000000000 */
[----:B------:R-:W-:-:S04]  /*1370*/  DEPBAR.LE SB0, 0x0 ;  /* 0x000080000000791a */ /* 0x000fc80000000000 */
[----:B------:R-:W-:Y:S01]  /*1380*/  BAR.SYNC.DEFER_BLOCKING 0x0 ;  /* 0x0000000000007b1d */ /* 0x000fe20000010000 */
[----:B------:R-:W-:-:S04]  /*1390*/  @P1 IADD3 R195, R12, -0x20, RZ ;  /* 0xffffffe00cc31810 */ /* 0x000fc80007ffe0ff */
[C---:B------:R-:W-:Y:S02]  /*13a0*/  IADD3 R187, R195.reuse, 0x800, RZ ;  /* 0x00000800c3bb7810 */ /* 0x040fe40007ffe0ff */
[C---:B------:R-:W-:Y:S02]  /*13b0*/  IADD3 R186, R195.reuse, 0x1000, RZ ;  /* 0x00001000c3ba7810 */ /* 0x040fe40007ffe0ff */
[----:B------:R-:W-:Y:S01]  /*13c0*/  IADD3 R185, R195, 0x1800, RZ ;  /* 0x00001800c3b97810 */ /* 0x000fe20007ffe0ff */
[----:B------:R-:W3:Y:S04]  /*13d0*/  LDSM.16.M88.4 R76, [R76+0xc100] ;  /* 0x00c100004c4c783b */ /* 0x000ee80000000200 */
[----:B------:R4:W3:Y:S04]  /*13e0*/  LDSM.16.M88.4 R28, [R197+0x6100] ;  /* 0x00610000c51c783b */ /* 0x0008e80000000200 */
[----:B-1----:R4:W1:Y:S04]  /*13f0*/  LDSM.16.M88.4 R20, [R197+0x6900] ;  /* 0x00690000c514783b */ /* 0x0028680000000200 */
[----:B--2---:R4:W2:Y:S04]  /*1400*/  LDSM.16.M88.4 R12, [R197+0x7100] ;  /* 0x00710000c50c783b */ /* 0x0048a80000000200 */
[----:B------:R4:W1:Y:S04]  /*1410*/  LDSM.16.M88.4 R40, [R197+0x7900] ;  /* 0x00790000c528783b */ /* 0x0008680000000200 */
[----:B------:R4:W1:Y:S04]  /*1420*/  LDSM.16.M88.4 R56, [R196] ;  /* 0x00000000c438783b */ /* 0x0008680000000200 */
[----:B------:R4:W1:Y:S04]  /*1430*/  LDSM.16.M88.4 R36, [R195] ;  /* 0x00000000c324783b */ /* 0x0008680000000200 */
[----:B------:R4:W1:Y:S04]  /*1440*/  LDSM.16.M88.4 R68, [R195+0x800] ;  /* 0x00080000c344783b */ /* 0x0008680000000200 */
[----:B------:R4:W1:Y:S04]  /*1450*/  LDSM.16.M88.4 R64, [R195+0x1000] ;  /* 0x00100000c340783b */ /* 0x0008680000000200 */
[----:B------:R4:W1:Y:S01]  /*1460*/  LDSM.16.M88.4 R60, [R195+0x1800] ;  /* 0x00180000c33c783b */ /* 0x0008620000000200 */
[----:B------:R-:W-:Y:S05]  /*1470*/  @!P0 BRA `(.L_x_0) ;  /* 0x0000035000008947 */ /* 0x000fea0003800000 */
[----:B------:R-:W-:Y:S01]  /*1480*/  IMAD R16, R9, c[0x0][0x208], RZ ;  /* 0x0000820009107a24 */ /* 0x000fe200078e02ff */
[----:B------:R-:W-:Y:S01]  /*1490*/  ISETP.GE.AND P1, PT, R208, c[0x0][0x1d4], PT ;  /* 0x00007500d0007a0c */ /* 0x000fe20003f26270 */
[----:B------:R-:W-:Y:S01]  /*14a0*/  IMAD.WIDE.U32 R10, R201, c[0x0][0x208], RZ ;  /* 0x00008200c90a7a25 */ /* 0x000fe200078e00ff */
[----:B------:R-:W-:-:S03]  /*14b0*/  SHF.R.S32.HI R19, RZ, 0x1f, R206 ;  /* 0x0000001fff137819 */ /* 0x000fc600000114ce */
[----:B------:R-:W-:Y:S02]  /*14c0*/  IMAD R9, R201, c[0x0][0x20c], R16 ;  /* 0x00008300c9097a24 */ /* 0x000fe400078e0210 */
[----:B------:R-:W-:-:S04]  /*14d0*/  IMAD.WIDE R26, R208, 0x2, RZ ;  /* 0x00000002d01a7825 */ /* 0x000fc800078e02ff */
[----:B------:R-:W-:Y:S02]  /*14e0*/  IMAD.IADD R11, R11, 0x1, R9 ;  /* 0x000000010b0b7824 */ /* 0x000fe400078e0209 */
[----:B------:R-:W-:Y:S02]  /*14f0*/  IMAD R9, R8, c[0x0][0x218], RZ ;  /* 0x0000860008097a24 */ /* 0x000fe400078e02ff */
[----:B------:R-:W-:-:S04]  /*1500*/  IMAD.WIDE.U32 R10, R200, c[0x0][0x218], R10 ;  /* 0x00008600c80a7a25 */ /* 0x000fc800078e000a */
[----:B------:R-:W-:Y:S01]  /*1510*/  IMAD R8, R200, c[0x0][0x21c], R9 ;  /* 0x00008700c8087a24 */ /* 0x000fe200078e0209 */
[----:B------:R-:W-:Y:S01]  /*1520*/  IADD3 R44, P0, R10, UR20, RZ ;  /* 0x000000140a2c7c10 */ /* 0x000fe2000ff1e0ff */
[----:B------:R-:W-:-:S03]  /*1530*/  IMAD.SHL.U32 R10, R203, 0x2, RZ ;  /* 0x00000002cb0a7824 */ /* 0x000fc600078e00ff */
[----:B------:R-:W-:Y:S02]  /*1540*/  IADD3.X R11, R11, UR5, R8, P0, !PT ;  /* 0x000000050b0b7c10 */ /* 0x000fe400087fe408 */
[C---:B------:R-:W-:Y:S02]  /*1550*/  LEA R34, P0, R44.reuse, c[0x0][0x1f8], 0x1 ;  /* 0x00007e002c227a11 */ /* 0x040fe400078008ff */
[----:B------:R-:W-:Y:S02]  /*1560*/  SHF.R.S32.HI R8, RZ, 0x1f, R207 ;  /* 0x0000001fff087819 */ /* 0x000fe400000114cf */
[----:B------:R-:W-:Y:S01]  /*1570*/  LEA.HI.X R44, R44, c[0x0][0x1fc], R11, 0x1, P0 ;  /* 0x00007f002c2c7a11 */ /* 0x000fe200000f0c0b */
[----:B------:R-:W5:Y:S01]  /*1580*/  SHFL.IDX PT, R17, R34, RZ, 0x181f ;  /* 0x00181fff22117589 */ /* 0x000f6200000e0000 */
[----:B------:R-:W-:Y:S02]  /*1590*/  LEA.HI R9, R8, R207, RZ, 0x3 ;  /* 0x000000cf08097211 */ /* 0x000fe400078f18ff */
[----:B------:R-:W-:Y:S01]  /*15a0*/  LEA.HI R8, R19, R206, RZ, 0x3 ;  /* 0x000000ce13087211 */ /* 0x000fe200078f18ff */
[----:B------:R-:W4:Y:S01]  /*15b0*/  SHFL.IDX PT, R18, R44, RZ, 0x181f ;  /* 0x00181fff2c127589 */ /* 0x000f2200000e0000 */
[----:B------:R-:W-:-:S02]  /*15c0*/  LOP3.LUT R9, R9, 0xfffffff8, RZ, 0xc0, !PT ;  /* 0xfffffff809097812 */ /* 0x000fc400078ec0ff */
[----:B------:R-:W-:Y:S01]  /*15d0*/  LOP3.LUT R8, R8, 0xfffffff8, RZ, 0xc0, !PT ;  /* 0xfffffff808087812 */ /* 0x000fe200078ec0ff */
[----:B------:R3:W2:Y:S02]  /*15e0*/  SHFL.IDX PT, R11, R34, 0x1, 0x181f ;  /* 0x00381f00220b7f89 */ /* 0x0006a400000e0000 */
[----:B------:R-:W-:Y:S02]  /*15f0*/  IMAD.WIDE R32, R9, 0x2, RZ ;  /* 0x0000000209207825 */ /* 0x000fe400078e02ff */
[----:B------:R-:W1:Y:S02]  /*1600*/  SHFL.IDX PT, R16, R44, 0x1, 0x181f ;  /* 0x00381f002c107f89 */ /* 0x000e6400000e0000 */
[----:B------:R-:W-:Y:S01]  /*1610*/  IMAD.WIDE R8, R8, 0x2, RZ ;  /* 0x0000000208087825 */ /* 0x000fe200078e02ff */
[----:B-----5:R-:W-:-:S05]  /*1620*/  IADD3 R24, P0, R17, R26, RZ ;  /* 0x0000001a11187210 */ /* 0x020fca0007f1e0ff */
[----:B----4-:R-:W-:Y:S01]  /*1630*/  IMAD.X R25, R18, 0x1, R27, P0 ;  /* 0x0000000112197824 */ /* 0x010fe200000e061b */
[----:B------:R-:W-:Y:S02]  /*1640*/  ISETP.LT.OR P0, PT, R6, 0x1, P1 ;  /* 0x000000010600780c */ /* 0x000fe40000f01670 */
[----:B------:R-:W-:-:S11]  /*1650*/  ISETP.GE.AND P1, PT, R207, c[0x0][0x1d4], PT ;  /* 0x00007500cf007a0c */ /* 0x000fd60003f26270 */
[----:B------:R4:W-:Y:S01]  /*1660*/  LDGSTS.E.BYPASS.LTC128B.128 [R10+0x100], [R24.64], !P0 ;  /* 0x00100000180a7fae */ /* 0x0009e2000c101d4c */
[----:B---3--:R-:W-:-:S05]  /*1670*/  IADD3 R34, P0, R17, R32, RZ ;  /* 0x0000002011227210 */ /* 0x008fca0007f1e0ff */
[----:B------:R-:W-:Y:S01]  /*1680*/  IMAD.X R35, R18, 0x1, R33, P0 ;  /* 0x0000000112237824 */ /* 0x000fe200000e0621 */
[----:B--2---:R-:W-:-:S05]  /*1690*/  IADD3 R26, P0, R26, R11, RZ ;  /* 0x0000000b1a1a7210 */ /* 0x004fca0007f1e0ff */
[----:B-1----:R-:W-:Y:S01]  /*16a0*/  IMAD.X R27, R27, 0x1, R16, P0 ;  /* 0x000000011b1b7824 */ /* 0x002fe200000e0610 */
[----:B------:R-:W-:-:S05]  /*16b0*/  IADD3 R44, P0, R17, R8, RZ ;  /* 0x00000008112c7210 */ /* 0x000fca0007f1e0ff */
[----:B------:R-:W-:Y:S01]  /*16c0*/  IMAD.X R45, R18, 0x1, R9, P0 ;  /* 0x00000001122d7824 */ /* 0x000fe200000e0609 */
[----:B------:R-:W-:-:S05]  /*16d0*/  IADD3 R18, P0, R32, R11, RZ ;  /* 0x0000000b20127210 */ /* 0x000fca0007f1e0ff */
[----:B------:R-:W-:Y:S01]  /*16e0*/  IMAD.X R19, R33, 0x1, R16, P0 ;  /* 0x0000000121137824 */ /* 0x000fe200000e0610 */
[----:B------:R-:W-:-:S05]  /*16f0*/  IADD3 R8, P0, R8, R11, RZ ;  /* 0x0000000b08087210 */ /* 0x000fca0007f1e0ff */
[----:B------:R-:W-:Y:S01]  /*1700*/  IMAD.X R9, R9, 0x1, R16, P0 ;  /* 0x0000000109097824 */ /* 0x000fe200000e0610 */
[C---:B------:R-:W-:Y:S02]  /*1710*/  ISETP.LT.OR P0, PT, R6.reuse, 0x1, P1 ;  /* 0x000000010600780c */ /* 0x040fe40000f01670 */
[----:B------:R-:W-:-:S11]  /*1720*/  ISETP.LT.OR P1, PT, R6, 0x21, P1 ;  /* 0x000000210600780c */ /* 0x000fd60000f21670 */
[----:B------:R4:W-:Y:S01]  /*1730*/  LDGSTS.E.BYPASS.LTC128B.128 [R10+0x2100], [R34.64], !P0 ;  /* 0x02100000220a7fae */ /* 0x0009e2000c101d4c */
[----:B------:R-:W-:-:S04]  /*1740*/  ISETP.GE.AND P0, PT, R206, c[0x0][0x1d4], PT ;  /* 0x00007500ce007a0c */ /* 0x000fc80003f06270 */
[C---:B------:R-:W-:Y:S02]  /*1750*/  ISETP.LT.OR P2, PT, R6.reuse, 0x1, P0 ;  /* 0x000000010600780c */ /* 0x040fe40000741670 */
[----:B------:R-:W-:-:S11]  /*1760*/  ISETP.LT.OR P0, PT, R6, 0x21, P0 ;  /* 0x000000210600780c */ /* 0x000fd60000701670 */
[----:B------:R4:W-:Y:S01]  /*1770*/  LDGSTS.E.BYPASS.LTC128B.128 [R10+0x4100], [R44.64], !P2 ;  /* 0x041000002c0a7fae */ /* 0x0009e2000d101d4c */
[----:B------:R-:W-:-:S04]  /*1780*/  ISETP.GE.AND P2, PT, R208, c[0x0][0x1d4], PT ;  /* 0x00007500d0007a0c */ /* 0x000fc80003f46270 */
[----:B------:R-:W-:-:S13]  /*1790*/  ISETP.LT.OR P2, PT, R6, 0x21, P2 ;  /* 0x000000210600780c */ /* 0x000fda0001741670 */
[----:B------:R4:W-:Y:S04]  /*17a0*/  LDGSTS.E.BYPASS.LTC128B.128 [R10+0x1100], [R26.64], !P2 ;  /* 0x011000001a0a7fae */ /* 0x0009e8000d101d4c */
[----:B------:R4:W-:Y:S04]  /*17b0*/  LDGSTS.E.BYPASS.LTC128B.128 [R10+0x3100], [R18.64], !P1 ;  /* 0x03100000120a7fae */ /* 0x0009e8000c901d4c */
[----:B------:R4:W-:Y:S02]  /*17c0*/  LDGSTS.E.BYPASS.LTC128B.128 [R10+0x5100], [R8.64], !P0 ;  /* 0x05100000080a7fae */ /* 0x0009e4000c101d4c */
.L_x_0:
[C---:B---34-:R-:W-:Y:S01]  /*17d0*/  HMMA.16816.F32 R32, R76.reuse, R28, RZ ;  /* 0x0000001c4c20723c */ /* 0x058fe200000018ff */
[C---:B------:R-:W-:Y:S01]  /*17e0*/  IMAD R194, R5.reuse, 0x2, R198 ;  /* 0x0000000205c27824 */ /* 0x040fe200078e02c6 */
[----:B------:R-:W0:Y:S01]  /*17f0*/  LDGDEPBAR ;  /* 0x00000000000079af */ /* 0x000e220000000000 */
[C---:B------:R-:W-:Y:S01]  /*1800*/  IMAD R191, R2.reuse, 0x2, R197 ;  /* 0x0000000202bf7824 */ /* 0x040fe200078e02c5 */
[----:B------:R-:W-:Y:S01]  /*1810*/  UISETP.GE.AND UP0, UPT, UR9, 0x41, UPT ;  /* 0x000000410900788c */ /* 0x000fe2000bf06270 */
[----:B------:R-:W-:Y:S01]  /*1820*/  IMAD R193, R5, 0x2, R196 ;  /* 0x0000000205c17824 */ /* 0x000fe200078e02c4 */
[----:B------:R-:W-:Y:S01]  /*1830*/  LDSM.16.M88.4 R52, [R194] ;  /* 0x00000000c234783b */ /* 0x000fe20000000200 */
[----:B------:R-:W-:Y:S01]  /*1840*/  IMAD R184, R2, 0x2, R195 ;  /* 0x0000000202b87824 */ /* 0x000fe200078e02c3 */
[----:B------:R-:W-:Y:S01]  /*1850*/  HMMA.16816.F32 R28, R76, R30, RZ ;  /* 0x0000001e4c1c723c */ /* 0x000fe200000018ff */
[----:B------:R-:W-:Y:S01]  /*1860*/  IADD3 R183, R195, 0x2000, RZ ;  /* 0x00002000c3b77810 */ /* 0x000fe20007ffe0ff */
[----:B------:R-:W3:Y:S01]  /*1870*/  LDSM.16.M88.4 R48, [R191+0x6100] ;  /* 0x00610000bf30783b */ /* 0x000ee20000000200 */
[----:B------:R-:W-:-:S02]  /*1880*/  PLOP3.LUT P0, PT, PT, PT, UP0, 0x40, 0x0 ;  /* 0x000000000000781c */ /* 0x000fc40003f0e808 */
[C---:B------:R-:W-:Y:S01]  /*1890*/  IADD3 R182, R195.reuse, 0x2800, RZ ;  /* 0x00002800c3b67810 */ /* 0x040fe20007ffe0ff */
[----:B------:R-:W4:Y:S01]  /*18a0*/  LDSM.16.M88.4 R44, [R191+0x6900] ;  /* 0x00690000bf2c783b */ /* 0x000f220000000200 */
[C---:B------:R-:W-:Y:S01]  /*18b0*/  IADD3 R181, R195.reuse, 0x3000, RZ ;  /* 0x00003000c3b57810 */ /* 0x040fe20007ffe0ff */
[C---:B-1----:R-:W-:Y:S01]  /*18c0*/  HMMA.16816.F32 R24, R76.reuse, R20, RZ ;  /* 0x000000144c18723c */ /* 0x042fe200000018ff */
[C---:B------:R-:W-:Y:S01]  /*18d0*/  IADD3 R180, R195.reuse, 0x3800, RZ ;  /* 0x00003800c3b47810 */ /* 0x040fe20007ffe0ff */
[----:B------:R-:W-:Y:S01]  /*18e0*/  LDSM.16.M88.4 R72, [R193] ;  /* 0x00000000c148783b */ /* 0x000fe20000000200 */
[C---:B------:R-:W-:Y:S02]  /*18f0*/  IADD3 R179, R195.reuse, 0x4000, RZ ;  /* 0x00004000c3b37810 */ /* 0x040fe40007ffe0ff */
[C---:B------:R-:W-:Y:S02]  /*1900*/  IADD3 R178, R195.reuse, 0x4800, RZ ;  /* 0x00004800c3b27810 */ /* 0x040fe40007ffe0ff */
[C---:B------:R-:W-:Y:S01]  /*1910*/  IADD3 R177, R195.reuse, 0x5000, RZ ;  /* 0x00005000c3b17810 */ /* 0x040fe20007ffe0ff */
[----:B--2---:R-:W-:Y:S01]  /*1920*/  HMMA.16816.F32 R16, R76, R12, RZ ;  /* 0x0000000c4c10723c */ /* 0x004fe200000018ff */
[----:B------:R-:W-:-:S07]  /*1930*/  IADD3 R176, R195, 0x5800, RZ ;  /* 0x00005800c3b07810 */ /* 0x000fce0007ffe0ff */
[C---:B------:R-:W-:Y:S08]  /*1940*/  HMMA.16816.F32 R20, R76.reuse, R22, RZ ;  /* 0x000000164c14723c */ /* 0x040ff000000018ff */
[C---:B------:R-:W-:Y:S08]  /*1950*/  HMMA.16816.F32 R12, R76.reuse, R14, RZ ;  /* 0x0000000e4c0c723c */ /* 0x040ff000000018ff */
[C---:B------:R-:W-:Y:S08]  /*1960*/  HMMA.16816.F32 R8, R76.reuse, R40, RZ ;  /* 0x000000284c08723c */ /* 0x040ff000000018ff */
[----:B------:R-:W-:Y:S01]  /*1970*/  HMMA.16816.F32 R76, R76, R42, RZ ;  /* 0x0000002a4c4c723c */ /* 0x000fe200000018ff */
[----:B------:R-:W1:Y:S07]  /*1980*/  LDSM.16.M88.4 R40, [R191+0x7100] ;  /* 0x00710000bf28783b */ /* 0x000e6e0000000200 */
[C---:B------:R-:W-:Y:S08]  /*1990*/  HMMA.16816.F32 R32, R56.reuse, R36, R32 ;  /* 0x000000243820723c */ /* 0x040ff00000001820 */
[C---:B------:R-:W-:Y:S01]  /*19a0*/  HMMA.16816.F32 R28, R56.reuse, R38, R28 ;  /* 0x00000026381c723c */ /* 0x040fe2000000181c */
[----:B------:R-:W2:Y:S07]  /*19b0*/  LDSM.16.M88.4 R36, [R191+0x7900] ;  /* 0x00790000bf24783b */ /* 0x000eae0000000200 */
[C---:B------:R-:W-:Y:S08]  /*19c0*/  HMMA.16816.F32 R24, R56.reuse, R68, R24 ;  /* 0x000000443818723c */ /* 0x040ff00000001818 */
[C---:B------:R-:W-:Y:S01]  /*19d0*/  HMMA.16816.F32 R20, R56.reuse, R70, R20 ;  /* 0x000000463814723c */ /* 0x040fe20000001814 */
[----:B------:R-:W5:Y:S07]  /*19e0*/  LDSM.16.M88.4 R68, [R184] ;  /* 0x00000000b844783b */ /* 0x000f6e0000000200 */
[C---:B------:R-:W-:Y:S08]  /*19f0*/  HMMA.16816.F32 R16, R56.reuse, R64, R16 ;  /* 0x000000403810723c */ /* 0x040ff00000001810 */
[C---:B------:R-:W-:Y:S01]  /*1a00*/  HMMA.16816.F32 R12, R56.reuse, R66, R12 ;  /* 0x00000042380c723c */ /* 0x040fe2000000180c */
[----:B------:R-:W1:Y:S07]  /*1a10*/  LDSM.16.M88.4 R64, [R184+0x800] ;  /* 0x00080000b840783b */ /* 0x000e6e0000000200 */
[C---:B------:R-:W-:Y:S08]  /*1a20*/  HMMA.16816.F32 R8, R56.reuse, R60, R8 ;  /* 0x0000003c3808723c */ /* 0x040ff00000001808 */
[----:B------:R-:W-:Y:S01]  /*1a30*/  HMMA.16816.F32 R76, R56, R62, R76 ;  /* 0x0000003e384c723c */ /* 0x000fe2000000184c */
[----:B------:R-:W2:Y:S04]  /*1a40*/  LDSM.16.M88.4 R60, [R184+0x1000] ;  /* 0x00100000b83c783b */ /* 0x000ea80000000200 */
[----:B------:R-:W2:Y:S03]  /*1a50*/  LDSM.16.M88.4 R56, [R184+0x1800] ;  /* 0x00180000b838783b */ /* 0x000ea60000000200 */
[C---:B---3--:R-:W-:Y:S08]  /*1a60*/  HMMA.16816.F32 R32, R52.reuse, R48, R32 ;  /* 0x000000303420723c */ /* 0x048ff00000001820 */
[C---:B------:R-:W-:Y:S01]  /*1a70*/  HMMA.16816.F32 R28, R52.reuse, R50, R28 ;  /* 0x00000032341c723c */ /* 0x040fe2000000181c */
[----:B------:R-:W-:Y:S07]  /*1a80*/  LDSM.16.M88.4 R48, [R197+0x8100] ;  /* 0x00810000c530783b */ /* 0x000fee0000000200 */
[C---:B----4-:R-:W-:Y:S08]  /*1a90*/  HMMA.16816.F32 R24, R52.reuse, R44, R24 ;  /* 0x0000002c3418723c */ /* 0x050ff00000001818 */
[C---:B------:R-:W-:Y:S01]  /*1aa0*/  HMMA.16816.F32 R20, R52.reuse, R46, R20 ;  /* 0x0000002e3414723c */ /* 0x040fe20000001814 */
[----:B------:R-:W-:Y:S07]  /*1ab0*/  LDSM.16.M88.4 R44, [R197+0x8900] ;  /* 0x00890000c52c783b */ /* 0x000fee0000000200 */
[C---:B-1----:R-:W-:Y:S08]  /*1ac0*/  HMMA.16816.F32 R16, R52.reuse, R40, R16 ;  /* 0x000000283410723c */ /* 0x042ff00000001810 */
[C---:B------:R-:W-:Y:S01]  /*1ad0*/  HMMA.16816.F32 R12, R52.reuse, R42, R12 ;  /* 0x0000002a340c723c */ /* 0x040fe2000000180c */
[----:B------:R-:W-:Y:S07]  /*1ae0*/  LDSM.16.M88.4 R40, [R197+0x9100] ;  /* 0x00910000c528783b */ /* 0x000fee0000000200 */
[C---:B--2---:R-:W-:Y:S08]  /*1af0*/  HMMA.16816.F32 R8, R52.reuse, R36, R8 ;  /* 0x000000243408723c */ /* 0x044ff00000001808 */
[----:B------:R-:W-:Y:S01]  /*1b00*/  HMMA.16816.F32 R76, R52, R38, R76 ;  /* 0x00000026344c723c */ /* 0x000fe2000000184c */
[----:B------:R-:W1:Y:S04]  /*1b10*/  LDSM.16.M88.4 R52, [R198+0x4000] ;  /* 0x00400000c634783b */ /* 0x000e680000000200 */
[----:B------:R-:W2:Y:S03]  /*1b20*/  LDSM.16.M88.4 R36, [R197+0x9900] ;  /* 0x00990000c524783b */ /* 0x000ea60000000200 */
[C---:B-----5:R-:W-:Y:S08]  /*1b30*/  HMMA.16816.F32 R32, R72.reuse, R68, R32 ;  /* 0x000000444820723c */ /* 0x060ff00000001820 */
[C---:B------:R-:W-:Y:S01]  /*1b40*/  HMMA.16816.F32 R28, R72.reuse, R70, R28 ;  /* 0x00000046481c723c */ /* 0x040fe2000000181c */
[----:B------:R-:W-:Y:S07]  /*1b50*/  LDSM.16.M88.4 R68, [R195+0x2000] ;  /* 0x00200000c344783b */ /* 0x000fee0000000200 */
[C---:B------:R-:W-:Y:S08]  /*1b60*/  HMMA.16816.F32 R24, R72.reuse, R64, R24 ;  /* 0x000000404818723c */ /* 0x040ff00000001818 */
[C---:B------:R-:W-:Y:S01]  /*1b70*/  HMMA.16816.F32 R20, R72.reuse, R66, R20 ;  /* 0x000000424814723c */ /* 0x040fe20000001814 */
[----:B------:R-:W-:Y:S07]  /*1b80*/  LDSM.16.M88.4 R64, [R195+0x2800] ;  /* 0x00280000c340783b */ /* 0x000fee0000000200 */
[C---:B------:R-:W-:Y:S08]  /*1b90*/  HMMA.16816.F32 R16, R72.reuse, R60, R16 ;  /* 0x0000003c4810723c */ /* 0x040ff00000001810 */
[C---:B------:R-:W-:Y:S01]  /*1ba0*/  HMMA.16816.F32 R12, R72.reuse, R62, R12 ;  /* 0x0000003e480c723c */ /* 0x040fe2000000180c */
[----:B------:R-:W-:Y:S07]  /*1bb0*/  LDSM.16.M88.4 R60, [R195+0x3000] ;  /* 0x00300000c33c783b */ /* 0x000fee0000000200 */
[C---:B------:R-:W-:Y:S08]  /*1bc0*/  HMMA.16816.F32 R8, R72.reuse, R56, R8 ;  /* 0x000000384808723c */ /* 0x040ff00000001808 */
[----:B------:R-:W-:Y:S01]  /*1bd0*/  HMMA.16816.F32 R76, R72, R58, R76 ;  /* 0x0000003a484c723c */ /* 0x000fe2000000184c */
[----:B------:R-:W3:Y:S04]  /*1be0*/  LDSM.16.M88.4 R72, [R196+0x4000] ;  /* 0x00400000c448783b */ /* 0x000ee80000000200 */
[----:B------:R-:W4:Y:S03]  /*1bf0*/  LDSM.16.M88.4 R56, [R195+0x3800] ;  /* 0x00380000c338783b */ /* 0x000f260000000200 */
[C---:B-1----:R-:W-:Y:S08]  /*1c00*/  HMMA.16816.F32 R32, R52.reuse, R48, R32 ;  /* 0x000000303420723c */ /* 0x042ff00000001820 */
        /* <DEDUP_REMOVED lines=8> */
[C---:B--2---:R-:W-:Y:S08]  /*1c90*/  HMMA.16816.F32 R8, R52.reuse, R36, R8 ;  /* 0x000000243408723c */ /* 0x044ff00000001808 */
[----:B------:R-:W-:Y:S01]  /*1ca0*/  HMMA.16816.F32 R76, R52, R38, R76 ;  /* 0x00000026344c723c */ /* 0x000fe2000000184c */
[----:B------:R-:W1:Y:S04]  /*1cb0*/  LDSM.16.M88.4 R52, [R194+0x4000] ;  /* 0x00400000c234783b */ /* 0x000e680000000200 */
[----:B------:R-:W2:Y:S03]  /*1cc0*/  LDSM.16.M88.4 R36, [R191+0x9900] ;  /* 0x00990000bf24783b */ /* 0x000ea60000000200 */
[C---:B---3--:R-:W-:Y:S08]  /*1cd0*/  HMMA.16816.F32 R32, R72.reuse, R68, R32 ;  /* 0x000000444820723c */ /* 0x048ff00000001820 */
        /* <DEDUP_REMOVED lines=8> */
[C---:B----4-:R-:W-:Y:S08]  /*1d60*/  HMMA.16816.F32 R8, R72.reuse, R56, R8 ;  /* 0x000000384808723c */ /* 0x050ff00000001808 */
        /* <DEDUP_REMOVED lines=54> */
[----:B------:R-:W4:Y:S01]  /*20d0*/  LDSM.16.M88.4 R56, [R184+0x5800] ;  /* 0x00580000b838783b */ /* 0x000f220000000200 */
[----:B------:R-:W-:-:S04]  /*20e0*/  DEPBAR.LE SB0, 0x0 ;  /* 0x000080000000791a */ /* 0x000fc80000000000 */
[C---:B-1----:R-:W-:Y:S08]  /*20f0*/  HMMA.16816.F32 R32, R52.reuse, R48, R32 ;  /* 0x000000303420723c */ /* 0x042ff00000001820 */
[C---:B------:R-:W-:Y:S08]  /*2100*/  HMMA.16816.F32 R28, R52.reuse, R50, R28 ;  /* 0x00000032341c723c */ /* 0x040ff0000000181c */
[C---:B------:R-:W-:Y:S08]  /*2110*/  HMMA.16816.F32 R24, R52.reuse, R44, R24 ;  /* 0x0000002c3418723c */ /* 0x040ff00000001818 */
[C---:B------:R-:W-:Y:S08]  /*2120*/  HMMA.16816.F32 R20, R52.reuse, R46, R20 ;  /* 0x0000002e3414723c */ /* 0x040ff00000001814 */
[C---:B------:R-:W-:Y:S08]  /*2130*/  HMMA.16816.F32 R16, R52.reuse, R40, R16 ;  /* 0x000000283410723c */ /* 0x040ff00000001810 */
[C---:B------:R-:W-:Y:S08]  /*2140*/  HMMA.16816.F32 R12, R52.reuse, R42, R12 ;  /* 0x0000002a340c723c */ /* 0x040ff0000000180c */
[C---:B--2---:R-:W-:Y:S08]  /*2150*/  HMMA.16816.F32 R8, R52.reuse, R36, R8 ;  /* 0x000000243408723c */ /* 0x044ff00000001808 */
[----:B------:R-:W-:Y:S08]  /*2160*/  HMMA.16816.F32 R76, R52, R38, R76 ;  /* 0x00000026344c723c */ /* 0x000ff0000000184c */
[C---:B---3--:R-:W-:Y:S08]  /*2170*/  HMMA.16816.F32 R32, R72.reuse, R68, R32 ;  /* 0x000000444820723c */ /* 0x048ff00000001820 */
[C---:B------:R-:W-:Y:S08]  /*2180*/  HMMA.16816.F32 R28, R72.reuse, R70, R28 ;  /* 0x00000046481c723c */ /* 0x040ff0000000181c */
[C---:B------:R-:W-:Y:S08]  /*2190*/  HMMA.16816.F32 R24, R72.reuse, R64, R24 ;  /* 0x000000404818723c */ /* 0x040ff00000001818 */
[C---:B------:R-:W-:Y:S08]  /*21a0*/  HMMA.16816.F32 R20, R72.reuse, R66, R20 ;  /* 0x000000424814723c */ /* 0x040ff00000001814 */
[C---:B------:R-:W-:Y:S08]  /*21b0*/  HMMA.16816.F32 R16, R72.reuse, R60, R16 ;  /* 0x0000003c4810723c */ /* 0x040ff00000001810 */
[C---:B------:R-:W-:Y:S08]  /*21c0*/  HMMA.16816.F32 R12, R72.reuse, R62, R12 ;  /* 0x0000003e480c723c */ /* 0x040ff0000000180c */
[C---:B----4-:R-:W-:Y:S08]  /*21d0*/  HMMA.16816.F32 R8, R72.reuse, R56, R8 ;  /* 0x000000384808723c */ /* 0x050ff00000001808 */
[----:B------:R-:W-:Y:S01]  /*21e0*/  HMMA.16816.F32 R76, R72, R58, R76 ;  /* 0x0000003a484c723c */ /* 0x000fe2000000184c */
[----:B------:R-:W-:Y:S06]  /*21f0*/  BAR.SYNC.DEFER_BLOCKING 0x0 ;  /* 0x0000000000007b1d */ /* 0x000fec0000010000 */
[----:B------:R-:W-:Y:S05]  /*2200*/  @P0 BRA `(.L_x_1) ;  /* 0x0000047000000947 */ /* 0x000fea0003800000 */
[----:B------:R-:W-:Y:S01]  /*2210*/  ULEA UR4, UR7, UR10, 0x6 ;  /* 0x0000000a07047291 */ /* 0x000fe2000f8e303f */
[----:B------:R-:W-:Y:S01]  /*2220*/  ISETP.NE.AND P1, PT, R199, 0x1, PT ;  /* 0x00000001c700780c */ /* 0x000fe20003f25270 */
[----:B------:R-:W-:-:S04]  /*2230*/  IMAD.MOV.U32 R200, RZ, RZ, RZ ;  /* 0x000000ffffc87224 */ /* 0x000fc800078e00ff */
[----:B------:R-:W-:-:S05]  /*2240*/  IMAD.U32 R2, RZ, RZ, UR4 ;  /* 0x00000004ff027e24 */ /* 0x000fca000f8e00ff */
[----:B------:R-:W-:-:S05]  /*2250*/  IADD3 R201, R2, -0x80, R205 ;  /* 0xffffff8002c97810 */ /* 0x000fca0007ffe0cd */
[----:B------:R-:W-:-:S04]  /*2260*/  @P1 IMAD.HI.U32 R6, R201, c[0x0][0x2bc], RZ ;  /* 0x0000af00c9061a27 */ /* 0x000fc800078e00ff */
[----:B------:R-:W-:Y:S01]  /*2270*/  IMAD.MOV.U32 R2, RZ, RZ, R201 ;  /* 0x000000ffff027224 */ /* 0x000fe200078e00c9 */
[----:B------:R-:W-:-:S04]  /*2280*/  @P1 SHF.R.U32.HI R2, RZ, c[0x0][0x2c0], R6 ;  /* 0x0000b000ff021a19 */ /* 0x000fc80000011606 */
[----:B------:R-:W-:-:S04]  /*2290*/  @!P3 IADD3 R37, P0, R2, UR14, RZ ;  /* 0x0000000e0225bc10 */ /* 0x000fc8000ff1e0ff */
[----:B------:R-:W-:Y:S02]  /*22a0*/  @!P3 LEA.HI.X.SX32 R6, R2, UR11, 0x1, P0 ;  /* 0x0000000b0206bc11 */ /* 0x000fe400080f0eff */
[----:B------:R-:W-:-:S04]  /*22b0*/  @!P3 LEA R36, P0, R37, c[0x0][0x2a0], 0x2 ;  /* 0x0000a8002524ba11 */ /* 0x000fc800078010ff */
[----:B------:R-:W-:-:S05]  /*22c0*/  @!P3 LEA.HI.X R37, R37, c[0x0][0x2a4], R6, 0x2, P0 ;  /* 0x0000a9002525ba11 */ /* 0x000fca00000f1406 */
[----:B------:R-:W2:Y:S01]  /*22d0*/  @!P3 LDG.E R200, [R36.64] ;  /* 0x0000000c24c8b981 */ /* 0x000ea2000c1e1900 */
[----:B------:R-:W-:Y:S01]  /*22e0*/  IMAD.MOV R2, RZ, RZ, -R2 ;  /* 0x000000ffff027224 */ /* 0x000fe200078e0a02 */
[----:B------:R-:W-:Y:S01]  /*22f0*/  SHF.R.S32.HI R44, RZ, 0x1f, R207 ;  /* 0x0000001fff2c7819 */ /* 0x000fe200000114cf */
[----:B------:R-:W-:Y:S01]  /*2300*/  IMAD.WIDE R46, R208, 0x2, RZ ;  /* 0x00000002d02e7825 */ /* 0x000fe200078e02ff */
[----:B------:R-:W-:Y:S02]  /*2310*/  SHF.R.S32.HI R43, RZ, 0x1f, R206 ;  /* 0x0000001fff2b7819 */ /* 0x000fe400000114ce */
[----:B------:R-:W-:Y:S01]  /*2320*/  LEA.HI R44, R44, R207, RZ, 0x3 ;  /* 0x000000cf2c2c7211 */ /* 0x000fe200078f18ff */
[----:B------:R-:W-:-:S03]  /*2330*/  IMAD R201, R2, c[0x0][0x2b8], R201 ;  /* 0x0000ae0002c97a24 */ /* 0x000fc600078e02c9 */
[----:B------:R-:W-:Y:S01]  /*2340*/  LOP3.LUT R44, R44, 0xfffffff8, RZ, 0xc0, !PT ;  /* 0xfffffff82c2c7812 */ /* 0x000fe200078ec0ff */
[----:B------:R-:W-:Y:S01]  /*2350*/  IMAD.WIDE.U32 R40, R201, c[0x0][0x1e0], RZ ;  /* 0x00007800c9287a25 */ /* 0x000fe200078e00ff */
[----:B------:R-:W-:-:S03]  /*2360*/  SHF.R.S32.HI R2, RZ, 0x1f, R201 ;  /* 0x0000001fff027819 */ /* 0x000fc600000114c9 */
[----:B------:R-:W-:-:S04]  /*2370*/  IMAD.WIDE R44, R44, 0x2, RZ ;  /* 0x000000022c2c7825 */ /* 0x000fc800078e02ff */
[----:B------:R-:W-:-:S04]  /*2380*/  IMAD R2, R2, c[0x0][0x1e0], RZ ;  /* 0x0000780002027a24 */ /* 0x000fc800078e02ff */
[----:B------:R-:W-:-:S04]  /*2390*/  IMAD R39, R201, c[0x0][0x1e4], R2 ;  /* 0x00007900c9277a24 */ /* 0x000fc800078e0202 */
[----:B------:R-:W-:Y:S01]  /*23a0*/  IMAD.IADD R41, R41, 0x1, R39 ;  /* 0x0000000129297824 */ /* 0x000fe200078e0227 */
[----:B--2---:R-:W-:-:S03]  /*23b0*/  SHF.R.S32.HI R39, RZ, 0x1f, R200 ;  /* 0x0000001fff277819 */ /* 0x004fc600000114c8 */
[----:B------:R-:W-:Y:S01]  /*23c0*/  IMAD.WIDE.U32 R36, R200, c[0x0][0x1f0], R40 ;  /* 0x00007c00c8247a25 */ /* 0x000fe200078e0028 */
[----:B------:R-:W-:-:S03]  /*23d0*/  SEL R40, RZ, 0x10, P5 ;  /* 0x00000010ff287807 */ /* 0x000fc60002800000 */
[----:B------:R-:W-:Y:S01]  /*23e0*/  IMAD R39, R39, c[0x0][0x1f0], RZ ;  /* 0x00007c0027277a24 */ /* 0x000fe200078e02ff */
[----:B------:R-:W-:Y:S02]  /*23f0*/  IADD3 R42, P0, R36, UR18, RZ ;  /* 0x00000012242a7c10 */ /* 0x000fe4000ff1e0ff */
[----:B------:R-:W-:Y:S01]  /*2400*/  IADD3 R48, -R40, 0x10, RZ ;  /* 0x0000001028307810 */ /* 0x000fe20007ffe1ff */
[----:B------:R-:W-:Y:S01]  /*2410*/  IMAD R2, R200, c[0x0][0x1f4], R39 ;  /* 0x00007d00c8027a24 */ /* 0x000fe200078e0227 */
[----:B------:R-:W-:Y:S02]  /*2420*/  SEL R39, RZ, 0x10, P4 ;  /* 0x00000010ff277807 */ /* 0x000fe40002000000 */
[----:B------:R-:W-:Y:S02]  /*2430*/  LOP3.LUT R48, R48, 0xf, RZ, 0xc0, !PT ;  /* 0x0000000f30307812 */ /* 0x000fe400078ec0ff */
[----:B------:R-:W-:Y:S02]  /*2440*/  IADD3.X R37, R37, UR16, R2, P0, !PT ;  /* 0x0000001025257c10 */ /* 0x000fe400087fe402 */
[----:B------:R-:W-:-:S02]  /*2450*/  LEA R6, P0, R42, c[0x0][0x1c8], 0x1 ;  /* 0x000072002a067a11 */ /* 0x000fc400078008ff */
[----:B------:R-:W-:Y:S02]  /*2460*/  LEA.HI R2, R43, R206, RZ, 0x3 ;  /* 0x000000ce2b027211 */ /* 0x000fe400078f18ff */
[----:B------:R-:W-:Y:S01]  /*2470*/  LEA.HI.X R42, R42, c[0x0][0x1cc], R37, 0x1, P0 ;  /* 0x000073002a2a7a11 */ /* 0x000fe200000f0c25 */
[----:B------:R-:W-:Y:S01]  /*2480*/  SHFL.IDX PT, R41, R6, RZ, 0x181f ;  /* 0x00181fff06297589 */ /* 0x000fe200000e0000 */
[----:B------:R-:W-:Y:S02]  /*2490*/  IADD3 R36, -R39, 0x10, RZ ;  /* 0x0000001027247810 */ /* 0x000fe40007ffe1ff */
[----:B------:R-:W-:Y:S01]  /*24a0*/  LOP3.LUT R2, R2, 0xfffffff8, RZ, 0xc0, !PT ;  /* 0xfffffff802027812 */ /* 0x000fe200078ec0ff */
[----:B------:R1:W2:Y:S01]  /*24b0*/  SHFL.IDX PT, R37, R6, 0x1, 0x181f ;  /* 0x00381f0006257f89 */ /* 0x0002a200000e0000 */
[----:B------:R-:W-:Y:S02]  /*24c0*/  LOP3.LUT R36, R36, 0xf, RZ, 0xc0, !PT ;  /* 0x0000000f24247812 */ /* 0x000fe400078ec0ff */
[----:B------:R-:W-:Y:S01]  /*24d0*/  ISETP.NE.U32.AND P2, PT, R40, RZ, PT ;  /* 0x000000ff2800720c */ /* 0x000fe20003f45070 */
[----:B------:R-:W3:Y:S01]  /*24e0*/  SHFL.IDX PT, R38, R42, 0x1, 0x181f ;  /* 0x00381f002a267f89 */ /* 0x000ee200000e0000 */
[----:B------:R-:W-:-:S03]  /*24f0*/  IMAD.WIDE R50, R2, 0x2, RZ ;  /* 0x0000000202327825 */ /* 0x000fc600078e02ff */
[----:B------:R-:W4:Y:S01]  /*2500*/  SHFL.IDX PT, R42, R42, RZ, 0x181f ;  /* 0x00181fff2a2a7589 */ /* 0x000f2200000e0000 */
[----:B-1----:R-:W-:Y:S02]  /*2510*/  IADD3 R6, -R4, 0x10, RZ ;  /* 0x0000001004067810 */ /* 0x002fe40007ffe1ff */
[-C--:B--2---:R-:W-:Y:S02]  /*2520*/  IADD3 R48, P1, P0, R48, R37.reuse, R46 ;  /* 0x0000002530307210 */ /* 0x084fe4000783e02e */
[----:B------:R-:W-:Y:S02]  /*2530*/  LOP3.LUT R6, R6, 0xf, RZ, 0xc0, !PT ;  /* 0x0000000f06067812 */ /* 0x000fe400078ec0ff */
[----:B---3--:R-:W-:Y:S02]  /*2540*/  IADD3.X R49, RZ, R38, R47, P1, P0 ;  /* 0x00000026ff317210 */ /* 0x008fe40000fe042f */
[----:B------:R-:W-:-:S04]  /*2550*/  IADD3 R52, P1, P0, R36, R37, R44 ;  /* 0x0000002524347210 */ /* 0x000fc8000783e02c */
[----:B------:R-:W-:Y:S02]  /*2560*/  IADD3.X R53, RZ, R38, R45, P1, P0 ;  /* 0x00000026ff357210 */ /* 0x000fe40000fe042d */
[----:B------:R-:W-:-:S04]  /*2570*/  IADD3 R36, P1, P0, R6, R37, R50 ;  /* 0x0000002506247210 */ /* 0x000fc8000783e032 */
[----:B------:R-:W-:Y:S02]  /*2580*/  IADD3.X R37, RZ, R38, R51, P1, P0 ;  /* 0x00000026ff257210 */ /* 0x000fe40000fe0433 */
[-C--:B------:R-:W-:Y:S02]  /*2590*/  IADD3 R44, P0, R44, R41.reuse, RZ ;  /* 0x000000292c2c7210 */ /* 0x080fe40007f1e0ff */
[----:B------:R-:W-:-:S03]  /*25a0*/  IADD3 R46, P1, R46, R41, RZ ;  /* 0x000000292e2e7210 */ /* 0x000fc60007f3e0ff */
[--C-:B----4-:R-:W-:Y:S01]  /*25b0*/  IMAD.X R45, R45, 0x1, R42.reuse, P0 ;  /* 0x000000012d2d7824 */ /* 0x110fe200000e062a */
[----:B------:R-:W-:Y:S01]  /*25c0*/  IADD3 R50, P0, R50, R41, RZ ;  /* 0x0000002932327210 */ /* 0x000fe20007f1e0ff */
[--C-:B------:R-:W-:Y:S01]  /*25d0*/  IMAD.X R47, R47, 0x1, R42.reuse, P1 ;  /* 0x000000012f2f7824 */ /* 0x100fe200008e062a */
[----:B------:R-:W-:Y:S01]  /*25e0*/  ISETP.NE.U32.AND P1, PT, R39, RZ, PT ;  /* 0x000000ff2700720c */ /* 0x000fe20003f25070 */
[----:B------:R-:W-:Y:S02]  /*25f0*/  IMAD.SHL.U32 R41, R203, 0x2, RZ ;  /* 0x00000002cb297824 */ /* 0x000fe400078e00ff */
[----:B------:R-:W-:Y:S01]  /*2600*/  IMAD.X R51, R51, 0x1, R42, P0 ;  /* 0x0000000133337824 */ /* 0x000fe200000e062a */
[----:B------:R-:W-:Y:S02]  /*2610*/  ISETP.NE.U32.AND P0, PT, R4, RZ, PT ;  /* 0x000000ff0400720c */ /* 0x000fe40003f05070 */
[----:B------:R1:W-:Y:S04]  /*2620*/  LDGSTS.E.BYPASS.LTC128B.128 [R41+0x6100], [R46.64], !P5 ;  /* 0x061000002e297fae */ /* 0x0003e8000e901d4c */
[----:B------:R1:W-:Y:S04]  /*2630*/  LDGSTS.E.BYPASS.LTC128B.128 [R41+0x8100], [R44.64], !P4 ;  /* 0x081000002c297fae */ /* 0x0003e8000e101d4c */
[----:B------:R1:W-:Y:S04]  /*2640*/  LDGSTS.E.BYPASS.LTC128B.128 [R41+0xa100], [R50.64], !P6 ;  /* 0x0a10000032297fae */ /* 0x0003e8000f101d4c */
[----:B------:R1:W-:Y:S04]  /*2650*/  LDGSTS.E.BYPASS.LTC128B.128.ZFILL [R41+0x7100], [R48.64], P2 ;  /* 0x0710000030297fae */ /* 0x0003e80009141d4c */
[----:B------:R1:W-:Y:S04]  /*2660*/  LDGSTS.E.BYPASS.LTC128B.128.ZFILL [R41+0x9100], [R52.64], P1 ;  /* 0x0910000034297fae */ /* 0x0003e80008941d4c */
[----:B------:R1:W-:Y:S02]  /*2670*/  LDGSTS.E.BYPASS.LTC128B.128.ZFILL [R41+0xb100], [R36.64], P0 ;  /* 0x0b10000024297fae */ /* 0x0003e40008141d4c */
.L_x_1:
[----:B------:R-:W-:Y:S01]  /*2680*/  SHF.R.S32.HI R210, RZ, 0x1f, R3 ;  /* 0x0000001fffd27819 */ /* 0x000fe20000011403 */
[----:B------:R-:W-:Y:S01]  /*2690*/  IMAD.U32 R2, RZ, RZ, UR17 ;  /* 0x00000011ff027e24 */ /* 0x000fe2000f8e00ff */
[----:B------:R-:W0:Y:S01]  /*26a0*/  LDGDEPBAR ;  /* 0x00000000000079af */ /* 0x000e220000000000 */
[----:B------:R-:W-:Y:S01]  /*26b0*/  IMAD.SHL.U32 R192, R0, 0x2, RZ ;  /* 0x0000000200c07824 */ /* 0x000fe200078e00ff */
[----:B------:R-:W-:-:S03]  /*26c0*/  LEA.HI R210, R210, R3, RZ, 0x2 ;  /* 0x00000003d2d27211 */ /* 0x000fc600078f10ff */
[--C-:B------:R-:W-:Y:S01]  /*26d0*/  IMAD R189, R5, 0x2, R192.reuse ;  /* 0x0000000205bd7824 */ /* 0x100fe200078e02c0 */
[----:B------:R-:W-:Y:S01]  /*26e0*/  LOP3.LUT R4, R210, 0x7ffffffc, RZ, 0xc0, !PT ;  /* 0x7ffffffcd2047812 */ /* 0x000fe200078ec0ff */
[----:B------:R-:W-:Y:S01]  /*26f0*/  LDSM.16.MT88.4 R68, [R192+0x2100] ;  /* 0x00210000c044783b */ /* 0x000fe20000004200 */
[----:B------:R-:W-:-:S03]  /*2700*/  IMAD R190, R7, 0x2, R192 ;  /* 0x0000000207be7824 */ /* 0x000fc600078e02c0 */
[----:B------:R-:W-:Y:S01]  /*2710*/  IMAD.IADD R3, R3, 0x1, -R4 ;  /* 0x0000000103037824 */ /* 0x000fe200078e0a04 */
[----:B------:R-:W-:Y:S01]  /*2720*/  LDSM.16.MT88.4 R84, [R189+0x2100] ;  /* 0x00210000bd54783b */ /* 0x000fe20000004200 */
[----:B------:R-:W-:Y:S02]  /*2730*/  IMAD R188, R5, 0x2, R190 ;  /* 0x0000000205bc7824 */ /* 0x000fe400078e02be */
[----:B------:R-:W-:Y:S01]  /*2740*/  IMAD R2, R3, -0x2, R2 ;  /* 0xfffffffe03027824 */ /* 0x000fe200078e0202 */
[----:B-1----:R-:W-:Y:S04]  /*2750*/  LDSM.16.MT88.4 R52, [R189+0x100] ;  /* 0x00010000bd34783b */ /* 0x002fe80000004200 */
[C---:B------:R-:W-:Y:S01]  /*2760*/  ISETP.GT.AND P0, PT, R2.reuse, RZ, PT ;  /* 0x000000ff0200720c */ /* 0x040fe20003f04270 */
[----:B------:R-:W-:Y:S01]  /*2770*/  LDSM.16.MT88.4 R60, [R188+0x100] ;  /* 0x00010000bc3c783b */ /* 0x000fe20000004200 */
[----:B------:R-:W-:-:S02]  /*2780*/  ISETP.GT.AND P1, PT, R2, 0x1, PT ;  /* 0x000000010200780c */ /* 0x000fc40003f24270 */
[----:B------:R-:W-:Y:S01]  /*2790*/  FSEL R34, R34, -INF , P0 ;  /* 0xff80000022227808 */ /* 0x000fe20000000000 */
[----:B------:R-:W-:Y:S01]  /*27a0*/  LDSM.16.MT88.4 R92, [R188+0x2100] ;  /* 0x00210000bc5c783b */ /* 0x000fe20000004200 */
[----:B------:R-:W-:Y:S02]  /*27b0*/  FSEL R32, R32, -INF , P0 ;  /* 0xff80000020207808 */ /* 0x000fe40000000000 */
[C---:B------:R-:W-:Y:S01]  /*27c0*/  ISETP.GT.AND P0, PT, R2.reuse, 0x8, PT ;  /* 0x000000080200780c */ /* 0x040fe20003f04270 */
[----:B------:R-:W-:Y:S01]  /*27d0*/  LDSM.16.MT88.4 R100, [R192+0x4100] ;  /* 0x00410000c064783b */ /* 0x000fe20000004200 */
[----:B------:R-:W-:Y:S02]  /*27e0*/  FSEL R39, R33, -INF , P1 ;  /* 0xff80000021277808 */ /* 0x000fe40000800000 */
[----:B------:R-:W-:Y:S01]  /*27f0*/  FSEL R37, R35, -INF , P1 ;  /* 0xff80000023257808 */ /* 0x000fe20000800000 */
[----:B------:R-:W-:Y:S01]  /*2800*/  LDSM.16.MT88.4 R104, [R190+0x4100] ;  /* 0x00410000be68783b */ /* 0x000fe20000004200 */
[----:B------:R-:W-:-:S02]  /*2810*/  ISETP.GT.AND P1, PT, R2, 0x9, PT ;  /* 0x000000090200780c */ /* 0x000fc40003f24270 */
[----:B------:R-:W-:Y:S01]  /*2820*/  FSEL R47, R28, -INF , P0 ;  /* 0xff8000001c2f7808 */ /* 0x000fe20000000000 */
[----:B------:R-:W-:Y:S01]  /*2830*/  LDSM.16.MT88.4 R112, [R189+0x4100] ;  /* 0x00410000bd70783b */ /* 0x000fe20000004200 */
[----:B------:R-:W-:Y:S02]  /*2840*/  FMNMX.FTZ R4, R32, R39, !PT ;  /* 0x0000002720047209 */ /* 0x000fe40007810000 */
[----:B------:R-:W-:Y:S01]  /*2850*/  FSEL R43, R30, -INF , P0 ;  /* 0xff8000001e2b7808 */ /* 0x000fe20000000000 */
[----:B------:R-:W-:Y:S01]  /*2860*/  LDSM.16.MT88.4 R136, [R190+0x900] ;  /* 0x00090000be88783b */ /* 0x000fe20000004200 */
[----:B------:R-:W-:Y:S02]  /*2870*/  ISETP.GT.AND P0, PT, R2, 0x10, PT ;  /* 0x000000100200780c */ /* 0x000fe40003f04270 */
[----:B------:R-:W-:Y:S02]  /*2880*/  FSEL R45, R29, -INF , P1 ;  /* 0xff8000001d2d7808 */ /* 0x000fe40000800000 */
[----:B------:R-:W-:-:S02]  /*2890*/  FMNMX.FTZ R4, R47, R4, !PT ;  /* 0x000000042f047209 */ /* 0x000fc40007810000 */
[----:B------:R-:W-:Y:S02]  /*28a0*/  FMNMX.FTZ R6, R34, R37, !PT ;  /* 0x0000002522067209 */ /* 0x000fe40007810000 */
[----:B------:R-:W-:Y:S02]  /*28b0*/  FSEL R41, R31, -INF , P1 ;  /* 0xff8000001f297808 */ /* 0x000fe40000800000 */
[----:B------:R-:W-:Y:S02]  /*28c0*/  ISETP.GT.AND P1, PT, R2, 0x11, PT ;  /* 0x000000110200780c */ /* 0x000fe40003f24270 */
[----:B------:R-:W-:Y:S02]  /*28d0*/  FSEL R89, R24, -INF , P0 ;  /* 0xff80000018597808 */ /* 0x000fe40000000000 */
[----:B------:R-:W-:Y:S02]  /*28e0*/  FMNMX.FTZ R4, R45, R4, !PT ;  /* 0x000000042d047209 */ /* 0x000fe40007810000 */
[----:B------:R-:W-:-:S02]  /*28f0*/  FMNMX.FTZ R6, R43, R6, !PT ;  /* 0x000000062b067209 */ /* 0x000fc40007810000 */
[----:B------:R-:W-:Y:S02]  /*2900*/  FSEL R31, R26, -INF , P0 ;  /* 0xff8000001a1f7808 */ /* 0x000fe40000000000 */
[C---:B------:R-:W-:Y:S02]  /*2910*/  ISETP.GT.AND P0, PT, R2.reuse, 0x18, PT ;  /* 0x000000180200780c */ /* 0x040fe40003f04270 */
[----:B------:R-:W-:Y:S02]  /*2920*/  FSEL R35, R25, -INF , P1 ;  /* 0xff80000019237808 */ /* 0x000fe40000800000 */
[----:B------:R-:W-:Y:S02]  /*2930*/  FMNMX.FTZ R4, R89, R4, !PT ;  /* 0x0000000459047209 */ /* 0x000fe40007810000 */
[----:B------:R-:W-:Y:S02]  /*2940*/  FMNMX.FTZ R6, R41, R6, !PT ;  /* 0x0000000629067209 */ /* 0x000fe40007810000 */
[----:B------:R-:W-:-:S02]  /*2950*/  ISETP.GT.AND P2, PT, R2, 0x19, PT ;  /* 0x000000190200780c */ /* 0x000fc40003f44270 */
[----:B------:R-:W-:Y:S02]  /*2960*/  FSEL R33, R20, -INF , P0 ;  /* 0xff80000014217808 */ /* 0x000fe40000000000 */
[----:B------:R-:W-:Y:S02]  /*2970*/  FMNMX.FTZ R4, R35, R4, !PT ;  /* 0x0000000423047209 */ /* 0x000fe40007810000 */
[----:B------:R-:W-:Y:S02]  /*2980*/  FSEL R29, R27, -INF , P1 ;  /* 0xff8000001b1d7808 */ /* 0x000fe40000800000 */
[----:B------:R-:W-:Y:S02]  /*2990*/  FMNMX.FTZ R6, R31, R6, !PT ;  /* 0x000000061f067209 */ /* 0x000fe40007810000 */
[----:B------:R-:W-:Y:S02]  /*29a0*/  FSEL R27, R22, -INF , P0 ;  /* 0xff800000161b7808 */ /* 0x000fe40000000000 */
[----:B------:R-:W-:-:S02]  /*29b0*/  ISETP.GT.AND P1, PT, R2, 0x20, PT ;  /* 0x000000200200780c */ /* 0x000fc40003f24270 */
[----:B------:R-:W-:Y:S02]  /*29c0*/  FSEL R21, R21, -INF , P2 ;  /* 0xff80000015157808 */ /* 0x000fe40001000000 */
[----:B------:R-:W-:Y:S02]  /*29d0*/  FMNMX.FTZ R4, R33, R4, !PT ;  /* 0x0000000421047209 */ /* 0x000fe40007810000 */
[----:B------:R-:W-:Y:S02]  /*29e0*/  ISETP.GT.AND P0, PT, R2, 0x21, PT ;  /* 0x000000210200780c */ /* 0x000fe40003f04270 */
[----:B------:R-:W-:Y:S02]  /*29f0*/  FMNMX.FTZ R6, R29, R6, !PT ;  /* 0x000000061d067209 */ /* 0x000fe40007810000 */
[----:B------:R-:W-:Y:S02]  /*2a00*/  FSEL R217, R16, -INF , P1 ;  /* 0xff80000010d97808 */ /* 0x000fe40000800000 */
[----:B------:R-:W-:-:S02]  /*2a10*/  FMNMX.FTZ R4, R21, R4, !PT ;  /* 0x0000000415047209 */ /* 0x000fc40007810000 */
[----:B------:R-:W-:Y:S02]  /*2a20*/  FSEL R25, R23, -INF , P2 ;  /* 0xff80000017197808 */ /* 0x000fe40001000000 */
[----:B------:R-:W-:Y:S02]  /*2a30*/  FSEL R213, R18, -INF , P1 ;  /* 0xff80000012d57808 */ /* 0x000fe40000800000 */
[----:B------:R-:W-:Y:S02]  /*2a40*/  FSEL R163, R19, -INF , P0 ;  /* 0xff80000013a37808 */ /* 0x000fe40000000000 */
[----:B------:R-:W-:Y:S02]  /*2a50*/  FSEL R157, R17, -INF , P0 ;  /* 0xff800000119d7808 */ /* 0x000fe40000000000 */
[----:B------:R-:W-:Y:S01]  /*2a60*/  FMNMX.FTZ R6, R27, R6, !PT ;  /* 0x000000061b067209 */ /* 0x000fe20007810000 */
[----:B------:R-:W-:Y:S01]  /*2a70*/  LDSM.16.MT88.4 R16, [R189+0x2900] ;  /* 0x00290000bd10783b */ /* 0x000fe20000004200 */
[----:B------:R-:W-:-:S02]  /*2a80*/  ISETP.GT.AND P1, PT, R2, 0x28, PT ;  /* 0x000000280200780c */ /* 0x000fc40003f24270 */
[----:B------:R-:W-:Y:S02]  /*2a90*/  ISETP.GT.AND P0, PT, R2, 0x29, PT ;  /* 0x000000290200780c */ /* 0x000fe40003f04270 */
[----:B------:R-:W-:Y:S02]  /*2aa0*/  FMNMX.FTZ R4, R217, R4, !PT ;  /* 0x00000004d9047209 */ /* 0x000fe40007810000 */
[----:B------:R-:W-:Y:S02]  /*2ab0*/  FMNMX.FTZ R6, R25, R6, !PT ;  /* 0x0000000619067209 */ /* 0x000fe40007810000 */
[----:B------:R-:W-:Y:S02]  /*2ac0*/  FSEL R211, R14, -INF , P1 ;  /* 0xff8000000ed37808 */ /* 0x000fe40000800000 */
[----:B------:R-:W-:Y:S02]  /*2ad0*/  FSEL R215, R12, -INF , P1 ;  /* 0xff8000000cd77808 */ /* 0x000fe40000800000 */
[----:B------:R-:W-:-:S02]  /*2ae0*/  FSEL R165, R15, -INF , P0 ;  /* 0xff8000000fa57808 */ /* 0x000fc40000000000 */
[----:B------:R-:W-:Y:S02]  /*2af0*/  FSEL R159, R13, -INF , P0 ;  /* 0xff8000000d9f7808 */ /* 0x000fe40000000000 */
[C---:B------:R-:W-:Y:S01]  /*2b00*/  ISETP.GT.AND P1, PT, R2.reuse, 0x30, PT ;  /* 0x000000300200780c */ /* 0x040fe20003f24270 */
[----:B------:R-:W-:Y:S01]  /*2b10*/  LDSM.16.MT88.4 R12, [R188+0x2900] ;  /* 0x00290000bc0c783b */ /* 0x000fe20000004200 */
[----:B------:R-:W-:Y:S02]  /*2b20*/  ISETP.GT.AND P0, PT, R2, 0x31, PT ;  /* 0x000000310200780c */ /* 0x000fe40003f04270 */
[----:B------:R-:W-:Y:S02]  /*2b30*/  FMNMX.FTZ R4, R157, R4, !PT ;  /* 0x000000049d047209 */ /* 0x000fe40007810000 */
[----:B------:R-:W-:Y:S02]  /*2b40*/  FMNMX.FTZ R6, R213, R6, !PT ;  /* 0x00000006d5067209 */ /* 0x000fe40007810000 */
[----:B------:R-:W-:-:S02]  /*2b50*/  FSEL R167, R10, -INF , P1 ;  /* 0xff8000000aa77808 */ /* 0x000fc40000800000 */
[----:B------:R-:W-:Y:S02]  /*2b60*/  FSEL R175, R8, -INF , P1 ;  /* 0xff80000008af7808 */ /* 0x000fe40000800000 */
[----:B------:R-:W-:Y:S02]  /*2b70*/  FSEL R143, R11, -INF , P0 ;  /* 0xff8000000b8f7808 */ /* 0x000fe40000000000 */
[----:B------:R-:W-:Y:S02]  /*2b80*/  FSEL R173, R9, -INF , P0 ;  /* 0xff80000009ad7808 */ /* 0x000fe40000000000 */
[----:B------:R-:W-:Y:S02]  /*2b90*/  FMNMX.FTZ R4, R215, R4, !PT ;  /* 0x00000004d7047209 */ /* 0x000fe40007810000 */
[C---:B------:R-:W-:Y:S02]  /*2ba0*/  ISETP.GT.AND P1, PT, R2.reuse, 0x38, PT ;  /* 0x000000380200780c */ /* 0x040fe40003f24270 */
[----:B------:R-:W-:-:S02]  /*2bb0*/  ISETP.GT.AND P0, PT, R2, 0x39, PT ;  /* 0x000000390200780c */ /* 0x000fc40003f04270 */
[----:B------:R-:W-:Y:S02]  /*2bc0*/  FMNMX.FTZ R2, R163, R6, !PT ;  /* 0x00000006a3027209 */ /* 0x000fe40007810000 */
[----:B------:R-:W-:Y:S02]  /*2bd0*/  FMNMX.FTZ R4, R159, R4, !PT ;  /* 0x000000049f047209 */ /* 0x000fe40007810000 */
[----:B------:R-:W-:Y:S02]  /*2be0*/  FMNMX.FTZ R2, R211, R2, !PT ;  /* 0x00000002d3027209 */ /* 0x000fe40007810000 */
[----:B------:R-:W-:Y:S02]  /*2bf0*/  FMNMX.FTZ R4, R175, R4, !PT ;  /* 0x00000004af047209 */ /* 0x000fe40007810000 */
[----:B------:R-:W-:Y:S02]  /*2c00*/  FMNMX.FTZ R2, R165, R2, !PT ;  /* 0x00000002a5027209 */ /* 0x000fe40007810000 */
[----:B------:R-:W-:-:S02]  /*2c10*/  FSEL R171, R76, -INF , P1 ;  /* 0xff8000004cab7808 */ /* 0x000fc40000800000 */
[----:B------:R-:W-:Y:S02]  /*2c20*/  FMNMX.FTZ R4, R173, R4, !PT ;  /* 0x00000004ad047209 */ /* 0x000fe40007810000 */
[----:B------:R-:W-:Y:S02]  /*2c30*/  FMNMX.FTZ R2, R167, R2, !PT ;  /* 0x00000002a7027209 */ /* 0x000fe40007810000 */
[----:B------:R-:W-:Y:S02]  /*2c40*/  FSEL R169, R77, -INF , P0 ;  /* 0xff8000004da97808 */ /* 0x000fe40000000000 */
[----:B------:R-:W-:Y:S02]  /*2c50*/  FMNMX.FTZ R4, R171, R4, !PT ;  /* 0x00000004ab047209 */ /* 0x000fe40007810000 */
[----:B------:R-:W-:Y:S02]  /*2c60*/  FSEL R141, R78, -INF , P1 ;  /* 0xff8000004e8d7808 */ /* 0x000fe40000800000 */
[----:B------:R-:W-:-:S02]  /*2c70*/  FMNMX.FTZ R2, R143, R2, !PT ;  /* 0x000000028f027209 */ /* 0x000fc40007810000 */
[----:B------:R-:W-:Y:S02]  /*2c80*/  FMNMX.FTZ R4, R169, R4, !PT ;  /* 0x00000004a9047209 */ /* 0x000fe40007810000 */
[----:B------:R-:W-:Y:S02]  /*2c90*/  FSEL R161, R79, -INF , P0 ;  /* 0xff8000004fa17808 */ /* 0x000fe40000000000 */
[----:B------:R-:W-:Y:S01]  /*2ca0*/  FMNMX.FTZ R2, R141, R2, !PT ;  /* 0x000000028d027209 */ /* 0x000fe20007810000 */
[----:B------:R-:W1:Y:S03]  /*2cb0*/  SHFL.BFLY PT, R9, R4, 0x2, 0x1f ;  /* 0x0c401f0004097f89 */ /* 0x000e6600000e0000 */
[----:B------:R-:W-:Y:S01]  /*2cc0*/  FMNMX.FTZ R11, R161, R2, !PT ;  /* 0x00000002a10b7209 */ /* 0x000fe20007810000 */
[----:B------:R-:W-:Y:S04]  /*2cd0*/  LDSM.16.MT88.4 R76, [R190+0x2100] ;  /* 0x00210000be4c783b */ /* 0x000fe80000004200 */
[----:B------:R-:W2:Y:S01]  /*2ce0*/  SHFL.BFLY PT, R2, R11, 0x2, 0x1f ;  /* 0x0c401f000b027f89 */ /* 0x000ea200000e0000 */
[----:B-1----:R-:W-:-:S03]  /*2cf0*/  FMNMX.FTZ R9, R4, R9, !PT ;  /* 0x0000000904097209 */ /* 0x002fc60007810000 */
[----:B------:R-:W-:Y:S04]  /*2d00*/  LDSM.16.MT88.4 R4, [R188+0x4100] ;  /* 0x00410000bc04783b */ /* 0x000fe80000004200 */
[----:B------:R-:W1:Y:S01]  /*2d10*/  SHFL.BFLY PT, R132, R9, 0x1, 0x1f ;  /* 0x0c201f0009847f89 */ /* 0x000e6200000e0000 */
[----:B--2---:R-:W-:-:S05]  /*2d20*/  FMNMX.FTZ R2, R11, R2, !PT ;  /* 0x000000020b027209 */ /* 0x004fca0007810000 */
[----:B------:R-:W2:Y:S01]  /*2d30*/  SHFL.BFLY PT, R3, R2, 0x1, 0x1f ;  /* 0x0c201f0002037f89 */ /* 0x000ea200000e0000 */
[----:B-1----:R-:W-:-:S03]  /*2d40*/  FMNMX.FTZ R132, R9, R132, !PT ;  /* 0x0000008409847209 */ /* 0x002fc60007810000 */
[----:B------:R-:W-:Y:S01]  /*2d50*/  LDSM.16.MT88.4 R8, [R192+0x2900] ;  /* 0x00290000c008783b */ /* 0x000fe20000004200 */
[C---:B------:R-:W-:Y:S01]  /*2d60*/  FSETP.NEU.FTZ.AND P0, PT, R132.reuse, -INF , PT ;  /* 0xff8000008400780b */ /* 0x040fe20003f1d000 */
[----:B------:R-:W-:Y:S01]  /*2d70*/  FMUL.FTZ R140, R132, c[0x0][0x2d0] ;  /* 0x0000b400848c7a20 */ /* 0x000fe20000410000 */
[----:B--2---:R-:W-:-:S04]  /*2d80*/  FMNMX.FTZ R3, R2, R3, !PT ;  /* 0x0000000302037209 */ /* 0x004fc80007810000 */
[----:B------:R-:W-:Y:S01]  /*2d90*/  FSEL R140, R140, RZ, P0 ;  /* 0x000000ff8c8c7208 */ /* 0x000fe20000000000 */
[C---:B------:R-:W-:Y:S01]  /*2da0*/  FMUL.FTZ R158, R3.reuse, c[0x0][0x2d0] ;  /* 0x0000b400039e7a20 */ /* 0x040fe20000410000 */
[----:B------:R-:W-:-:S03]  /*2db0*/  FSETP.NEU.FTZ.AND P0, PT, R3, -INF , PT ;  /* 0xff8000000300780b */ /* 0x000fc60003f1d000 */
[--C-:B------:R-:W-:Y:S01]  /*2dc0*/  FFMA.FTZ R151, R32, c[0x0][0x2d0], -R140.reuse ;  /* 0x0000b40020977a23 */ /* 0x100fe2000001088c */
[----:B------:R-:W-:Y:S01]  /*2dd0*/  FSEL R158, R158, RZ, P0 ;  /* 0x000000ff9e9e7208 */ /* 0x000fe20000000000 */
[--C-:B------:R-:W-:Y:S01]  /*2de0*/  FFMA.FTZ R150, R39, c[0x0][0x2d0], -R140.reuse ;  /* 0x0000b40027967a23 */ /* 0x100fe2000001088c */
[----:B------:R-:W-:Y:S01]  /*2df0*/  PLOP3.LUT P0, PT, PT, PT, UP0, 0x40, 0x0 ;  /* 0x000000000000781c */ /* 0x000fe20003f0e808 */
[--C-:B------:R-:W-:Y:S02]  /*2e00*/  FFMA.FTZ R148, R47, c[0x0][0x2d0], -R140.reuse ;  /* 0x0000b4002f947a23 */ /* 0x100fe4000001088c */
[----:B------:R-:W-:Y:S01]  /*2e10*/  MUFU.EX2 R151, R151 ;  /* 0x0000009700977308 */ /* 0x000fe20000000800 */
[----:B------:R-:W-:Y:S02]  /*2e20*/  FFMA.FTZ R145, R45, c[0x0][0x2d0], -R140 ;  /* 0x0000b4002d917a23 */ /* 0x000fe4000001088c */
[--C-:B------:R-:W-:Y:S01]  /*2e30*/  FFMA.FTZ R152, R34, c[0x0][0x2d0], -R158.reuse ;  /* 0x0000b40022987a23 */ /* 0x100fe2000001089e */
[----:B------:R-:W-:Y:S01]  /*2e40*/  LDSM.16.MT88.4 R44, [R190+0x100] ;  /* 0x00010000be2c783b */ /* 0x000fe20000004200 */
[----:B------:R-:W-:-:S02]  /*2e50*/  FFMA.FTZ R153, R37, c[0x0][0x2d0], -R158 ;  /* 0x0000b40025997a23 */ /* 0x000fc4000001089e */
[--C-:B------:R-:W-:Y:S01]  /*2e60*/  FFMA.FTZ R155, R43, c[0x0][0x2d0], -R158.reuse ;  /* 0x0000b4002b9b7a23 */ /* 0x100fe2000001089e */
[----:B------:R-:W1:Y:S01]  /*2e70*/  LDSM.16.MT88.4 R36, [R192+0x100] ;  /* 0x00010000c024783b */ /* 0x000e620000004200 */
[----:B------:R-:W-:Y:S01]  /*2e80*/  FFMA.FTZ R146, R41, c[0x0][0x2d0], -R158 ;  /* 0x0000b40029927a23 */ /* 0x000fe2000001089e */
[----:B------:R-:W2:Y:S01]  /*2e90*/  MUFU.EX2 R150, R150 ;  /* 0x0000009600967308 */ /* 0x000ea20000000800 */
[--C-:B------:R-:W-:Y:S02]  /*2ea0*/  FFMA.FTZ R149, R89, c[0x0][0x2d0], -R140.reuse ;  /* 0x0000b40059957a23 */ /* 0x100fe4000001088c */
[--C-:B------:R-:W-:Y:S02]  /*2eb0*/  FFMA.FTZ R144, R35, c[0x0][0x2d0], -R140.reuse ;  /* 0x0000b40023907a23 */ /* 0x100fe4000001088c */
[--C-:B------:R-:W-:Y:S02]  /*2ec0*/  FFMA.FTZ R135, R33, c[0x0][0x2d0], -R140.reuse ;  /* 0x0000b40021877a23 */ /* 0x100fe4000001088c */
[----:B------:R-:W-:Y:S01]  /*2ed0*/  FFMA.FTZ R2, R21, c[0x0][0x2d0], -R140 ;  /* 0x0000b40015027a23 */ /* 0x000fe2000001088c */
[----:B------:R-:W-:Y:S01]  /*2ee0*/  MUFU.EX2 R148, R148 ;  /* 0x0000009400947308 */ /* 0x000fe20000000800 */
[--C-:B------:R-:W-:Y:S01]  /*2ef0*/  FFMA.FTZ R147, R31, c[0x0][0x2d0], -R158.reuse ;  /* 0x0000b4001f937a23 */ /* 0x100fe2000001089e */
[----:B------:R-:W3:Y:S01]  /*2f00*/  LDSM.16.MT88.4 R20, [R192+0x900] ;  /* 0x00090000c014783b */ /* 0x000ee20000004200 */
[----:B------:R-:W-:-:S02]  /*2f10*/  FFMA.FTZ R134, R29, c[0x0][0x2d0], -R158 ;  /* 0x0000b4001d867a23 */ /* 0x000fc4000001089e */
[--C-:B------:R-:W-:Y:S01]  /*2f20*/  FFMA.FTZ R133, R27, c[0x0][0x2d0], -R158.reuse ;  /* 0x0000b4001b857a23 */ /* 0x100fe2000001089e */
[----:B------:R-:W-:Y:S01]  /*2f30*/  LDSM.16.MT88.4 R32, [R189+0x900] ;  /* 0x00090000bd20783b */ /* 0x000fe20000004200 */
[----:B------:R-:W-:Y:S01]  /*2f40*/  FFMA.FTZ R0, R25, c[0x0][0x2d0], -R158 ;  /* 0x0000b40019007a23 */ /* 0x000fe2000001089e */
[----:B------:R-:W4:Y:S01]  /*2f50*/  MUFU.EX2 R145, R145 ;  /* 0x0000009100917308 */ /* 0x000f220000000800 */
[----:B--2---:R-:W-:Y:S01]  /*2f60*/  F2FP.PACK_AB R116, R150, R151 ;  /* 0x000000979674723e */ /* 0x004fe200000000ff */
[----:B------:R-:W-:Y:S01]  /*2f70*/  LDSM.16.MT88.4 R28, [R188+0x900] ;  /* 0x00090000bc1c783b */ /* 0x000fe20000004200 */
[--C-:B------:R-:W-:Y:S02]  /*2f80*/  FFMA.FTZ R154, R217, c[0x0][0x2d0], -R140.reuse ;  /* 0x0000b400d99a7a23 */ /* 0x100fe4000001088c */
[--C-:B------:R-:W-:Y:S01]  /*2f90*/  FFMA.FTZ R157, R157, c[0x0][0x2d0], -R140.reuse ;  /* 0x0000b4009d9d7a23 */ /* 0x100fe2000001088c */
[----:B------:R-:W-:Y:S01]  /*2fa0*/  LDSM.16.MT88.4 R24, [R190+0x2900] ;  /* 0x00290000be18783b */ /* 0x000fe20000004200 */
[--C-:B------:R-:W-:Y:S01]  /*2fb0*/  FFMA.FTZ R156, R215, c[0x0][0x2d0], -R140.reuse ;  /* 0x0000b400d79c7a23 */ /* 0x100fe2000001088c */
[----:B------:R-:W-:Y:S01]  /*2fc0*/  MUFU.EX2 R152, R152 ;  /* 0x0000009800987308 */ /* 0x000fe20000000800 */
[----:B------:R-:W-:-:S02]  /*2fd0*/  FFMA.FTZ R159, R159, c[0x0][0x2d0], -R140 ;  /* 0x0000b4009f9f7a23 */ /* 0x000fc4000001088c */
[--C-:B------:R-:W-:Y:S02]  /*2fe0*/  FFMA.FTZ R160, R213, c[0x0][0x2d0], -R158.reuse ;  /* 0x0000b400d5a07a23 */ /* 0x100fe4000001089e */
[--C-:B------:R-:W-:Y:S02]  /*2ff0*/  FFMA.FTZ R163, R163, c[0x0][0x2d0], -R158.reuse ;  /* 0x0000b400a3a37a23 */ /* 0x100fe4000001089e */
[--C-:B------:R-:W-:Y:S01]  /*3000*/  FFMA.FTZ R162, R211, c[0x0][0x2d0], -R158.reuse ;  /* 0x0000b400d3a27a23 */ /* 0x100fe2000001089e */
[----:B------:R-:W2:Y:S01]  /*3010*/  MUFU.EX2 R153, R153 ;  /* 0x0000009900997308 */ /* 0x000ea20000000800 */
[----:B----4-:R-:W-:Y:S01]  /*3020*/  F2FP.PACK_AB R118, R145, R148 ;  /* 0x000000949176723e */ /* 0x010fe200000000ff */
[----:B------:R-:W-:Y:S02]  /*3030*/  FFMA.FTZ R165, R165, c[0x0][0x2d0], -R158 ;  /* 0x0000b400a5a57a23 */ /* 0x000fe4000001089e */
[----:B------:R-:W-:Y:S02]  /*3040*/  FFMA.FTZ R225, R169, c[0x0][0x2d0], -R140 ;  /* 0x0000b400a9e17a23 */ /* 0x000fe4000001088c */
[----:B------:R-:W-:-:S02]  /*3050*/  FFMA.FTZ R167, R167, c[0x0][0x2d0], -R158 ;  /* 0x0000b400a7a77a23 */ /* 0x000fc4000001089e */
[----:B------:R-:W-:Y:S01]  /*3060*/  MUFU.EX2 R155, R155 ;  /* 0x0000009b009b7308 */ /* 0x000fe20000000800 */
[--C-:B------:R-:W-:Y:S02]  /*3070*/  FFMA.FTZ R168, R143, c[0x0][0x2d0], -R158.reuse ;  /* 0x0000b4008fa87a23 */ /* 0x100fe4000001089e */
[----:B------:R-:W-:Y:S02]  /*3080*/  FFMA.FTZ R169, R141, c[0x0][0x2d0], -R158 ;  /* 0x0000b4008da97a23 */ /* 0x000fe4000001089e */
[--C-:B------:R-:W-:Y:S02]  /*3090*/  FFMA.FTZ R164, R175, c[0x0][0x2d0], -R140.reuse ;  /* 0x0000b400afa47a23 */ /* 0x100fe4000001088c */
[--C-:B------:R-:W-:Y:S01]  /*30a0*/  FFMA.FTZ R173, R173, c[0x0][0x2d0], -R140.reuse ;  /* 0x0000b400adad7a23 */ /* 0x100fe2000001088c */
[----:B------:R-:W4:Y:S01]  /*30b0*/  MUFU.EX2 R146, R146 ;  /* 0x0000009200927308 */ /* 0x000f220000000800 */
[----:B--2---:R-:W-:Y:S01]  /*30c0*/  F2FP.PACK_AB R117, R153, R152 ;  /* 0x000000989975723e */ /* 0x004fe200000000ff */
[----:B------:R-:W-:-:S02]  /*30d0*/  FFMA.FTZ R166, R171, c[0x0][0x2d0], -R140 ;  /* 0x0000b400aba67a23 */ /* 0x000fc4000001088c */
[----:B------:R-:W-:Y:S01]  /*30e0*/  FFMA.FTZ R158, R161, c[0x0][0x2d0], -R158 ;  /* 0x0000b400a19e7a23 */ /* 0x000fe2000001089e */
[----:B------:R-:W-:Y:S01]  /*30f0*/  LDSM.16.MT88.4 R140, [R190+0x1900] ;  /* 0x00190000be8c783b */ /* 0x000fe20000004200 */
[----:B------:R-:W-:Y:S02]  /*3100*/  FADD.FTZ R151, R151, R150 ;  /* 0x0000009697977221 */ /* 0x000fe40000010000 */
[----:B------:R-:W-:Y:S01]  /*3110*/  MUFU.EX2 R149, R149 ;  /* 0x0000009500957308 */ /* 0x000fe20000000800 */
[----:B------:R-:W-:Y:S02]  /*3120*/  FADD.FTZ R152, R152, R153 ;  /* 0x0000009998987221 */ /* 0x000fe40000010000 */
[----:B------:R-:W-:-:S04]  /*3130*/  FADD.FTZ R148, R148, R151 ;  /* 0x0000009794947221 */ /* 0x000fc80000010000 */
[----:B------:R-:W-:Y:S01]  /*3140*/  FADD.FTZ R148, R145, R148 ;  /* 0x0000009491947221 */ /* 0x000fe20000010000 */
[----:B----4-:R-:W-:Y:S01]  /*3150*/  F2FP.PACK_AB R119, R146, R155 ;  /* 0x0000009b9277723e */ /* 0x010fe200000000ff */
[----:B------:R-:W2:Y:S01]  /*3160*/  MUFU.EX2 R144, R144 ;  /* 0x0000009000907308 */ /* 0x000ea20000000800 */
[----:B------:R-:W-:-:S04]  /*3170*/  FADD.FTZ R155, R155, R152 ;  /* 0x000000989b9b7221 */ /* 0x000fc80000010000 */
[----:B------:R-:W-:Y:S01]  /*3180*/  FADD.FTZ R146, R146, R155 ;  /* 0x0000009b92927221 */ /* 0x000fe20000010000 */
[C---:B------:R-:W-:Y:S02]  /*3190*/  HMMA.16816.F32 R64, R116.reuse, R68, RZ ;  /* 0x000000447440723c */ /* 0x040fe400000018ff */
[----:B------:R-:W-:Y:S06]  /*31a0*/  MUFU.EX2 R135, R135 ;  /* 0x0000008700877308 */ /* 0x000fec0000000800 */
[C---:B------:R-:W-:Y:S02]  /*31b0*/  HMMA.16816.F32 R80, R116.reuse, R84, RZ ;  /* 0x000000547450723c */ /* 0x040fe400000018ff */
[----:B------:R-:W-:Y:S06]  /*31c0*/  MUFU.EX2 R2, R2 ;  /* 0x0000000200027308 */ /* 0x000fec0000000800 */
[C---:B------:R-:W-:Y:S02]  /*31d0*/  HMMA.16816.F32 R68, R116.reuse, R70, RZ ;  /* 0x000000467444723c */ /* 0x040fe400000018ff */
[----:B------:R-:W-:Y:S06]  /*31e0*/  MUFU.EX2 R147, R147 ;  /* 0x0000009300937308 */ /* 0x000fec0000000800 */
[C---:B------:R-:W-:Y:S02]  /*31f0*/  HMMA.16816.F32 R84, R116.reuse, R86, RZ ;  /* 0x000000567454723c */ /* 0x040fe400000018ff */
[----:B------:R-:W4:Y:S06]  /*3200*/  MUFU.EX2 R134, R134 ;  /* 0x0000008600867308 */ /* 0x000f2c0000000800 */
[C---:B-1----:R-:W-:Y:S02]  /*3210*/  HMMA.16816.F32 R128, R116.reuse, R36, RZ ;  /* 0x000000247480723c */ /* 0x042fe400000018ff */
[----:B------:R-:W-:Y:S06]  /*3220*/  MUFU.EX2 R133, R133 ;  /* 0x0000008500857308 */ /* 0x000fec0000000800 */
[C---:B------:R-:W-:Y:S02]  /*3230*/  HMMA.16816.F32 R40, R116.reuse, R44, RZ ;  /* 0x0000002c7428723c */ /* 0x040fe400000018ff */
[----:B------:R-:W1:Y:S06]  /*3240*/  MUFU.EX2 R0, R0 ;  /* 0x0000000000007308 */ /* 0x000e6c0000000800 */
[C---:B------:R-:W-:Y:S02]  /*3250*/  HMMA.16816.F32 R48, R116.reuse, R52, RZ ;  /* 0x000000347430723c */ /* 0x040fe400000018ff */
[----:B------:R-:W-:Y:S06]  /*3260*/  MUFU.EX2 R154, R154 ;  /* 0x0000009a009a7308 */ /* 0x000fec0000000800 */
[C---:B------:R-:W-:Y:S02]  /*3270*/  HMMA.16816.F32 R56, R116.reuse, R60, RZ ;  /* 0x0000003c7438723c */ /* 0x040fe400000018ff */
[----:B------:R-:W5:Y:S06]  /*3280*/  MUFU.EX2 R157, R157 ;  /* 0x0000009d009d7308 */ /* 0x000f6c0000000800 */
[C---:B------:R-:W-:Y:S02]  /*3290*/  HMMA.16816.F32 R72, R116.reuse, R76, RZ ;  /* 0x0000004c7448723c */ /* 0x040fe400000018ff */
[----:B------:R-:W-:Y:S06]  /*32a0*/  MUFU.EX2 R156, R156 ;  /* 0x0000009c009c7308 */ /* 0x000fec0000000800 */
[C---:B------:R-:W-:Y:S02]  /*32b0*/  HMMA.16816.F32 R88, R116.reuse, R92, RZ ;  /* 0x0000005c7458723c */ /* 0x040fe400000018ff */
[----:B------:R-:W1:Y:S06]  /*32c0*/  MUFU.EX2 R159, R159 ;  /* 0x0000009f009f7308 */ /* 0x000e6c0000000800 */
        /* <DEDUP_REMOVED lines=24> */
[C---:B------:R-:W-:Y:S07]  /*3450*/  HMMA.16816.F32 R120, R116.reuse, R4, RZ ;  /* 0x000000047478723c */ /* 0x040fee00000018ff */
[----:B--2---:R-:W-:Y:S01]  /*3460*/  F2FP.PACK_AB R4, R144, R149 ;  /* 0x000000959004723e */ /* 0x004fe200000000ff */
[----:B------:R-:W-:Y:S01]  /*3470*/  HMMA.16816.F32 R116, R116, R6, RZ ;  /* 0x000000067474723c */ /* 0x000fe200000018ff */
[----:B----4-:R-:W-:Y:S01]  /*3480*/  F2FP.PACK_AB R5, R134, R147 ;  /* 0x000000938605723e */ /* 0x010fe200000000ff */
[----:B------:R-:W-:-:S02]  /*3490*/  FADD.FTZ R149, R149, R148 ;  /* 0x0000009495957221 */ /* 0x000fc40000010000 */
[----:B------:R-:W-:Y:S02]  /*34a0*/  FADD.FTZ R147, R147, R146 ;  /* 0x0000009293937221 */ /* 0x000fe40000010000 */
[----:B------:R-:W-:Y:S01]  /*34b0*/  FADD.FTZ R144, R144, R149 ;  /* 0x0000009590907221 */ /* 0x000fe20000010000 */
[----:B------:R-:W-:Y:S01]  /*34c0*/  F2FP.PACK_AB R6, R2, R135 ;  /* 0x000000870206723e */ /* 0x000fe200000000ff */
[----:B------:R-:W-:Y:S01]  /*34d0*/  FADD.FTZ R134, R134, R147 ;  /* 0x0000009386867221 */ /* 0x000fe20000010000 */
[----:B-1----:R-:W-:Y:S01]  /*34e0*/  F2FP.PACK_AB R7, R0, R133 ;  /* 0x000000850007723e */ /* 0x002fe200000000ff */
[----:B------:R-:W-:Y:S02]  /*34f0*/  FADD.FTZ R135, R135, R144 ;  /* 0x0000009087877221 */ /* 0x000fe40000010000 */
[----:B------:R-:W-:Y:S02]  /*3500*/  FADD.FTZ R133, R133, R134 ;  /* 0x0000008685857221 */ /* 0x000fe40000010000 */
[----:B------:R-:W-:-:S02]  /*3510*/  FADD.FTZ R135, R2, R135 ;  /* 0x0000008702877221 */ /* 0x000fc40000010000 */
[----:B------:R-:W-:Y:S01]  /*3520*/  HMMA.16816.F32 R64, R4, R8, R64 ;  /* 0x000000080440723c */ /* 0x000fe20000001840 */
[----:B------:R-:W-:-:S07]  /*3530*/  FADD.FTZ R133, R0, R133 ;  /* 0x0000008500857221 */ /* 0x000fce0000010000 */
[C---:B------:R-:W-:Y:S01]  /*3540*/  HMMA.16816.F32 R68, R4.reuse, R10, R68 ;  /* 0x0000000a0444723c */ /* 0x040fe20000001844 */
[----:B------:R-:W1:Y:S07]  /*3550*/  LDSM.16.MT88.4 R8, [R190+0x4900] ;  /* 0x00490000be08783b */ /* 0x000e6e0000004200 */
[C---:B------:R-:W-:Y:S08]  /*3560*/  HMMA.16816.F32 R80, R4.reuse, R16, R80 ;  /* 0x000000100450723c */ /* 0x040ff00000001850 */
[C---:B------:R-:W-:Y:S01]  /*3570*/  HMMA.16816.F32 R84, R4.reuse, R18, R84 ;  /* 0x000000120454723c */ /* 0x040fe20000001854 */
[----:B------:R-:W2:Y:S07]  /*3580*/  LDSM.16.MT88.4 R16, [R189+0x4900] ;  /* 0x00490000bd10783b */ /* 0x000eae0000004200 */
[C---:B---3--:R-:W-:Y:S08]  /*3590*/  HMMA.16816.F32 R128, R4.reuse, R20, R128 ;  /* 0x000000140480723c */ /* 0x048ff00000001880 */
[C---:B------:R-:W-:Y:S01]  /*35a0*/  HMMA.16816.F32 R36, R4.reuse, R22, R36 ;  /* 0x000000160424723c */ /* 0x040fe20000001824 */
[----:B------:R-:W3:Y:S07]  /*35b0*/  LDSM.16.MT88.4 R20, [R192+0x4900] ;  /* 0x00490000c014783b */ /* 0x000eee0000004200 */
[C---:B------:R-:W-:Y:S08]  /*35c0*/  HMMA.16816.F32 R88, R4.reuse, R12, R88 ;  /* 0x0000000c0458723c */ /* 0x040ff00000001858 */
[C---:B------:R-:W-:Y:S01]  /*35d0*/  HMMA.16816.F32 R92, R4.reuse, R14, R92 ;  /* 0x0000000e045c723c */ /* 0x040fe2000000185c */
[----:B------:R-:W4:Y:S07]  /*35e0*/  LDSM.16.MT88.4 R12, [R188+0x4900] ;  /* 0x00490000bc0c783b */ /* 0x000f2e0000004200 */
[C---:B-1----:R-:W-:Y:S08]  /*35f0*/  HMMA.16816.F32 R124, R4.reuse, R8, R124 ;  /* 0x00000008047c723c */ /* 0x042ff0000000187c */
[C---:B------:R-:W-:Y:S01]  /*3600*/  HMMA.16816.F32 R104, R4.reuse, R10, R104 ;  /* 0x0000000a0468723c */ /* 0x040fe20000001868 */
[----:B------:R-:W1:Y:S07]  /*3610*/  LDSM.16.MT88.4 R8, [R192+0x1100] ;  /* 0x00110000c008783b */ /* 0x000e6e0000004200 */
[C---:B--2---:R-:W-:Y:S08]  /*3620*/  HMMA.16816.F32 R108, R4.reuse, R16, R108 ;  /* 0x00000010046c723c */ /* 0x044ff0000000186c */
[C---:B------:R-:W-:Y:S01]  /*3630*/  HMMA.16816.F32 R112, R4.reuse, R18, R112 ;  /* 0x000000120470723c */ /* 0x040fe20000001870 */
[----:B------:R-:W2:Y:S07]  /*3640*/  LDSM.16.MT88.4 R16, [R190+0x1100] ;  /* 0x00110000be10783b */ /* 0x000eae0000004200 */
[C---:B------:R-:W-:Y:S08]  /*3650*/  HMMA.16816.F32 R40, R4.reuse, R136, R40 ;  /* 0x000000880428723c */ /* 0x040ff00000001828 */
[C---:B------:R-:W-:Y:S01]  /*3660*/  HMMA.16816.F32 R44, R4.reuse, R138, R44 ;  /* 0x0000008a042c723c */ /* 0x040fe2000000182c */
[----:B------:R-:W-:Y:S07]  /*3670*/  LDSM.16.MT88.4 R136, [R189+0x1900] ;  /* 0x00190000bd88783b */ /* 0x000fee0000004200 */
        /* <DEDUP_REMOVED lines=9> */
[C---:B---3--:R-:W-:Y:S08]  /*3710*/  HMMA.16816.F32 R96, R4.reuse, R20, R96 ;  /* 0x000000140460723c */ /* 0x048ff00000001860 */
[C---:B------:R-:W-:Y:S01]  /*3720*/  HMMA.16816.F32 R100, R4.reuse, R22, R100 ;  /* 0x000000160464723c */ /* 0x040fe20000001864 */
[----:B------:R-:W-:Y:S07]  /*3730*/  LDSM.16.MT88.4 R20, [R192+0x5100] ;  /* 0x00510000c014783b */ /* 0x000fee0000004200 */
[C---:B----4-:R-:W-:Y:S08]  /*3740*/  HMMA.16816.F32 R120, R4.reuse, R12, R120 ;  /* 0x0000000c0478723c */ /* 0x050ff00000001878 */
[----:B------:R-:W-:Y:S01]  /*3750*/  HMMA.16816.F32 R116, R4, R14, R116 ;  /* 0x0000000e0474723c */ /* 0x000fe20000001874 */
[----:B------:R-:W3:Y:S06]  /*3760*/  LDSM.16.MT88.4 R12, [R192+0x3100] ;  /* 0x00310000c00c783b */ /* 0x000eec0000004200 */
[----:B-----5:R-:W-:Y:S01]  /*3770*/  F2FP.PACK_AB R4, R157, R154 ;  /* 0x0000009a9d04723e */ /* 0x020fe200000000ff */
[----:B------:R-:W-:Y:S01]  /*3780*/  FADD.FTZ R154, R154, R135 ;  /* 0x000000879a9a7221 */ /* 0x000fe20000010000 */
[----:B------:R-:W-:-:S02]  /*3790*/  F2FP.PACK_AB R6, R159, R156 ;  /* 0x0000009c9f06723e */ /* 0x000fc400000000ff */
[----:B------:R-:W-:Y:S01]  /*37a0*/  F2FP.PACK_AB R5, R163, R160 ;  /* 0x000000a0a305723e */ /* 0x000fe200000000ff */
[----:B------:R-:W-:Y:S01]  /*37b0*/  FADD.FTZ R160, R160, R133 ;  /* 0x00000085a0a07221 */ /* 0x000fe20000010000 */
[----:B------:R-:W-:Y:S01]  /*37c0*/  F2FP.PACK_AB R7, R165, R162 ;  /* 0x000000a2a507723e */ /* 0x000fe200000000ff */
[----:B------:R-:W-:Y:S02]  /*37d0*/  FADD.FTZ R157, R157, R154 ;  /* 0x0000009a9d9d7221 */ /* 0x000fe40000010000 */
[----:B------:R-:W-:Y:S02]  /*37e0*/  FADD.FTZ R163, R163, R160 ;  /* 0x000000a0a3a37221 */ /* 0x000fe40000010000 */
[----:B------:R-:W-:Y:S02]  /*37f0*/  FADD.FTZ R156, R156, R157 ;  /* 0x0000009d9c9c7221 */ /* 0x000fe40000010000 */
[----:B-1----:R-:W-:Y:S01]  /*3800*/  HMMA.16816.F32 R128, R4, R8, R128 ;  /* 0x000000080480723c */ /* 0x002fe20000001880 */
[----:B------:R-:W-:-:S02]  /*3810*/  FADD.FTZ R162, R162, R163 ;  /* 0x000000a3a2a27221 */ /* 0x000fc40000010000 */
[----:B------:R-:W-:Y:S02]  /*3820*/  FADD.FTZ R159, R159, R156 ;  /* 0x0000009c9f9f7221 */ /* 0x000fe40000010000 */
[----:B------:R-:W-:-:S03]  /*3830*/  FADD.FTZ R162, R165, R162 ;  /* 0x000000a2a5a27221 */ /* 0x000fc60000010000 */
[C---:B------:R-:W-:Y:S01]  /*3840*/  HMMA.16816.F32 R36, R4.reuse, R10, R36 ;  /* 0x0000000a0424723c */ /* 0x040fe20000001824 */
[----:B------:R-:W1:Y:S07]  /*3850*/  LDSM.16.MT88.4 R8, [R189+0x3100] ;  /* 0x00310000bd08783b */ /* 0x000e6e0000004200 */
[C---:B--2---:R-:W-:Y:S08]  /*3860*/  HMMA.16816.F32 R40, R4.reuse, R16, R40 ;  /* 0x000000100428723c */ /* 0x044ff00000001828 */
[C---:B------:R-:W-:Y:S01]  /*3870*/  HMMA.16816.F32 R44, R4.reuse, R18, R44 ;  /* 0x00000012042c723c */ /* 0x040fe2000000182c */
[----:B------:R-:W2:Y:S07]  /*3880*/  LDSM.16.MT88.4 R16, [R188+0x3100] ;  /* 0x00310000bc10783b */ /* 0x000eae0000004200 */
[C---:B---3--:R-:W-:Y:S08]  /*3890*/  HMMA.16816.F32 R64, R4.reuse, R12, R64 ;  /* 0x0000000c0440723c */ /* 0x048ff00000001840 */
[C---:B------:R-:W-:Y:S01]  /*38a0*/  HMMA.16816.F32 R68, R4.reuse, R14, R68 ;  /* 0x0000000e0444723c */ /* 0x040fe20000001844 */
[----:B------:R-:W3:Y:S07]  /*38b0*/  LDSM.16.MT88.4 R12, [R190+0x5100] ;  /* 0x00510000be0c783b */ /* 0x000eee0000004200 */
[C---:B------:R-:W-:Y:S08]  /*38c0*/  HMMA.16816.F32 R96, R4.reuse, R20, R96 ;  /* 0x000000140460723c */ /* 0x040ff00000001860 */
[C---:B-1----:R-:W-:Y:S08]  /*38d0*/  HMMA.16816.F32 R80, R4.reuse, R8, R80 ;  /* 0x000000080450723c */ /* 0x042ff00000001850 */
        /* <DEDUP_REMOVED lines=8> */
[C---:B------:R-:W-:Y:S01]  /*3960*/  HMMA.16816.F32 R100, R4.reuse, R22, R100 ;  /* 0x000000160464723c */ /* 0x040fe20000001864 */
[----:B------:R-:W-:Y:S07]  /*3970*/  LDSM.16.MT88.4 R20, [R188+0x3900] ;  /* 0x00390000bc14783b */ /* 0x000fee0000004200 */
        /* <DEDUP_REMOVED lines=8> */
[----:B------:R-:W4:Y:S07]  /*3a00*/  LDSM.16.MT88.4 R32, [R188+0x1900] ;  /* 0x00190000bc20783b */ /* 0x000f2e0000004200 */
[C---:B------:R-:W-:Y:S08]  /*3a10*/  HMMA.16816.F32 R56, R4.reuse, R28, R56 ;  /* 0x0000001c0438723c */ /* 0x040ff00000001838 */
[C---:B------:R-:W-:Y:S01]  /*3a20*/  HMMA.16816.F32 R60, R4.reuse, R30, R60 ;  /* 0x0000001e043c723c */ /* 0x040fe2000000183c */
[----:B------:R-:W5:Y:S07]  /*3a30*/  LDSM.16.MT88.4 R28, [R190+0x3900] ;  /* 0x00390000be1c783b */ /* 0x000f6e0000004200 */
[C---:B------:R-:W-:Y:S08]  /*3a40*/  HMMA.16816.F32 R72, R4.reuse, R24, R72 ;  /* 0x000000180448723c */ /* 0x040ff00000001848 */
[----:B------:R-:W-:Y:S01]  /*3a50*/  HMMA.16816.F32 R76, R4, R26, R76 ;  /* 0x0000001a044c723c */ /* 0x000fe2000000184c */
[----:B------:R-:W2:Y:S06]  /*3a60*/  LDSM.16.MT88.4 R24, [R189+0x3900] ;  /* 0x00390000bd18783b */ /* 0x000eac0000004200 */
[----:B------:R-:W-:Y:S01]  /*3a70*/  F2FP.PACK_AB R4, R173, R164 ;  /* 0x000000a4ad04723e */ /* 0x000fe200000000ff */
        /* <DEDUP_REMOVED lines=8> */
[----:B---3--:R-:W-:Y:S01]  /*3b00*/  HMMA.16816.F32 R128, R4, R12, R128 ;  /* 0x0000000c0480723c */ /* 0x008fe20000001880 */
[----:B------:R-:W-:-:S02]  /*3b10*/  FADD.FTZ R169, R169, R168 ;  /* 0x000000a8a9a97221 */ /* 0x000fc40000010000 */
[----:B------:R-:W-:Y:S02]  /*3b20*/  FADD.FTZ R225, R225, R166 ;  /* 0x000000a6e1e17221 */ /* 0x000fe40000010000 */
[----:B------:R-:W-:-:S03]  /*3b30*/  FADD.FTZ R221, R158, R169 ;  /* 0x000000a99edd7221 */ /* 0x000fc60000010000 */
[C---:B------:R-:W-:Y:S01]  /*3b40*/  HMMA.16816.F32 R36, R4.reuse, R14, R36 ;  /* 0x0000000e0424723c */ /* 0x040fe20000001824 */
[----:B------:R-:W3:Y:S07]  /*3b50*/  LDSM.16.MT88.4 R12, [R190+0x5900] ;  /* 0x00590000be0c783b */ /* 0x000eee0000004200 */
[C---:B-1----:R-:W-:Y:S08]  /*3b60*/  HMMA.16816.F32 R64, R4.reuse, R8, R64 ;  /* 0x000000080440723c */ /* 0x042ff00000001840 */
[C---:B------:R-:W-:Y:S01]  /*3b70*/  HMMA.16816.F32 R68, R4.reuse, R10, R68 ;  /* 0x0000000a0444723c */ /* 0x040fe20000001844 */
[----:B------:R-:W1:Y:S07]  /*3b80*/  LDSM.16.MT88.4 R8, [R189+0x5900] ;  /* 0x00590000bd08783b */ /* 0x000e6e0000004200 */
[C---:B--2---:R-:W-:Y:S08]  /*3b90*/  HMMA.16816.F32 R96, R4.reuse, R16, R96 ;  /* 0x000000100460723c */ /* 0x044ff00000001860 */
[C---:B------:R-:W-:Y:S01]  /*3ba0*/  HMMA.16816.F32 R100, R4.reuse, R18, R100 ;  /* 0x000000120464723c */ /* 0x040fe20000001864 */
[----:B------:R-:W2:Y:S07]  /*3bb0*/  LDSM.16.MT88.4 R16, [R188+0x5900] ;  /* 0x00590000bc10783b */ /* 0x000eae0000004200 */
[C---:B------:R-:W-:Y:S08]  /*3bc0*/  HMMA.16816.F32 R40, R4.reuse, R140, R40 ;  /* 0x0000008c0428723c */ /* 0x040ff00000001828 */
[C---:B------:R-:W-:Y:S08]  /*3bd0*/  HMMA.16816.F32 R44, R4.reuse, R142, R44 ;  /* 0x0000008e042c723c */ /* 0x040ff0000000182c */
[C---:B------:R-:W-:Y:S08]  /*3be0*/  HMMA.16816.F32 R48, R4.reuse, R136, R48 ;  /* 0x000000880430723c */ /* 0x040ff00000001830 */
[C---:B------:R-:W-:Y:S08]  /*3bf0*/  HMMA.16816.F32 R52, R4.reuse, R138, R52 ;  /* 0x0000008a0434723c */ /* 0x040ff00000001834 */
[C---:B----4-:R-:W-:Y:S08]  /*3c00*/  HMMA.16816.F32 R56, R4.reuse, R32, R56 ;  /* 0x000000200438723c */ /* 0x050ff00000001838 */
[C---:B------:R-:W-:Y:S08]  /*3c10*/  HMMA.16816.F32 R60, R4.reuse, R34, R60 ;  /* 0x00000022043c723c */ /* 0x040ff0000000183c */
[C---:B-----5:R-:W-:Y:S08]  /*3c20*/  HMMA.16816.F32 R72, R4.reuse, R28, R72 ;  /* 0x0000001c0448723c */ /* 0x060ff00000001848 */
[C---:B------:R-:W-:Y:S08]  /*3c30*/  HMMA.16816.F32 R76, R4.reuse, R30, R76 ;  /* 0x0000001e044c723c */ /* 0x040ff0000000184c */
[C---:B------:R-:W-:Y:S08]  /*3c40*/  HMMA.16816.F32 R80, R4.reuse, R24, R80 ;  /* 0x000000180450723c */ /* 0x040ff00000001850 */
[C---:B------:R-:W-:Y:S08]  /*3c50*/  HMMA.16816.F32 R84, R4.reuse, R26, R84 ;  /* 0x0000001a0454723c */ /* 0x040ff00000001854 */
[C---:B------:R-:W-:Y:S08]  /*3c60*/  HMMA.16816.F32 R88, R4.reuse, R20, R88 ;  /* 0x000000140458723c */ /* 0x040ff00000001858 */
[C---:B------:R-:W-:Y:S08]  /*3c70*/  HMMA.16816.F32 R92, R4.reuse, R22, R92 ;  /* 0x00000016045c723c */ /* 0x040ff0000000185c */
[C---:B---3--:R-:W-:Y:S08]  /*3c80*/  HMMA.16816.F32 R124, R4.reuse, R12, R124 ;  /* 0x0000000c047c723c */ /* 0x048ff0000000187c */
[C---:B------:R-:W-:Y:S08]  /*3c90*/  HMMA.16816.F32 R104, R4.reuse, R14, R104 ;  /* 0x0000000e0468723c */ /* 0x040ff00000001868 */
[C---:B-1----:R-:W-:Y:S08]  /*3ca0*/  HMMA.16816.F32 R108, R4.reuse, R8, R108 ;  /* 0x00000008046c723c */ /* 0x042ff0000000186c */
[C---:B------:R-:W-:Y:S08]  /*3cb0*/  HMMA.16816.F32 R112, R4.reuse, R10, R112 ;  /* 0x0000000a0470723c */ /* 0x040ff00000001870 */
[C---:B--2---:R-:W-:Y:S08]  /*3cc0*/  HMMA.16816.F32 R120, R4.reuse, R16, R120 ;  /* 0x000000100478723c */ /* 0x044ff00000001878 */
[----:B------:R-:W-:Y:S01]  /*3cd0*/  HMMA.16816.F32 R116, R4, R18, R116 ;  /* 0x000000120474723c */ /* 0x000fe20000001874 */
[----:B------:R-:W-:Y:S07]  /*3ce0*/  @P0 BRA `(.L_x_2) ;  /* 0x00002b7000000947 */ /* 0x000fee0003800000 */
[----:B------:R-:W-:Y:S01]  /*3cf0*/  SHF.R.S32.HI R0, RZ, 0x1f, R207 ;  /* 0x0000001fff007819 */ /* 0x000fe200000114cf */
[----:B------:R-:W-:Y:S01]  /*3d00*/  IMAD.MOV.U32 R133, RZ, RZ, R132 ;  /* 0x000000ffff857224 */ /* 0x000fe200078e0084 */
[----:B------:R-:W-:Y:S01]  /*3d10*/  SHF.R.S32.HI R5, RZ, 0x1f, R206 ;  /* 0x0000001fff057819 */ /* 0x000fe200000114ce */
[----:B------:R-:W-:Y:S01]  /*3d20*/  IMAD.WIDE R222, R208, 0x2, RZ ;  /* 0x00000002d0de7825 */ /* 0x000fe200078e02ff */
[----:B------:R-:W-:Y:S01]  /*3d30*/  LEA.HI R219, R0, R207, RZ, 0x3 ;  /* 0x000000cf00db7211 */ /* 0x000fe200078f18ff */
[----:B------:R-:W-:Y:S01]  /*3d40*/  UIADD3 UR7, UR7, -0x2, URZ ;  /* 0xfffffffe07077890 */ /* 0x000fe2000fffe03f */
[----:B------:R-:W-:Y:S01]  /*3d50*/  LEA.HI R220, R5, R206, RZ, 0x3 ;  /* 0x000000ce05dc7211 */ /* 0x000fe200078f18ff */
[----:B------:R-:W-:Y:S01]  /*3d60*/  IMAD.MOV.U32 R0, RZ, RZ, R3 ;  /* 0x000000ffff007224 */ /* 0x000fe200078e0003 */
[----:B------:R-:W-:-:S02]  /*3d70*/  LOP3.LUT R219, R219, 0xfffffff8, RZ, 0xc0, !PT ;  /* 0xfffffff8dbdb7812 */ /* 0x000fc400078ec0ff */
[----:B------:R-:W-:Y:S02]  /*3d80*/  LOP3.LUT R220, R220, 0xfffffff8, RZ, 0xc0, !PT ;  /* 0xfffffff8dcdc7812 */ /* 0x000fe400078ec0ff */
[----:B------:R-:W-:Y:S02]  /*3d90*/  SHF.R.S32.HI R2, RZ, 0x1f, R219 ;  /* 0x0000001fff027819 */ /* 0x000fe400000114db */
[----:B------:R-:W-:Y:S02]  /*3da0*/  SHF.R.S32.HI R3, RZ, 0x1f, R220 ;  /* 0x0000001fff037819 */ /* 0x000fe400000114dc */
[C---:B------:R-:W-:Y:S01]  /*3db0*/  SHF.L.U64.HI R217, R219.reuse, 0x1, R2 ;  /* 0x00000001dbd97819 */ /* 0x040fe20000010202 */
[----:B------:R-:W-:Y:S01]  /*3dc0*/  IMAD.SHL.U32 R219, R219, 0x2, RZ ;  /* 0x00000002dbdb7824 */ /* 0x000fe200078e00ff */
[----:B------:R-:W-:Y:S01]  /*3dd0*/  SEL R215, RZ, 0x10, P5 ;  /* 0x00000010ffd77807 */ /* 0x000fe20002800000 */
[----:B------:R-:W-:Y:S01]  /*3de0*/  IMAD.SHL.U32 R216, R203, 0x2, RZ ;  /* 0x00000002cbd87824 */ /* 0x000fe200078e00ff */
[----:B------:R-:W-:Y:S02]  /*3df0*/  SEL R214, RZ, 0x10, P4 ;  /* 0x00000010ffd67807 */ /* 0x000fe40002000000 */
[----:B------:R-:W-:-:S02]  /*3e00*/  SEL R2, RZ, 0x10, P6 ;  /* 0x00000010ff027807 */ /* 0x000fc40003000000 */
[C---:B------:R-:W-:Y:S02]  /*3e10*/  ISETP.NE.U32.AND P1, PT, R215.reuse, RZ, PT ;  /* 0x000000ffd700720c */ /* 0x040fe40003f25070 */
[----:B------:R-:W-:Y:S02]  /*3e20*/  IADD3 R213, -R215, 0x10, RZ ;  /* 0x00000010d7d57810 */ /* 0x000fe40007ffe1ff */
[C---:B------:R-:W-:Y:S02]  /*3e30*/  ISETP.NE.U32.AND P0, PT, R214.reuse, RZ, PT ;  /* 0x000000ffd600720c */ /* 0x040fe40003f05070 */
[----:B------:R-:W-:Y:S02]  /*3e40*/  IADD3 R212, -R214, 0x10, RZ ;  /* 0x00000010d6d47810 */ /* 0x000fe40007ffe1ff */
[----:B------:R-:W-:Y:S02]  /*3e50*/  IADD3 R211, -R2, 0x10, RZ ;  /* 0x0000001002d37810 */ /* 0x000fe40007ffe1ff */
[C---:B------:R-:W-:Y:S01]  /*3e60*/  SHF.L.U64.HI R218, R220.reuse, 0x1, R3 ;  /* 0x00000001dcda7819 */ /* 0x040fe20000010203 */
[----:B------:R-:W-:Y:S01]  /*3e70*/  IMAD.SHL.U32 R220, R220, 0x2, RZ ;  /* 0x00000002dcdc7824 */ /* 0x000fe200078e00ff */
[----:B------:R-:W-:-:S02]  /*3e80*/  P2R R3, PR, RZ, 0x2 ;  /* 0x00000002ff037803 */ /* 0x000fc40000000000 */
[----:B------:R-:W-:Y:S02]  /*3e90*/  P2R R3, PR, RZ, 0x1 ;  /* 0x00000001ff037803 */ /* 0x000fe40000000000 */
[----:B------:R-:W-:Y:S02]  /*3ea0*/  LOP3.LUT R213, R213, 0xf, RZ, 0xc0, !PT ;  /* 0x0000000fd5d57812 */ /* 0x000fe400078ec0ff */
[----:B------:R-:W-:Y:S02]  /*3eb0*/  LOP3.LUT R212, R212, 0xf, RZ, 0xc0, !PT ;  /* 0x0000000fd4d47812 */ /* 0x000fe400078ec0ff */
[----:B------:R-:W-:Y:S02]  /*3ec0*/  LOP3.LUT R211, R211, 0xf, RZ, 0xc0, !PT ;  /* 0x0000000fd3d37812 */ /* 0x000fe400078ec0ff */
[----:B------:R-:W-:Y:S01]  /*3ed0*/  ISETP.NE.U32.AND P2, PT, R2, RZ, PT ;  /* 0x000000ff0200720c */ /* 0x000fe20003f45070 */
[----:B------:R-:W-:Y:S05]  /*3ee0*/  BRA `(.L_x_3) ;  /* 0x0000034000007947 */ /* 0x000fea0003800000 */
.L_x_5:
[----:B------:R-:W-:Y:S01]  /*3ef0*/  ULEA UR4, UR7, UR10, 0x6 ;  /* 0x0000000a07047291 */ /* 0x000fe2000f8e303f */
[----:B------:R-:W-:Y:S01]  /*3f00*/  ISETP.NE.AND P1, PT, R199, 0x1, PT ;  /* 0x00000001c700780c */ /* 0x000fe20003f25270 */
[----:B------:R-:W-:Y:S04]  /*3f10*/  IMAD.MOV.U32 R200, RZ, RZ, RZ ;  /* 0x000000ffffc87224 */ /* 0x000fe800078e00ff */
[----:B------:R-:W-:Y:S05]  /*3f20*/  IMAD.U32 R2, RZ, RZ, UR4 ;  /* 0x00000004ff027e24 */ /* 0x000fea000f8e00ff */
[----:B------:R-:W-:Y:S05]  /*3f30*/  IADD3 R201, R2, -0x40, R205 ;  /* 0xffffffc002c97810 */ /* 0x000fea0007ffe0cd */
[----:B------:R-:W-:Y:S04]  /*3f40*/  @P1 IMAD.HI.U32 R3, R201, c[0x0][0x2bc], RZ ;  /* 0x0000af00c9031a27 */ /* 0x000fe800078e00ff */
[----:B------:R-:W-:Y:S01]  /*3f50*/  IMAD.MOV.U32 R2, RZ, RZ, R201 ;  /* 0x000000ffff027224 */ /* 0x000fe200078e00c9 */
[----:B------:R-:W-:Y:S04]  /*3f60*/  @P1 SHF.R.U32.HI R2, RZ, c[0x0][0x2c0], R3 ;  /* 0x0000b000ff021a19 */ /* 0x000fe80000011603 */
[C---:B------:R-:W-:Y:S04]  /*3f70*/  @!P3 IADD3 R132, P0, R2.reuse, UR14, RZ ;  /* 0x0000000e0284bc10 */ /* 0x040fe8000ff1e0ff */
[----:B------:R-:W-:Y:S01]  /*3f80*/  @!P3 LEA.HI.X.SX32 R3, R2, UR11, 0x1, P0 ;  /* 0x0000000b0203bc11 */ /* 0x000fe200080f0eff */
[----:B------:R-:W-:Y:S01]  /*3f90*/  IMAD.MOV R2, RZ, RZ, -R2 ;  /* 0x000000ffff027224 */ /* 0x000fe200078e0a02 */
[----:B------:R-:W-:Y:S03]  /*3fa0*/  @!P3 LEA R134, P0, R132, c[0x0][0x2a0], 0x2 ;  /* 0x0000a8008486ba11 */ /* 0x000fe600078010ff */
[----:B------:R-:W-:Y:S01]  /*3fb0*/  IMAD R201, R2, c[0x0][0x2b8], R201 ;  /* 0x0000ae0002c97a24 */ /* 0x000fe200078e02c9 */
[----:B------:R-:W-:Y:S03]  /*3fc0*/  @!P3 LEA.HI.X R135, R132, c[0x0][0x2a4], R3, 0x2, P0 ;  /* 0x0000a9008487ba11 */ /* 0x000fe600000f1403 */
[----:B------:R-:W-:Y:S01]  /*3fd0*/  IMAD.WIDE.U32 R136, R201, c[0x0][0x1e0], RZ ;  /* 0x00007800c9887a25 */ /* 0x000fe200078e00ff */
[----:B------:R-:W-:Y:S01]  /*3fe0*/  SHF.R.S32.HI R3, RZ, 0x1f, R201 ;  /* 0x0000001fff037819 */ /* 0x000fe200000114c9 */
[----:B------:R-:W2:Y:S04]  /*3ff0*/  @!P3 LDG.E R200, [R134.64] ;  /* 0x0000000c86c8b981 */ /* 0x000ea8000c1e1900 */
[----:B------:R-:W-:Y:S04]  /*4000*/  IMAD R3, R3, c[0x0][0x1e0], RZ ;  /* 0x0000780003037a24 */ /* 0x000fe800078e02ff */
[----:B------:R-:W-:Y:S04]  /*4010*/  IMAD R3, R201, c[0x0][0x1e4], R3 ;  /* 0x00007900c9037a24 */ /* 0x000fe800078e0203 */
[----:B------:R-:W-:Y:S01]  /*4020*/  IMAD.IADD R137, R137, 0x1, R3 ;  /* 0x0000000189897824 */ /* 0x000fe200078e0203 */
[----:B--2---:R-:W-:Y:S03]  /*4030*/  SHF.R.S32.HI R132, RZ, 0x1f, R200 ;  /* 0x0000001fff847819 */ /* 0x004fe600000114c8 */
[----:B------:R-:W-:Y:S04]  /*4040*/  IMAD.WIDE.U32 R136, R200, c[0x0][0x1f0], R136 ;  /* 0x00007c00c8887a25 */ /* 0x000fe800078e0088 */
[----:B------:R-:W-:Y:S01]  /*4050*/  IMAD R132, R132, c[0x0][0x1f0], RZ ;  /* 0x00007c0084847a24 */ /* 0x000fe200078e02ff */
[----:B------:R-:W-:Y:S03]  /*4060*/  IADD3 R135, P0, R136, UR18, RZ ;  /* 0x0000001288877c10 */ /* 0x000fe6000ff1e0ff */
[----:B------:R-:W-:Y:S05]  /*4070*/  IMAD R132, R200, c[0x0][0x1f4], R132 ;  /* 0x00007d00c8847a24 */ /* 0x000fea00078e0284 */
[----:B------:R-:W-:Y:S02]  /*4080*/  IADD3.X R132, R137, UR16, R132, P0, !PT ;  /* 0x0000001089847c10 */ /* 0x000fe400087fe484 */
[C---:B------:R-:W-:Y:S04]  /*4090*/  LEA R3, P0, R135.reuse, c[0x0][0x1c8], 0x1 ;  /* 0x0000720087037a11 */ /* 0x040fe800078008ff */
[----:B------:R-:W-:Y:S02]  /*40a0*/  LEA.HI.X R2, R135, c[0x0][0x1cc], R132, 0x1, P0 ;  /* 0x0000730087027a11 */ /* 0x000fe400000f0c84 */
[----:B------:R-:W1:Y:S04]  /*40b0*/  SHFL.IDX PT, R135, R3, RZ, 0x181f ;  /* 0x00181fff03877589 */ /* 0x000e6800000e0000 */
[----:B------:R-:W2:Y:S01]  /*40c0*/  SHFL.IDX PT, R137, R2, RZ, 0x181f ;  /* 0x00181fff02897589 */ /* 0x000ea200000e0000 */
[C---:B-1----:R-:W-:Y:S05]  /*40d0*/  IADD3 R140, P0, R222.reuse, R135, RZ ;  /* 0x00000087de8c7210 */ /* 0x042fea0007f1e0ff */
[----:B--2---:R-:W-:Y:S01]  /*40e0*/  IMAD.X R141, R223, 0x1, R137, P0 ;  /* 0x00000001df8d7824 */ /* 0x004fe200000e0689 */
[----:B------:R-:W-:Y:S04]  /*40f0*/  IADD3 R138, P0, R135, R219, RZ ;  /* 0x000000db878a7210 */ /* 0x000fe80007f1e0ff */
[----:B------:R-:W-:Y:S01]  /*4100*/  @!PT LDS RZ, [RZ] ;  /* 0x00000000fffff984 */ /* 0x000fe20000000800 */
[----:B------:R1:W-:Y:S01]  /*4110*/  LDGSTS.E.BYPASS.LTC128B.128 [R216+0x6100], [R140.64], !P5 ;  /* 0x061000008cd87fae */ /* 0x0003e2000e901d4c */
[----:B------:R-:W-:Y:S01]  /*4120*/  IMAD.X R139, R137, 0x1, R217, P0 ;  /* 0x00000001898b7824 */ /* 0x000fe200000e06d9 */
[-C--:B------:R-:W-:Y:S02]  /*4130*/  IADD3 R142, P0, R135, R220.reuse, RZ ;  /* 0x000000dc878e7210 */ /* 0x080fe40007f1e0ff */
[----:B------:R-:W2:Y:S03]  /*4140*/  SHFL.IDX PT, R135, R3, 0x1, 0x181f ;  /* 0x00381f0003877f89 */ /* 0x000ea600000e0000 */
[--C-:B------:R-:W-:Y:S01]  /*4150*/  IMAD.X R143, R137, 0x1, R218.reuse, P0 ;  /* 0x00000001898f7824 */ /* 0x100fe200000e06da */
[----:B------:R1:W-:Y:S04]  /*4160*/  LDGSTS.E.BYPASS.LTC128B.128 [R216+0x8100], [R138.64], !P4 ;  /* 0x081000008ad87fae */ /* 0x0003e8000e101d4c */
[----:B------:R-:W3:Y:S04]  /*4170*/  SHFL.IDX PT, R137, R2, 0x1, 0x181f ;  /* 0x00381f0002897f89 */ /* 0x000ee800000e0000 */
[----:B------:R1:W-:Y:S01]  /*4180*/  LDGSTS.E.BYPASS.LTC128B.128 [R216+0xa100], [R142.64], !P6 ;  /* 0x0a1000008ed87fae */ /* 0x0003e2000f101d4c */
[----:B--2---:R-:W-:Y:S05]  /*4190*/  IADD3 R146, P0, R222, R135, RZ ;  /* 0x00000087de927210 */ /* 0x004fea0007f1e0ff */
[----:B---3--:R-:W-:Y:S01]  /*41a0*/  IMAD.X R147, R223, 0x1, R137, P0 ;  /* 0x00000001df937824 */ /* 0x008fe200000e0689 */
[----:B------:R-:W-:Y:S04]  /*41b0*/  IADD3 R144, P0, R135, R219, RZ ;  /* 0x000000db87907210 */ /* 0x000fe80007f1e0ff */
[----:B------:R1:W-:Y:S01]  /*41c0*/  LDGSTS.E.BYPASS.LTC128B.128 [R216+0x7100], [R146.64], !P5 ;  /* 0x0710000092d87fae */ /* 0x0003e2000e901d4c */
[----:B------:R-:W-:Y:S01]  /*41d0*/  IMAD.X R145, R137, 0x1, R217, P0 ;  /* 0x0000000189917824 */ /* 0x000fe200000e06d9 */
[----:B------:R-:W-:Y:S04]  /*41e0*/  IADD3 R134, P0, R135, R220, RZ ;  /* 0x000000dc87867210 */ /* 0x000fe80007f1e0ff */
[----:B------:R1:W-:Y:S01]  /*41f0*/  LDGSTS.E.BYPASS.LTC128B.128 [R216+0x9100], [R144.64], !P4 ;  /* 0x0910000090d87fae */ /* 0x0003e2000e101d4c */
[----:B------:R-:W-:Y:S05]  /*4200*/  IMAD.X R135, R137, 0x1, R218, P0 ;  /* 0x0000000189877824 */ /* 0x000fea00000e06da */
[----:B------:R1:W-:Y:S01]  /*4210*/  LDGSTS.E.BYPASS.LTC128B.128 [R216+0xb100], [R134.64], !P6 ;  /* 0x0b10000086d87fae */ /* 0x0003e2000f101d4c */
[----:B------:R-:W-:-:S05]  /*4220*/  BRA `(.L_x_4) ;  /* 0x00000cc000007947 */ /* 0x000fca0003800000 */
.L_x_3:
[----:B------:R-:W-:Y:S04]  /*4230*/  DEPBAR.LE SB0, 0x0 ;  /* 0x000080000000791a */ /* 0x000fe80000000000 */
[----:B------:R-:W-:Y:S01]  /*4240*/  BAR.SYNC.DEFER_BLOCKING 0x0 ;  /* 0x0000000000007b1d */ /* 0x000fe20000010000 */
[----:B------:R-:W-:Y:S01]  /*4250*/  SHF.R.S32.HI R227, RZ, 0x1f, R201 ;  /* 0x0000001fffe37819 */ /* 0x000fe200000114c9 */
[----:B------:R-:W-:Y:S01]  /*4260*/  IMAD.WIDE.U32 R134, R201, c[0x0][0x208], RZ ;  /* 0x00008200c9867a25 */ /* 0x000fe200078e00ff */
[----:B------:R-:W-:Y:S01]  /*4270*/  SHF.R.S32.HI R3, RZ, 0x1f, R200 ;  /* 0x0000001fff037819 */ /* 0x000fe200000114c8 */
[----:B------:R-:W-:Y:S02]  /*4280*/  UISETP.GE.AND UP0, UPT, UR7, 0x1, UPT ;  /* 0x000000010700788c */ /* 0x000fe4000bf06270 */
[----:B------:R-:W-:Y:S02]  /*4290*/  IMAD R227, R227, c[0x0][0x208], RZ ;  /* 0x00008200e3e37a24 */ /* 0x000fe400078e02ff */
[----:B------:R-:W-:Y:S02]  /*42a0*/  IMAD R3, R3, c[0x0][0x218], RZ ;  /* 0x0000860003037a24 */ /* 0x000fe400078e02ff */
[----:B------:R-:W-:Y:S02]  /*42b0*/  IMAD R227, R201, c[0x0][0x20c], R227 ;  /* 0x00008300c9e37a24 */ /* 0x000fe400078e02e3 */
[C---:B------:R-:W-:Y:S02]  /*42c0*/  IMAD R3, R200.reuse, c[0x0][0x21c], R3 ;  /* 0x00008700c8037a24 */ /* 0x040fe400078e0203 */
[----:B------:R-:W-:Y:S04]  /*42d0*/  IMAD.IADD R135, R135, 0x1, R227 ;  /* 0x0000000187877824 */ /* 0x000fe800078e02e3 */
[----:B------:R-:W-:Y:S05]  /*42e0*/  IMAD.WIDE.U32 R134, R200, c[0x0][0x218], R134 ;  /* 0x00008600c8867a25 */ /* 0x000fea00078e0086 */
[----:B------:R-:W-:Y:S01]  /*42f0*/  IADD3 R2, P0, R134, UR20, RZ ;  /* 0x0000001486027c10 */ /* 0x000fe2000ff1e0ff */
[----:B------:R-:W-:Y:S03]  /*4300*/  LDSM.16.M88.4 R136, [R198] ;  /* 0x00000000c688783b */ /* 0x000fe60000000200 */
[----:B------:R-:W-:Y:S01]  /*4310*/  IADD3.X R3, R135, UR5, R3, P0, !PT ;  /* 0x0000000587037c10 */ /* 0x000fe200087fe403 */
[----:B------:R-:W1:Y:S01]  /*4320*/  LDSM.16.M88.4 R140, [R197+0x6100] ;  /* 0x00610000c58c783b */ /* 0x000e620000000200 */
[C---:B------:R-:W-:Y:S03]  /*4330*/  LEA R224, P0, R2.reuse, c[0x0][0x1f8], 0x1 ;  /* 0x00007e0002e07a11 */ /* 0x040fe600078008ff */
[----:B------:R-:W-:Y:S01]  /*4340*/  LDSM.16.M88.4 R144, [R197+0x6900] ;  /* 0x00690000c590783b */ /* 0x000fe20000000200 */
[----:B------:R-:W-:Y:S03]  /*4350*/  LEA.HI.X R132, R2, c[0x0][0x1fc], R3, 0x1, P0 ;  /* 0x00007f0002847a11 */ /* 0x000fe600000f0c03 */
[----:B------:R-:W-:Y:S04]  /*4360*/  LDSM.16.M88.4 R148, [R197+0x7100] ;  /* 0x00710000c594783b */ /* 0x000fe80000000200 */
[----:B------:R-:W-:Y:S04]  /*4370*/  LDSM.16.M88.4 R152, [R197+0x7900] ;  /* 0x00790000c598783b */ /* 0x000fe80000000200 */
[----:B------:R-:W-:Y:S04]  /*4380*/  LDSM.16.M88.4 R156, [R187] ;  /* 0x00000000bb9c783b */ /* 0x000fe80000000200 */
[----:B------:R-:W-:Y:S04]  /*4390*/  LDSM.16.M88.4 R160, [R186] ;  /* 0x00000000baa0783b */ /* 0x000fe80000000200 */
[----:B------:R-:W-:Y:S04]  /*43a0*/  LDSM.16.M88.4 R164, [R185] ;  /* 0x00000000b9a4783b */ /* 0x000fe80000000200 */
[----:B------:R-:W2:Y:S04]  /*43b0*/  SHFL.IDX PT, R2, R224, 0x1, 0x181f ;  /* 0x00381f00e0027f89 */ /* 0x000ea800000e0000 */
[----:B------:R-:W3:Y:S04]  /*43c0*/  SHFL.IDX PT, R3, R132, 0x1, 0x181f ;  /* 0x00381f0084037f89 */ /* 0x000ee800000e0000 */
[----:B------:R-:W4:Y:S01]  /*43d0*/  SHFL.IDX PT, R235, R224, RZ, 0x181f ;  /* 0x00181fffe0eb7589 */ /* 0x000f2200000e0000 */
[C---:B-1----:R-:W-:Y:S03]  /*43e0*/  HMMA.16816.F32 R4, R136.reuse, R140, RZ ;  /* 0x0000008c8804723c */ /* 0x042fe600000018ff */
[----:B------:R-:W1:Y:S05]  /*43f0*/  SHFL.IDX PT, R229, R132, RZ, 0x181f ;  /* 0x00181fff84e57589 */ /* 0x000e6a00000e0000 */
[C---:B------:R-:W-:Y:S01]  /*4400*/  HMMA.16816.F32 R8, R136.reuse, R142, RZ ;  /* 0x0000008e8808723c */ /* 0x040fe200000018ff */
[----:B------:R-:W-:Y:S03]  /*4410*/  LDSM.16.M88.4 R140, [R196] ;  /* 0x00000000c48c783b */ /* 0x000fe60000000200 */
[-C--:B--2---:R-:W-:Y:S04]  /*4420*/  IADD3 R226, P1, P0, R213, R2.reuse, R222 ;  /* 0x00000002d5e27210 */ /* 0x084fe8000783e0de */
[C---:B------:R-:W-:Y:S01]  /*4430*/  HMMA.16816.F32 R12, R136.reuse, R144, RZ ;  /* 0x00000090880c723c */ /* 0x040fe200000018ff */
[-C--:B---3--:R-:W-:Y:S03]  /*4440*/  IADD3.X R227, RZ, R3.reuse, R223, P1, P0 ;  /* 0x00000003ffe37210 */ /* 0x088fe60000fe04df */
[-C--:B------:R-:W-:Y:S04]  /*4450*/  IADD3 R134, P1, P0, R212, R2.reuse, R219 ;  /* 0x00000002d4867210 */ /* 0x080fe8000783e0db */
[C---:B------:R-:W-:Y:S01]  /*4460*/  HMMA.16816.F32 R16, R136.reuse, R146, RZ ;  /* 0x000000928810723c */ /* 0x040fe200000018ff */
[----:B------:R-:W2:Y:S03]  /*4470*/  LDSM.16.M88.4 R144, [R195] ;  /* 0x00000000c390783b */ /* 0x000ea60000000200 */
[-C--:B------:R-:W-:Y:S02]  /*4480*/  IADD3.X R135, RZ, R3.reuse, R217, P1, P0 ;  /* 0x00000003ff877210 */ /* 0x080fe40000fe04d9 */
[----:B------:R-:W-:Y:S02]  /*4490*/  IADD3 R2, P1, P0, R211, R2, R220 ;  /* 0x00000002d3027210 */ /* 0x000fe4000783e0dc */
[C---:B------:R-:W-:Y:S04]  /*44a0*/  HMMA.16816.F32 R20, R136.reuse, R148, RZ ;  /* 0x000000948814723c */ /* 0x040fe800000018ff */
[--C-:B------:R-:W-:Y:S02]  /*44b0*/  IADD3.X R3, RZ, R3, R218.reuse, P1, P0 ;  /* 0x00000003ff037210 */ /* 0x100fe40000fe04da */
[----:B----4-:R-:W-:Y:S02]  /*44c0*/  IADD3 R232, P0, R222, R235, RZ ;  /* 0x000000ebdee87210 */ /* 0x010fe40007f1e0ff */
[C---:B------:R-:W-:Y:S01]  /*44d0*/  HMMA.16816.F32 R24, R136.reuse, R150, RZ ;  /* 0x000000968818723c */ /* 0x040fe200000018ff */
[----:B------:R-:W-:Y:S03]  /*44e0*/  ISETP.NE.U32.AND P1, PT, R214, RZ, PT ;  /* 0x000000ffd600720c */ /* 0x000fe60003f25070 */
[----:B-1----:R-:W-:Y:S01]  /*44f0*/  IMAD.X R233, R223, 0x1, R229, P0 ;  /* 0x00000001dfe97824 */ /* 0x002fe200000e06e5 */
[----:B------:R-:W-:Y:S03]  /*4500*/  IADD3 R230, P0, R235, R219, RZ ;  /* 0x000000dbebe67210 */ /* 0x000fe60007f1e0ff */
[C---:B------:R-:W-:Y:S01]  /*4510*/  HMMA.16816.F32 R28, R136.reuse, R152, RZ ;  /* 0x00000098881c723c */ /* 0x040fe200000018ff */
[----:B------:R-:W-:Y:S01]  /*4520*/  @!PT LDS RZ, [RZ] ;  /* 0x00000000fffff984 */ /* 0x000fe20000000800 */
[----:B------:R-:W-:Y:S01]  /*4530*/  @!PT LDS RZ, [RZ] ;  /* 0x00000000fffff984 */ /* 0x000fe20000000800 */
[----:B------:R-:W-:Y:S01]  /*4540*/  @!PT LDS RZ, [RZ] ;  /* 0x00000000fffff984 */ /* 0x000fe20000000800 */
[----:B------:R1:W-:Y:S03]  /*4550*/  LDGSTS.E.BYPASS.LTC128B.128 [R216+0x100], [R232.64], !P5 ;  /* 0x00100000e8d87fae */ /* 0x0003e6000e901d4c */
[----:B------:R-:W-:Y:S01]  /*4560*/  IMAD.X R231, R229, 0x1, R217, P0 ;  /* 0x00000001e5e77824 */ /* 0x000fe200000e06d9 */
[----:B------:R-:W-:Y:S03]  /*4570*/  IADD3 R228, P0, R235, R220, RZ ;  /* 0x000000dcebe47210 */ /* 0x000fe60007f1e0ff */
[----:B------:R-:W-:Y:S01]  /*4580*/  HMMA.16816.F32 R32, R136, R154, RZ ;  /* 0x0000009a8820723c */ /* 0x000fe200000018ff */
[----:B------:R1:W-:Y:S03]  /*4590*/  LDGSTS.E.BYPASS.LTC128B.128 [R216+0x2100], [R230.64], !P4 ;  /* 0x02100000e6d87fae */ /* 0x0003e6000e101d4c */
[----:B------:R-:W-:Y:S01]  /*45a0*/  IMAD.X R229, R229, 0x1, R218, P0 ;  /* 0x00000001e5e57824 */ /* 0x000fe200000e06da */
[----:B------:R-:W-:Y:S03]  /*45b0*/  ISETP.NE.U32.AND P0, PT, R215, RZ, PT ;  /* 0x000000ffd700720c */ /* 0x000fe60003f05070 */
[C---:B--2---:R-:W-:Y:S01]  /*45c0*/  HMMA.16816.F32 R4, R140.reuse, R144, R4 ;  /* 0x000000908c04723c */ /* 0x044fe20000001804 */
[----:B------:R1:W-:Y:S07]  /*45d0*/  LDGSTS.E.BYPASS.LTC128B.128 [R216+0x4100], [R228.64], !P6 ;  /* 0x04100000e4d87fae */ /* 0x0003ee000f101d4c */
[C---:B------:R-:W-:Y:S02]  /*45e0*/  HMMA.16816.F32 R8, R140.reuse, R146, R8 ;  /* 0x000000928c08723c */ /* 0x040fe40000001808 */
[----:B------:R1:W-:Y:S01]  /*45f0*/  LDGSTS.E.BYPASS.LTC128B.128.ZFILL [R216+0x1100], [R226.64], P0 ;  /* 0x01100000e2d87fae */ /* 0x0003e20008141d4c */
[----:B------:R-:W-:Y:S03]  /*4600*/  PLOP3.LUT P0, PT, PT, PT, UP0, 0x80, 0x0 ;  /* 0x000000000000781c */ /* 0x000fe60003f0f008 */
[----:B------:R1:W-:Y:S02]  /*4610*/  LDGSTS.E.BYPASS.LTC128B.128.ZFILL [R216+0x3100], [R134.64], P1 ;  /* 0x0310000086d87fae */ /* 0x0003e40008941d4c */
[C---:B------:R-:W-:Y:S02]  /*4620*/  HMMA.16816.F32 R12, R140.reuse, R156, R12 ;  /* 0x0000009c8c0c723c */ /* 0x040fe4000000180c */
[----:B------:R1:W-:Y:S04]  /*4630*/  LDGSTS.E.BYPASS.LTC128B.128.ZFILL [R216+0x5100], [R2.64], P2 ;  /* 0x0510000002d87fae */ /* 0x0003e80009141d4c */
[----:B------:R-:W-:Y:S02]  /*4640*/  LDSM.16.M88.4 R148, [R194] ;  /* 0x00000000c294783b */ /* 0x000fe40000000200 */
[C---:B------:R-:W-:Y:S02]  /*4650*/  HMMA.16816.F32 R16, R140.reuse, R158, R16 ;  /* 0x0000009e8c10723c */ /* 0x040fe40000001810 */
[----:B------:R-:W2:Y:S04]  /*4660*/  LDSM.16.M88.4 R168, [R191+0x6100] ;  /* 0x00610000bfa8783b */ /* 0x000ea80000000200 */
[----:B------:R-:W0:Y:S02]  /*4670*/  LDGDEPBAR ;  /* 0x00000000000079af */ /* 0x000e240000000000 */
[C---:B------:R-:W-:Y:S02]  /*4680*/  HMMA.16816.F32 R20, R140.reuse, R160, R20 ;  /* 0x000000a08c14723c */ /* 0x040fe40000001814 */
[----:B------:R-:W3:Y:S04]  /*4690*/  LDSM.16.M88.4 R172, [R191+0x6900] ;  /* 0x00690000bfac783b */ /* 0x000ee80000000200 */
[----:B------:R-:W4:Y:S02]  /*46a0*/  LDSM.16.M88.4 R136, [R191+0x7100] ;  /* 0x00710000bf88783b */ /* 0x000f240000000200 */
[C---:B------:R-:W-:Y:S02]  /*46b0*/  HMMA.16816.F32 R24, R140.reuse, R162, R24 ;  /* 0x000000a28c18723c */ /* 0x040fe40000001818 */
[----:B------:R-:W5:Y:S04]  /*46c0*/  LDSM.16.M88.4 R152, [R191+0x7900] ;  /* 0x00790000bf98783b */ /* 0x000f680000000200 */
[----:B------:R-:W-:Y:S02]  /*46d0*/  LDSM.16.M88.4 R144, [R193] ;  /* 0x00000000c190783b */ /* 0x000fe40000000200 */
[C---:B------:R-:W-:Y:S02]  /*46e0*/  HMMA.16816.F32 R28, R140.reuse, R164, R28 ;  /* 0x000000a48c1c723c */ /* 0x040fe4000000181c */
[----:B------:R-:W1:Y:S04]  /*46f0*/  LDSM.16.M88.4 R156, [R184] ;  /* 0x00000000b89c783b */ /* 0x000e680000000200 */
[----:B------:R-:W1:Y:S02]  /*4700*/  LDSM.16.M88.4 R160, [R184+0x800] ;  /* 0x00080000b8a0783b */ /* 0x000e640000000200 */
[----:B------:R-:W-:Y:S02]  /*4710*/  HMMA.16816.F32 R32, R140, R166, R32 ;  /* 0x000000a68c20723c */ /* 0x000fe40000001820 */
[----:B------:R-:W1:Y:S04]  /*4720*/  LDSM.16.M88.4 R140, [R184+0x1000] ;  /* 0x00100000b88c783b */ /* 0x000e680000000200 */
[----:B------:R-:W1:Y:S02]  /*4730*/  LDSM.16.M88.4 R164, [R184+0x1800] ;  /* 0x00180000b8a4783b */ /* 0x000e640000000200 */
[C---:B--2---:R-:W-:Y:S08]  /*4740*/  HMMA.16816.F32 R4, R148.reuse, R168, R4 ;  /* 0x000000a89404723c */ /* 0x044ff00000001804 */
[C---:B------:R-:W-:Y:S01]  /*4750*/  HMMA.16816.F32 R8, R148.reuse, R170, R8 ;  /* 0x000000aa9408723c */ /* 0x040fe20000001808 */
[----:B------:R-:W-:Y:S07]  /*4760*/  LDSM.16.M88.4 R168, [R197+0x8100] ;  /* 0x00810000c5a8783b */ /* 0x000fee0000000200 */
[C---:B---3--:R-:W-:Y:S08]  /*4770*/  HMMA.16816.F32 R12, R148.reuse, R172, R12 ;  /* 0x000000ac940c723c */ /* 0x048ff0000000180c */
[C---:B------:R-:W-:Y:S01]  /*4780*/  HMMA.16816.F32 R16, R148.reuse, R174, R16 ;  /* 0x000000ae9410723c */ /* 0x040fe20000001810 */
[----:B------:R-:W-:Y:S07]  /*4790*/  LDSM.16.M88.4 R172, [R197+0x8900] ;  /* 0x00890000c5ac783b */ /* 0x000fee0000000200 */
[C---:B----4-:R-:W-:Y:S08]  /*47a0*/  HMMA.16816.F32 R20, R148.reuse, R136, R20 ;  /* 0x000000889414723c */ /* 0x050ff00000001814 */
[C---:B------:R-:W-:Y:S01]  /*47b0*/  HMMA.16816.F32 R24, R148.reuse, R138, R24 ;  /* 0x0000008a9418723c */ /* 0x040fe20000001818 */
[----:B------:R-:W2:Y:S07]  /*47c0*/  LDSM.16.M88.4 R136, [R198+0x4000] ;  /* 0x00400000c688783b */ /* 0x000eae0000000200 */
[C---:B-----5:R-:W-:Y:S08]  /*47d0*/  HMMA.16816.F32 R28, R148.reuse, R152, R28 ;  /* 0x00000098941c723c */ /* 0x060ff0000000181c */
[----:B------:R-:W-:Y:S01]  /*47e0*/  HMMA.16816.F32 R32, R148, R154, R32 ;  /* 0x0000009a9420723c */ /* 0x000fe20000001820 */
[----:B------:R-:W3:Y:S04]  /*47f0*/  LDSM.16.M88.4 R148, [R197+0x9100] ;  /* 0x00910000c594783b */ /* 0x000ee80000000200 */
[----:B------:R-:W4:Y:S03]  /*4800*/  LDSM.16.M88.4 R152, [R197+0x9900] ;  /* 0x00990000c598783b */ /* 0x000f260000000200 */
[C---:B-1----:R-:W-:Y:S08]  /*4810*/  HMMA.16816.F32 R4, R144.reuse, R156, R4 ;  /* 0x0000009c9004723c */ /* 0x042ff00000001804 */
[C---:B------:R-:W-:Y:S01]  /*4820*/  HMMA.16816.F32 R8, R144.reuse, R158, R8 ;  /* 0x0000009e9008723c */ /* 0x040fe20000001808 */
[----:B------:R-:W-:Y:S07]  /*4830*/  LDSM.16.M88.4 R156, [R183] ;  /* 0x00000000b79c783b */ /* 0x000fee0000000200 */
[C---:B------:R-:W-:Y:S08]  /*4840*/  HMMA.16816.F32 R12, R144.reuse, R160, R12 ;  /* 0x000000a0900c723c */ /* 0x040ff0000000180c */
[C---:B------:R-:W-:Y:S01]  /*4850*/  HMMA.16816.F32 R16, R144.reuse, R162, R16 ;  /* 0x000000a29010723c */ /* 0x040fe20000001810 */
[----:B------:R-:W-:Y:S07]  /*4860*/  LDSM.16.M88.4 R160, [R182] ;  /* 0x00000000b6a0783b */ /* 0x000fee0000000200 */
[C---:B------:R-:W-:Y:S08]  /*4870*/  HMMA.16816.F32 R20, R144.reuse, R140, R20 ;  /* 0x0000008c9014723c */ /* 0x040ff00000001814 */
[C---:B------:R-:W-:Y:S01]  /*4880*/  HMMA.16816.F32 R24, R144.reuse, R142, R24 ;  /* 0x0000008e9018723c */ /* 0x040fe20000001818 */
[----:B------:R-:W1:Y:S07]  /*4890*/  LDSM.16.M88.4 R140, [R196+0x4000] ;  /* 0x00400000c48c783b */ /* 0x000e6e0000000200 */
[C---:B------:R-:W-:Y:S08]  /*48a0*/  HMMA.16816.F32 R28, R144.reuse, R164, R28 ;  /* 0x000000a4901c723c */ /* 0x040ff0000000181c */
[----:B------:R-:W-:Y:S01]  /*48b0*/  HMMA.16816.F32 R32, R144, R166, R32 ;  /* 0x000000a69020723c */ /* 0x000fe20000001820 */
[----:B------:R-:W5:Y:S04]  /*48c0*/  LDSM.16.M88.4 R144, [R181] ;  /* 0x00000000b590783b */ /* 0x000f680000000200 */
[----:B------:R-:W1:Y:S03]  /*48d0*/  LDSM.16.M88.4 R164, [R180] ;  /* 0x00000000b4a4783b */ /* 0x000e660000000200 */
[C---:B--2---:R-:W-:Y:S08]  /*48e0*/  HMMA.16816.F32 R4, R136.reuse, R168, R4 ;  /* 0x000000a88804723c */ /* 0x044ff00000001804 */
[C---:B------:R-:W-:Y:S01]  /*48f0*/  HMMA.16816.F32 R8, R136.reuse, R170, R8 ;  /* 0x000000aa8808723c */ /* 0x040fe20000001808 */
[----:B------:R-:W-:Y:S07]  /*4900*/  LDSM.16.M88.4 R168, [R191+0x8100] ;  /* 0x00810000bfa8783b */ /* 0x000fee0000000200 */
[C---:B------:R-:W-:Y:S08]  /*4910*/  HMMA.16816.F32 R12, R136.reuse, R172, R12 ;  /* 0x000000ac880c723c */ /* 0x040ff0000000180c */
[C---:B------:R-:W-:Y:S01]  /*4920*/  HMMA.16816.F32 R16, R136.reuse, R174, R16 ;  /* 0x000000ae8810723c */ /* 0x040fe20000001810 */
[----:B------:R-:W-:Y:S07]  /*4930*/  LDSM.16.M88.4 R172, [R191+0x8900] ;  /* 0x00890000bfac783b */ /* 0x000fee0000000200 */
[C---:B---3--:R-:W-:Y:S08]  /*4940*/  HMMA.16816.F32 R20, R136.reuse, R148, R20 ;  /* 0x000000948814723c */ /* 0x048ff00000001814 */
[C---:B------:R-:W-:Y:S01]  /*4950*/  HMMA.16816.F32 R24, R136.reuse, R150, R24 ;  /* 0x000000968818723c */ /* 0x040fe20000001818 */
[----:B------:R-:W2:Y:S07]  /*4960*/  LDSM.16.M88.4 R148, [R194+0x4000] ;  /* 0x00400000c294783b */ /* 0x000eae0000000200 */
        /* <DEDUP_REMOVED lines=10> */
[C---:B-----5:R-:W-:Y:S08]  /*4a10*/  HMMA.16816.F32 R20, R140.reuse, R144, R20 ;  /* 0x000000908c14723c */ /* 0x060ff00000001814 */
[C---:B------:R-:W-:Y:S01]  /*4a20*/  HMMA.16816.F32 R24, R140.reuse, R146, R24 ;  /* 0x000000928c18723c */ /* 0x040fe20000001818 */
[----:B------:R-:W1:Y:S07]  /*4a30*/  LDSM.16.M88.4 R144, [R193+0x4000] ;  /* 0x00400000c190783b */ /* 0x000e6e0000000200 */
[C---:B------:R-:W-:Y:S08]  /*4a40*/  HMMA.16816.F32 R28, R140.reuse, R164, R28 ;  /* 0x000000a48c1c723c */ /* 0x040ff0000000181c */
[----:B------:R-:W-:Y:S01]  /*4a50*/  HMMA.16816.F32 R32, R140, R166, R32 ;  /* 0x000000a68c20723c */ /* 0x000fe20000001820 */
[----:B------:R-:W5:Y:S04]  /*4a60*/  LDSM.16.M88.4 R140, [R184+0x3000] ;  /* 0x00300000b88c783b */ /* 0x000f680000000200 */
[----:B------:R-:W1:Y:S03]  /*4a70*/  LDSM.16.M88.4 R164, [R184+0x3800] ;  /* 0x00380000b8a4783b */ /* 0x000e660000000200 */
        /* <DEDUP_REMOVED lines=19> */
[C---:B-----5:R-:W-:Y:S08]  /*4bb0*/  HMMA.16816.F32 R20, R144.reuse, R140, R20 ;  /* 0x0000008c9014723c */ /* 0x060ff00000001814 */
        /* <DEDUP_REMOVED lines=32> */
[C---:B--2---:R-:W-:Y:S01]  /*4dc0*/  HMMA.16816.F32 R4, R148.reuse, R168, R4 ;  /* 0x000000a89404723c */ /* 0x044fe20000001804 */
[----:B------:R-:W-:Y:S04]  /*4dd0*/  DEPBAR.LE SB0, 0x0 ;  /* 0x000080000000791a */ /* 0x000fe80000000000 */
[----:B------:R-:W-:Y:S03]  /*4de0*/  BAR.SYNC.DEFER_BLOCKING 0x0 ;  /* 0x0000000000007b1d */ /* 0x000fe60000010000 */
[C---:B------:R-:W-:Y:S08]  /*4df0*/  HMMA.16816.F32 R8, R148.reuse, R170, R8 ;  /* 0x000000aa9408723c */ /* 0x040ff00000001808 */
[C---:B------:R-:W-:Y:S08]  /*4e00*/  HMMA.16816.F32 R12, R148.reuse, R172, R12 ;  /* 0x000000ac940c723c */ /* 0x040ff0000000180c */
[C---:B------:R-:W-:Y:S08]  /*4e10*/  HMMA.16816.F32 R16, R148.reuse, R174, R16 ;  /* 0x000000ae9410723c */ /* 0x040ff00000001810 */
[C---:B---3--:R-:W-:Y:S08]  /*4e20*/  HMMA.16816.F32 R20, R148.reuse, R136, R20 ;  /* 0x000000889414723c */ /* 0x048ff00000001814 */
[C---:B------:R-:W-:Y:S08]  /*4e30*/  HMMA.16816.F32 R24, R148.reuse, R138, R24 ;  /* 0x0000008a9418723c */ /* 0x040ff00000001818 */
[C---:B----4-:R-:W-:Y:S08]  /*4e40*/  HMMA.16816.F32 R28, R148.reuse, R152, R28 ;  /* 0x00000098941c723c */ /* 0x050ff0000000181c */
[----:B------:R-:W-:Y:S08]  /*4e50*/  HMMA.16816.F32 R32, R148, R154, R32 ;  /* 0x0000009a9420723c */ /* 0x000ff00000001820 */
[C---:B-1----:R-:W-:Y:S08]  /*4e60*/  HMMA.16816.F32 R4, R144.reuse, R156, R4 ;  /* 0x0000009c9004723c */ /* 0x042ff00000001804 */
[C---:B------:R-:W-:Y:S08]  /*4e70*/  HMMA.16816.F32 R8, R144.reuse, R158, R8 ;  /* 0x0000009e9008723c */ /* 0x040ff00000001808 */
[C---:B------:R-:W-:Y:S08]  /*4e80*/  HMMA.16816.F32 R12, R144.reuse, R160, R12 ;  /* 0x000000a0900c723c */ /* 0x040ff0000000180c */
[C---:B------:R-:W-:Y:S08]  /*4e90*/  HMMA.16816.F32 R16, R144.reuse, R162, R16 ;  /* 0x000000a29010723c */ /* 0x040ff00000001810 */
[C---:B-----5:R-:W-:Y:S08]  /*4ea0*/  HMMA.16816.F32 R20, R144.reuse, R140, R20 ;  /* 0x0000008c9014723c */ /* 0x060ff00000001814 */
[C---:B------:R-:W-:Y:S08]  /*4eb0*/  HMMA.16816.F32 R24, R144.reuse, R142, R24 ;  /* 0x0000008e9018723c */ /* 0x040ff00000001818 */
[C---:B------:R-:W-:Y:S08]  /*4ec0*/  HMMA.16816.F32 R28, R144.reuse, R164, R28 ;  /* 0x000000a4901c723c */ /* 0x040ff0000000181c */
[----:B------:R-:W-:Y:S01]  /*4ed0*/  HMMA.16816.F32 R32, R144, R166, R32 ;  /* 0x000000a69020723c */ /* 0x000fe20000001820 */
[----:B------:R-:W-:-:S07]  /*4ee0*/  @P0 BRA `(.L_x_5) ;  /* 0xfffff00000000947 */ /* 0x000fce000383ffff */
.L_x_4:
[----:B------:R-:W-:Y:S01]  /*4ef0*/  FMNMX.FTZ R2, R4, R133, !PT ;  /* 0x0000008504027209 */ /* 0x000fe20007810000 */
[----:B-1----:R-:W-:Y:S01]  /*4f00*/  LDSM.16.MT88.4 R140, [R190+0x100] ;  /* 0x00010000be8c783b */ /* 0x002fe20000004200 */
[----:B------:R-:W-:Y:S01]  /*4f10*/  FMNMX.FTZ R132, R6, R0, !PT ;  /* 0x0000000006847209 */ /* 0x000fe20007810000 */
[----:B------:R-:W-:Y:S01]  /*4f20*/  UIADD3 UR4, UR7, -0x1, URZ ;  /* 0xffffffff07047890 */ /* 0x000fe2000fffe03f */
[----:B------:R-:W-:Y:S02]  /*4f30*/  FMNMX.FTZ R3, R5, R2, !PT ;  /* 0x0000000205037209 */ /* 0x000fe40007810000 */
[----:B------:R-:W-:Y:S02]  /*4f40*/  FMNMX.FTZ R135, R7, R132, !PT ;  /* 0x0000008407877209 */ /* 0x000fe40007810000 */
[----:B------:R-:W-:Y:S01]  /*4f50*/  FMNMX.FTZ R2, R8, R3, !PT ;  /* 0x0000000308027209 */ /* 0x000fe20007810000 */
[----:B------:R-:W-:Y:S01]  /*4f60*/  LDSM.16.MT88.4 R144, [R189+0x100] ;  /* 0x00010000bd90783b */ /* 0x000fe20000004200 */
[----:B------:R-:W-:Y:S02]  /*4f70*/  FMNMX.FTZ R132, R10, R135, !PT ;  /* 0x000000870a847209 */ /* 0x000fe40007810000 */
        /* <DEDUP_REMOVED lines=23> */
[----:B------:R-:W0:Y:S01]  /*50f0*/  LDGDEPBAR ;  /* 0x00000000000079af */ /* 0x000e220000000000 */
[----:B------:R-:W-:Y:S02]  /*5100*/  FMNMX.FTZ R132, R30, R135, !PT ;  /* 0x000000871e847209 */ /* 0x000fe40007810000 */
[----:B------:R-:W-:Y:S02]  /*5110*/  FMNMX.FTZ R3, R29, R2, !PT ;  /* 0x000000021d037209 */ /* 0x000fe40007810000 */
[----:B------:R-:W-:Y:S01]  /*5120*/  ISETP.LT.AND P0, PT, RZ, UR7, PT ;  /* 0x00000007ff007c0c */ /* 0x000fe2000bf01270 */
[----:B------:R-:W-:Y:S01]  /*5130*/  UMOV UR7, UR4 ;  /* 0x0000000400077c82 */ /* 0x000fe20008000000 */
[----:B------:R-:W-:Y:S02]  /*5140*/  FMNMX.FTZ R2, R32, R3, !PT ;  /* 0x0000000320027209 */ /* 0x000fe40007810000 */
[----:B------:R-:W-:Y:S02]  /*5150*/  FMNMX.FTZ R3, R31, R132, !PT ;  /* 0x000000841f037209 */ /* 0x000fe40007810000 */
[----:B------:R-:W-:Y:S02]  /*5160*/  FMNMX.FTZ R136, R33, R2, !PT ;  /* 0x0000000221887209 */ /* 0x000fe40007810000 */
[----:B------:R-:W-:Y:S03]  /*5170*/  FMNMX.FTZ R2, R34, R3, !PT ;  /* 0x0000000322027209 */ /* 0x000fe60007810000 */
[----:B------:R-:W-:Y:S01]  /*5180*/  SHFL.BFLY PT, R3, R136, 0x2, 0x1f ;  /* 0x0c401f0088037f89 */ /* 0x000fe200000e0000 */
[----:B------:R-:W-:Y:S07]  /*5190*/  FMNMX.FTZ R137, R35, R2, !PT ;  /* 0x0000000223897209 */ /* 0x000fee0007810000 */
[----:B------:R-:W1:Y:S02]  /*51a0*/  SHFL.BFLY PT, R2, R137, 0x2, 0x1f ;  /* 0x0c401f0089027f89 */ /* 0x000e6400000e0000 */
[----:B-1----:R-:W-:Y:S02]  /*51b0*/  FMNMX.FTZ R134, R137, R2, !PT ;  /* 0x0000000289867209 */ /* 0x002fe40007810000 */
[----:B------:R-:W-:Y:S04]  /*51c0*/  FMNMX.FTZ R139, R136, R3, !PT ;  /* 0x00000003888b7209 */ /* 0x000fe80007810000 */
[----:B------:R-:W1:Y:S08]  /*51d0*/  SHFL.BFLY PT, R3, R134, 0x1, 0x1f ;  /* 0x0c201f0086037f89 */ /* 0x000e7000000e0000 */
[----:B------:R-:W2:Y:S01]  /*51e0*/  SHFL.BFLY PT, R132, R139, 0x1, 0x1f ;  /* 0x0c201f008b847f89 */ /* 0x000ea200000e0000 */
[----:B-1----:R-:W-:Y:S05]  /*51f0*/  FMNMX.FTZ R3, R134, R3, !PT ;  /* 0x0000000386037209 */ /* 0x002fea0007810000 */
[----:B------:R-:W-:Y:S01]  /*5200*/  FMUL.FTZ R167, R3, c[0x0][0x2d0] ;  /* 0x0000b40003a77a20 */ /* 0x000fe20000410000 */
[----:B--2---:R-:W-:Y:S03]  /*5210*/  FMNMX.FTZ R132, R139, R132, !PT ;  /* 0x000000848b847209 */ /* 0x004fe60007810000 */
[--C-:B------:R-:W-:Y:S01]  /*5220*/  FFMA.FTZ R166, R7, c[0x0][0x2d0], -R167.reuse ;  /* 0x0000b40007a67a23 */ /* 0x100fe200000108a7 */
[----:B------:R-:W1:Y:S01]  /*5230*/  LDSM.16.MT88.4 R136, [R192+0x100] ;  /* 0x00010000c088783b */ /* 0x000e620000004200 */
[----:B------:R-:W-:Y:S02]  /*5240*/  FFMA.FTZ R7, R11, c[0x0][0x2d0], -R167 ;  /* 0x0000b4000b077a23 */ /* 0x000fe400000108a7 */
[C---:B------:R-:W-:Y:S02]  /*5250*/  FADD.FTZ R2, -R132.reuse, R133 ;  /* 0x0000008584027221 */ /* 0x040fe40000010100 */
[----:B------:R-:W-:Y:S01]  /*5260*/  FMUL.FTZ R168, R132, c[0x0][0x2d0] ;  /* 0x0000b40084a87a20 */ /* 0x000fe20000410000 */
[----:B------:R-:W-:Y:S01]  /*5270*/  MUFU.EX2 R166, R166 ;  /* 0x000000a600a67308 */ /* 0x000fe20000000800 */
[----:B------:R-:W-:Y:S02]  /*5280*/  FMUL.FTZ R135, R2, c[0x0][0x2d0] ;  /* 0x0000b40002877a20 */ /* 0x000fe40000410000 */
[----:B------:R-:W-:Y:S02]  /*5290*/  FADD.FTZ R133, -R3, R0 ;  /* 0x0000000003857221 */ /* 0x000fe40000010100 */
[--C-:B------:R-:W-:Y:S02]  /*52a0*/  FFMA.FTZ R164, R4, c[0x0][0x2d0], -R168.reuse ;  /* 0x0000b40004a47a23 */ /* 0x100fe400000108a8 */
[--C-:B------:R-:W-:Y:S02]  /*52b0*/  FFMA.FTZ R165, R5, c[0x0][0x2d0], -R168.reuse ;  /* 0x0000b40005a57a23 */ /* 0x100fe400000108a8 */
[--C-:B------:R-:W-:Y:S01]  /*52c0*/  FFMA.FTZ R5, R8, c[0x0][0x2d0], -R168.reuse ;  /* 0x0000b40008057a23 */ /* 0x100fe200000108a8 */
[----:B------:R2:W3:Y:S01]  /*52d0*/  MUFU.EX2 R2, R135 ;  /* 0x0000008700027308 */ /* 0x0004e20000000800 */
[--C-:B------:R-:W-:Y:S02]  /*52e0*/  FFMA.FTZ R134, R9, c[0x0][0x2d0], -R168.reuse ;  /* 0x0000b40009867a23 */ /* 0x100fe400000108a8 */
[----:B------:R-:W-:Y:S01]  /*52f0*/  FMUL.FTZ R0, R133, c[0x0][0x2d0] ;  /* 0x0000b40085007a20 */ /* 0x000fe20000410000 */
[----:B------:R-:W-:Y:S01]  /*5300*/  MOV R133, R132 ;  /* 0x0000008400857202 */ /* 0x000fe20000000f00 */
[--C-:B------:R-:W-:Y:S02]  /*5310*/  FFMA.FTZ R226, R32, c[0x0][0x2d0], -R168.reuse ;  /* 0x0000b40020e27a23 */ /* 0x100fe400000108a8 */
[--C-:B------:R-:W-:Y:S02]  /*5320*/  FFMA.FTZ R228, R34, c[0x0][0x2d0], -R167.reuse ;  /* 0x0000b40022e47a23 */ /* 0x100fe400000108a7 */
[--C-:B------:R-:W-:Y:S01]  /*5330*/  FFMA.FTZ R169, R12, c[0x0][0x2d0], -R168.reuse ;  /* 0x0000b4000ca97a23 */ /* 0x100fe200000108a8 */
[----:B------:R-:W4:Y:S01]  /*5340*/  MUFU.EX2 R0, R0 ;  /* 0x0000000000007308 */ /* 0x000f220000000800 */
[--C-:B------:R-:W-:Y:S02]  /*5350*/  FFMA.FTZ R170, R13, c[0x0][0x2d0], -R168.reuse ;  /* 0x0000b4000daa7a23 */ /* 0x100fe400000108a8 */
[--C-:B------:R-:W-:Y:S02]  /*5360*/  FFMA.FTZ R171, R14, c[0x0][0x2d0], -R167.reuse ;  /* 0x0000b4000eab7a23 */ /* 0x100fe400000108a7 */
[--C-:B------:R-:W-:Y:S02]  /*5370*/  FFMA.FTZ R172, R15, c[0x0][0x2d0], -R167.reuse ;  /* 0x0000b4000fac7a23 */ /* 0x100fe400000108a7 */
[--C-:B------:R-:W-:Y:S02]  /*5380*/  FFMA.FTZ R173, R16, c[0x0][0x2d0], -R168.reuse ;  /* 0x0000b40010ad7a23 */ /* 0x100fe400000108a8 */
[----:B------:R-:W-:Y:S01]  /*5390*/  FFMA.FTZ R174, R17, c[0x0][0x2d0], -R168 ;  /* 0x0000b40011ae7a23 */ /* 0x000fe200000108a8 */
[----:B------:R-:W-:Y:S01]  /*53a0*/  MUFU.EX2 R164, R164 ;  /* 0x000000a400a47308 */ /* 0x000fe20000000800 */
[--C-:B------:R-:W-:Y:S02]  /*53b0*/  FFMA.FTZ R175, R18, c[0x0][0x2d0], -R167.reuse ;  /* 0x0000b40012af7a23 */ /* 0x100fe400000108a7 */
[--C-:B------:R-:W-:Y:S02]  /*53c0*/  FFMA.FTZ R224, R19, c[0x0][0x2d0], -R167.reuse ;  /* 0x0000b40013e07a23 */ /* 0x100fe400000108a7 */
[--C-:B--2---:R-:W-:Y:S02]  /*53d0*/  FFMA.FTZ R135, R6, c[0x0][0x2d0], -R167.reuse ;  /* 0x0000b40006877a23 */ /* 0x104fe400000108a7 */
[----:B------:R-:W-:Y:S02]  /*53e0*/  FFMA.FTZ R6, R10, c[0x0][0x2d0], -R167 ;  /* 0x0000b4000a067a23 */ /* 0x000fe400000108a7 */
[C---:B---3--:R-:W-:Y:S01]  /*53f0*/  FMUL.FTZ R8, R2.reuse, R128 ;  /* 0x0000008002087220 */ /* 0x048fe20000410000 */
[----:B------:R-:W2:Y:S01]  /*5400*/  MUFU.EX2 R165, R165 ;  /* 0x000000a500a57308 */ /* 0x000ea20000000800 */
[C---:B------:R-:W-:Y:S02]  /*5410*/  FMUL.FTZ R9, R2.reuse, R129 ;  /* 0x0000008102097220 */ /* 0x040fe40000410000 */
[----:B------:R-:W-:Y:S02]  /*5420*/  FMUL.FTZ R36, R2, R36 ;  /* 0x0000002402247220 */ /* 0x000fe40000410000 */
[C---:B----4-:R-:W-:Y:S02]  /*5430*/  FMUL.FTZ R10, R0.reuse, R130 ;  /* 0x00000082000a7220 */ /* 0x050fe40000410000 */
[----:B------:R-:W-:Y:S02]  /*5440*/  FMUL.FTZ R11, R0, R131 ;  /* 0x00000083000b7220 */ /* 0x000fe40000410000 */
[----:B------:R-:W-:Y:S01]  /*5450*/  FMUL.FTZ R37, R2, R37 ;  /* 0x0000002502257220 */ /* 0x000fe20000410000 */
[----:B------:R-:W-:Y:S01]  /*5460*/  MUFU.EX2 R5, R5 ;  /* 0x0000000500057308 */ /* 0x000fe20000000800 */
[C---:B------:R-:W-:Y:S02]  /*5470*/  FMUL.FTZ R38, R0.reuse, R38 ;  /* 0x0000002600267220 */ /* 0x040fe40000410000 */
[----:B------:R-:W-:Y:S02]  /*5480*/  FMUL.FTZ R39, R0, R39 ;  /* 0x0000002700277220 */ /* 0x000fe40000410000 */
[C---:B------:R-:W-:Y:S02]  /*5490*/  FMUL.FTZ R40, R2.reuse, R40 ;  /* 0x0000002802287220 */ /* 0x040fe40000410000 */
[----:B------:R-:W-:Y:S02]  /*54a0*/  FMUL.FTZ R41, R2, R41 ;  /* 0x0000002902297220 */ /* 0x000fe40000410000 */
[C---:B------:R-:W-:Y:S01]  /*54b0*/  FMUL.FTZ R42, R0.reuse, R42 ;  /* 0x0000002a002a7220 */ /* 0x040fe20000410000 */
[----:B------:R-:W3:Y:S01]  /*54c0*/  MUFU.EX2 R134, R134 ;  /* 0x0000008600867308 */ /* 0x000ee20000000800 */
[----:B------:R-:W-:Y:S02]  /*54d0*/  FMUL.FTZ R43, R0, R43 ;  /* 0x0000002b002b7220 */ /* 0x000fe40000410000 */
[C---:B------:R-:W-:Y:S01]  /*54e0*/  FMUL.FTZ R44, R2.reuse, R44 ;  /* 0x0000002c022c7220 */ /* 0x040fe20000410000 */
[----:B--2---:R-:W-:Y:S01]  /*54f0*/  F2FP.PACK_AB R128, R165, R164 ;  /* 0x000000a4a580723e */ /* 0x004fe200000000ff */
[----:B------:R-:W-:Y:S02]  /*5500*/  FMUL.FTZ R45, R2, R45 ;  /* 0x0000002d022d7220 */ /* 0x000fe40000410000 */
[C---:B------:R-:W-:Y:S02]  /*5510*/  FMUL.FTZ R46, R0.reuse, R46 ;  /* 0x0000002e002e7220 */ /* 0x040fe40000410000 */
[----:B------:R-:W-:Y:S01]  /*5520*/  FMUL.FTZ R47, R0, R47 ;  /* 0x0000002f002f7220 */ /* 0x000fe20000410000 */
[----:B------:R-:W2:Y:S01]  /*5530*/  MUFU.EX2 R135, R135 ;  /* 0x0000008700877308 */ /* 0x000ea20000000800 */
[C---:B------:R-:W-:Y:S02]  /*5540*/  FMUL.FTZ R48, R2.reuse, R48 ;  /* 0x0000003002307220 */ /* 0x040fe40000410000 */
[----:B------:R-:W-:Y:S02]  /*5550*/  FMUL.FTZ R49, R2, R49 ;  /* 0x0000003102317220 */ /* 0x000fe40000410000 */
[C---:B------:R-:W-:Y:S02]  /*5560*/  FMUL.FTZ R50, R0.reuse, R50 ;  /* 0x0000003200327220 */ /* 0x040fe40000410000 */
[----:B------:R-:W-:Y:S02]  /*5570*/  FMUL.FTZ R51, R0, R51 ;  /* 0x0000003300337220 */ /* 0x000fe40000410000 */
[C---:B------:R-:W-:Y:S01]  /*5580*/  FMUL.FTZ R12, R2.reuse, R124 ;  /* 0x0000007c020c7220 */ /* 0x040fe20000410000 */
[----:B------:R-:W-:Y:S01]  /*5590*/  MUFU.EX2 R6, R6 ;  /* 0x0000000600067308 */ /* 0x000fe20000000800 */
[----:B------:R-:W-:Y:S02]  /*55a0*/  FMUL.FTZ R13, R2, R125 ;  /* 0x0000007d020d7220 */ /* 0x000fe40000410000 */
[----:B------:R-:W-:Y:S01]  /*55b0*/  FMUL.FTZ R14, R0, R126 ;  /* 0x0000007e000e7220 */ /* 0x000fe20000410000 */
[----:B---3--:R-:W-:Y:S01]  /*55c0*/  F2FP.PACK_AB R130, R134, R5 ;  /* 0x000000058682723e */ /* 0x008fe200000000ff */
[----:B------:R-:W-:Y:S02]  /*55d0*/  FMUL.FTZ R15, R0, R127 ;  /* 0x0000007f000f7220 */ /* 0x000fe40000410000 */
[----:B------:R-:W-:Y:S01]  /*55e0*/  LDSM.16.MT88.4 R124, [R188+0x4100] ;  /* 0x00410000bc7c783b */ /* 0x000fe20000004200 */
[C---:B------:R-:W-:Y:S02]  /*55f0*/  FMUL.FTZ R52, R2.reuse, R52 ;  /* 0x0000003402347220 */ /* 0x040fe40000410000 */
[----:B------:R-:W3:Y:S01]  /*5600*/  MUFU.EX2 R7, R7 ;  /* 0x0000000700077308 */ /* 0x000ee20000000800 */
[----:B------:R-:W-:Y:S02]  /*5610*/  FMUL.FTZ R53, R2, R53 ;  /* 0x0000003502357220 */ /* 0x000fe40000410000 */
[----:B------:R-:W-:Y:S01]  /*5620*/  FMUL.FTZ R54, R0, R54 ;  /* 0x0000003600367220 */ /* 0x000fe20000410000 */
[----:B--2---:R-:W-:Y:S01]  /*5630*/  F2FP.PACK_AB R129, R166, R135 ;  /* 0x00000087a681723e */ /* 0x004fe200000000ff */
[----:B------:R-:W-:Y:S02]  /*5640*/  FMUL.FTZ R55, R0, R55 ;  /* 0x0000003700377220 */ /* 0x000fe40000410000 */
[C---:B------:R-:W-:Y:S02]  /*5650*/  FMUL.FTZ R56, R2.reuse, R56 ;  /* 0x0000003802387220 */ /* 0x040fe40000410000 */
[----:B------:R-:W-:Y:S01]  /*5660*/  FMUL.FTZ R57, R2, R57 ;  /* 0x0000003902397220 */ /* 0x000fe20000410000 */
[----:B------:R-:W-:Y:S01]  /*5670*/  MUFU.EX2 R169, R169 ;  /* 0x000000a900a97308 */ /* 0x000fe20000000800 */
[C---:B------:R-:W-:Y:S02]  /*5680*/  FMUL.FTZ R58, R0.reuse, R58 ;  /* 0x0000003a003a7220 */ /* 0x040fe40000410000 */
[----:B------:R-:W-:Y:S02]  /*5690*/  FMUL.FTZ R59, R0, R59 ;  /* 0x0000003b003b7220 */ /* 0x000fe40000410000 */
[C---:B------:R-:W-:Y:S02]  /*56a0*/  FMUL.FTZ R60, R2.reuse, R60 ;  /* 0x0000003c023c7220 */ /* 0x040fe40000410000 */
[----:B------:R-:W-:Y:S02]  /*56b0*/  FMUL.FTZ R61, R2, R61 ;  /* 0x0000003d023d7220 */ /* 0x000fe40000410000 */
[C---:B------:R-:W-:Y:S01]  /*56c0*/  FMUL.FTZ R62, R0.reuse, R62 ;  /* 0x0000003e003e7220 */ /* 0x040fe20000410000 */
[----:B------:R-:W2:Y:S01]  /*56d0*/  MUFU.EX2 R170, R170 ;  /* 0x000000aa00aa7308 */ /* 0x000ea20000000800 */
[----:B------:R-:W-:Y:S02]  /*56e0*/  FMUL.FTZ R63, R0, R63 ;  /* 0x0000003f003f7220 */ /* 0x000fe40000410000 */
[C---:B------:R-:W-:Y:S01]  /*56f0*/  FMUL.FTZ R64, R2.reuse, R64 ;  /* 0x0000004002407220 */ /* 0x040fe20000410000 */
[----:B---3--:R-:W-:Y:S01]  /*5700*/  F2FP.PACK_AB R131, R7, R6 ;  /* 0x000000060783723e */ /* 0x008fe200000000ff */
[----:B------:R-:W-:Y:S02]  /*5710*/  FMUL.FTZ R65, R2, R65 ;  /* 0x0000004102417220 */ /* 0x000fe40000410000 */
[C---:B------:R-:W-:Y:S02]  /*5720*/  FMUL.FTZ R66, R0.reuse, R66 ;  /* 0x0000004200427220 */ /* 0x040fe40000410000 */
[----:B------:R-:W-:Y:S01]  /*5730*/  FMUL.FTZ R67, R0, R67 ;  /* 0x0000004300437220 */ /* 0x000fe20000410000 */
[----:B------:R-:W-:Y:S01]  /*5740*/  MUFU.EX2 R171, R171 ;  /* 0x000000ab00ab7308 */ /* 0x000fe20000000800 */
[C---:B-1----:R-:W-:Y:S05]  /*5750*/  HMMA.16816.F32 R8, R128.reuse, R136, R8 ;  /* 0x000000888008723c */ /* 0x042fea0000001808 */
[C---:B------:R-:W-:Y:S02]  /*5760*/  FMUL.FTZ R68, R2.reuse, R68 ;  /* 0x0000004402447220 */ /* 0x040fe40000410000 */
[----:B------:R-:W-:Y:S01]  /*5770*/  FMUL.FTZ R69, R2, R69 ;  /* 0x0000004502457220 */ /* 0x000fe20000410000 */
[C---:B------:R-:W-:Y:S01]  /*5780*/  HMMA.16816.F32 R36, R128.reuse, R138, R36 ;  /* 0x0000008a8024723c */ /* 0x040fe20000001824 */
[----:B------:R-:W1:Y:S01]  /*5790*/  LDSM.16.MT88.4 R136, [R188+0x100] ;  /* 0x00010000bc88783b */ /* 0x000e620000004200 */
[----:B------:R-:W3:Y:S02]  /*57a0*/  MUFU.EX2 R172, R172 ;  /* 0x000000ac00ac7308 */ /* 0x000ee40000000800 */
[C---:B------:R-:W-:Y:S02]  /*57b0*/  FMUL.FTZ R70, R0.reuse, R70 ;  /* 0x0000004600467220 */ /* 0x040fe40000410000 */
[----:B------:R-:W-:Y:S02]  /*57c0*/  FMUL.FTZ R71, R0, R71 ;  /* 0x0000004700477220 */ /* 0x000fe40000410000 */
[C---:B------:R-:W-:Y:S04]  /*57d0*/  HMMA.16816.F32 R40, R128.reuse, R140, R40 ;  /* 0x0000008c8028723c */ /* 0x040fe80000001828 */
[C---:B------:R-:W-:Y:S01]  /*57e0*/  FMUL.FTZ R72, R2.reuse, R72 ;  /* 0x0000004802487220 */ /* 0x040fe20000410000 */
[----:B------:R-:W-:Y:S01]  /*57f0*/  MUFU.EX2 R173, R173 ;  /* 0x000000ad00ad7308 */ /* 0x000fe20000000800 */
[----:B------:R-:W-:Y:S02]  /*5800*/  FMUL.FTZ R73, R2, R73 ;  /* 0x0000004902497220 */ /* 0x000fe40000410000 */
[C---:B------:R-:W-:Y:S01]  /*5810*/  HMMA.16816.F32 R44, R128.reuse, R142, R44 ;  /* 0x0000008e802c723c */ /* 0x040fe2000000182c */
[----:B------:R-:W4:Y:S03]  /*5820*/  LDSM.16.MT88.4 R140, [R192+0x2100] ;  /* 0x00210000c08c783b */ /* 0x000f260000004200 */
[C---:B------:R-:W-:Y:S02]  /*5830*/  FMUL.FTZ R74, R0.reuse, R74 ;  /* 0x0000004a004a7220 */ /* 0x040fe40000410000 */
[----:B------:R-:W-:Y:S01]  /*5840*/  FMUL.FTZ R75, R0, R75 ;  /* 0x0000004b004b7220 */ /* 0x000fe20000410000 */
[----:B------:R-:W5:Y:S01]  /*5850*/  MUFU.EX2 R174, R174 ;  /* 0x000000ae00ae7308 */ /* 0x000f620000000800 */
[C---:B------:R-:W-:Y:S04]  /*5860*/  HMMA.16816.F32 R48, R128.reuse, R144, R48 ;  /* 0x000000908030723c */ /* 0x040fe80000001830 */
[C---:B------:R-:W-:Y:S02]  /*5870*/  FMUL.FTZ R76, R2.reuse, R76 ;  /* 0x0000004c024c7220 */ /* 0x040fe40000410000 */
[----:B------:R-:W-:Y:S02]  /*5880*/  FMUL.FTZ R77, R2, R77 ;  /* 0x0000004d024d7220 */ /* 0x000fe40000410000 */
[C---:B------:R-:W-:Y:S01]  /*5890*/  HMMA.16816.F32 R52, R128.reuse, R146, R52 ;  /* 0x000000928034723c */ /* 0x040fe20000001834 */
[----:B------:R-:W2:Y:S01]  /*58a0*/  LDSM.16.MT88.4 R144, [R190+0x2100] ;  /* 0x00210000be90783b */ /* 0x000ea20000004200 */
[----:B------:R-:W-:Y:S02]  /*58b0*/  MUFU.EX2 R175, R175 ;  /* 0x000000af00af7308 */ /* 0x000fe40000000800 */
[C---:B------:R-:W-:Y:S02]  /*58c0*/  FMUL.FTZ R78, R0.reuse, R78 ;  /* 0x0000004e004e7220 */ /* 0x040fe40000410000 */
[----:B------:R-:W-:Y:S02]  /*58d0*/  FMUL.FTZ R79, R0, R79 ;  /* 0x0000004f004f7220 */ /* 0x000fe40000410000 */
[C---:B------:R-:W-:Y:S01]  /*58e0*/  FMUL.FTZ R80, R2.reuse, R80 ;  /* 0x0000005002507220 */ /* 0x040fe20000410000 */
[C---:B-1----:R-:W-:Y:S03]  /*58f0*/  HMMA.16816.F32 R56, R128.reuse, R136, R56 ;  /* 0x000000888038723c */ /* 0x042fe60000001838 */
[----:B------:R-:W-:Y:S01]  /*5900*/  FMUL.FTZ R81, R2, R81 ;  /* 0x0000005102517220 */ /* 0x000fe20000410000 */
[----:B------:R-:W1:Y:S01]  /*5910*/  MUFU.EX2 R224, R224 ;  /* 0x000000e000e07308 */ /* 0x000e620000000800 */
[C---:B------:R-:W-:Y:S02]  /*5920*/  FMUL.FTZ R82, R0.reuse, R82 ;  /* 0x0000005200527220 */ /* 0x040fe40000410000 */
[----:B------:R-:W-:Y:S01]  /*5930*/  FMUL.FTZ R83, R0, R83 ;  /* 0x0000005300537220 */ /* 0x000fe20000410000 */
[C---:B------:R-:W-:Y:S01]  /*5940*/  HMMA.16816.F32 R60, R128.reuse, R138, R60 ;  /* 0x0000008a803c723c */ /* 0x040fe2000000183c */
[----:B------:R-:W1:Y:S03]  /*5950*/  LDSM.16.MT88.4 R136, [R189+0x2100] ;  /* 0x00210000bd88783b */ /* 0x000e660000004200 */
[C---:B------:R-:W-:Y:S02]  /*5960*/  FMUL.FTZ R84, R2.reuse, R84 ;  /* 0x0000005402547220 */ /* 0x040fe40000410000 */
[----:B------:R-:W-:Y:S01]  /*5970*/  FMUL.FTZ R85, R2, R85 ;  /* 0x0000005502557220 */ /* 0x000fe20000410000 */
[----:B------:R-:W-:Y:S01]  /*5980*/  MUFU.EX2 R226, R226 ;  /* 0x000000e200e27308 */ /* 0x000fe20000000800 */
[C---:B----4-:R-:W-:Y:S04]  /*5990*/  HMMA.16816.F32 R64, R128.reuse, R140, R64 ;  /* 0x0000008c8040723c */ /* 0x050fe80000001840 */
[C---:B------:R-:W-:Y:S02]  /*59a0*/  FMUL.FTZ R86, R0.reuse, R86 ;  /* 0x0000005600567220 */ /* 0x040fe40000410000 */
[----:B------:R-:W-:Y:S02]  /*59b0*/  FMUL.FTZ R87, R0, R87 ;  /* 0x0000005700577220 */ /* 0x000fe40000410000 */
[C---:B------:R-:W-:Y:S01]  /*59c0*/  HMMA.16816.F32 R68, R128.reuse, R142, R68 ;  /* 0x0000008e8044723c */ /* 0x040fe20000001844 */
[----:B------:R-:W4:Y:S01]  /*59d0*/  LDSM.16.MT88.4 R140, [R188+0x2100] ;  /* 0x00210000bc8c783b */ /* 0x000f220000004200 */
[----:B------:R-:W-:Y:S02]  /*59e0*/  MUFU.EX2 R228, R228 ;  /* 0x000000e400e47308 */ /* 0x000fe40000000800 */
[C---:B------:R-:W-:Y:S02]  /*59f0*/  FMUL.FTZ R88, R2.reuse, R88 ;  /* 0x0000005802587220 */ /* 0x040fe40000410000 */
[----:B------:R-:W-:Y:S02]  /*5a00*/  FMUL.FTZ R89, R2, R89 ;  /* 0x0000005902597220 */ /* 0x000fe40000410000 */
[C---:B--2---:R-:W-:Y:S04]  /*5a10*/  HMMA.16816.F32 R72, R128.reuse, R144, R72 ;  /* 0x000000908048723c */ /* 0x044fe80000001848 */
[C---:B------:R-:W-:Y:S02]  /*5a20*/  FMUL.FTZ R90, R0.reuse, R90 ;  /* 0x0000005a005a7220 */ /* 0x040fe40000410000 */
[----:B------:R-:W-:Y:S02]  /*5a30*/  FMUL.FTZ R91, R0, R91 ;  /* 0x0000005b005b7220 */ /* 0x000fe40000410000 */
[C---:B------:R-:W-:Y:S01]  /*5a40*/  HMMA.16816.F32 R76, R128.reuse, R146, R76 ;  /* 0x00000092804c723c */ /* 0x040fe2000000184c */
[----:B------:R-:W2:Y:S03]  /*5a50*/  LDSM.16.MT88.4 R144, [R192+0x4100] ;  /* 0x00410000c090783b */ /* 0x000ea60000004200 */
[C---:B------:R-:W-:Y:S02]  /*5a60*/  FMUL.FTZ R92, R2.reuse, R92 ;  /* 0x0000005c025c7220 */ /* 0x040fe40000410000 */
[----:B------:R-:W-:Y:S02]  /*5a70*/  FMUL.FTZ R93, R2, R93 ;  /* 0x0000005d025d7220 */ /* 0x000fe40000410000 */
[C---:B------:R-:W-:Y:S01]  /*5a80*/  FMUL.FTZ R94, R0.reuse, R94 ;  /* 0x0000005e005e7220 */ /* 0x040fe20000410000 */
[C---:B-1----:R-:W-:Y:S03]  /*5a90*/  HMMA.16816.F32 R80, R128.reuse, R136, R80 ;  /* 0x000000888050723c */ /* 0x042fe60000001850 */
[----:B------:R-:W-:Y:S02]  /*5aa0*/  FMUL.FTZ R95, R0, R95 ;  /* 0x0000005f005f7220 */ /* 0x000fe40000410000 */
[C---:B------:R-:W-:Y:S02]  /*5ab0*/  FMUL.FTZ R96, R2.reuse, R96 ;  /* 0x0000006002607220 */ /* 0x040fe40000410000 */
[----:B------:R-:W-:Y:S01]  /*5ac0*/  FMUL.FTZ R97, R2, R97 ;  /* 0x0000006102617220 */ /* 0x000fe20000410000 */
[C---:B------:R-:W-:Y:S01]  /*5ad0*/  HMMA.16816.F32 R84, R128.reuse, R138, R84 ;  /* 0x0000008a8054723c */ /* 0x040fe20000001854 */
[----:B------:R-:W1:Y:S03]  /*5ae0*/  LDSM.16.MT88.4 R136, [R190+0x4100] ;  /* 0x00410000be88783b */ /* 0x000e660000004200 */
[C---:B------:R-:W-:Y:S02]  /*5af0*/  FMUL.FTZ R98, R0.reuse, R98 ;  /* 0x0000006200627220 */ /* 0x040fe40000410000 */
[----:B------:R-:W-:Y:S02]  /*5b00*/  FMUL.FTZ R99, R0, R99 ;  /* 0x0000006300637220 */ /* 0x000fe40000410000 */
[C---:B----4-:R-:W-:Y:S04]  /*5b10*/  HMMA.16816.F32 R88, R128.reuse, R140, R88 ;  /* 0x0000008c8058723c */ /* 0x050fe80000001858 */
[C---:B------:R-:W-:Y:S02]  /*5b20*/  FMUL.FTZ R100, R2.reuse, R100 ;  /* 0x0000006402647220 */ /* 0x040fe40000410000 */
[----:B------:R-:W-:Y:S02]  /*5b30*/  FMUL.FTZ R101, R2, R101 ;  /* 0x0000006502657220 */ /* 0x000fe40000410000 */
[C---:B------:R-:W-:Y:S01]  /*5b40*/  HMMA.16816.F32 R92, R128.reuse, R142, R92 ;  /* 0x0000008e805c723c */ /* 0x040fe2000000185c */
[----:B------:R-:W4:Y:S03]  /*5b50*/  LDSM.16.MT88.4 R140, [R189+0x4100] ;  /* 0x00410000bd8c783b */ /* 0x000f260000004200 */
[C---:B------:R-:W-:Y:S02]  /*5b60*/  FMUL.FTZ R102, R0.reuse, R102 ;  /* 0x0000006600667220 */ /* 0x040fe40000410000 */
[----:B------:R-:W-:Y:S02]  /*5b70*/  FMUL.FTZ R103, R0, R103 ;  /* 0x0000006700677220 */ /* 0x000fe40000410000 */
[C---:B--2---:R-:W-:Y:S04]  /*5b80*/  HMMA.16816.F32 R96, R128.reuse, R144, R96 ;  /* 0x000000908060723c */ /* 0x044fe80000001860 */
[C---:B------:R-:W-:Y:S02]  /*5b90*/  FMUL.FTZ R104, R2.reuse, R104 ;  /* 0x0000006802687220 */ /* 0x040fe40000410000 */
[----:B------:R-:W-:Y:S02]  /*5ba0*/  FMUL.FTZ R105, R2, R105 ;  /* 0x0000006902697220 */ /* 0x000fe40000410000 */
[C---:B------:R-:W-:Y:S01]  /*5bb0*/  HMMA.16816.F32 R100, R128.reuse, R146, R100 ;  /* 0x000000928064723c */ /* 0x040fe20000001864 */
[----:B------:R-:W-:Y:S03]  /*5bc0*/  LDSM.16.MT88.4 R144, [R189+0x900] ;  /* 0x00090000bd90783b */ /* 0x000fe60000004200 */
        /* <DEDUP_REMOVED lines=14> */
[----:B------:R-:W-:Y:S01]  /*5cb0*/  FMUL.FTZ R16, R2, R120 ;  /* 0x0000007802107220 */ /* 0x000fe20000410000 */
[----:B------:R-:W-:Y:S03]  /*5cc0*/  F2FP.PACK_AB R120, R170, R169 ;  /* 0x000000a9aa78723e */ /* 0x000fe600000000ff */
[----:B------:R-:W-:Y:S01]  /*5cd0*/  FMUL.FTZ R17, R2, R121 ;  /* 0x0000007902117220 */ /* 0x000fe20000410000 */
[C---:B------:R-:W-:Y:S01]  /*5ce0*/  HMMA.16816.F32 R112, R128.reuse, R142, R112 ;  /* 0x0000008e8070723c */ /* 0x040fe20000001870 */
[----:B------:R-:W2:Y:S02]  /*5cf0*/  LDSM.16.MT88.4 R140, [R190+0x900] ;  /* 0x00090000be8c783b */ /* 0x000ea40000004200 */
[----:B------:R-:W-:Y:S01]  /*5d00*/  FMUL.FTZ R18, R0, R122 ;  /* 0x0000007a00127220 */ /* 0x000fe20000410000 */
[----:B---3--:R-:W-:Y:S01]  /*5d10*/  F2FP.PACK_AB R121, R172, R171 ;  /* 0x000000abac79723e */ /* 0x008fe200000000ff */
[----:B------:R-:W-:Y:S01]  /*5d20*/  FMUL.FTZ R19, R0, R123 ;  /* 0x0000007b00137220 */ /* 0x000fe20000410000 */
[----:B-----5:R-:W-:Y:S01]  /*5d30*/  F2FP.PACK_AB R122, R174, R173 ;  /* 0x000000adae7a723e */ /* 0x020fe200000000ff */
[----:B------:R-:W-:Y:S01]  /*5d40*/  FMUL.FTZ R116, R2, R116 ;  /* 0x0000007402747220 */ /* 0x000fe20000410000 */
[----:B------:R-:W-:Y:S01]  /*5d50*/  F2FP.PACK_AB R123, R224, R175 ;  /* 0x000000afe07b723e */ /* 0x000fe200000000ff */
[----:B------:R-:W-:Y:S03]  /*5d60*/  FMUL.FTZ R117, R2, R117 ;  /* 0x0000007502757220 */ /* 0x000fe60000410000 */
[C---:B------:R-:W-:Y:S03]  /*5d70*/  HMMA.16816.F32 R16, R128.reuse, R124, R16 ;  /* 0x0000007c8010723c */ /* 0x040fe60000001810 */
[C---:B------:R-:W-:Y:S02]  /*5d80*/  FMUL.FTZ R118, R0.reuse, R118 ;  /* 0x0000007600767220 */ /* 0x040fe40000410000 */
[----:B------:R-:W-:Y:S02]  /*5d90*/  FMUL.FTZ R119, R0, R119 ;  /* 0x0000007700777220 */ /* 0x000fe40000410000 */
[----:B------:R-:W-:Y:S02]  /*5da0*/  FFMA.FTZ R164, R2, R225, R164 ;  /* 0x000000e102a47223 */ /* 0x000fe400000100a4 */
[----:B------:R-:W-:Y:S03]  /*5db0*/  FFMA.FTZ R135, R0, R221, R135 ;  /* 0x000000dd00877223 */ /* 0x000fe60000010087 */
[----:B------:R-:W-:Y:S01]  /*5dc0*/  HMMA.16816.F32 R116, R128, R126, R116 ;  /* 0x0000007e8074723c */ /* 0x000fe20000001874 */
[----:B------:R-:W3:Y:S02]  /*5dd0*/  LDSM.16.MT88.4 R124, [R188+0x2900] ;  /* 0x00290000bc7c783b */ /* 0x000ee40000004200 */
[----:B------:R-:W-:Y:S02]  /*5de0*/  FADD.FTZ R164, R165, R164 ;  /* 0x000000a4a5a47221 */ /* 0x000fe40000010000 */
[----:B------:R-:W-:Y:S02]  /*5df0*/  FADD.FTZ R135, R166, R135 ;  /* 0x00000087a6877221 */ /* 0x000fe40000010000 */
[----:B------:R-:W-:Y:S01]  /*5e00*/  FADD.FTZ R5, R5, R164 ;  /* 0x000000a405057221 */ /* 0x000fe20000010000 */
[C---:B-1----:R-:W-:Y:S01]  /*5e10*/  HMMA.16816.F32 R8, R120.reuse, R136, R8 ;  /* 0x000000887808723c */ /* 0x042fe20000001808 */
[----:B------:R-:W1:Y:S04]  /*5e20*/  LDSM.16.MT88.4 R128, [R192+0x4900] ;  /* 0x00490000c080783b */ /* 0x000e680000004200 */
[----:B------:R-:W-:Y:S02]  /*5e30*/  FADD.FTZ R0, R6, R135 ;  /* 0x0000008706007221 */ /* 0x000fe40000010000 */
[----:B------:R-:W-:Y:S01]  /*5e40*/  FADD.FTZ R134, R134, R5 ;  /* 0x0000000586867221 */ /* 0x000fe20000010000 */
[C---:B------:R-:W-:Y:S01]  /*5e50*/  HMMA.16816.F32 R36, R120.reuse, R138, R36 ;  /* 0x0000008a7824723c */ /* 0x040fe20000001824 */
[----:B------:R-:W4:Y:S03]  /*5e60*/  LDSM.16.MT88.4 R136, [R190+0x4900] ;  /* 0x00490000be88783b */ /* 0x000f260000004200 */
[----:B------:R-:W-:Y:S02]  /*5e70*/  FADD.FTZ R0, R7, R0 ;  /* 0x0000000007007221 */ /* 0x000fe40000010000 */
[----:B------:R-:W-:Y:S02]  /*5e80*/  FADD.FTZ R169, R169, R134 ;  /* 0x00000086a9a97221 */ /* 0x000fe40000010000 */
[C---:B--2---:R-:W-:Y:S04]  /*5e90*/  HMMA.16816.F32 R40, R120.reuse, R140, R40 ;  /* 0x0000008c7828723c */ /* 0x044fe80000001828 */
[----:B------:R-:W-:Y:S01]  /*5ea0*/  FADD.FTZ R171, R171, R0 ;  /* 0x00000000abab7221 */ /* 0x000fe20000010000 */
[----:B------:R-:W-:Y:S01]  /*5eb0*/  MOV R0, R3 ;  /* 0x0000000300007202 */ /* 0x000fe20000000f00 */
[----:B------:R-:W-:Y:S02]  /*5ec0*/  FADD.FTZ R170, R170, R169 ;  /* 0x000000a9aaaa7221 */ /* 0x000fe40000010000 */
[C---:B------:R-:W-:Y:S01]  /*5ed0*/  HMMA.16816.F32 R44, R120.reuse, R142, R44 ;  /* 0x0000008e782c723c */ /* 0x040fe2000000182c */
[----:B------:R-:W2:Y:S03]  /*5ee0*/  LDSM.16.MT88.4 R140, [R189+0x4900] ;  /* 0x00490000bd8c783b */ /* 0x000ea60000004200 */
[----:B------:R-:W-:Y:S02]  /*5ef0*/  FADD.FTZ R172, R172, R171 ;  /* 0x000000abacac7221 */ /* 0x000fe40000010000 */
[----:B------:R-:W-:Y:S02]  /*5f00*/  FADD.FTZ R5, R173, R170 ;  /* 0x000000aaad057221 */ /* 0x000fe40000010000 */
[C---:B------:R-:W-:Y:S04]  /*5f10*/  HMMA.16816.F32 R48, R120.reuse, R144, R48 ;  /* 0x000000907830723c */ /* 0x040fe80000001830 */
[----:B------:R-:W-:Y:S02]  /*5f20*/  FADD.FTZ R7, R175, R172 ;  /* 0x000000acaf077221 */ /* 0x000fe40000010000 */
[----:B------:R-:W-:Y:S02]  /*5f30*/  FADD.FTZ R5, R174, R5 ;  /* 0x00000005ae057221 */ /* 0x000fe40000010000 */
[C---:B------:R-:W-:Y:S01]  /*5f40*/  HMMA.16816.F32 R52, R120.reuse, R146, R52 ;  /* 0x000000927834723c */ /* 0x040fe20000001834 */
[----:B------:R-:W-:Y:S03]  /*5f50*/  LDSM.16.MT88.4 R144, [R189+0x3900] ;  /* 0x00390000bd90783b */ /* 0x000fe60000004200 */
[----:B------:R-:W-:Y:S04]  /*5f60*/  FADD.FTZ R7, R224, R7 ;  /* 0x00000007e0077221 */ /* 0x000fe80000010000 */
[C---:B------:R-:W-:Y:S08]  /*5f70*/  HMMA.16816.F32 R56, R120.reuse, R148, R56 ;  /* 0x000000947838723c */ /* 0x040ff00000001838 */
[C---:B------:R-:W-:Y:S01]  /*5f80*/  HMMA.16816.F32 R60, R120.reuse, R150, R60 ;  /* 0x00000096783c723c */ /* 0x040fe2000000183c */
[----:B------:R-:W-:Y:S07]  /*5f90*/  LDSM.16.MT88.4 R148, [R188+0x3900] ;  /* 0x00390000bc94783b */ /* 0x000fee0000004200 */
[C---:B------:R-:W-:Y:S07]  /*5fa0*/  HMMA.16816.F32 R64, R120.reuse, R152, R64 ;  /* 0x000000987840723c */ /* 0x040fee0000001840 */
[--C-:B------:R-:W-:Y:S01]  /*5fb0*/  FFMA.FTZ R152, R20, c[0x0][0x2d0], -R168.reuse ;  /* 0x0000b40014987a23 */ /* 0x100fe200000108a8 */
[C---:B------:R-:W-:Y:S04]  /*5fc0*/  HMMA.16816.F32 R68, R120.reuse, R154, R68 ;  /* 0x0000009a7844723c */ /* 0x040fe80000001844 */
[--C-:B------:R-:W-:Y:S01]  /*5fd0*/  FFMA.FTZ R153, R21, c[0x0][0x2d0], -R168.reuse ;  /* 0x0000b40015997a23 */ /* 0x100fe200000108a8 */
[----:B------:R-:W-:Y:S02]  /*5fe0*/  MUFU.EX2 R152, R152 ;  /* 0x0000009800987308 */ /* 0x000fe40000000800 */
[--C-:B------:R-:W-:Y:S01]  /*5ff0*/  FFMA.FTZ R154, R22, c[0x0][0x2d0], -R167.reuse ;  /* 0x0000b400169a7a23 */ /* 0x100fe200000108a7 */
[C---:B------:R-:W-:Y:S04]  /*6000*/  HMMA.16816.F32 R72, R120.reuse, R156, R72 ;  /* 0x0000009c7848723c */ /* 0x040fe80000001848 */
[--C-:B------:R-:W-:Y:S02]  /*6010*/  FFMA.FTZ R155, R23, c[0x0][0x2d0], -R167.reuse ;  /* 0x0000b400179b7a23 */ /* 0x100fe400000108a7 */
[----:B------:R-:W5:Y:S01]  /*6020*/  LDSM.16.MT88.4 R20, [R188+0x4900] ;  /* 0x00490000bc14783b */ /* 0x000f620000004200 */
[--C-:B------:R-:W-:Y:S01]  /*6030*/  FFMA.FTZ R156, R24, c[0x0][0x2d0], -R168.reuse ;  /* 0x0000b400189c7a23 */ /* 0x100fe200000108a8 */
[C---:B------:R-:W-:Y:S01]  /*6040*/  HMMA.16816.F32 R76, R120.reuse, R158, R76 ;  /* 0x0000009e784c723c */ /* 0x040fe2000000184c */
[----:B------:R-:W1:Y:S03]  /*6050*/  MUFU.EX2 R153, R153 ;  /* 0x0000009900997308 */ /* 0x000e660000000800 */
[--C-:B------:R-:W-:Y:S03]  /*6060*/  FFMA.FTZ R157, R25, c[0x0][0x2d0], -R168.reuse ;  /* 0x0000b400199d7a23 */ /* 0x100fe600000108a8 */
[--C-:B------:R-:W-:Y:S01]  /*6070*/  FFMA.FTZ R158, R26, c[0x0][0x2d0], -R167.reuse ;  /* 0x0000b4001a9e7a23 */ /* 0x100fe200000108a7 */
[C---:B------:R-:W-:Y:S03]  /*6080*/  HMMA.16816.F32 R80, R120.reuse, R160, R80 ;  /* 0x000000a07850723c */ /* 0x040fe60000001850 */
[----:B------:R-:W-:Y:S01]  /*6090*/  MUFU.EX2 R154, R154 ;  /* 0x0000009a009a7308 */ /* 0x000fe20000000800 */
[--C-:B------:R-:W-:Y:S02]  /*60a0*/  FFMA.FTZ R159, R27, c[0x0][0x2d0], -R167.reuse ;  /* 0x0000b4001b9f7a23 */ /* 0x100fe400000108a7 */
[----:B------:R-:W-:Y:S01]  /*60b0*/  LDSM.16.MT88.4 R24, [R190+0x1100] ;  /* 0x00110000be18783b */ /* 0x000fe20000004200 */
[--C-:B------:R-:W-:Y:S01]  /*60c0*/  FFMA.FTZ R160, R28, c[0x0][0x2d0], -R168.reuse ;  /* 0x0000b4001ca07a23 */ /* 0x100fe200000108a8 */
[C---:B------:R-:W-:Y:S04]  /*60d0*/  HMMA.16816.F32 R84, R120.reuse, R162, R84 ;  /* 0x000000a27854723c */ /* 0x040fe80000001854 */
[--C-:B------:R-:W-:Y:S01]  /*60e0*/  FFMA.FTZ R161, R29, c[0x0][0x2d0], -R168.reuse ;  /* 0x0000b4001da17a23 */ /* 0x100fe200000108a8 */
[----:B------:R-:W2:Y:S01]  /*60f0*/  MUFU.EX2 R155, R155 ;  /* 0x0000009b009b7308 */ /* 0x000ea20000000800 */
[----:B------:R-:W-:Y:S02]  /*6100*/  FFMA.FTZ R168, R33, c[0x0][0x2d0], -R168 ;  /* 0x0000b40021a87a23 */ /* 0x000fe400000108a8 */
[C---:B---3--:R-:W-:Y:S04]  /*6110*/  HMMA.16816.F32 R88, R120.reuse, R124, R88 ;  /* 0x0000007c7858723c */ /* 0x048fe80000001858 */
[--C-:B------:R-:W-:Y:S02]  /*6120*/  FFMA.FTZ R162, R30, c[0x0][0x2d0], -R167.reuse ;  /* 0x0000b4001ea27a23 */ /* 0x100fe400000108a7 */
[--C-:B------:R-:W-:Y:S01]  /*6130*/  FFMA.FTZ R163, R31, c[0x0][0x2d0], -R167.reuse ;  /* 0x0000b4001fa37a23 */ /* 0x100fe200000108a7 */
[----:B------:R-:W-:Y:S01]  /*6140*/  MUFU.EX2 R156, R156 ;  /* 0x0000009c009c7308 */ /* 0x000fe20000000800 */
[C---:B------:R-:W-:Y:S01]  /*6150*/  HMMA.16816.F32 R92, R120.reuse, R126, R92 ;  /* 0x0000007e785c723c */ /* 0x040fe2000000185c */
[----:B------:R-:W3:Y:S03]  /*6160*/  LDSM.16.MT88.4 R124, [R192+0x1100] ;  /* 0x00110000c07c783b */ /* 0x000ee60000004200 */
[----:B------:R-:W-:Y:S04]  /*6170*/  FFMA.FTZ R167, R35, c[0x0][0x2d0], -R167 ;  /* 0x0000b40023a77a23 */ /* 0x000fe800000108a7 */
[C---:B-1----:R-:W-:Y:S01]  /*6180*/  HMMA.16816.F32 R96, R120.reuse, R128, R96 ;  /* 0x000000807860723c */ /* 0x042fe20000001860 */
[----:B------:R-:W-:Y:S01]  /*6190*/  LDSM.16.MT88.4 R28, [R192+0x1900] ;  /* 0x00190000c01c783b */ /* 0x000fe20000004200 */
[----:B------:R-:W1:Y:S06]  /*61a0*/  MUFU.EX2 R157, R157 ;  /* 0x0000009d009d7308 */ /* 0x000e6c0000000800 */
[C---:B------:R-:W-:Y:S01]  /*61b0*/  HMMA.16816.F32 R100, R120.reuse, R130, R100 ;  /* 0x000000827864723c */ /* 0x040fe20000001864 */
[----:B------:R-:W1:Y:S03]  /*61c0*/  LDSM.16.MT88.4 R128, [R189+0x1100] ;  /* 0x00110000bd80783b */ /* 0x000e660000004200 */
[----:B------:R-:W-:Y:S04]  /*61d0*/  MUFU.EX2 R158, R158 ;  /* 0x0000009e009e7308 */ /* 0x000fe80000000800 */
[C---:B----4-:R-:W-:Y:S01]  /*61e0*/  HMMA.16816.F32 R12, R120.reuse, R136, R12 ;  /* 0x00000088780c723c */ /* 0x050fe2000000180c */
[----:B------:R-:W-:Y:S05]  /*61f0*/  LDSM.16.MT88.4 R32, [R188+0x1900] ;  /* 0x00190000bc20783b */ /* 0x000fea0000004200 */
[----:B------:R-:W4:Y:S02]  /*6200*/  MUFU.EX2 R159, R159 ;  /* 0x0000009f009f7308 */ /* 0x000f240000000800 */
[C---:B------:R-:W-:Y:S01]  /*6210*/  HMMA.16816.F32 R104, R120.reuse, R138, R104 ;  /* 0x0000008a7868723c */ /* 0x040fe20000001868 */
[----:B------:R-:W3:Y:S07]  /*6220*/  LDSM.16.MT88.4 R136, [R188+0x1100] ;  /* 0x00110000bc88783b */ /* 0x000eee0000004200 */
[C---:B--2---:R-:W-:Y:S01]  /*6230*/  HMMA.16816.F32 R108, R120.reuse, R140, R108 ;  /* 0x0000008c786c723c */ /* 0x044fe2000000186c */
[----:B------:R-:W-:Y:S07]  /*6240*/  MUFU.EX2 R160, R160 ;  /* 0x000000a000a07308 */ /* 0x000fee0000000800 */
[C---:B------:R-:W-:Y:S01]  /*6250*/  HMMA.16816.F32 R112, R120.reuse, R142, R112 ;  /* 0x0000008e7870723c */ /* 0x040fe20000001870 */
[----:B------:R-:W-:Y:S02]  /*6260*/  LDSM.16.MT88.4 R140, [R190+0x3100] ;  /* 0x00310000be8c783b */ /* 0x000fe40000004200 */
[----:B------:R-:W2:Y:S05]  /*6270*/  MUFU.EX2 R161, R161 ;  /* 0x000000a100a17308 */ /* 0x000eaa0000000800 */
[C---:B-----5:R-:W-:Y:S05]  /*6280*/  HMMA.16816.F32 R16, R120.reuse, R20, R16 ;  /* 0x000000147810723c */ /* 0x060fea0000001810 */
[----:B------:R-:W-:Y:S02]  /*6290*/  MUFU.EX2 R162, R162 ;  /* 0x000000a200a27308 */ /* 0x000fe40000000800 */
[----:B------:R-:W-:Y:S01]  /*62a0*/  F2FP.PACK_AB R20, R153, R152 ;  /* 0x000000989914723e */ /* 0x000fe200000000ff */
[----:B------:R-:W-:Y:S01]  /*62b0*/  HMMA.16816.F32 R116, R120, R22, R116 ;  /* 0x000000167874723c */ /* 0x000fe20000001874 */
[----:B------:R-:W5:Y:S03]  /*62c0*/  LDSM.16.MT88.4 R120, [R192+0x3100] ;  /* 0x00310000c078783b */ /* 0x000f660000004200 */
[----:B------:R-:W-:Y:S01]  /*62d0*/  F2FP.PACK_AB R21, R155, R154 ;  /* 0x0000009a9b15723e */ /* 0x000fe200000000ff */
[----:B------:R-:W-:Y:S02]  /*62e0*/  FADD.FTZ R152, R152, R5 ;  /* 0x0000000598987221 */ /* 0x000fe40000010000 */
[----:B-1----:R-:W-:Y:S01]  /*62f0*/  F2FP.PACK_AB R22, R157, R156 ;  /* 0x0000009c9d16723e */ /* 0x002fe200000000ff */
[----:B------:R-:W1:Y:S01]  /*6300*/  MUFU.EX2 R163, R163 ;  /* 0x000000a300a37308 */ /* 0x000e620000000800 */
[----:B----4-:R-:W-:Y:S03]  /*6310*/  F2FP.PACK_AB R23, R159, R158 ;  /* 0x0000009e9f17723e */ /* 0x010fe600000000ff */
[----:B------:R-:W-:Y:S02]  /*6320*/  FADD.FTZ R154, R154, R7 ;  /* 0x000000079a9a7221 */ /* 0x000fe40000010000 */
[----:B------:R-:W-:Y:S02]  /*6330*/  FADD.FTZ R153, R153, R152 ;  /* 0x0000009899997221 */ /* 0x000fe40000010000 */
[C---:B---3--:R-:W-:Y:S02]  /*6340*/  HMMA.16816.F32 R8, R20.reuse, R124, R8 ;  /* 0x0000007c1408723c */ /* 0x048fe40000001808 */
[----:B------:R-:W3:Y:S03]  /*6350*/  MUFU.EX2 R227, R168 ;  /* 0x000000a800e37308 */ /* 0x000ee60000000800 */
[----:B------:R-:W-:Y:S02]  /*6360*/  FADD.FTZ R155, R155, R154 ;  /* 0x0000009a9b9b7221 */ /* 0x000fe40000010000 */
[----:B------:R-:W-:Y:S01]  /*6370*/  FADD.FTZ R156, R156, R153 ;  /* 0x000000999c9c7221 */ /* 0x000fe20000010000 */
[C---:B------:R-:W-:Y:S01]  /*6380*/  HMMA.16816.F32 R36, R20.reuse, R126, R36 ;  /* 0x0000007e1424723c */ /* 0x040fe20000001824 */
[----:B------:R-:W4:Y:S03]  /*6390*/  LDSM.16.MT88.4 R124, [R189+0x3100] ;  /* 0x00310000bd7c783b */ /* 0x000f260000004200 */
[----:B------:R-:W1:Y:S01]  /*63a0*/  MUFU.EX2 R167, R167 ;  /* 0x000000a700a77308 */ /* 0x000e620000000800 */
[----:B------:R-:W-:Y:S02]  /*63b0*/  FADD.FTZ R158, R158, R155 ;  /* 0x0000009b9e9e7221 */ /* 0x000fe40000010000 */
[----:B------:R-:W-:Y:S01]  /*63c0*/  FADD.FTZ R157, R157, R156 ;  /* 0x0000009c9d9d7221 */ /* 0x000fe20000010000 */
[C---:B------:R-:W-:Y:S04]  /*63d0*/  HMMA.16816.F32 R40, R20.reuse, R24, R40 ;  /* 0x000000181428723c */ /* 0x040fe80000001828 */
[----:B------:R-:W-:Y:S04]  /*63e0*/  FADD.FTZ R159, R159, R158 ;  /* 0x0000009e9f9f7221 */ /* 0x000fe80000010000 */
[C---:B------:R-:W-:Y:S01]  /*63f0*/  HMMA.16816.F32 R44, R20.reuse, R26, R44 ;  /* 0x0000001a142c723c */ /* 0x040fe2000000182c */
[----:B------:R-:W1:Y:S07]  /*6400*/  LDSM.16.MT88.4 R24, [R188+0x3100] ;  /* 0x00310000bc18783b */ /* 0x000e6e0000004200 */
[C---:B------:R-:W-:Y:S08]  /*6410*/  HMMA.16816.F32 R48, R20.reuse, R128, R48 ;  /* 0x000000801430723c */ /* 0x040ff00000001830 */
[C---:B------:R-:W-:Y:S01]  /*6420*/  HMMA.16816.F32 R52, R20.reuse, R130, R52 ;  /* 0x000000821434723c */ /* 0x040fe20000001834 */
[----:B------:R-:W1:Y:S07]  /*6430*/  LDSM.16.MT88.4 R128, [R192+0x5100] ;  /* 0x00510000c080783b */ /* 0x000e6e0000004200 */
[C---:B------:R-:W-:Y:S08]  /*6440*/  HMMA.16816.F32 R56, R20.reuse, R136, R56 ;  /* 0x000000881438723c */ /* 0x040ff00000001838 */
[C---:B------:R-:W-:Y:S01]  /*6450*/  HMMA.16816.F32 R60, R20.reuse, R138, R60 ;  /* 0x0000008a143c723c */ /* 0x040fe2000000183c */
[----:B------:R-:W-:Y:S07]  /*6460*/  LDSM.16.MT88.4 R136, [R189+0x1900] ;  /* 0x00190000bd88783b */ /* 0x000fee0000004200 */
[C---:B-----5:R-:W-:Y:S08]  /*6470*/  HMMA.16816.F32 R64, R20.reuse, R120, R64 ;  /* 0x000000781440723c */ /* 0x060ff00000001840 */
[C---:B------:R-:W-:Y:S01]  /*6480*/  HMMA.16816.F32 R68, R20.reuse, R122, R68 ;  /* 0x0000007a1444723c */ /* 0x040fe20000001844 */
[----:B------:R-:W5:Y:S07]  /*6490*/  LDSM.16.MT88.4 R120, [R190+0x5100] ;  /* 0x00510000be78783b */ /* 0x000f6e0000004200 */
[C---:B------:R-:W-:Y:S08]  /*64a0*/  HMMA.16816.F32 R72, R20.reuse, R140, R72 ;  /* 0x0000008c1448723c */ /* 0x040ff00000001848 */
[C---:B------:R-:W-:Y:S01]  /*64b0*/  HMMA.16816.F32 R76, R20.reuse, R142, R76 ;  /* 0x0000008e144c723c */ /* 0x040fe2000000184c */
[----:B------:R-:W-:Y:S07]  /*64c0*/  LDSM.16.MT88.4 R140, [R190+0x3900] ;  /* 0x00390000be8c783b */ /* 0x000fee0000004200 */
[C---:B----4-:R-:W-:Y:S08]  /*64d0*/  HMMA.16816.F32 R80, R20.reuse, R124, R80 ;  /* 0x0000007c1450723c */ /* 0x050ff00000001850 */
[C---:B------:R-:W-:Y:S01]  /*64e0*/  HMMA.16816.F32 R84, R20.reuse, R126, R84 ;  /* 0x0000007e1454723c */ /* 0x040fe20000001854 */
[----:B------:R-:W4:Y:S07]  /*64f0*/  LDSM.16.MT88.4 R124, [R189+0x5100] ;  /* 0x00510000bd7c783b */ /* 0x000f2e0000004200 */
[C---:B-1----:R-:W-:Y:S08]  /*6500*/  HMMA.16816.F32 R88, R20.reuse, R24, R88 ;  /* 0x000000181458723c */ /* 0x042ff00000001858 */
[C---:B------:R-:W-:Y:S01]  /*6510*/  HMMA.16816.F32 R92, R20.reuse, R26, R92 ;  /* 0x0000001a145c723c */ /* 0x040fe2000000185c */
[----:B------:R-:W1:Y:S07]  /*6520*/  LDSM.16.MT88.4 R24, [R188+0x5100] ;  /* 0x00510000bc18783b */ /* 0x000e6e0000004200 */
[C---:B------:R-:W-:Y:S08]  /*6530*/  HMMA.16816.F32 R96, R20.reuse, R128, R96 ;  /* 0x000000801460723c */ /* 0x040ff00000001860 */
[C---:B------:R-:W-:Y:S08]  /*6540*/  HMMA.16816.F32 R100, R20.reuse, R130, R100 ;  /* 0x000000821464723c */ /* 0x040ff00000001864 */
[C---:B-----5:R-:W-:Y:S08]  /*6550*/  HMMA.16816.F32 R12, R20.reuse, R120, R12 ;  /* 0x00000078140c723c */ /* 0x060ff0000000180c */
[C---:B------:R-:W-:Y:S01]  /*6560*/  HMMA.16816.F32 R104, R20.reuse, R122, R104 ;  /* 0x0000007a1468723c */ /* 0x040fe20000001868 */
[----:B------:R-:W5:Y:S07]  /*6570*/  LDSM.16.MT88.4 R120, [R190+0x1900] ;  /* 0x00190000be78783b */ /* 0x000f6e0000004200 */
[C---:B----4-:R-:W-:Y:S08]  /*6580*/  HMMA.16816.F32 R108, R20.reuse, R124, R108 ;  /* 0x0000007c146c723c */ /* 0x050ff0000000186c */
[C---:B------:R-:W-:Y:S01]  /*6590*/  HMMA.16816.F32 R112, R20.reuse, R126, R112 ;  /* 0x0000007e1470723c */ /* 0x040fe20000001870 */
[----:B------:R-:W4:Y:S07]  /*65a0*/  LDSM.16.MT88.4 R124, [R192+0x3900] ;  /* 0x00390000c07c783b */ /* 0x000f2e0000004200 */
[C---:B-1----:R-:W-:Y:S08]  /*65b0*/  HMMA.16816.F32 R16, R20.reuse, R24, R16 ;  /* 0x000000181410723c */ /* 0x042ff00000001810 */
[----:B------:R-:W-:Y:S01]  /*65c0*/  HMMA.16816.F32 R116, R20, R26, R116 ;  /* 0x0000001a1474723c */ /* 0x000fe20000001874 */
[----:B------:R-:W1:Y:S06]  /*65d0*/  LDSM.16.MT88.4 R24, [R192+0x5900] ;  /* 0x00590000c018783b */ /* 0x000e6c0000004200 */
[----:B--2---:R-:W-:Y:S01]  /*65e0*/  F2FP.PACK_AB R20, R161, R160 ;  /* 0x000000a0a114723e */ /* 0x004fe200000000ff */
[----:B------:R-:W-:Y:S01]  /*65f0*/  FADD.FTZ R160, R160, R157 ;  /* 0x0000009da0a07221 */ /* 0x000fe20000010000 */
[----:B------:R-:W-:Y:S03]  /*6600*/  F2FP.PACK_AB R21, R163, R162 ;  /* 0x000000a2a315723e */ /* 0x000fe600000000ff */
[----:B---3--:R-:W-:Y:S01]  /*6610*/  F2FP.PACK_AB R22, R227, R226 ;  /* 0x000000e2e316723e */ /* 0x008fe200000000ff */
[----:B------:R-:W-:Y:S01]  /*6620*/  FADD.FTZ R162, R162, R159 ;  /* 0x0000009fa2a27221 */ /* 0x000fe20000010000 */
[----:B------:R-:W-:Y:S01]  /*6630*/  F2FP.PACK_AB R23, R167, R228 ;  /* 0x000000e4a717723e */ /* 0x000fe200000000ff */
[----:B------:R-:W-:Y:S02]  /*6640*/  FADD.FTZ R161, R161, R160 ;  /* 0x000000a0a1a17221 */ /* 0x000fe40000010000 */
[----:B------:R-:W-:Y:S02]  /*6650*/  FADD.FTZ R163, R163, R162 ;  /* 0x000000a2a3a37221 */ /* 0x000fe40000010000 */
[----:B------:R-:W-:Y:S02]  /*6660*/  FADD.FTZ R226, R226, R161 ;  /* 0x000000a1e2e27221 */ /* 0x000fe40000010000 */
[C---:B------:R-:W-:Y:S01]  /*6670*/  HMMA.16816.F32 R128, R20.reuse, R28, R8 ;  /* 0x0000001c1480723c */ /* 0x040fe20000001808 */
[----:B------:R-:W2:Y:S02]  /*6680*/  LDSM.16.MT88.4 R8, [R190+0x5900] ;  /* 0x00590000be08783b */ /* 0x000ea40000004200 */
[----:B------:R-:W-:Y:S02]  /*6690*/  FADD.FTZ R228, R228, R163 ;  /* 0x000000a3e4e47221 */ /* 0x000fe40000010000 */
[----:B------:R-:W-:Y:S02]  /*66a0*/  FADD.FTZ R225, R227, R226 ;  /* 0x000000e2e3e17221 */ /* 0x000fe40000010000 */
[----:B------:R-:W-:Y:S01]  /*66b0*/  FADD.FTZ R221, R167, R228 ;  /* 0x000000e4a7dd7221 */ /* 0x000fe20000010000 */
[C---:B------:R-:W-:Y:S01]  /*66c0*/  HMMA.16816.F32 R36, R20.reuse, R30, R36 ;  /* 0x0000001e1424723c */ /* 0x040fe20000001824 */
[----:B------:R-:W3:Y:S07]  /*66d0*/  LDSM.16.MT88.4 R28, [R189+0x5900] ;  /* 0x00590000bd1c783b */ /* 0x000eee0000004200 */
[C---:B-----5:R-:W-:Y:S08]  /*66e0*/  HMMA.16816.F32 R40, R20.reuse, R120, R40 ;  /* 0x000000781428723c */ /* 0x060ff00000001828 */
[C---:B------:R-:W-:Y:S08]  /*66f0*/  HMMA.16816.F32 R44, R20.reuse, R122, R44 ;  /* 0x0000007a142c723c */ /* 0x040ff0000000182c */
[C---:B------:R-:W-:Y:S08]  /*6700*/  HMMA.16816.F32 R48, R20.reuse, R136, R48 ;  /* 0x000000881430723c */ /* 0x040ff00000001830 */
[C---:B------:R-:W-:Y:S08]  /*6710*/  HMMA.16816.F32 R52, R20.reuse, R138, R52 ;  /* 0x0000008a1434723c */ /* 0x040ff00000001834 */
[C---:B------:R-:W-:Y:S08]  /*6720*/  HMMA.16816.F32 R56, R20.reuse, R32, R56 ;  /* 0x000000201438723c */ /* 0x040ff00000001838 */
[C---:B------:R-:W-:Y:S08]  /*6730*/  HMMA.16816.F32 R60, R20.reuse, R34, R60 ;  /* 0x00000022143c723c */ /* 0x040ff0000000183c */
[C---:B----4-:R-:W-:Y:S08]  /*6740*/  HMMA.16816.F32 R64, R20.reuse, R124, R64 ;  /* 0x0000007c1440723c */ /* 0x050ff00000001840 */
[C---:B------:R-:W-:Y:S08]  /*6750*/  HMMA.16816.F32 R68, R20.reuse, R126, R68 ;  /* 0x0000007e1444723c */ /* 0x040ff00000001844 */
[C---:B------:R-:W-:Y:S08]  /*6760*/  HMMA.16816.F32 R72, R20.reuse, R140, R72 ;  /* 0x0000008c1448723c */ /* 0x040ff00000001848 */
[C---:B------:R-:W-:Y:S08]  /*6770*/  HMMA.16816.F32 R76, R20.reuse, R142, R76 ;  /* 0x0000008e144c723c */ /* 0x040ff0000000184c */
[C---:B------:R-:W-:Y:S08]  /*6780*/  HMMA.16816.F32 R80, R20.reuse, R144, R80 ;  /* 0x000000901450723c */ /* 0x040ff00000001850 */
[C---:B------:R-:W-:Y:S08]  /*6790*/  HMMA.16816.F32 R84, R20.reuse, R146, R84 ;  /* 0x000000921454723c */ /* 0x040ff00000001854 */
[C---:B------:R-:W-:Y:S08]  /*67a0*/  HMMA.16816.F32 R88, R20.reuse, R148, R88 ;  /* 0x000000941458723c */ /* 0x040ff00000001858 */
[C---:B------:R-:W-:Y:S08]  /*67b0*/  HMMA.16816.F32 R92, R20.reuse, R150, R92 ;  /* 0x00000096145c723c */ /* 0x040ff0000000185c */
[C---:B-1----:R-:W-:Y:S08]  /*67c0*/  HMMA.16816.F32 R96, R20.reuse, R24, R96 ;  /* 0x000000181460723c */ /* 0x042ff00000001860 */
[C---:B------:R-:W-:Y:S01]  /*67d0*/  HMMA.16816.F32 R100, R20.reuse, R26, R100 ;  /* 0x0000001a1464723c */ /* 0x040fe20000001864 */
[----:B------:R-:W1:Y:S07]  /*67e0*/  LDSM.16.MT88.4 R24, [R188+0x5900] ;  /* 0x00590000bc18783b */ /* 0x000e6e0000004200 */
[C---:B--2---:R-:W-:Y:S08]  /*67f0*/  HMMA.16816.F32 R124, R20.reuse, R8, R12 ;  /* 0x00000008147c723c */ /* 0x044ff0000000180c */
[C---:B------:R-:W-:Y:S08]  /*6800*/  HMMA.16816.F32 R104, R20.reuse, R10, R104 ;  /* 0x0000000a1468723c */ /* 0x040ff00000001868 */
[C---:B---3--:R-:W-:Y:S08]  /*6810*/  HMMA.16816.F32 R108, R20.reuse, R28, R108 ;  /* 0x0000001c146c723c */ /* 0x048ff0000000186c */
[C---:B------:R-:W-:Y:S08]  /*6820*/  HMMA.16816.F32 R112, R20.reuse, R30, R112 ;  /* 0x0000001e1470723c */ /* 0x040ff00000001870 */
[C---:B-1----:R-:W-:Y:S08]  /*6830*/  HMMA.16816.F32 R120, R20.reuse, R24, R16 ;  /* 0x000000181478723c */ /* 0x042ff00000001810 */
[----:B------:R-:W-:Y:S01]  /*6840*/  HMMA.16816.F32 R116, R20, R26, R116 ;  /* 0x0000001a1474723c */ /* 0x000fe20000001874 */
[----:B------:R-:W-:-:S07]  /*6850*/  @P0 BRA `(.L_x_3) ;  /* 0xffffd9d000000947 */ /* 0x000fce000383ffff */
.L_x_2:
[----:B------:R-:W1:Y:S01]  /*6860*/  SHFL.BFLY PT, R0, R221, 0x2, 0x1f ;  /* 0x0c401f00dd007f89 */ /* 0x000e6200000e0000 */
[----:B------:R-:W-:Y:S01]  /*6870*/  MOV R5, c[0x0][0x4e8] ;  /* 0x00013a0000057a02 */ /* 0x000fe20000000f00 */
[----:B------:R-:W2:Y:S01]  /*6880*/  S2UR UR7, SR_CTAID.Y ;  /* 0x00000000000779c3 */ /* 0x000ea20000002600 */
[----:B------:R-:W-:Y:S01]  /*6890*/  MOV R6, R204 ;  /* 0x000000cc00067202 */ /* 0x000fe20000000f00 */
[----:B------:R-:W3:Y:S01]  /*68a0*/  SHFL.BFLY PT, R2, R225, 0x2, 0x1f ;  /* 0x0c401f00e1027f89 */ /* 0x000ee200000e0000 */
[C---:B------:R-:W-:Y:S01]  /*68b0*/  ISETP.NE.AND P4, PT, R5.reuse, 0x1, PT ;  /* 0x000000010500780c */ /* 0x040fe20003f85270 */
[----:B------:R-:W-:Y:S01]  /*68c0*/  IMAD R19, R5, c[0x0][0x388], RZ ;  /* 0x0000e20005137a24 */ /* 0x000fe200078e02ff */
[----:B------:R-:W-:Y:S01]  /*68d0*/  ULDC.64 UR4, c[0x0][0x490] ;  /* 0x0001240000047ab9 */ /* 0x000fe20000000a00 */
[----:B------:R-:W4:Y:S01]  /*68e0*/  S2R R9, SR_TID.X ;  /* 0x0000000000097919 */ /* 0x000f220000002100 */
[----:B------:R-:W-:Y:S01]  /*68f0*/  MOV R8, RZ ;  /* 0x000000ff00087202 */ /* 0x000fe20000000f00 */
[----:B------:R-:W-:Y:S01]  /*6900*/  BSSY B0, `(.L_x_6) ;  /* 0x000016a000007945 */ /* 0x000fe20003800000 */
[----:B------:R-:W-:-:S02]  /*6910*/  SHF.R.S32.HI R210, RZ, 0x2, R210 ;  /* 0x00000002ffd27819 */ /* 0x000fc400000114d2 */
[----:B------:R-:W-:Y:S02]  /*6920*/  SHF.L.U32 R203, R203, 0x1, RZ ;  /* 0x00000001cbcb7819 */ /* 0x000fe400000006ff */
[----:B------:R-:W-:Y:S01]  /*6930*/  LEA R209, R209, R210, 0x4 ;  /* 0x000000d2d1d17211 */ /* 0x000fe200078e20ff */
[----:B-1----:R-:W-:Y:S01]  /*6940*/  FADD.FTZ R7, R0, R221 ;  /* 0x000000dd00077221 */ /* 0x002fe20000010000 */
[----:B--2---:R-:W-:Y:S01]  /*6950*/  USHF.R.S32.HI UR6, URZ, 0x1f, UR7 ;  /* 0x0000001f3f067899 */ /* 0x004fe20008011407 */
[----:B---3--:R-:W-:Y:S01]  /*6960*/  FADD.FTZ R11, R2, R225 ;  /* 0x000000e1020b7221 */ /* 0x008fe20000010000 */
[----:B------:R-:W-:Y:S02]  /*6970*/  UIMAD.WIDE.U32 UR10, UR7, UR4, URZ ;  /* 0x00000004070a72a5 */ /* 0x000fe4000f8e003f */
[----:B------:R-:W1:Y:S01]  /*6980*/  SHFL.BFLY PT, R2, R7, 0x1, 0x1f ;  /* 0x0c201f0007027f89 */ /* 0x000e6200000e0000 */
[----:B------:R-:W-:Y:S01]  /*6990*/  UIMAD UR8, UR6, UR4, URZ ;  /* 0x00000004060872a4 */ /* 0x000fe2000f8e023f */
[----:B----4-:R-:W-:-:S02]  /*69a0*/  SHF.R.S32.HI R10, RZ, 0x1f, R9 ;  /* 0x0000001fff0a7819 */ /* 0x010fc40000011409 */
[----:B------:R-:W2:Y:S01]  /*69b0*/  SHFL.BFLY PT, R4, R11, 0x1, 0x1f ;  /* 0x0c201f000b047f89 */ /* 0x000ea200000e0000 */
[----:B------:R-:W-:Y:S01]  /*69c0*/  UIMAD UR8, UR7, UR5, UR8 ;  /* 0x00000005070872a4 */ /* 0x000fe2000f8e0208 */
[----:B------:R-:W-:Y:S02]  /*69d0*/  LEA.HI R0, R10, R9, RZ, 0x5 ;  /* 0x000000090a007211 */ /* 0x000fe400078f28ff */
[----:B------:R-:W-:Y:S01]  /*69e0*/  ULDC.64 UR4, c[0x0][0x3e8] ;  /* 0x0000fa0000047ab9 */ /* 0x000fe20000000a00 */
[----:B------:R-:W-:Y:S01]  /*69f0*/  MOV R16, UR10 ;  /* 0x0000000a00107c02 */ /* 0x000fe20008000f00 */
[----:B------:R-:W-:Y:S01]  /*6a00*/  UIADD3 UR8, UR11, UR8, URZ ;  /* 0x000000080b087290 */ /* 0x000fe2000fffe03f */
[----:B------:R-:W-:Y:S01]  /*6a10*/  MOV R17, UR11 ;  /* 0x0000000b00117c02 */ /* 0x000fe20008000f00 */
[----:B------:R-:W-:-:S04]  /*6a20*/  UIMAD UR6, UR6, UR4, URZ ;  /* 0x00000004060672a4 */ /* 0x000fc8000f8e023f */
[----:B------:R-:W-:Y:S01]  /*6a30*/  MOV R15, UR8 ;  /* 0x00000008000f7c02 */ /* 0x000fe20008000f00 */
[----:B------:R-:W-:Y:S02]  /*6a40*/  UIMAD.WIDE.U32 UR8, UR7, UR4, URZ ;  /* 0x00000004070872a5 */ /* 0x000fe4000f8e003f */
[----:B------:R-:W-:-:S04]  /*6a50*/  UIMAD UR5, UR7, UR5, UR6 ;  /* 0x00000005070572a4 */ /* 0x000fc8000f8e0206 */
[----:B------:R-:W-:Y:S01]  /*6a60*/  MOV R21, UR9 ;  /* 0x0000000900157c02 */ /* 0x000fe20008000f00 */
[----:B-1----:R-:W-:Y:S01]  /*6a70*/  FADD.FTZ R2, R7, R2 ;  /* 0x0000000207027221 */ /* 0x002fe20000010000 */
[----:B------:R-:W-:Y:S01]  /*6a80*/  LEA.HI R7, R10, R9, RZ, 0x2 ;  /* 0x000000090a077211 */ /* 0x000fe200078f10ff */
[----:B------:R-:W-:Y:S01]  /*6a90*/  UIADD3 UR5, UR9, UR5, URZ ;  /* 0x0000000509057290 */ /* 0x000fe2000fffe03f */
[----:B------:R-:W-:Y:S01]  /*6aa0*/  LOP3.LUT R10, R0, 0xffffffe0, RZ, 0xc0, !PT ;  /* 0xffffffe0000a7812 */ /* 0x000fe200078ec0ff */
[----:B--2---:R-:W-:Y:S01]  /*6ab0*/  FADD.FTZ R4, R11, R4 ;  /* 0x000000040b047221 */ /* 0x004fe20000010000 */
[----:B------:R-:W-:Y:S01]  /*6ac0*/  FSETP.NE.FTZ.AND P0, PT, R2, RZ, PT ;  /* 0x000000ff0200720b */ /* 0x000fe20003f15000 */
[----:B------:R-:W-:Y:S01]  /*6ad0*/  @P4 IMAD.HI.U32 R11, R204, c[0x0][0x4ec], RZ ;  /* 0x00013b00cc0b4a27 */ /* 0x000fe200078e00ff */
[----:B------:R-:W-:Y:S02]  /*6ae0*/  SHF.R.S32.HI R14, RZ, 0x1f, R7 ;  /* 0x0000001fff0e7819 */ /* 0x000fe40000011407 */
[----:B------:R-:W-:-:S02]  /*6af0*/  LOP3.LUT R12, R7, 0xfffffffc, RZ, 0xc0, !PT ;  /* 0xfffffffc070c7812 */ /* 0x000fc400078ec0ff */
[----:B------:R-:W-:Y:S02]  /*6b00*/  @P4 SHF.R.U32.HI R6, RZ, c[0x0][0x4f0], R11 ;  /* 0x00013c00ff064a19 */ /* 0x000fe4000001160b */
[----:B------:R-:W-:Y:S01]  /*6b10*/  IADD3 R11, -R10, R9, RZ ;  /* 0x000000090a0b7210 */ /* 0x000fe20007ffe1ff */
[----:B------:R-:W-:Y:S01]  /*6b20*/  IMAD.IADD R9, R9, 0x1, -R12 ;  /* 0x0000000109097824 */ /* 0x000fe200078e0a0c */
[----:B------:R-:W-:Y:S01]  /*6b30*/  MOV R10, RZ ;  /* 0x000000ff000a7202 */ /* 0x000fe20000000f00 */
[----:B------:R-:W1:Y:S01]  /*6b40*/  S2R R12, SR_CTAID.X ;  /* 0x00000000000c7919 */ /* 0x000e620000002500 */
[----:B------:R-:W-:Y:S02]  /*6b50*/  IADD3 R13, -R6, RZ, RZ ;  /* 0x000000ff060d7210 */ /* 0x000fe40007ffe1ff */
[----:B------:R-:W-:Y:S02]  /*6b60*/  LOP3.LUT P2, RZ, R11, 0x3, RZ, 0xc0, !PT ;  /* 0x000000030bff7812 */ /* 0x000fe4000784c0ff */
[----:B------:R-:W2:Y:S01]  /*6b70*/  @P0 MUFU.RCP R10, R2 ;  /* 0x00000002000a0308 */ /* 0x000ea20000001000 */
[----:B------:R-:W-:Y:S01]  /*6b80*/  IMAD R11, R13, c[0x0][0x4e8], R204 ;  /* 0x00013a000d0b7a24 */ /* 0x000fe200078e02cc */
[----:B------:R-:W-:-:S02]  /*6b90*/  SHF.R.S32.HI R13, RZ, 0x2, R7 ;  /* 0x00000002ff0d7819 */ /* 0x000fc40000011407 */
[----:B------:R-:W-:Y:S02]  /*6ba0*/  FSETP.NE.FTZ.AND P1, PT, R4, RZ, PT ;  /* 0x000000ff0400720b */ /* 0x000fe40003f35000 */
[----:B------:R-:W-:Y:S02]  /*6bb0*/  LEA.HI R7, R14, R13, RZ, 0x3 ;  /* 0x0000000d0e077211 */ /* 0x000fe400078f18ff */
[----:B------:R-:W3:Y:S01]  /*6bc0*/  @P0 MUFU.LG2 R2, R2 ;  /* 0x0000000200020308 */ /* 0x000ee20000000c00 */
[----:B------:R-:W-:Y:S02]  /*6bd0*/  @P0 MOV R5, 0x3f317218 ;  /* 0x3f31721800050802 */ /* 0x000fe40000000f00 */
[----:B------:R-:W-:Y:S02]  /*6be0*/  LOP3.LUT R14, R7, 0xfffffff8, RZ, 0xc0, !PT ;  /* 0xfffffff8070e7812 */ /* 0x000fe400078ec0ff */
[----:B------:R-:W-:Y:S01]  /*6bf0*/  MOV R20, UR8 ;  /* 0x0000000800147c02 */ /* 0x000fe20008000f00 */
[----:B------:R-:W-:Y:S01]  /*6c00*/  @P0 FMUL.FTZ R5, R5, c[0x0][0x2d0] ;  /* 0x0000b40005050a20 */ /* 0x000fe20000410000 */
[----:B------:R-:W-:Y:S01]  /*6c10*/  IADD3 R7, R13, -R14, RZ ;  /* 0x8000000e0d077210 */ /* 0x000fe20007ffe0ff */
[----:B------:R-:W-:Y:S01]  /*6c20*/  IMAD.MOV.U32 R13, RZ, RZ, -0x800000 ;  /* 0xff800000ff0d7424 */ /* 0x000fe200078e00ff */
[----:B------:R-:W-:Y:S01]  /*6c30*/  @P1 MUFU.RCP R8, R4 ;  /* 0x0000000400081308 */ /* 0x000fe20000001000 */
[C---:B--2---:R-:W-:Y:S01]  /*6c40*/  FMUL.FTZ R131, R10.reuse, R131 ;  /* 0x000000830a837220 */ /* 0x044fe20000410000 */
[----:B------:R-:W-:Y:S01]  /*6c50*/  MOV R23, UR5 ;  /* 0x0000000500177c02 */ /* 0x000fe20008000f00 */
[----:B------:R-:W-:Y:S01]  /*6c60*/  FMUL.FTZ R130, R10, R130 ;  /* 0x000000820a827220 */ /* 0x000fe20000410000 */
[----:B-1----:R-:W-:Y:S01]  /*6c70*/  LEA R18, R12, R209, 0x7 ;  /* 0x000000d10c127211 */ /* 0x002fe200078e38ff */
[----:B------:R-:W-:Y:S01]  /*6c80*/  FMUL.FTZ R39, R10, R39 ;  /* 0x000000270a277220 */ /* 0x000fe20000410000 */
[----:B------:R-:W-:Y:S01]  /*6c90*/  MOV R14, R16 ;  /* 0x00000010000e7202 */ /* 0x000fe20000000f00 */
[----:B---3--:R-:W-:Y:S01]  /*6ca0*/  @P0 FMUL.FTZ R2, R2, 0.69314718246459960938 ;  /* 0x3f31721802020820 */ /* 0x008fe20000410000 */
[----:B------:R-:W1:Y:S01]  /*6cb0*/  @P1 MUFU.LG2 R4, R4 ;  /* 0x0000000400041308 */ /* 0x000e620000000c00 */
[C---:B------:R-:W-:Y:S01]  /*6cc0*/  FMUL.FTZ R38, R10.reuse, R38 ;  /* 0x000000260a267220 */ /* 0x040fe20000410000 */
[----:B------:R-:W-:Y:S01]  /*6cd0*/  @P1 MOV R17, 0x3f317218 ;  /* 0x3f31721800111802 */ /* 0x000fe20000000f00 */
[----:B------:R-:W-:Y:S01]  /*6ce0*/  @P0 FFMA.FTZ R13, R5, R3, R2 ;  /* 0x00000003050d0223 */ /* 0x000fe20000010002 */
[----:B------:R-:W-:Y:S01]  /*6cf0*/  SHF.L.U32 R5, R7, 0x6, RZ ;  /* 0x0000000607057819 */ /* 0x000fe200000006ff */
[----:B------:R-:W2:Y:S01]  /*6d00*/  S2R R3, SR_CTAID.Z ;  /* 0x0000000000037919 */ /* 0x000ea20000002700 */
[----:B------:R-:W-:Y:S01]  /*6d10*/  FMUL.FTZ R43, R10, R43 ;  /* 0x0000002b0a2b7220 */ /* 0x000fe20000410000 */
[----:B------:R-:W-:Y:S01]  /*6d20*/  ISETP.GE.OR P6, PT, R18, R19, P2 ;  /* 0x000000131200720c */ /* 0x000fe200017c6670 */
[----:B------:R-:W-:Y:S01]  /*6d30*/  FMUL.FTZ R42, R10, R42 ;  /* 0x0000002a0a2a7220 */ /* 0x000fe20000410000 */
[----:B------:R-:W-:Y:S01]  /*6d40*/  IADD3 R18, R18, 0x8, RZ ;  /* 0x0000000812127810 */ /* 0x000fe20007ffe0ff */
[C---:B------:R-:W-:Y:S01]  /*6d50*/  FMUL.FTZ R47, R10.reuse, R47 ;  /* 0x0000002f0a2f7220 */ /* 0x040fe20000410000 */
[----:B------:R-:W-:Y:S01]  /*6d60*/  SHF.R.S32.HI R0, RZ, 0x5, R0 ;  /* 0x00000005ff007819 */ /* 0x000fe20000011400 */
[C---:B------:R-:W-:Y:S01]  /*6d70*/  FMUL.FTZ R46, R10.reuse, R46 ;  /* 0x0000002e0a2e7220 */ /* 0x040fe20000410000 */
[----:B------:R-:W-:Y:S01]  /*6d80*/  LOP3.LUT R5, R5, 0x1c0, RZ, 0xc0, !PT ;  /* 0x000001c005057812 */ /* 0x000fe200078ec0ff */
[----:B------:R-:W-:Y:S01]  /*6d90*/  FMUL.FTZ R51, R10, R51 ;  /* 0x000000330a337220 */ /* 0x000fe20000410000 */
[----:B------:R-:W-:Y:S01]  /*6da0*/  MOV R16, 0xff800000 ;  /* 0xff80000000107802 */ /* 0x000fe20000000f00 */
[----:B-1----:R-:W-:Y:S01]  /*6db0*/  @P1 FMUL.FTZ R21, R4, 0.69314718246459960938 ;  /* 0x3f31721804151820 */ /* 0x002fe20000410000 */
[C---:B------:R-:W-:Y:S01]  /*6dc0*/  LEA.HI R4, R9.reuse, R9, RZ, 0x1 ;  /* 0x0000000909047211 */ /* 0x040fe200078f08ff */
[----:B------:R-:W-:Y:S01]  /*6dd0*/  FMUL.FTZ R50, R10, R50 ;  /* 0x000000320a327220 */ /* 0x000fe20000410000 */
[----:B------:R-:W-:Y:S01]  /*6de0*/  ISETP.GE.OR P5, PT, R18, R19, P2 ;  /* 0x000000131200720c */ /* 0x000fe200017a6670 */
[----:B------:R-:W-:Y:S01]  /*6df0*/  FMUL.FTZ R55, R10, R55 ;  /* 0x000000370a377220 */ /* 0x000fe20000410000 */
[----:B------:R-:W-:Y:S01]  /*6e00*/  LOP3.LUT R4, R4, 0x1ffffffe, RZ, 0xc0, !PT ;  /* 0x1ffffffe04047812 */ /* 0x000fe200078ec0ff */
[----:B------:R-:W-:Y:S01]  /*6e10*/  FMUL.FTZ R54, R10, R54 ;  /* 0x000000360a367220 */ /* 0x000fe20000410000 */
[----:B------:R-:W-:Y:S01]  /*6e20*/  LEA R0, R0, R9, 0x9 ;  /* 0x0000000900007211 */ /* 0x000fe200078e48ff */
[C---:B------:R-:W-:Y:S01]  /*6e30*/  FMUL.FTZ R59, R10.reuse, R59 ;  /* 0x0000003b0a3b7220 */ /* 0x040fe20000410000 */
[----:B------:R-:W-:Y:S01]  /*6e40*/  IADD3 R4, R9, -R4, RZ ;  /* 0x8000000409047210 */ /* 0x000fe20007ffe0ff */
[C---:B------:R-:W-:Y:S01]  /*6e50*/  FMUL.FTZ R58, R10.reuse, R58 ;  /* 0x0000003a0a3a7220 */ /* 0x040fe20000410000 */
[----:B------:R-:W-:Y:S01]  /*6e60*/  LEA.HI R5, R5, R5, RZ, 0x1d ;  /* 0x0000000505057211 */ /* 0x000fe200078fe8ff */
[C---:B------:R-:W-:Y:S01]  /*6e70*/  FMUL.FTZ R63, R10.reuse, R63 ;  /* 0x0000003f0a3f7220 */ /* 0x040fe20000410000 */
[----:B--2---:R-:W-:Y:S01]  /*6e80*/  SHF.R.S32.HI R2, RZ, 0x1f, R3 ;  /* 0x0000001fff027819 */ /* 0x004fe20000011403 */
[----:B------:R-:W-:Y:S01]  /*6e90*/  FMUL.FTZ R62, R10, R62 ;  /* 0x0000003e0a3e7220 */ /* 0x000fe20000410000 */
[----:B------:R-:W-:Y:S01]  /*6ea0*/  LEA R209, R4, R209, 0x3 ;  /* 0x000000d104d17211 */ /* 0x000fe200078e18ff */
[C---:B------:R-:W-:Y:S01]  /*6eb0*/  FMUL.FTZ R67, R10.reuse, R67 ;  /* 0x000000430a437220 */ /* 0x040fe20000410000 */
[----:B------:R-:W-:Y:S01]  /*6ec0*/  SHF.R.S32.HI R4, RZ, 0x1f, R6 ;  /* 0x0000001fff047819 */ /* 0x000fe20000011406 */
[----:B------:R-:W-:Y:S01]  /*6ed0*/  FMUL.FTZ R66, R10, R66 ;  /* 0x000000420a427220 */ /* 0x000fe20000410000 */
[----:B------:R-:W-:Y:S01]  /*6ee0*/  LEA R209, R12, R209, 0x7 ;  /* 0x000000d10cd17211 */ /* 0x000fe200078e38ff */
[C---:B------:R-:W-:Y:S01]  /*6ef0*/  FMUL.FTZ R71, R10.reuse, R71 ;  /* 0x000000470a477220 */ /* 0x040fe20000410000 */
[----:B------:R-:W-:Y:S01]  /*6f00*/  F2FP.PACK_AB R130, R131, R130 ;  /* 0x000000828382723e */ /* 0x000fe200000000ff */
        /* <DEDUP_REMOVED lines=30> */
[----:B------:R-:W-:-:S02]  /*70f0*/  FMUL.FTZ R103, R10, R103 ;  /* 0x000000670a677220 */ /* 0x000fc40000410000 */
[C---:B------:R-:W-:Y:S01]  /*7100*/  FMUL.FTZ R102, R10.reuse, R102 ;  /* 0x000000660a667220 */ /* 0x040fe20000410000 */
[----:B------:R-:W-:Y:S01]  /*7110*/  F2FP.PACK_AB R98, R99, R98 ;  /* 0x000000626362723e */ /* 0x000fe200000000ff */
[C---:B------:R-:W-:Y:S02]  /*7120*/  FMUL.FTZ R127, R10.reuse, R127 ;  /* 0x0000007f0a7f7220 */ /* 0x040fe40000410000 */
[C---:B------:R-:W-:Y:S01]  /*7130*/  FMUL.FTZ R126, R10.reuse, R126 ;  /* 0x0000007e0a7e7220 */ /* 0x040fe20000410000 */
[----:B------:R-:W-:Y:S01]  /*7140*/  F2FP.PACK_AB R102, R103, R102 ;  /* 0x000000666766723e */ /* 0x000fe200000000ff */
[C---:B------:R-:W-:Y:S02]  /*7150*/  FMUL.FTZ R107, R10.reuse, R107 ;  /* 0x0000006b0a6b7220 */ /* 0x040fe40000410000 */
        /* <DEDUP_REMOVED lines=12> */
[----:B------:R-:W-:Y:S01]  /*7220*/  FMUL.FTZ R10, R10, R118 ;  /* 0x000000760a0a7220 */ /* 0x000fe20000410000 */
[----:B------:R-:W-:Y:S01]  /*7230*/  F2FP.PACK_AB R122, R123, R122 ;  /* 0x0000007a7b7a723e */ /* 0x000fe200000000ff */
[----:B------:R-:W-:Y:S02]  /*7240*/  IMAD.MOV.U32 R22, RZ, RZ, R20 ;  /* 0x000000ffff167224 */ /* 0x000fe400078e0014 */
[----:B------:R-:W-:Y:S01]  /*7250*/  @P1 FMUL.FTZ R17, R17, c[0x0][0x2d0] ;  /* 0x0000b40011111a20 */ /* 0x000fe20000410000 */
[----:B------:R-:W-:Y:S01]  /*7260*/  F2FP.PACK_AB R119, R119, R10 ;  /* 0x0000000a7777723e */ /* 0x000fe200000000ff */
[----:B------:R-:W-:Y:S02]  /*7270*/  IMAD R10, R2, c[0x0][0x3f0], RZ ;  /* 0x0000fc00020a7a24 */ /* 0x000fe400078e02ff */
[----:B------:R-:W-:-:S04]  /*7280*/  IMAD.WIDE.U32 R22, R3, c[0x0][0x3f0], R22 ;  /* 0x0000fc0003167a25 */ /* 0x000fc800078e0016 */
[C---:B------:R-:W-:Y:S02]  /*7290*/  IMAD R10, R3.reuse, c[0x0][0x3f4], R10 ;  /* 0x0000fd00030a7a24 */ /* 0x040fe400078e020a */
[----:B------:R-:W-:Y:S02]  /*72a0*/  IMAD R2, R2, c[0x0][0x498], RZ ;  /* 0x0001260002027a24 */ /* 0x000fe400078e02ff */
[----:B------:R-:W-:Y:S01]  /*72b0*/  IMAD.WIDE.U32 R14, R3, c[0x0][0x498], R14 ;  /* 0x00012600030e7a25 */ /* 0x000fe200078e000e */
[----:B------:R-:W-:-:S03]  /*72c0*/  IADD3 R23, R23, R10, RZ ;  /* 0x0000000a17177210 */ /* 0x000fc60007ffe0ff */
[----:B------:R-:W-:Y:S02]  /*72d0*/  IMAD R2, R3, c[0x0][0x49c], R2 ;  /* 0x0001270003027a24 */ /* 0x000fe400078e0202 */
[----:B------:R-:W-:Y:S02]  /*72e0*/  IMAD R3, R4, c[0x0][0x3e0], RZ ;  /* 0x0000f80004037a24 */ /* 0x000fe400078e02ff */
[----:B------:R-:W-:Y:S01]  /*72f0*/  @P1 FFMA.FTZ R16, R17, R132, R21 ;  /* 0x0000008411101223 */ /* 0x000fe20000010015 */
[C---:B------:R-:W-:Y:S01]  /*7300*/  R2P PR, R7.reuse, 0x6 ;  /* 0x0000000607007804 */ /* 0x040fe20000000000 */
[C---:B------:R-:W-:Y:S02]  /*7310*/  IMAD R3, R6.reuse, c[0x0][0x3e4], R3 ;  /* 0x0000f90006037a24 */ /* 0x040fe400078e0203 */
[----:B------:R-:W-:Y:S01]  /*7320*/  IMAD.WIDE.U32 R20, R6, c[0x0][0x3e0], R22 ;  /* 0x0000f80006147a25 */ /* 0x000fe200078e0016 */
[----:B------:R-:W-:-:S03]  /*7330*/  LOP3.LUT R6, R7, 0x1, RZ, 0xc0, !PT ;  /* 0x0000000107067812 */ /* 0x000fc600078ec0ff */
[----:B------:R-:W-:Y:S01]  /*7340*/  @P4 IMAD.HI.U32 R4, R209, c[0x0][0x4ec], RZ ;  /* 0x00013b00d1044a27 */ /* 0x000fe200078e00ff */
[----:B------:R-:W-:Y:S02]  /*7350*/  ISETP.NE.U32.AND P3, PT, R6, 0x1, PT ;  /* 0x000000010600780c */ /* 0x000fe40003f65070 */
[----:B------:R-:W-:Y:S01]  /*7360*/  IADD3 R21, R21, R3, RZ ;  /* 0x0000000315157210 */ /* 0x000fe20007ffe0ff */
[----:B------:R-:W-:Y:S01]  /*7370*/  IMAD.U32 R0, R0, 0x2, R5 ;  /* 0x0000000200007824 */ /* 0x000fe200078e0005 */
[----:B------:R-:W-:Y:S01]  /*7380*/  MOV R5, R209 ;  /* 0x000000d100057202 */ /* 0x000fe20000000f00 */
[C---:B------:R-:W-:Y:S01]  /*7390*/  FMUL.FTZ R129, R8.reuse, R129 ;  /* 0x0000008108817220 */ /* 0x040fe20000410000 */
[----:B------:R-:W-:Y:S01]  /*73a0*/  @P4 SHF.R.U32.HI R5, RZ, c[0x0][0x4f0], R4 ;  /* 0x00013c00ff054a19 */ /* 0x000fe20000011604 */
[----:B------:R-:W-:Y:S01]  /*73b0*/  FMUL.FTZ R128, R8, R128 ;  /* 0x0000008008807220 */ /* 0x000fe20000410000 */
[----:B------:R-:W-:Y:S01]  /*73c0*/  SHF.L.U32 R7, R0, 0x1, RZ ;  /* 0x0000000100077819 */ /* 0x000fe200000006ff */
[----:B------:R-:W-:Y:S01]  /*73d0*/  BAR.SYNC.DEFER_BLOCKING 0x1, 0x100 ;  /* 0x0044000000007b1d */ /* 0x000fe20000010000 */
[----:B------:R-:W-:Y:S01]  /*73e0*/  IADD3 R6, -R5, RZ, RZ ;  /* 0x000000ff05067210 */ /* 0x000fe20007ffe1ff */
[C---:B------:R-:W-:Y:S01]  /*73f0*/  FMUL.FTZ R37, R8.reuse, R37 ;  /* 0x0000002508257220 */ /* 0x040fe20000410000 */
[----:B------:R-:W-:Y:S01]  /*7400*/  IADD3 R4, R7, 0x80, RZ ;  /* 0x0000008007047810 */ /* 0x000fe20007ffe0ff */
[----:B------:R-:W-:Y:S01]  /*7410*/  FMUL.FTZ R36, R8, R36 ;  /* 0x0000002408247220 */ /* 0x000fe20000410000 */
[----:B------:R-:W-:Y:S01]  /*7420*/  MOV R0, 0x20 ;  /* 0x0000002000007802 */ /* 0x000fe20000000f00 */
[----:B------:R-:W-:Y:S01]  /*7430*/  IMAD R209, R6, c[0x0][0x4e8], R209 ;  /* 0x00013a0006d17a24 */ /* 0x000fe200078e02d1 */
[----:B------:R-:W-:Y:S01]  /*7440*/  SHF.R.S32.HI R3, RZ, 0x1f, R11 ;  /* 0x0000001fff037819 */ /* 0x000fe2000001140b */
[C---:B------:R-:W-:Y:S01]  /*7450*/  FMUL.FTZ R41, R8.reuse, R41 ;  /* 0x0000002908297220 */ /* 0x040fe20000410000 */
[----:B------:R-:W-:Y:S01]  /*7460*/  SHF.R.S32.HI R9, RZ, 0x1f, R5 ;  /* 0x0000001fff097819 */ /* 0x000fe20000011405 */
[C---:B------:R-:W-:Y:S01]  /*7470*/  FMUL.FTZ R40, R8.reuse, R40 ;  /* 0x0000002808287220 */ /* 0x040fe20000410000 */
[----:B------:R-:W-:Y:S01]  /*7480*/  IADD3 R14, P0, R5, R14, RZ ;  /* 0x0000000e050e7210 */ /* 0x000fe20007f1e0ff */
[C---:B------:R-:W-:Y:S01]  /*7490*/  FMUL.FTZ R45, R8.reuse, R45 ;  /* 0x0000002d082d7220 */ /* 0x040fe20000410000 */
[----:B------:R-:W-:Y:S01]  /*74a0*/  IADD3 R17, R7, 0x70, RZ ;  /* 0x0000007007117810 */ /* 0x000fe20007ffe0ff */
[----:B------:R-:W-:Y:S01]  /*74b0*/  FMUL.FTZ R44, R8, R44 ;  /* 0x0000002c082c7220 */ /* 0x000fe20000410000 */
[----:B------:R-:W-:Y:S01]  /*74c0*/  @P3 IADD3 R17, R4, 0x10, RZ ;  /* 0x0000001004113810 */ /* 0x000fe20007ffe0ff */
[C---:B------:R-:W-:Y:S01]  /*74d0*/  FMUL.FTZ R49, R8.reuse, R49 ;  /* 0x0000003108317220 */ /* 0x040fe20000410000 */
[----:B------:R-:W-:Y:S01]  /*74e0*/  MOV R4, 0x40 ;  /* 0x0000004000047802 */ /* 0x000fe20000000f00 */
[----:B------:R-:W-:Y:S01]  /*74f0*/  FMUL.FTZ R48, R8, R48 ;  /* 0x0000003008307220 */ /* 0x000fe20000410000 */
[----:B------:R-:W-:Y:S01]  /*7500*/  SEL R0, R0, 0xffffffe0, !P1 ;  /* 0xffffffe000007807 */ /* 0x000fe20004800000 */
[C---:B------:R-:W-:Y:S01]  /*7510*/  FMUL.FTZ R53, R8.reuse, R53 ;  /* 0x0000003508357220 */ /* 0x040fe20000410000 */
[----:B------:R-:W-:Y:S01]  /*7520*/  IADD3.X R15, R9, R15, R2, P0, !PT ;  /* 0x0000000f090f7210 */ /* 0x000fe200007fe402 */
[----:B------:R-:W-:Y:S01]  /*7530*/  IMAD R2, R3, c[0x0][0x3d8], RZ ;  /* 0x0000f60003027a24 */ /* 0x000fe200078e02ff */
[----:B------:R-:W-:Y:S01]  /*7540*/  SHF.R.S32.HI R5, RZ, 0x1f, R209 ;  /* 0x0000001fff057819 */ /* 0x000fe200000114d1 */
[C---:B------:R-:W-:Y:S01]  /*7550*/  FMUL.FTZ R52, R8.reuse, R52 ;  /* 0x0000003408347220 */ /* 0x040fe20000410000 */
[----:B------:R-:W-:Y:S01]  /*7560*/  F2FP.PACK_AB R128, R129, R128 ;  /* 0x000000808180723e */ /* 0x000fe200000000ff */
[----:B------:R-:W-:Y:S01]  /*7570*/  FMUL.FTZ R57, R8, R57 ;  /* 0x0000003908397220 */ /* 0x000fe20000410000 */
[----:B------:R-:W-:Y:S01]  /*7580*/  SEL R4, R4, 0xffffffc0, !P2 ;  /* 0xffffffc004047807 */ /* 0x000fe20005000000 */
[C---:B------:R-:W-:Y:S01]  /*7590*/  FMUL.FTZ R56, R8.reuse, R56 ;  /* 0x0000003808387220 */ /* 0x040fe20000410000 */
[----:B------:R-:W-:Y:S01]  /*75a0*/  F2FP.PACK_AB R36, R37, R36 ;  /* 0x000000242524723e */ /* 0x000fe200000000ff */
[C---:B------:R-:W-:Y:S01]  /*75b0*/  FMUL.FTZ R61, R8.reuse, R61 ;  /* 0x0000003d083d7220 */ /* 0x040fe20000410000 */
[----:B------:R-:W-:Y:S01]  /*75c0*/  F2FP.PACK_AB R40, R41, R40 ;  /* 0x000000282928723e */ /* 0x000fe200000000ff */
[----:B------:R-:W-:Y:S01]  /*75d0*/  FMUL.FTZ R60, R8, R60 ;  /* 0x0000003c083c7220 */ /* 0x000fe20000410000 */
[----:B------:R-:W-:Y:S01]  /*75e0*/  IADD3 R3, R7, R0, RZ ;  /* 0x0000000007037210 */ /* 0x000fe20007ffe0ff */
[----:B------:R-:W-:Y:S01]  /*75f0*/  IMAD.IADD R9, R0, 0x1, R17 ;  /* 0x0000000100097824 */ /* 0x000fe200078e0211 */
[----:B------:R-:W-:Y:S01]  /*7600*/  F2FP.PACK_AB R44, R45, R44 ;  /* 0x0000002c2d2c723e */ /* 0x000fe200000000ff */
[C---:B------:R-:W-:Y:S01]  /*7610*/  FMUL.FTZ R65, R8.reuse, R65 ;  /* 0x0000004108417220 */ /* 0x040fe20000410000 */
[----:B------:R-:W-:Y:S01]  /*7620*/  F2FP.PACK_AB R48, R49, R48 ;  /* 0x000000303130723e */ /* 0x000fe200000000ff */
[C---:B------:R-:W-:Y:S01]  /*7630*/  FMUL.FTZ R64, R8.reuse, R64 ;  /* 0x0000004008407220 */ /* 0x040fe20000410000 */
[----:B------:R-:W-:Y:S01]  /*7640*/  F2FP.PACK_AB R52, R53, R52 ;  /* 0x000000343534723e */ /* 0x000fe200000000ff */
[----:B------:R-:W-:Y:S01]  /*7650*/  IMAD R2, R11, c[0x0][0x3dc], R2 ;  /* 0x0000f7000b027a24 */ /* 0x000fe200078e0202 */
[----:B------:R-:W-:Y:S01]  /*7660*/  STS [R7+0x80], R128 ;  /* 0x0000808007007388 */ /* 0x000fe20000000800 */
[----:B------:R-:W-:Y:S01]  /*7670*/  IMAD R0, R5, c[0x0][0x488], RZ ;  /* 0x0001220005007a24 */ /* 0x000fe200078e02ff */
[----:B------:R-:W-:Y:S01]  /*7680*/  IADD3 R5, R7, R4, RZ ;  /* 0x0000000407057210 */ /* 0x000fe20007ffe0ff */
[C---:B------:R-:W-:Y:S01]  /*7690*/  FMUL.FTZ R69, R8.reuse, R69 ;  /* 0x0000004508457220 */ /* 0x040fe20000410000 */
[----:B------:R-:W-:Y:S01]  /*76a0*/  STS [R7+0x480], R130 ;  /* 0x0004808207007388 */ /* 0x000fe20000000800 */
[----:B------:R-:W-:Y:S01]  /*76b0*/  FMUL.FTZ R68, R8, R68 ;  /* 0x0000004408447220 */ /* 0x000fe20000410000 */
[----:B------:R-:W-:Y:S01]  /*76c0*/  F2FP.PACK_AB R56, R57, R56 ;  /* 0x000000383938723e */ /* 0x000fe200000000ff */
[----:B------:R-:W-:Y:S01]  /*76d0*/  IMAD.WIDE.U32 R10, R11, c[0x0][0x3d8], R20 ;  /* 0x0000f6000b0a7a25 */ /* 0x000fe200078e0014 */
[C---:B------:R-:W-:Y:S01]  /*76e0*/  IADD3 R21, R4.reuse, R17, RZ ;  /* 0x0000001104157210 */ /* 0x040fe20007ffe0ff */
[----:B------:R-:W-:Y:S01]  /*76f0*/  STS [R17], R36 ;  /* 0x0000002411007388 */ /* 0x000fe20000000800 */
[----:B------:R-:W-:Y:S01]  /*7700*/  IADD3 R23, R4, R3, RZ ;  /* 0x0000000304177210 */ /* 0x000fe20007ffe0ff */
[C---:B------:R-:W-:Y:S01]  /*7710*/  FMUL.FTZ R73, R8.reuse, R73 ;  /* 0x0000004908497220 */ /* 0x040fe20000410000 */
[----:B------:R-:W-:Y:S01]  /*7720*/  F2FP.PACK_AB R60, R61, R60 ;  /* 0x0000003c3d3c723e */ /* 0x000fe200000000ff */
[C---:B------:R-:W-:Y:S01]  /*7730*/  FMUL.FTZ R72, R8.reuse, R72 ;  /* 0x0000004808487220 */ /* 0x040fe20000410000 */
[----:B------:R-:W-:Y:S01]  /*7740*/  STS [R17+0x400], R38 ;  /* 0x0004002611007388 */ /* 0x000fe20000000800 */
[C---:B------:R-:W-:Y:S01]  /*7750*/  FMUL.FTZ R77, R8.reuse, R77 ;  /* 0x0000004d084d7220 */ /* 0x040fe20000410000 */
[----:B------:R-:W-:Y:S01]  /*7760*/  IADD3 R25, R9, R4, RZ ;  /* 0x0000000409197210 */ /* 0x000fe20007ffe0ff */
[C---:B------:R-:W-:Y:S01]  /*7770*/  FMUL.FTZ R76, R8.reuse, R76 ;  /* 0x0000004c084c7220 */ /* 0x040fe20000410000 */
[----:B------:R-:W-:Y:S01]  /*7780*/  STS [R3+0x80], R40 ;  /* 0x0000802803007388 */ /* 0x000fe20000000800 */
[C---:B------:R-:W-:Y:S01]  /*7790*/  FMUL.FTZ R81, R8.reuse, R81 ;  /* 0x0000005108517220 */ /* 0x040fe20000410000 */
[----:B------:R-:W-:Y:S01]  /*77a0*/  F2FP.PACK_AB R64, R65, R64 ;  /* 0x000000404140723e */ /* 0x000fe200000000ff */
[C---:B------:R-:W-:Y:S01]  /*77b0*/  FMUL.FTZ R80, R8.reuse, R80 ;  /* 0x0000005008507220 */ /* 0x040fe20000410000 */
[----:B------:R-:W-:Y:S01]  /*77c0*/  STS [R3+0x480], R42 ;  /* 0x0004802a03007388 */ /* 0x000fe20000000800 */
[C---:B------:R-:W-:Y:S01]  /*77d0*/  FMUL.FTZ R85, R8.reuse, R85 ;  /* 0x0000005508557220 */ /* 0x040fe20000410000 */
[----:B------:R-:W-:Y:S01]  /*77e0*/  F2FP.PACK_AB R68, R69, R68 ;  /* 0x000000444544723e */ /* 0x000fe200000000ff */
[C---:B------:R-:W-:Y:S01]  /*77f0*/  FMUL.FTZ R84, R8.reuse, R84 ;  /* 0x0000005408547220 */ /* 0x040fe20000410000 */
[----:B------:R-:W-:Y:S01]  /*7800*/  STS [R9], R44 ;  /* 0x0000002c09007388 */ /* 0x000fe20000000800 */
[C---:B------:R-:W-:Y:S01]  /*7810*/  FMUL.FTZ R89, R8.reuse, R89 ;  /* 0x0000005908597220 */ /* 0x040fe20000410000 */
[----:B------:R-:W-:Y:S01]  /*7820*/  F2FP.PACK_AB R72, R73, R72 ;  /* 0x000000484948723e */ /* 0x000fe200000000ff */
        /* <DEDUP_REMOVED lines=24> */
[----:B------:R-:W-:Y:S01]  /*79b0*/  FMUL.FTZ R108, R8, R108 ;  /* 0x0000006c086c7220 */ /* 0x000fe20000410000 */
[----:B------:R-:W-:Y:S01]  /*79c0*/  STS [R23+0x480], R58 ;  /* 0x0004803a17007388 */ /* 0x000fe20000000800 */
[----:B------:R-:W-:Y:S01]  /*79d0*/  IMAD.WIDE.U32 R14, R209, c[0x0][0x488], R14 ;  /* 0x00012200d10e7a25 */ /* 0x000fe200078e000e */
[----:B------:R-:W-:-:S02]  /*79e0*/  F2FP.PACK_AB R100, R101, R100 ;  /* 0x000000646564723e */ /* 0x000fc400000000ff */
[----:B------:R-:W-:Y:S01]  /*79f0*/  STS [R25], R60 ;  /* 0x0000003c19007388 */ /* 0x000fe20000000800 */
[----:B------:R-:W-:Y:S01]  /*7a00*/  IMAD R0, R209, c[0x0][0x48c], R0 ;  /* 0x00012300d1007a24 */ /* 0x000fe200078e0200 */
        /* <DEDUP_REMOVED lines=11> */
[----:B------:R-:W-:Y:S01]  /*7ac0*/  FMUL.FTZ R8, R8, R116 ;  /* 0x0000007408087220 */ /* 0x000fe20000410000 */
[----:B------:R-:W-:-:S02]  /*7ad0*/  LEA R6, P0, R14, c[0x0][0x450], 0x2 ;  /* 0x000114000e067a11 */ /* 0x000fc400078010ff */
[----:B------:R-:W-:Y:S01]  /*7ae0*/  STS [R17+0x4000], R68 ;  /* 0x0040004411007388 */ /* 0x000fe20000000800 */
[----:B------:R-:W-:Y:S02]  /*7af0*/  IADD3 R15, R15, R0, RZ ;  /* 0x000000000f0f7210 */ /* 0x000fe40007ffe0ff */
[----:B------:R-:W-:Y:S01]  /*7b00*/  F2FP.PACK_AB R112, R113, R112 ;  /* 0x000000707170723e */ /* 0x000fe200000000ff */
[----:B------:R-:W-:Y:S01]  /*7b10*/  STS [R17+0x4400], R70 ;  /* 0x0044004611007388 */ /* 0x000fe20000000800 */
[----:B------:R-:W-:Y:S02]  /*7b20*/  F2FP.PACK_AB R120, R121, R120 ;  /* 0x000000787978723e */ /* 0x000fe400000000ff */
[----:B------:R-:W-:Y:S01]  /*7b30*/  F2FP.PACK_AB R8, R117, R8 ;  /* 0x000000087508723e */ /* 0x000fe200000000ff */
[----:B------:R-:W-:Y:S01]  /*7b40*/  STS [R3+0x4080], R72 ;  /* 0x0040804803007388 */ /* 0x000fe20000000800 */
[----:B------:R-:W-:Y:S02]  /*7b50*/  LEA.HI.X R15, R14, c[0x0][0x454], R15, 0x2, P0 ;  /* 0x000115000e0f7a11 */ /* 0x000fe400000f140f */
[----:B------:R-:W-:Y:S01]  /*7b60*/  LEA R0, P0, R10, c[0x0][0x380], 0x1 ;  /* 0x0000e0000a007a11 */ /* 0x000fe200078008ff */
[----:B------:R-:W-:Y:S04]  /*7b70*/  STS [R3+0x4480], R74 ;  /* 0x0044804a03007388 */ /* 0x000fe80000000800 */
        /* <DEDUP_REMOVED lines=15> */
[----:B------:R1:W-:Y:S04]  /*7c70*/  STS [R3+0x8480], R126 ;  /* 0x0084807e03007388 */ /* 0x0003e80000000800 */
[----:B------:R-:W-:Y:S04]  /*7c80*/  STS [R9+0x8000], R104 ;  /* 0x0080006809007388 */ /* 0x000fe80000000800 */
[----:B------:R-:W-:Y:S04]  /*7c90*/  STS [R9+0x8400], R106 ;  /* 0x0084006a09007388 */ /* 0x000fe80000000800 */
[----:B------:R-:W-:Y:S04]  /*7ca0*/  STS [R5+0x8080], R108 ;  /* 0x0080806c05007388 */ /* 0x000fe80000000800 */
[----:B------:R-:W-:Y:S04]  /*7cb0*/  STS [R5+0x8480], R110 ;  /* 0x0084806e05007388 */ /* 0x000fe80000000800 */
[----:B------:R-:W-:Y:S04]  /*7cc0*/  STS [R21+0x8000], R112 ;  /* 0x0080007015007388 */ /* 0x000fe80000000800 */
[----:B------:R-:W-:Y:S01]  /*7cd0*/  STS [R21+0x8400], R114 ;  /* 0x0084007215007388 */ /* 0x000fe20000000800 */
[----:B-1----:R-:W-:-:S03]  /*7ce0*/  IADD3 R3, R11, R2, RZ ;  /* 0x000000020b037210 */ /* 0x002fc60007ffe0ff */
[----:B------:R-:W-:Y:S04]  /*7cf0*/  STS [R23+0x8080], R120 ;  /* 0x0080807817007388 */ /* 0x000fe80000000800 */
[----:B------:R-:W-:Y:S04]  /*7d00*/  STS [R23+0x8480], R122 ;  /* 0x0084807a17007388 */ /* 0x000fe80000000800 */
[----:B------:R-:W-:Y:S04]  /*7d10*/  STS [R25+0x8000], R8 ;  /* 0x0080000819007388 */ /* 0x000fe80000000800 */
[----:B------:R-:W-:Y:S04]  /*7d20*/  STS [R25+0x8400], R119 ;  /* 0x0084007719007388 */ /* 0x000fe80000000800 */
[----:B------:R-:W-:Y:S04]  /*7d30*/  SHFL.IDX PT, R52, R6, RZ, 0x1c1f ;  /* 0x001c1fff06347589 */ /* 0x000fe800000e0000 */
[----:B------:R-:W1:Y:S04]  /*7d40*/  SHFL.IDX PT, R53, R15, RZ, 0x1c1f ;  /* 0x001c1fff0f357589 */ /* 0x000e6800000e0000 */
[----:B------:R-:W-:Y:S06]  /*7d50*/  BAR.SYNC.DEFER_BLOCKING 0x1, 0x100 ;  /* 0x0044000000007b1d */ /* 0x000fec0000010000 */
[----:B------:R-:W-:Y:S04]  /*7d60*/  SHFL.IDX PT, R54, R6, 0x1, 0x1c1f ;  /* 0x003c1f0006367f89 */ /* 0x000fe800000e0000 */
[----:B------:R-:W2:Y:S04]  /*7d70*/  SHFL.IDX PT, R55, R15, 0x1, 0x1c1f ;  /* 0x003c1f000f377f89 */ /* 0x000ea800000e0000 */
[----:B------:R-:W3:Y:S04]  /*7d80*/  SHFL.IDX PT, R56, R0, RZ, 0x181f ;  /* 0x00181fff00387589 */ /* 0x000ee800000e0000 */
[----:B-1----:R1:W-:Y:S04]  /*7d90*/  @!P6 ST.E [R52.64], R16 ;  /* 0x000000103400e985 */ /* 0x0023e8000c10190c */
[----:B--2---:R2:W-:Y:S04]  /*7da0*/  @!P5 ST.E [R54.64], R13 ;  /* 0x0000000d3600d985 */ /* 0x0045e8000c10190c */
[----:B------:R2:W4:Y:S04]  /*7db0*/  LDS.128 R48, [R203+0x1080] ;  /* 0x00108000cb307984 */ /* 0x0005280000000c00 */
[----:B------:R2:W2:Y:S04]  /*7dc0*/  LDS.128 R44, [R203+0x2080] ;  /* 0x00208000cb2c7984 */ /* 0x0004a80000000c00 */
[----:B------:R2:W2:Y:S04]  /*7dd0*/  LDS.128 R40, [R203+0x3080] ;  /* 0x00308000cb287984 */ /* 0x0004a80000000c00 */
[----:B------:R2:W2:Y:S01]  /*7de0*/  LDS.128 R36, [R203+0x5080] ;  /* 0x00508000cb247984 */ /* 0x0004a20000000c00 */
[----:B-1----:R-:W-:-:S02]  /*7df0*/  LEA.HI.X R16, R10, c[0x0][0x384], R3, 0x1, P0 ;  /* 0x0000e1000a107a11 */ /* 0x002fc400000f0c03 */
[----:B------:R-:W-:Y:S01]  /*7e00*/  ISETP.GE.AND P0, PT, R202, R19, PT ;  /* 0x00000013ca00720c */ /* 0x000fe20003f06270 */
[----:B------:R1:W1:Y:S04]  /*7e10*/  LDS.128 R32, [R203+0x6080] ;  /* 0x00608000cb207984 */ /* 0x0002680000000c00 */
[----:B------:R1:W1:Y:S04]  /*7e20*/  LDS.128 R28, [R203+0x7080] ;  /* 0x00708000cb1c7984 */ /* 0x0002680000000c00 */
[----:B------:R1:W1:Y:S04]  /*7e30*/  LDS.128 R24, [R203+0x9080] ;  /* 0x00908000cb187984 */ /* 0x0002680000000c00 */
[----:B------:R1:W1:Y:S04]  /*7e40*/  LDS.128 R20, [R203+0xa080] ;  /* 0x00a08000cb147984 */ /* 0x0002680000000c00 */
[----:B------:R1:W1:Y:S04]  /*7e50*/  LDS.128 R4, [R203+0xb080] ;  /* 0x00b08000cb047984 */ /* 0x0002680000000c00 */
[----:B------:R1:W1:Y:S01]  /*7e60*/  SHFL.IDX PT, R57, R16, RZ, 0x181f ;  /* 0x00181fff10397589 */ /* 0x00026200000e0000 */
[----:B------:R-:W-:Y:S05]  /*7e70*/  @P0 BRA `(.L_x_7) ;  /* 0x0000012000000947 */ /* 0x000fea0003800000 */
[----:B--23--:R-:W2:Y:S01]  /*7e80*/  LDS.128 R52, [R203+0x80] ;  /* 0x00008000cb347984 */ /* 0x00cea20000000c00 */
[----:B------:R-:W-:-:S02]  /*7e90*/  ISETP.GE.AND P1, PT, R207, c[0x0][0x3c8], PT ;  /* 0x0000f200cf007a0c */ /* 0x000fc40003f26270 */
[----:B------:R-:W-:Y:S01]  /*7ea0*/  ISETP.GE.AND P0, PT, R206, c[0x0][0x3c8], PT ;  /* 0x0000f200ce007a0c */ /* 0x000fe20003f06270 */
[----:B------:R-:W3:Y:S01]  /*7eb0*/  LDS.128 R12, [R203+0x4080] ;  /* 0x00408000cb0c7984 */ /* 0x000ee20000000c00 */
[----:B------:R-:W-:-:S03]  /*7ec0*/  ISETP.GE.AND P2, PT, R208, c[0x0][0x3c8], PT ;  /* 0x0000f200d0007a0c */ /* 0x000fc60003f46270 */
[----:B------:R-:W5:Y:S06]  /*7ed0*/  LDS.128 R8, [R203+0x8080] ;  /* 0x00808000cb087984 */ /* 0x000f6c0000000c00 */
[----:B------:R-:W-:Y:S02]  /*7ee0*/  @!P1 SHF.R.S32.HI R2, RZ, 0x1f, R207 ;  /* 0x0000001fff029819 */ /* 0x000fe400000114cf */
[----:B------:R-:W-:Y:S02]  /*7ef0*/  @!P0 SHF.R.S32.HI R17, RZ, 0x1f, R206 ;  /* 0x0000001fff118819 */ /* 0x000fe400000114ce */
[----:B------:R-:W-:Y:S01]  /*7f00*/  @!P1 LEA.HI R3, R2, R207, RZ, 0x3 ;  /* 0x000000cf02039211 */ /* 0x000fe200078f18ff */
[----:B-1----:R-:W-:Y:S01]  /*7f10*/  @!P2 IMAD.WIDE R58, R208, 0x2, R56 ;  /* 0x00000002d03aa825 */ /* 0x002fe200078e0238 */
[----:B------:R-:W-:-:S02]  /*7f20*/  @!P0 LEA.HI R2, R17, R206, RZ, 0x3 ;  /* 0x000000ce11028211 */ /* 0x000fc400078f18ff */
[----:B------:R-:W-:Y:S02]  /*7f30*/  @!P1 LOP3.LUT R3, R3, 0xfffffff8, RZ, 0xc0, !PT ;  /* 0xfffffff803039812 */ /* 0x000fe400078ec0ff */
[----:B------:R-:W-:-:S03]  /*7f40*/  @!P0 LOP3.LUT R2, R2, 0xfffffff8, RZ, 0xc0, !PT ;  /* 0xfffffff802028812 */ /* 0x000fc600078ec0ff */
[----:B------:R-:W-:-:S04]  /*7f50*/  @!P1 IMAD.WIDE R60, R3, 0x2, R56 ;  /* 0x00000002033c9825 */ /* 0x000fc800078e0238 */
[----:B------:R-:W-:Y:S01]  /*7f60*/  @!P0 IMAD.WIDE R2, R2, 0x2, R56 ;  /* 0x0000000202028825 */ /* 0x000fe200078e0238 */
[----:B--2---:R1:W-:Y:S04]  /*7f70*/  @!P2 ST.E.128 [R58.64], R52 ;  /* 0x000000343a00a985 */ /* 0x0043e8000c101d0c */
[----:B---3--:R1:W-:Y:S04]  /*7f80*/  @!P1 ST.E.128 [R60.64], R12 ;  /* 0x0000000c3c009985 */ /* 0x0083e8000c101d0c */
[----:B-----5:R1:W-:Y:S02]  /*7f90*/  @!P0 ST.E.128 [R2.64], R8 ;  /* 0x0000000802008985 */ /* 0x0203e4000c101d0c */
.L_x_7:
[----:B---3--:R-:W-:Y:S05]  /*7fa0*/  BSYNC B0 ;  /* 0x0000000000007941 */ /* 0x008fea0003800000 */
.L_x_6:
[----:B-1----:R-:W-:Y:S01]  /*7fb0*/  IADD3 R2, R202, 0x20, RZ ;  /* 0x00000020ca027810 */ /* 0x002fe20007ffe0ff */
[----:B------:R1:W3:Y:S01]  /*7fc0*/  SHFL.IDX PT, R11, R16, 0x1, 0x181f ;  /* 0x00381f00100b7f89 */ /* 0x0002e200000e0000 */
[----:B------:R-:W-:Y:S02]  /*7fd0*/  BSSY B0, `(.L_x_8) ;  /* 0x0000013000007945 */ /* 0x000fe40003800000 */
[----:B------:R-:W-:Y:S01]  /*7fe0*/  ISETP.GE.AND P0, PT, R2, R19, PT ;  /* 0x000000130200720c */ /* 0x000fe20003f06270 */
[----:B------:R1:W4:-:S12]  /*7ff0*/  SHFL.IDX PT, R10, R0, 0x1, 0x181f ;  /* 0x00381f00000a7f89 */ /* 0x00031800000e0000 */
[----:B------:R-:W-:Y:S05]  /*8000*/  @P0 BRA `(.L_x_9) ;  /* 0x000000f000000947 */ /* 0x000fea0003800000 */
[----:B------:R-:W-:Y:S02]  /*8010*/  ISETP.GE.AND P1, PT, R207, c[0x0][0x3c8], PT ;  /* 0x0000f200cf007a0c */ /* 0x000fe40003f26270 */
[----:B------:R-:W-:Y:S02]  /*8020*/  ISETP.GE.AND P0, PT, R206, c[0x0][0x3c8], PT ;  /* 0x0000f200ce007a0c */ /* 0x000fe40003f06270 */
[----:B------:R-:W-:-:S09]  /*8030*/  ISETP.GE.AND P2, PT, R208, c[0x0][0x3c8], PT ;  /* 0x0000f200d0007a0c */ /* 0x000fd20003f46270 */
[----:B------:R-:W-:Y:S02]  /*8040*/  @!P1 SHF.R.S32.HI R2, RZ, 0x1f, R207 ;  /* 0x0000001fff029819 */ /* 0x000fe400000114cf */
[----:B------:R-:W-:Y:S02]  /*8050*/  @!P0 SHF.R.S32.HI R9, RZ, 0x1f, R206 ;  /* 0x0000001fff098819 */ /* 0x000fe400000114ce */
[----:B------:R-:W-:Y:S02]  /*8060*/  @!P1 LEA.HI R3, R2, R207, RZ, 0x3 ;  /* 0x000000cf02039211 */ /* 0x000fe400078f18ff */
[----:B------:R-:W-:Y:S01]  /*8070*/  @!P0 LEA.HI R2, R9, R206, RZ, 0x3 ;  /* 0x000000ce09028211 */ /* 0x000fe200078f18ff */
[----:B---34-:R-:W-:Y:S01]  /*8080*/  @!P2 IMAD.WIDE R8, R208, 0x2, R10 ;  /* 0x00000002d008a825 */ /* 0x018fe200078e020a */
[----:B------:R-:W-:Y:S02]  /*8090*/  @!P1 LOP3.LUT R3, R3, 0xfffffff8, RZ, 0xc0, !PT ;  /* 0xfffffff803039812 */ /* 0x000fe400078ec0ff */
[----:B------:R-:W-:-:S02]  /*80a0*/  @!P0 LOP3.LUT R2, R2, 0xfffffff8, RZ, 0xc0, !PT ;  /* 0xfffffff802028812 */ /* 0x000fc400078ec0ff */
[----:B------:R3:W-:Y:S01]  /*80b0*/  @!P2 ST.E.128 [R8.64], R48 ;  /* 0x000000300800a985 */ /* 0x0007e2000c101d0c */
[----:B--2---:R-:W-:-:S04]  /*80c0*/  @!P1 IMAD.WIDE R12, R3, 0x2, R10 ;  /* 0x00000002030c9825 */ /* 0x004fc800078e020a */
[----:B------:R-:W-:Y:S01]  /*80d0*/  @!P0 IMAD.WIDE R2, R2, 0x2, R10 ;  /* 0x0000000202028825 */ /* 0x000fe200078e020a */
[----:B------:R3:W-:Y:S04]  /*80e0*/  @!P1 ST.E.128 [R12.64], R36 ;  /* 0x000000240c009985 */ /* 0x0007e8000c101d0c */
[----:B------:R3:W-:Y:S02]  /*80f0*/  @!P0 ST.E.128 [R2.64], R24 ;  /* 0x0000001802008985 */ /* 0x0007e4000c101d0c */
.L_x_9:
[----:B------:R-:W-:Y:S05]  /*8100*/  BSYNC B0 ;  /* 0x0000000000007941 */ /* 0x000fea0003800000 */
.L_x_8:
[----:B---3--:R-:W-:Y:S01]  /*8110*/  IADD3 R2, R202, 0x40, RZ ;  /* 0x00000040ca027810 */ /* 0x008fe20007ffe0ff */
[----:B------:R3:W1:Y:S01]  /*8120*/  SHFL.IDX PT, R11, R16, 0x2, 0x181f ;  /* 0x00581f00100b7f89 */ /* 0x00066200000e0000 */
[----:B------:R-:W-:Y:S02]  /*8130*/  BSSY B0, `(.L_x_10) ;  /* 0x0000013000007945 */ /* 0x000fe40003800000 */
[----:B------:R-:W-:Y:S01]  /*8140*/  ISETP.GE.AND P0, PT, R2, R19, PT ;  /* 0x000000130200720c */ /* 0x000fe20003f06270 */
[----:B----4-:R3:W4:-:S12]  /*8150*/  SHFL.IDX PT, R10, R0, 0x2, 0x181f ;  /* 0x00581f00000a7f89 */ /* 0x01071800000e0000 */
        /* <DEDUP_REMOVED lines=8> */
[----:B-1--4-:R-:W-:Y:S01]  /*81e0*/  @!P2 IMAD.WIDE R8, R208, 0x2, R10 ;  /* 0x00000002d008a825 */ /* 0x012fe200078e020a */
[----:B------:R-:W-:Y:S02]  /*81f0*/  @!P1 LOP3.LUT R3, R3, 0xfffffff8, RZ, 0xc0, !PT ;  /* 0xfffffff803039812 */ /* 0x000fe400078ec0ff */
[----:B------:R-:W-:-:S02]  /*8200*/  @!P0 LOP3.LUT R2, R2, 0xfffffff8, RZ, 0xc0, !PT ;  /* 0xfffffff802028812 */ /* 0x000fc400078ec0ff */
[----:B--2---:R1:W-:Y:S01]  /*8210*/  @!P2 ST.E.128 [R8.64], R44 ;  /* 0x0000002c0800a985 */ /* 0x0043e2000c101d0c */
[----:B------:R-:W-:-:S04]  /*8220*/  @!P1 IMAD.WIDE R12, R3, 0x2, R10 ;  /* 0x00000002030c9825 */ /* 0x000fc800078e020a */
[----:B------:R-:W-:Y:S01]  /*8230*/  @!P0 IMAD.WIDE R2, R2, 0x2, R10 ;  /* 0x0000000202028825 */ /* 0x000fe200078e020a */
[----:B------:R1:W-:Y:S04]  /*8240*/  @!P1 ST.E.128 [R12.64], R32 ;  /* 0x000000200c009985 */ /* 0x0003e8000c101d0c */
[----:B------:R1:W-:Y:S02]  /*8250*/  @!P0 ST.E.128 [R2.64], R20 ;  /* 0x0000001402008985 */ /* 0x0003e4000c101d0c */
.L_x_11:
[----:B------:R-:W-:Y:S05]  /*8260*/  BSYNC B0 ;  /* 0x0000000000007941 */ /* 0x000fea0003800000 */
.L_x_10:
[----:B------:R-:W-:Y:S01]  /*8270*/  IADD3 R202, R202, 0x60, RZ ;  /* 0x00000060caca7810 */ /* 0x000fe20007ffe0ff */
[----:B-1----:R1:W3:Y:S03]  /*8280*/  SHFL.IDX PT, R3, R16, 0x3, 0x181f ;  /* 0x00781f0010037f89 */ /* 0x0022e600000e0000 */
[----:B------:R-:W-:Y:S01]  /*8290*/  ISETP.GE.AND P0, PT, R202, R19, PT ;  /* 0x00000013ca00720c */ /* 0x000fe20003f06270 */
[----:B------:R1:W4:-:S12]  /*82a0*/  SHFL.IDX PT, R2, R0, 0x3, 0x181f ;  /* 0x00781f0000027f89 */ /* 0x00031800000e0000 */
[----:B------:R-:W-:Y:S05]  /*82b0*/  @P0 EXIT ;  /* 0x000000000000094d */ /* 0x000fea0003800000 */
[----:B------:R-:W-:Y:S02]  /*82c0*/  ISETP.GE.AND P0, PT, R207, c[0x0][0x3c8], PT ;  /* 0x0000f200cf007a0c */ /* 0x000fe40003f06270 */
[----:B------:R-:W-:-:S11]  /*82d0*/  ISETP.GE.AND P1, PT, R208, c[0x0][0x3c8], PT ;  /* 0x0000f200d0007a0c */ /* 0x000fd60003f26270 */
[----:B-1-3--:R-:W-:Y:S02]  /*82e0*/  @!P0 SHF.R.S32.HI R0, RZ, 0x1f, R207 ;  /* 0x0000001fff008819 */ /* 0x00afe400000114cf */
[----:B----4-:R-:W-:Y:S02]  /*82f0*/  @!P1 IMAD.WIDE R208, R208, 0x2, R2 ;  /* 0x00000002d0d09825 */ /* 0x010fe400078e0202 */
[----:B------:R-:W-:-:S03]  /*8300*/  @!P0 LEA.HI R0, R0, R207, RZ, 0x3 ;  /* 0x000000cf00008211 */ /* 0x000fc600078f18ff */
[----:B--2---:R1:W-:Y:S01]  /*8310*/  @!P1 ST.E.128 [R208.64], R40 ;  /* 0x00000028d0009985 */ /* 0x0043e2000c101d0c */
[----:B------:R-:W-:-:S05]  /*8320*/  @!P0 LOP3.LUT R0, R0, 0xfffffff8, RZ, 0xc0, !PT ;  /* 0xfffffff800008812 */ /* 0x000fca00078ec0ff */
[----:B------:R-:W-:-:S05]  /*8330*/  @!P0 IMAD.WIDE R8, R0, 0x2, R2 ;  /* 0x0000000200088825 */ /* 0x000fca00078e0202 */
[----:B------:R1:W-:Y:S01]  /*8340*/  @!P0 ST.E.128 [R8.64], R28 ;  /* 0x0000001c08008985 */ /* 0x0003e2000c101d0c */
[----:B------:R-:W-:-:S13]  /*8350*/  ISETP.GE.AND P0, PT, R206, c[0x0][0x3c8], PT ;  /* 0x0000f200ce007a0c */ /* 0x000fda0003f06270 */
[----:B------:R-:W-:Y:S05]  /*8360*/  @P0 EXIT ;  /* 0x000000000000094d */ /* 0x000fea0003800000 */
[----:B-1----:R-:W-:-:S04]  /*8370*/  SHF.R.S32.HI R9, RZ, 0x1f, R206 ;  /* 0x0000001fff097819 */ /* 0x002fc800000114ce */
[----:B------:R-:W-:-:S04]  /*8380*/  LEA.HI R9, R9, R206, RZ, 0x3 ;  /* 0x000000ce09097211 */ /* 0x000fc800078f18ff */
[----:B------:R-:W-:-:S05]  /*8390*/  LOP3.LUT R9, R9, 0xfffffff8, RZ, 0xc0, !PT ;  /* 0xfffffff809097812 */ /* 0x000fca00078ec0ff */
[----:B------:R-:W-:-:S05]  /*83a0*/  IMAD.WIDE R2, R9, 0x2, R2 ;  /* 0x0000000209027825 */ /* 0x000fca00078e0202 */
[----:B------:R-:W-:Y:S01]  /*83b0*/  ST.E.128 [R2.64], R4 ;  /* 0x0000000402007985 */ /* 0x000fe2000c101d0c */
[----:B------:R-:W-:Y:S05]  /*83c0*/  EXIT ;  /* 0x000000000000794d */ /* 0x000fea0003800000 */
.L_x_12:
[----:B------:R-:W-:-:S00]  /*83d0*/  BRA `(.L_x_12) ;  /* 0xfffffff000007947 */ /* 0x000fc0000383ffff */
[----:B------:R-:W-:-:S00]  /*83e0*/  NOP ;  /* 0x0000000000007918 */ /* 0x000fc00000000000 */
        /* <DEDUP_REMOVED lines=9> */
.L_x_1494:


//--------------------- .text._ZN7cutlass13device_kernelIN5flash19enable_sm80_to_sm89INS1_16FlashAttnFwdSm80INS1_25CollectiveMainloopFwdSm80ILi8ELi1ELb0EN4cute5tupleIJNS5_1CILi128EEENS7_ILi64EEENS7_ILi192EEEEEELi192ENS_6half_tEfNS_4arch4Sm80ELb0ELb0ELb0ELb1ELb1ELb0ELb1ELb0EEENS1_21CollectiveEpilogueFwdINS6_IJS8_SA_S9_EEENS6_IJNS7_ILi1EEESI_SI_EEESC_SE_Li256ELb1ELb1ELb0ELb0EEENS1_19SingleTileSchedulerILb1ELb0ELb1ELi128EEEEEEEEEvNT_6ParamsE --------------------------
	.section	.text._ZN7cutlass13device_kernelIN5flash19enable_sm80_to_sm89INS1_16FlashAttnFwdSm80INS1_25CollectiveMainloopFwdSm80ILi8ELi1ELb0EN4cute5tupleIJNS5_1CILi128EEENS7_ILi64EEENS7_ILi192EEEEEELi192ENS_6half_tEfNS_4arch4Sm80ELb0ELb0ELb0ELb1ELb1ELb0ELb1ELb0EEENS1_21CollectiveEpilogueFwdINS6_IJS8_SA_S9_EEENS6_IJNS7_ILi1EEESI_SI_EEESC_SE_Li256ELb1ELb1ELb0ELb0EEENS1_19SingleTileSchedulerILb1ELb0ELb1ELi128EEEEEEEEEvNT_6ParamsE,"ax",@progbits
	.sectioninfo	@"SHI_REGISTERS=230"
	.align	128
.text._ZN7cutlass13device_kernelIN5flash19enable_sm80_to_sm89INS1_16FlashAttnFwdSm80INS1_25CollectiveMainloopFwdSm80ILi8ELi1ELb0EN4cute5tupleIJNS5_1CILi128EEENS7_ILi64EEENS7_ILi192EEEEEELi192ENS_6half_tEfNS_4arch4Sm80ELb0ELb0ELb0ELb1ELb1ELb0ELb1ELb0EEENS1_21CollectiveEpilogueFwdINS6_IJS8_SA_S9_EEENS6_IJNS7_ILi1EEESI_SI_EEESC_SE_Li256ELb1ELb1ELb0ELb0EEENS1_19SingleTileSchedulerILb1ELb0ELb1ELi128EEEEEEEEEvNT_6ParamsE:
        .type           _ZN7cutlass13device_kernelIN5flash19enable_sm80_to_sm89INS1_16FlashAttnFwdSm80INS1_25CollectiveMainloopFwdSm80ILi8ELi1ELb0EN4cute5tupleIJNS5_1CILi128EEENS7_ILi64EEENS7_ILi192EEEEEELi192ENS_6half_tEfNS_4arch4Sm80ELb0ELb0ELb0ELb1ELb1ELb0ELb1ELb0EEENS1_21CollectiveEpilogueFwdINS6_IJS8_SA_S9_EEENS6_IJNS7_ILi1EEESI_SI_EEESC_SE_Li256ELb1ELb1ELb0ELb0EEENS1_19SingleTileSchedulerILb1ELb0ELb1ELi128EEEEEEEEEvNT_6ParamsE,@function
        .size           _ZN7cutlass13device_kernelIN5flash19enable_sm80_to_sm89INS1_16FlashAttnFwdSm80INS1_25CollectiveMainloopFwdSm80ILi8ELi1ELb0EN4cute5tupleIJNS5_1CILi128EEENS7_ILi64EEENS7_ILi192EEEEEELi192ENS_6half_tEfNS_4arch4Sm80ELb0ELb0ELb0ELb1ELb1ELb0ELb1ELb0EEENS1_21CollectiveEpilogueFwdINS6_IJS8_SA_S9_EEENS6_IJNS7_ILi1EEESI_SI_EEESC_SE_Li256ELb1ELb1ELb0ELb0EEENS1_19SingleTileSchedulerILb1ELb0ELb1ELi128EEEEEEEEEvNT_6ParamsE,(.L_x_1495 - _ZN7cutlass13device_kernelIN5flash19enable_sm80_to_sm89INS1_16FlashAttnFwdSm80INS1_25CollectiveMainloopFwdSm80ILi8ELi1ELb0EN4cute5tupleIJNS5_1CILi128EEENS7_ILi64EEENS7_ILi192EEEEEELi192ENS_6half_tEfNS_4arch4Sm80ELb0ELb0ELb0ELb1ELb1ELb0ELb1ELb0EEENS1_21CollectiveEpilogueFwdINS6_IJS8_SA_S9_EEENS6_IJNS7_ILi1EEESI_SI_EEESC_SE_Li256ELb1ELb1ELb0ELb0EEENS1_19SingleTileSchedulerILb1ELb0ELb1ELi128EEEEEEEEEvNT_6ParamsE)
        .other          _ZN7cutlass13device_kernelIN5flash19enable_sm80_to_sm89INS1_16FlashAttnFwdSm80INS1_25CollectiveMainloopFwdSm80ILi8ELi1ELb0EN4cute5tupleIJNS5_1CILi128EEENS7_ILi64EEENS7_ILi192EEEEEELi192ENS_6half_tEfNS_4arch4Sm80ELb0ELb0ELb0ELb1ELb1ELb0ELb1ELb0EEENS1_21CollectiveEpilogueFwdINS6_IJS8_SA_S9_EEENS6_IJNS7_ILi1EEESI_SI_EEESC_SE_Li256ELb1ELb1ELb0ELb0EEENS1_19SingleTileSchedulerILb1ELb0ELb1ELi128EEEEEEEEEvNT_6ParamsE,@"STO_CUDA_ENTRY STV_DEFAULT"
_ZN7cutlass13device_kernelIN5flash19enable_sm80_to_sm89INS1_16FlashAttnFwdSm80INS1_25CollectiveMainloopFwdSm80ILi8ELi1ELb0EN4cute5tupleIJNS5_1CILi128EEENS7_ILi64EEENS7_ILi192EEEEEELi192ENS_6half_tEfNS_4arch4Sm80ELb0ELb0ELb0ELb1ELb1ELb0ELb1ELb0EEENS1_21CollectiveEpilogueFwdINS6_IJS8_SA_S9_EEENS6_IJNS7_ILi1EEESI_SI_EEESC_SE_Li256ELb1ELb1ELb0ELb0EEENS1_19SingleTileSchedulerILb1ELb0ELb1ELi128EEEEEEEEEvNT_6ParamsE:
[----:B------:R-:W-:Y:S02]  /*0000*/  MOV R1, c[0x0][0x28] ;  /* 0x00000a0000017a02 */ /* 0x000fe40000000f00 */
[----:B------:R-:W1:Y:S01]  /*0010*/  S2R R4, SR_TID.X ;  /* 0x0000000000047919 */ /* 0x000e620000002100 */
[----:B------:R-:W2:Y:S01]  /*0020*/  S2UR UR16, SR_CTAID.Z ;  /* 0x00000000001079c3 */ /* 0x000ea20000002700 */
[----:B------:R-:W-:Y:S02]  /*0030*/  UMOV UR7, 0x4 ;  /* 0x0000000400077882 */ /* 0x000fe40000000000 */
[----:B------:R-:W-:Y:S02]  /*0040*/  ULDC.64 UR8, c[0x0][0x568] ;  /* 0x00015a0000087ab9 */ /* 0x000fe40000000a00 */
[----:B------:R-:W-:-:S03]  /*0050*/  ULDC.64 UR14, c[0x0][0x118] ;  /* 0x00004600000e7ab9 */ /* 0x000fc60000000a00 */
[----:B------:R-:W3:Y:S01]  /*0060*/  S2UR UR5, SR_CTAID.X ;  /* 0x00000000000579c3 */ /* 0x000ee20000002500 */
[----:B-1----:R-:W-:Y:S01]  /*0070*/  SHF.R.U32.HI R0, RZ, 0x5, R4 ;  /* 0x00000005ff007819 */ /* 0x002fe20000011604 */
[----:B--2---:R-:W-:-:S05]  /*0080*/  UIMAD.WIDE UR8, UR16, UR7, UR8 ;  /* 0x00000007100872a5 */ /* 0x004fca000f8e0208 */
[----:B------:R-:W1:Y:S02]  /*0090*/  SHFL.IDX PT, R0, R0, RZ, 0x1f ;  /* 0x00001fff00007589 */ /* 0x000e6400000e0000 */
[----:B-1----:R-:W-:-:S13]  /*00a0*/  ISETP.NE.AND P0, PT, R0, RZ, PT ;  /* 0x000000ff0000720c */ /* 0x002fda0003f05270 */
[----:B---3--:R-:W-:Y:S05]  /*00b0*/  @!P0 BRA `(.L_x_13) ;  /* 0x000001c000008947 */ /* 0x008fea0003800000 */
[----:B------:R-:W-:-:S04]  /*00c0*/  ISETP.NE.U32.AND P0, PT, RZ, c[0x0][0x568], PT ;  /* 0x00015a00ff007a0c */ /* 0x000fc80003f05070 */
[----:B------:R-:W-:-:S13]  /*00d0*/  ISETP.NE.AND.EX P0, PT, RZ, c[0x0][0x56c], PT, P0 ;  /* 0x00015b00ff007a0c */ /* 0x000fda0003f05300 */
[----:B------:R-:W-:Y:S05]  /*00e0*/  @!P0 BRA `(.L_x_14) ;  /* 0x0000005000008947 */ /* 0x000fea0003800000 */
[----:B------:R-:W-:Y:S02]  /*00f0*/  MOV R2, UR8 ;  /* 0x0000000800027c02 */ /* 0x000fe40008000f00 */
[----:B------:R-:W-:-:S05]  /*0100*/  MOV R3, UR9 ;  /* 0x0000000900037c02 */ /* 0x000fca0008000f00 */
[----:B------:R-:W2:Y:S02]  /*0110*/  LDG.E R2, [R2.64] ;  /* 0x0000000e02027981 */ /* 0x000ea4000c1e1900 */
[----:B--2---:R1:W2:Y:S02]  /*0120*/  R2UR UR6, R2 ;  /* 0x00000000020673c2 */ /* 0x0042a400000e0000 */
[----:B-12---:R-:W-:Y:S05]  /*0130*/  BRA `(.L_x_15) ;  /* 0x000000e000007947 */ /* 0x006fea0003800000 */
.L_x_14:
[----:B------:R-:W-:-:S04]  /*0140*/  ISETP.NE.U32.AND P0, PT, RZ, c[0x0][0x560], PT ;  /* 0x00015800ff007a0c */ /* 0x000fc80003f05070 */
[----:B------:R-:W-:-:S13]  /*0150*/  ISETP.NE.AND.EX P0, PT, RZ, c[0x0][0x564], PT, P0 ;  /* 0x00015900ff007a0c */ /* 0x000fda0003f05300 */
[----:B------:R-:W-:Y:S05]  /*0160*/  @!P0 BRA `(.L_x_16) ;  /* 0x000000a000008947 */ /* 0x000fea0003800000 */
[----:B------:R-:W-:Y:S02]  /*0170*/  ULDC.64 UR8, c[0x0][0x560] ;  /* 0x0001580000087ab9 */ /* 0x000fe40000000a00 */
[----:B------:R-:W-:-:S06]  /*0180*/  UIMAD.WIDE UR8, UR16, UR7, UR8 ;  /* 0x00000007100872a5 */ /* 0x000fcc000f8e0208 */
[----:B------:R-:W-:Y:S02]  /*0190*/  MOV R6, UR8 ;  /* 0x0000000800067c02 */ /* 0x000fe40008000f00 */
[----:B------:R-:W-:-:S05]  /*01a0*/  MOV R7, UR9 ;  /* 0x0000000900077c02 */ /* 0x000fca0008000f00 */
[----:B------:R-:W2:Y:S04]  /*01b0*/  LDG.E R2, [R6.64] ;  /* 0x0000000e06027981 */ /* 0x000ea8000c1e1900 */
[----:B------:R-:W3:Y:S01]  /*01c0*/  LDG.E R0, [R6.64+0x4] ;  /* 0x0000040e06007981 */ /* 0x000ee2000c1e1900 */
[----:B--2---:R-:W1:Y:S08]  /*01d0*/  R2UR UR4, R2 ;  /* 0x00000000020473c2 */ /* 0x004e7000000e0000 */
[----:B---3--:R-:W1:Y:S02]  /*01e0*/  R2UR UR6, R0 ;  /* 0x00000000000673c2 */ /* 0x008e6400000e0000 */
[----:B-1----:R-:W-:Y:S01]  /*01f0*/  UIADD3 UR6, -UR4, UR6, URZ ;  /* 0x0000000604067290 */ /* 0x002fe2000fffe13f */
[----:B------:R-:W-:Y:S05]  /*0200*/  BRA `(.L_x_15) ;  /* 0x0000001000007947 */ /* 0x000fea0003800000 */
.L_x_16:
[----:B------:R-:W-:Y:S02]  /*0210*/  ULDC UR6, c[0x0][0x54c] ;  /* 0x0001530000067ab9 */ /* 0x000fe40000000800 */
.L_x_15:
[----:B------:R-:W-:Y:S02]  /*0220*/  ULDC UR4, c[0x0][0x548] ;  /* 0x0001520000047ab9 */ /* 0x000fe40000000800 */
[----:B------:R-:W-:-:S02]  /*0230*/  USHF.L.U32 UR5, UR5, 0x7, URZ ;  /* 0x0000000705057899 */ /* 0x000fc4000800063f */
[----:B------:R-:W-:-:S04]  /*0240*/  UIMAD UR4, UR6, UR4, URZ ;  /* 0x00000004060472a4 */ /* 0x000fc8000f8e023f */
[----:B------:R-:W-:-:S04]  /*0250*/  UISETP.GE.AND UP0, UPT, UR5, UR4, UPT ;  /* 0x000000040500728c */ /* 0x000fc8000bf06270 */
[----:B------:R-:W-:Y:S01]  /*0260*/  USEL UR16, UR16, 0xffffffff, !UP0 ;  /* 0xffffffff10107887 */ /* 0x000fe2000c000000 */
[----:B------:R-:W-:Y:S05]  /*0270*/  BRA `(.L_x_17) ;  /* 0x000001b000007947 */ /* 0x000fea0003800000 */
.L_x_13:
        /* <DEDUP_REMOVED lines=8> */
.L_x_18:
        /* <DEDUP_REMOVED lines=13> */
.L_x_20:
[----:B------:R-:W-:Y:S02]  /*03d0*/  ULDC UR6, c[0x0][0x54c] ;  /* 0x0001530000067ab9 */ /* 0x000fe40000000800 */
.L_x_19:
[----:B------:R-:W-:Y:S02]  /*03e0*/  ULDC UR4, c[0x0][0x548] ;  /* 0x0001520000047ab9 */ /* 0x000fe40000000800 */
[----:B------:R-:W-:-:S02]  /*03f0*/  USHF.L.U32 UR5, UR5, 0x7, URZ ;  /* 0x0000000705057899 */ /* 0x000fc4000800063f */
[----:B------:R-:W-:-:S04]  /*0400*/  UIMAD UR4, UR6, UR4, URZ ;  /* 0x00000004060472a4 */ /* 0x000fc8000f8e023f */
[----:B------:R-:W-:-:S04]  /*0410*/  UISETP.GE.AND UP0, UPT, UR5, UR4, UPT ;  /* 0x000000040500728c */ /* 0x000fc8000bf06270 */
[----:B------:R-:W-:-:S06]  /*0420*/  USEL UR16, UR16, 0xffffffff, !UP0 ;  /* 0xffffffff10107887 */ /* 0x000fcc000c000000 */
.L_x_17:
[----:B------:R-:W-:-:S13]  /*0430*/  ISETP.LE.AND P0, PT, RZ, UR16, PT ;  /* 0x00000010ff007c0c */ /* 0x000fda000bf03270 */
[----:B------:R-:W-:Y:S05]  /*0440*/  @!P0 EXIT ;  /* 0x000000000000894d */ /* 0x000fea0003800000 */
[----:B------:R-:W-:Y:S02]  /*0450*/  ULDC.64 UR4, c[0x0][0x348] ;  /* 0x0000d20000047ab9 */ /* 0x000fe40000000a00 */
[----:B------:R-:W-:Y:S02]  /*0460*/  UISETP.NE.U32.AND UP1, UPT, URZ, UR4, UPT ;  /* 0x000000043f00728c */ /* 0x000fe4000bf25070 */
[----:B------:R-:W-:Y:S02]  /*0470*/  ULDC.64 UR8, c[0x0][0x348] ;  /* 0x0000d20000087ab9 */ /* 0x000fe40000000a00 */
[----:B------:R-:W-:Y:S02]  /*0480*/  UISETP.NE.AND.EX UP1, UPT, URZ, UR5, UPT, UP1 ;  /* 0x000000053f00728c */ /* 0x000fe4000bf25310 */
[----:B------:R-:W-:Y:S02]  /*0490*/  UIMAD.WIDE UR8, UR16, UR7, UR8 ;  /* 0x00000007100872a5 */ /* 0x000fe4000f8e0208 */
[----:B------:R-:W-:-:S02]  /*04a0*/  ULDC.64 UR4, c[0x0][0x370] ;  /* 0x0000dc0000047ab9 */ /* 0x000fc40000000a00 */
[----:B------:R-:W-:Y:S01]  /*04b0*/  UISETP.NE.U32.AND UP2, UPT, URZ, UR4, UPT ;  /* 0x000000043f00728c */ /* 0x000fe2000bf45070 */
[----:B------:R-:W-:Y:S01]  /*04c0*/  PLOP3.LUT P0, PT, PT, PT, UP1, 0x80, 0x0 ;  /* 0x000000000000781c */ /* 0x000fe20003f0f018 */
[----:B------:R-:W-:Y:S02]  /*04d0*/  IMAD.U32 R8, RZ, RZ, UR8 ;  /* 0x00000008ff087e24 */ /* 0x000fe4000f8e00ff */
[----:B------:R-:W-:Y:S01]  /*04e0*/  UISETP.NE.AND.EX UP2, UPT, URZ, UR5, UPT, UP2 ;  /* 0x000000053f00728c */ /* 0x000fe2000bf45320 */
[----:B------:R-:W-:Y:S02]  /*04f0*/  IMAD.U32 R9, RZ, RZ, UR9 ;  /* 0x00000009ff097e24 */ /* 0x000fe4000f8e00ff */
[----:B------:R-:W-:Y:S02]  /*0500*/  ULDC.64 UR4, c[0x0][0x360] ;  /* 0x0000d80000047ab9 */ /* 0x000fe40000000a00 */
[----:B------:R-:W-:-:S04]  /*0510*/  UISETP.NE.U32.AND UP0, UPT, URZ, UR4, UPT ;  /* 0x000000043f00728c */ /* 0x000fc8000bf05070 */
[----:B------:R-:W-:Y:S01]  /*0520*/  UISETP.NE.AND.EX UP0, UPT, URZ, UR5, UPT, UP0 ;  /* 0x000000053f00728c */ /* 0x000fe2000bf05300 */
[----:B------:R-:W-:Y:S01]  /*0530*/  PLOP3.LUT P2, PT, PT, PT, UP2, 0x80, 0x0 ;  /* 0x000000000000781c */ /* 0x000fe20003f4f028 */
[----:B------:R-:W-:Y:S01]  /*0540*/  ULDC.64 UR8, c[0x0][0x370] ;  /* 0x0000dc0000087ab9 */ /* 0x000fe20000000a00 */
[----:B------:R-:W2:Y:S01]  /*0550*/  @P0 LDG.E R2, [R8.64] ;  /* 0x0000000e08020981 */ /* 0x000ea2000c1e1900 */
[----:B------:R-:W-:Y:S01]  /*0560*/  ULDC.64 UR4, c[0x0][0x360] ;  /* 0x0000d80000047ab9 */ /* 0x000fe20000000a00 */
[----:B------:R-:W-:Y:S01]  /*0570*/  MOV R204, RZ ;  /* 0x000000ff00cc7202 */ /* 0x000fe20000000f00 */
[----:B------:R-:W-:Y:S01]  /*0580*/  @UP2 UIMAD.WIDE UR8, UR16, UR7, UR8 ;  /* 0x00000007100822a5 */ /* 0x000fe2000f8e0208 */
[----:B------:R-:W-:Y:S01]  /*0590*/  PLOP3.LUT P1, PT, PT, PT, UP0, 0x80, 0x0 ;  /* 0x000000000000781c */ /* 0x000fe20003f2f008 */
[----:B------:R-:W-:-:S03]  /*05a0*/  IMAD.MOV.U32 R0, RZ, RZ, c[0x0][0x168] ;  /* 0x00005a00ff007624 */ /* 0x000fc600078e00ff */
[----:B------:R-:W-:Y:S01]  /*05b0*/  @UP0 UIMAD.WIDE UR4, UR16, UR7, UR4 ;  /* 0x00000007100402a5 */ /* 0x000fe2000f8e0204 */
[----:B------:R-:W-:Y:S01]  /*05c0*/  MOV R10, UR8 ;  /* 0x00000008000a7c02 */ /* 0x000fe20008000f00 */
[----:B------:R-:W-:-:S04]  /*05d0*/  IMAD.U32 R11, RZ, RZ, UR9 ;  /* 0x00000009ff0b7e24 */ /* 0x000fc8000f8e00ff */
[----:B------:R-:W-:Y:S01]  /*05e0*/  MOV R6, UR4 ;  /* 0x0000000400067c02 */ /* 0x000fe20008000f00 */
[----:B------:R-:W-:Y:S01]  /*05f0*/  IMAD.U32 R7, RZ, RZ, UR5 ;  /* 0x00000005ff077e24 */ /* 0x000fe2000f8e00ff */
[----:B------:R1:W5:Y:S04]  /*0600*/  @P2 LDG.E R204, [R10.64] ;  /* 0x0000000e0acc2981 */ /* 0x000368000c1e1900 */
[----:B------:R1:W5:Y:S01]  /*0610*/  @P1 LDG.E R0, [R6.64] ;  /* 0x0000000e06001981 */ /* 0x000362000c1e1900 */
[----:B------:R-:W3:Y:S01]  /*0620*/  S2UR UR9, SR_CTAID.Y ;  /* 0x00000000000979c3 */ /* 0x000ee20000002600 */
[----:B------:R-:W-:Y:S02]  /*0630*/  ULDC UR5, c[0x0][0x2ac] ;  /* 0x0000ab0000057ab9 */ /* 0x000fe40000000800 */
[----:B------:R-:W-:-:S02]  /*0640*/  ULDC UR4, c[0x0][0x1d0] ;  /* 0x0000740000047ab9 */ /* 0x000fc40000000800 */
[----:B------:R-:W-:Y:S02]  /*0650*/  UIMAD UR4, UR5, UR4, URZ ;  /* 0x00000004050472a4 */ /* 0x000fe4000f8e023f */
[----:B------:R-:W-:-:S04]  /*0660*/  UMOV UR8, URZ ;  /* 0x0000003f00087c82 */ /* 0x000fc80008000000 */
[----:B------:R-:W-:Y:S01]  /*0670*/  MOV R3, UR4 ;  /* 0x0000000400037c02 */ /* 0x000fe20008000f00 */
[----:B---3--:R-:W-:Y:S01]  /*0680*/  USHF.R.S32.HI UR6, URZ, 0x1f, UR9 ;  /* 0x0000001f3f067899 */ /* 0x008fe20008011409 */
[----:B--2---:R1:W2:Y:S02]  /*0690*/  @P0 R2UR UR8, R2 ;  /* 0x00000000020803c2 */ /* 0x0042a400000e0000 */
[----:B-12---:R-:W-:Y:S06]  /*06a0*/  @P1 BRA `(.L_x_21) ;  /* 0x0000004000001947 */ /* 0x006fec0003800000 */
[----:B------:R-:W-:Y:S05]  /*06b0*/  @!P0 BRA `(.L_x_21) ;  /* 0x0000003000008947 */ /* 0x000fea0003800000 */
[----:B-----5:R-:W2:Y:S04]  /*06c0*/  LDG.E R0, [R8.64] ;  /* 0x0000000e08007981 */ /* 0x020ea8000c1e1900 */
[----:B------:R-:W2:Y:S02]  /*06d0*/  LDG.E R5, [R8.64+0x4] ;  /* 0x0000040e08057981 */ /* 0x000ea4000c1e1900 */
[----:B--2---:R-:W-:-:S02]  /*06e0*/  IADD3 R0, -R0, R5, RZ ;  /* 0x0000000500007210 */ /* 0x004fc40007ffe1ff */
.L_x_21:
[----:B------:R-:W-:-:S04]  /*06f0*/  ISETP.NE.U32.AND P0, PT, RZ, c[0x0][0x368], PT ;  /* 0x0000da00ff007a0c */ /* 0x000fc80003f05070 */
[----:B------:R-:W-:-:S13]  /*0700*/  ISETP.NE.AND.EX P0, PT, RZ, c[0x0][0x36c], PT, P0 ;  /* 0x0000db00ff007a0c */ /* 0x000fda0003f05300 */
[----:B------:R-:W-:Y:S05]  /*0710*/  @!P0 BRA `(.L_x_22) ;  /* 0x0000006000008947 */ /* 0x000fea0003800000 */
[----:B------:R-:W-:Y:S02]  /*0720*/  ULDC.64 UR4, c[0x0][0x368] ;  /* 0x0000da0000047ab9 */ /* 0x000fe40000000a00 */
[----:B------:R-:W-:-:S06]  /*0730*/  UIMAD.WIDE UR4, UR16, UR7, UR4 ;  /* 0x00000007100472a5 */ /* 0x000fcc000f8e0204 */
[----:B------:R-:W-:Y:S02]  /*0740*/  MOV R3, UR5 ;  /* 0x0000000500037c02 */ /* 0x000fe40008000f00 */
[----:B------:R-:W-:-:S05]  /*0750*/  MOV R2, UR4 ;  /* 0x0000000400027c02 */ /* 0x000fca0008000f00 */
[----:B------:R1:W5:Y:S01]  /*0760*/  LDG.E R3, [R2.64] ;  /* 0x0000000e02037981 */ /* 0x000362000c1e1900 */
[----:B------:R-:W-:Y:S05]  /*0770*/  BRA `(.L_x_23) ;  /* 0x000000a000007947 */ /* 0x000fea0003800000 */
.L_x_22:
        /* <DEDUP_REMOVED lines=8> */
[----:B------:R-:W2:Y:S02]  /*0800*/  LDG.E R2, [R6.64+0x4] ;  /* 0x0000040e06027981 */ /* 0x000ea4000c1e1900 */
[----:B--2---:R-:W-:-:S05]  /*0810*/  IADD3 R3, -R3, R2, RZ ;  /* 0x0000000203037210 */ /* 0x004fca0007ffe1ff */
.L_x_23:
[----:B-----5:R-:W-:Y:S01]  /*0820*/  IMAD.IADD R7, R3, 0x1, -R204 ;  /* 0x0000000103077824 */ /* 0x020fe200078e0acc */
[----:B------:R-:W-:Y:S01]  /*0830*/  PLOP3.LUT P2, PT, PT, PT, PT, 0x80, 0x0 ;  /* 0x000000000000781c */ /* 0x000fe20003f4f070 */
[----:B------:R-:W-:Y:S01]  /*0840*/  CS2R R118, SRZ ;  /* 0x0000000000767805 */ /* 0x000fe2000001ff00 */
[----:B------:R-:W-:Y:S01]  /*0850*/  CS2R R116, SRZ ;  /* 0x0000000000747805 */ /* 0x000fe2000001ff00 */
[----:B------:R-:W-:Y:S01]  /*0860*/  CS2R R122, SRZ ;  /* 0x00000000007a7805 */ /* 0x000fe2000001ff00 */
[C---:B------:R-:W-:Y:S01]  /*0870*/  ISETP.GE.AND P0, PT, R7.reuse, 0x1, PT ;  /* 0x000000010700780c */ /* 0x040fe20003f06270 */
[----:B------:R-:W-:Y:S01]  /*0880*/  CS2R R120, SRZ ;  /* 0x0000000000787805 */ /* 0x000fe2000001ff00 */
[----:B-1----:R-:W-:Y:S01]  /*0890*/  IADD3 R2, R7, 0x3f, RZ ;  /* 0x0000003f07027810 */ /* 0x002fe20007ffe0ff */
[----:B------:R-:W-:Y:S01]  /*08a0*/  CS2R R114, SRZ ;  /* 0x0000000000727805 */ /* 0x000fe2000001ff00 */
[----:B------:R-:W-:Y:S01]  /*08b0*/  CS2R R112, SRZ ;  /* 0x0000000000707805 */ /* 0x000fe2000001ff00 */
[----:B------:R-:W-:Y:S01]  /*08c0*/  CS2R R110, SRZ ;  /* 0x00000000006e7805 */ /* 0x000fe2000001ff00 */
[----:B------:R-:W-:Y:S01]  /*08d0*/  SHF.R.S32.HI R145, RZ, 0x1f, R2 ;  /* 0x0000001fff917819 */ /* 0x000fe20000011402 */
[----:B------:R-:W-:Y:S01]  /*08e0*/  CS2R R108, SRZ ;  /* 0x00000000006c7805 */ /* 0x000fe2000001ff00 */
[----:B------:R-:W-:Y:S01]  /*08f0*/  CS2R R106, SRZ ;  /* 0x00000000006a7805 */ /* 0x000fe2000001ff00 */
[----:B------:R-:W-:Y:S01]  /*0900*/  CS2R R104, SRZ ;  /* 0x0000000000687805 */ /* 0x000fe2000001ff00 */
[----:B------:R-:W-:Y:S01]  /*0910*/  LEA.HI R145, R145, R2, RZ, 0x6 ;  /* 0x0000000291917211 */ /* 0x000fe200078f30ff */
[----:B------:R-:W-:Y:S01]  /*0920*/  CS2R R126, SRZ ;  /* 0x00000000007e7805 */ /* 0x000fe2000001ff00 */
        /* <DEDUP_REMOVED lines=37> */
[----:B------:R-:W-:-:S02]  /*0b80*/  IMAD.MOV.U32 R8, RZ, RZ, RZ ;  /* 0x000000ffff087224 */ /* 0x000fc400078e00ff */
[----:B------:R-:W-:Y:S01]  /*0b90*/  IMAD.MOV.U32 R6, RZ, RZ, RZ ;  /* 0x000000ffff067224 */ /* 0x000fe200078e00ff */
[----:B------:R-:W-:Y:S05]  /*0ba0*/  @!P0 BRA `(.L_x_24) ;  /* 0x00006c0000008947 */ /* 0x000fea0003800000 */
[----:B------:R-:W-:Y:S02]  /*0bb0*/  ULDC.64 UR4, c[0x0][0x340] ;  /* 0x0000d00000047ab9 */ /* 0x000fe40000000a00 */
[----:B------:R-:W-:-:S04]  /*0bc0*/  UISETP.NE.U32.AND UP0, UPT, URZ, UR4, UPT ;  /* 0x000000043f00728c */ /* 0x000fc8000bf05070 */
[----:B------:R-:W-:-:S03]  /*0bd0*/  UISETP.NE.AND.EX UP0, UPT, URZ, UR5, UPT, UP0 ;  /* 0x000000053f00728c */ /* 0x000fc6000bf05300 */
[----:B------:R-:W-:-:S03]  /*0be0*/  ULDC.64 UR4, c[0x0][0x340] ;  /* 0x0000d00000047ab9 */ /* 0x000fc60000000a00 */
[----:B------:R-:W-:-:S05]  /*0bf0*/  PLOP3.LUT P1, PT, PT, PT, UP0, 0x80, 0x0 ;  /* 0x000000000000781c */ /* 0x000fca0003f2f008 */
[----:B------:R-:W-:-:S06]  /*0c00*/  @UP0 UIMAD.WIDE UR4, UR16, UR7, UR4 ;  /* 0x00000007100402a5 */ /* 0x000fcc000f8e0204 */
[----:B------:R-:W-:Y:S02]  /*0c10*/  IMAD.U32 R2, RZ, RZ, UR4 ;  /* 0x00000004ff027e24 */ /* 0x000fe4000f8e00ff */
[----:B------:R-:W-:Y:S01]  /*0c20*/  IMAD.U32 R3, RZ, RZ, UR5 ;  /* 0x00000005ff037e24 */ /* 0x000fe2000f8e00ff */
[----:B------:R-:W1:Y:S01]  /*0c30*/  S2R R13, SR_CTAID.X ;  /* 0x00000000000d7919 */ /* 0x000e620000002500 */
[----:B------:R-:W-:Y:S01]  /*0c40*/  SHF.R.S32.HI R11, RZ, 0x1f, R4 ;  /* 0x0000001fff0b7819 */ /* 0x000fe20000011404 */
[----:B------:R-:W-:Y:S02]  /*0c50*/  USHF.R.S32.HI UR7, URZ, 0x1f, UR8 ;  /* 0x0000001f3f077899 */ /* 0x000fe40008011408 */
[----:B------:R2:W3:Y:S01]  /*0c60*/  @P1 LDG.E R5, [R2.64] ;  /* 0x0000000e02051981 */ /* 0x0004e2000c1e1900 */
[CC--:B------:R-:W-:Y:S01]  /*0c70*/  LEA.HI R44, R11.reuse, R4.reuse, RZ, 0x3 ;  /* 0x000000040b2c7211 */ /* 0x0c0fe200078f18ff */
[----:B------:R-:W-:Y:S01]  /*0c80*/  ULDC.64 UR4, c[0x0][0x178] ;  /* 0x00005e0000047ab9 */ /* 0x000fe20000000a00 */
[----:B------:R-:W-:Y:S01]  /*0c90*/  LEA.HI R80, R11, R4, RZ, 0x4 ;  /* 0x000000040b507211 */ /* 0x000fe200078f20ff */
[----:B------:R-:W-:Y:S01]  /*0ca0*/  UIMAD UR7, UR7, UR4, URZ ;  /* 0x00000004070772a4 */ /* 0x000fe2000f8e023f */
[----:B------:R-:W-:Y:S01]  /*0cb0*/  LOP3.LUT R9, R44, 0xfffffff8, RZ, 0xc0, !PT ;  /* 0xfffffff82c097812 */ /* 0x000fe200078ec0ff */
[----:B------:R-:W-:Y:S01]  /*0cc0*/  UIMAD.WIDE.U32 UR10, UR8, UR4, URZ ;  /* 0x00000004080a72a5 */ /* 0x000fe2000f8e003f */
[----:B------:R-:W-:Y:S01]  /*0cd0*/  SHF.R.S32.HI R44, RZ, 0x3, R44 ;  /* 0x00000003ff2c7819 */ /* 0x000fe2000001142c */
[----:B------:R-:W-:Y:S01]  /*0ce0*/  UIMAD UR7, UR8, UR5, UR7 ;  /* 0x00000005080772a4 */ /* 0x000fe2000f8e0207 */
[----:B------:R-:W-:Y:S01]  /*0cf0*/  BSSY B0, `(.L_x_25) ;  /* 0x0000058000007945 */ /* 0x000fe20003800000 */
[----:B------:R-:W-:Y:S01]  /*0d00*/  USHF.R.S32.HI UR8, URZ, 0x1f, UR16 ;  /* 0x0000001f3f087899 */ /* 0x000fe20008011410 */
[----:B------:R-:W-:Y:S01]  /*0d10*/  SHF.R.S32.HI R145, RZ, 0x6, R145 ;  /* 0x00000006ff917819 */ /* 0x000fe20000011491 */
[----:B------:R-:W-:-:S02]  /*0d20*/  ULDC.64 UR4, c[0x0][0x1b8] ;  /* 0x00006e0000047ab9 */ /* 0x000fc40000000a00 */
[----:B------:R-:W-:Y:S02]  /*0d30*/  UIADD3 UR11, UR11, UR7, URZ ;  /* 0x000000070b0b7290 */ /* 0x000fe4000fffe03f */
[----:B------:R-:W-:Y:S02]  /*0d40*/  UIMAD UR7, UR6, UR4, URZ ;  /* 0x00000004060772a4 */ /* 0x000fe4000f8e023f */
[----:B------:R-:W-:Y:S02]  /*0d50*/  USEL UR8, UR8, URZ, !UP1 ;  /* 0x0000003f08087287 */ /* 0x000fe4000c800000 */
[----:B------:R-:W-:Y:S02]  /*0d60*/  UIMAD UR7, UR9, UR5, UR7 ;  /* 0x00000005090772a4 */ /* 0x000fe4000f8e0207 */
[----:B------:R-:W-:Y:S02]  /*0d70*/  UIMAD.WIDE.U32 UR12, UR9, UR4, UR10 ;  /* 0x00000004090c72a5 */ /* 0x000fe4000f8e000a */
[----:B------:R-:W-:Y:S01]  /*0d80*/  USEL UR10, UR16, URZ, !UP1 ;  /* 0x0000003f100a7287 */ /* 0x000fe2000c800000 */
[----:B--2---:R-:W-:Y:S01]  /*0d90*/  IMAD.MOV.U32 R3, RZ, RZ, c[0x0][0x2c4] ;  /* 0x0000b100ff037624 */ /* 0x004fe200078e00ff */
[----:B------:R-:W-:Y:S01]  /*0da0*/  ULDC.64 UR4, c[0x0][0x1c0] ;  /* 0x0000700000047ab9 */ /* 0x000fe20000000a00 */
[----:B------:R-:W-:Y:S01]  /*0db0*/  IMAD.IADD R2, R4, 0x1, -R9 ;  /* 0x0000000104027824 */ /* 0x000fe200078e0a09 */
[----:B------:R-:W-:-:S02]  /*0dc0*/  UIMAD UR8, UR8, UR4, URZ ;  /* 0x00000004080872a4 */ /* 0x000fc4000f8e023f */
[----:B------:R-:W-:Y:S01]  /*0dd0*/  ISETP.NE.AND P0, PT, R3, 0x1, PT ;  /* 0x000000010300780c */ /* 0x000fe20003f05270 */
[C-C-:B------:R-:W-:Y:S01]  /*0de0*/  IMAD R203, R2.reuse, 0x20, R44.reuse ;  /* 0x0000002002cb7824 */ /* 0x140fe200078e022c */
[----:B------:R-:W-:Y:S01]  /*0df0*/  UIADD3 UR13, UR13, UR7, URZ ;  /* 0x000000070d0d7290 */ /* 0x000fe2000fffe03f */
[----:B------:R-:W-:Y:S01]  /*0e00*/  IMAD.SHL.U32 R135, R2, 0x8, RZ ;  /* 0x0000000802877824 */ /* 0x000fe200078e00ff */
[----:B------:R-:W-:Y:S01]  /*0e10*/  UIMAD UR5, UR10, UR5, UR8 ;  /* 0x000000050a0572a4 */ /* 0x000fe2000f8e0208 */
[C---:B-1----:R-:W-:Y:S01]  /*0e20*/  IMAD R8, R13.reuse, 0x80, R203 ;  /* 0x000000800d087824 */ /* 0x042fe200078e02cb */
[----:B------:R-:W-:Y:S01]  /*0e30*/  UIMAD.WIDE.U32 UR10, UR10, UR4, UR12 ;  /* 0x000000040a0a72a5 */ /* 0x000fe2000f8e000c */
[----:B------:R-:W-:Y:S01]  /*0e40*/  IMAD R13, R13, 0x80, R44 ;  /* 0x000000800d0d7824 */ /* 0x000fe200078e022c */
[----:B------:R-:W-:Y:S01]  /*0e50*/  ISETP.GE.AND P5, PT, R135, c[0x0][0x198], PT ;  /* 0x0000660087007a0c */ /* 0x000fe20003fa6270 */
[----:B------:R-:W-:Y:S01]  /*0e60*/  IMAD.MOV.U32 R9, RZ, RZ, R8 ;  /* 0x000000ffff097224 */ /* 0x000fe200078e0008 */
[----:B------:R-:W-:-:S02]  /*0e70*/  UIADD3 UR5, UR11, UR5, URZ ;  /* 0x000000050b057290 */ /* 0x000fc4000fffe03f */
[----:B------:R-:W-:Y:S02]  /*0e80*/  IMAD.U32 R15, RZ, RZ, UR11 ;  /* 0x0000000bff0f7e24 */ /* 0x000fe4000f8e00ff */
[----:B------:R-:W-:-:S04]  /*0e90*/  @P0 IMAD.HI.U32 R3, R8, c[0x0][0x2c8], RZ ;  /* 0x0000b20008030a27 */ /* 0x000fc800078e00ff */
[----:B------:R-:W-:Y:S01]  /*0ea0*/  IMAD.U32 R14, RZ, RZ, UR10 ;  /* 0x0000000aff0e7e24 */ /* 0x000fe2000f8e00ff */
[----:B------:R-:W-:Y:S01]  /*0eb0*/  @P0 SHF.R.U32.HI R9, RZ, c[0x0][0x2cc], R3 ;  /* 0x0000b300ff090a19 */ /* 0x000fe20000011603 */
[----:B------:R-:W-:-:S03]  /*0ec0*/  IMAD.U32 R15, RZ, RZ, UR5 ;  /* 0x00000005ff0f7e24 */ /* 0x000fc6000f8e00ff */
[--C-:B------:R-:W-:Y:S01]  /*0ed0*/  SHF.R.S32.HI R6, RZ, 0x1f, R9.reuse ;  /* 0x0000001fff067819 */ /* 0x100fe20000011409 */
[----:B------:R-:W-:Y:S02]  /*0ee0*/  IMAD.MOV R3, RZ, RZ, -R9 ;  /* 0x000000ffff037224 */ /* 0x000fe400078e0a09 */
[----:B------:R-:W-:-:S04]  /*0ef0*/  IMAD.WIDE.U32 R18, R9, c[0x0][0x1b0], R14 ;  /* 0x00006c0009127a25 */ /* 0x000fc800078e000e */
[----:B------:R-:W-:Y:S02]  /*0f00*/  IMAD R3, R3, c[0x0][0x2c4], R8 ;  /* 0x0000b10003037a24 */ /* 0x000fe400078e0208 */
[----:B------:R-:W-:Y:S02]  /*0f10*/  IMAD R6, R6, c[0x0][0x1b0], RZ ;  /* 0x00006c0006067a24 */ /* 0x000fe400078e02ff */
[----:B------:R-:W-:Y:S01]  /*0f20*/  IMAD.SHL.U32 R14, R44, 0x40, RZ ;  /* 0x000000402c0e7824 */ /* 0x000fe200078e00ff */
[----:B------:R-:W-:Y:S01]  /*0f30*/  SHF.R.S32.HI R8, RZ, 0x1f, R3 ;  /* 0x0000001fff087819 */ /* 0x000fe20000011403 */
[----:B------:R-:W-:-:S03]  /*0f40*/  IMAD R6, R9, c[0x0][0x1b4], R6 ;  /* 0x00006d0009067a24 */ /* 0x000fc600078e0206 */
[----:B------:R-:W-:Y:S01]  /*0f50*/  LOP3.LUT R14, R14, 0x1c0, RZ, 0xc0, !PT ;  /* 0x000001c00e0e7812 */ /* 0x000fe200078ec0ff */
[----:B------:R-:W-:Y:S02]  /*0f60*/  IMAD.IADD R19, R19, 0x1, R6 ;  /* 0x0000000113137824 */ /* 0x000fe400078e0206 */
[----:B------:R-:W-:Y:S01]  /*0f70*/  IMAD R6, R8, c[0x0][0x1a8], RZ ;  /* 0x00006a0008067a24 */ /* 0x000fe200078e02ff */
[----:B------:R-:W-:Y:S01]  /*0f80*/  SHF.R.U32.HI R12, RZ, 0x3, R14 ;  /* 0x00000003ff0c7819 */ /* 0x000fe2000001160e */
[----:B------:R-:W-:Y:S01]  /*0f90*/  IMAD.WIDE.U32 R18, R3, c[0x0][0x1a8], R18 ;  /* 0x00006a0003127a25 */ /* 0x000fe200078e0012 */
[----:B------:R-:W-:-:S03]  /*0fa0*/  LOP3.LUT R199, R14, 0x38, R135, 0xf8, !PT ;  /* 0x000000380ec77812 */ /* 0x000fc600078ef887 */
[----:B------:R-:W-:Y:S01]  /*0fb0*/  IMAD R9, R3, c[0x0][0x1ac], R6 ;  /* 0x00006b0003097a24 */ /* 0x000fe200078e0206 */
[----:B------:R-:W-:Y:S02]  /*0fc0*/  LOP3.LUT R3, R80, 0xfffffff0, RZ, 0xc0, !PT ;  /* 0xfffffff050037812 */ /* 0x000fe400078ec0ff */
[----:B------:R-:W-:Y:S01]  /*0fd0*/  LOP3.LUT R199, R199, R12, RZ, 0x3c, !PT ;  /* 0x0000000cc7c77212 */ /* 0x000fe200078e3cff */
[----:B------:R-:W-:Y:S01]  /*0fe0*/  IMAD.IADD R10, R19, 0x1, R9 ;  /* 0x00000001130a7824 */ /* 0x000fe200078e0209 */
[----:B------:R-:W-:Y:S01]  /*0ff0*/  LEA R16, P0, R18, c[0x0][0x160], 0x1 ;  /* 0x0000580012107a11 */ /* 0x000fe200078008ff */
[----:B------:R-:W-:Y:S01]  /*1000*/  IMAD.IADD R8, R4, 0x1, -R3 ;  /* 0x0000000104087824 */ /* 0x000fe200078e0a03 */
[----:B------:R-:W-:Y:S01]  /*1010*/  IADD3 R9, R135, 0x40, RZ ;  /* 0x0000004087097810 */ /* 0x000fe20007ffe0ff */
[----:B------:R-:W-:Y:S01]  /*1020*/  IMAD R12, R0, c[0x0][0x2c4], RZ ;  /* 0x0000b100000c7a24 */ /* 0x000fe200078e02ff */
[----:B------:R-:W-:Y:S01]  /*1030*/  LEA.HI.X R10, R18, c[0x0][0x164], R10, 0x1, P0 ;  /* 0x00005900120a7a11 */ /* 0x000fe200000f0c0a */
[----:B------:R-:W-:Y:S01]  /*1040*/  IMAD.MOV.U32 R0, RZ, RZ, 0x10 ;  /* 0x00000010ff007424 */ /* 0x000fe200078e00ff */
[----:B------:R-:W-:Y:S01]  /*1050*/  SHF.R.S32.HI R3, RZ, 0x1f, R8 ;  /* 0x0000001fff037819 */ /* 0x000fe20000011408 */
[----:B------:R1:W2:Y:S01]  /*1060*/  SHFL.IDX PT, R14, R16, RZ, 0x181f ;  /* 0x00181fff100e7589 */ /* 0x0002a200000e0000 */
[----:B------:R-:W-:-:S02]  /*1070*/  ISETP.GE.AND P0, PT, R13, R12, PT ;  /* 0x0000000c0d00720c */ /* 0x000fc40003f06270 */
[----:B------:R-:W-:Y:S01]  /*1080*/  LEA.HI R6, R3, R8, RZ, 0x3 ;  /* 0x0000000803067211 */ /* 0x000fe200078f18ff */
[----:B------:R1:W4:Y:S01]  /*1090*/  SHFL.IDX PT, R15, R10, RZ, 0x181f ;  /* 0x00181fff0a0f7589 */ /* 0x00032200000e0000 */
[----:B------:R-:W-:Y:S02]  /*10a0*/  LEA.HI R18, R11, R4, RZ, 0x6 ;  /* 0x000000040b127211 */ /* 0x000fe400078f30ff */
[----:B------:R-:W-:Y:S02]  /*10b0*/  LOP3.LUT R3, R6, 0xfffffff8, RZ, 0xc0, !PT ;  /* 0xfffffff806037812 */ /* 0x000fe400078ec0ff */
[----:B------:R-:W-:Y:S01]  /*10c0*/  ISETP.GE.AND P4, PT, R9, c[0x0][0x198], PT ;  /* 0x0000660009007a0c */ /* 0x000fe20003f86270 */
[----:B------:R-:W-:Y:S02]  /*10d0*/  IMAD.SHL.U32 R18, R18, 0x8, RZ ;  /* 0x0000000812127824 */ /* 0x000fe400078e00ff */
[----:B------:R-:W-:Y:S01]  /*10e0*/  IMAD.IADD R3, R8, 0x1, -R3 ;  /* 0x0000000108037824 */ /* 0x000fe200078e0a03 */
[----:B------:R-:W-:-:S02]  /*10f0*/  IADD3 R8, R135, 0x80, RZ ;  /* 0x0000008087087810 */ /* 0x000fc40007ffe0ff */
[----:B------:R-:W-:Y:S02]  /*1100*/  LOP3.LUT R199, R199, 0xfffffe00, R18, 0xf8, !PT ;  /* 0xfffffe00c7c77812 */ /* 0x000fe400078ef812 */
[----:B------:R-:W-:Y:S01]  /*1110*/  ISETP.GE.AND P3, PT, R8, c[0x0][0x198], PT ;  /* 0x0000660008007a0c */ /* 0x000fe20003f66270 */
[----:B---3--:R3:W5:Y:S03]  /*1120*/  @P1 R2UR UR8, R5 ;  /* 0x00000000050813c2 */ /* 0x00876600000e0000 */
[----:B------:R-:W-:Y:S01]  /*1130*/  R2P PR, R3, 0x6 ;  /* 0x0000000603007804 */ /* 0x000fe20000000000 */
[----:B-----5:R-:W-:-:S04]  /*1140*/  @!UP0 UMOV UR8, UR16 ;  /* 0x0000001000088c82 */ /* 0x020fc80008000000 */
[----:B------:R-:W-:Y:S01]  /*1150*/  SEL R0, R0, 0xfffffff0, !P1 ;  /* 0xfffffff000007807 */ /* 0x000fe20004800000 */
[----:B---3--:R-:W-:-:S05]  /*1160*/  IMAD.MOV.U32 R5, RZ, RZ, 0x20 ;  /* 0x00000020ff057424 */ /* 0x008fca00078e00ff */
[----:B------:R-:W-:Y:S01]  /*1170*/  SEL R5, R5, 0xffffffe0, !P2 ;  /* 0xffffffe005057807 */ /* 0x000fe20005000000 */
[----:B------:R-:W-:Y:S05]  /*1180*/  @P0 BRA `(.L_x_26) ;  /* 0x000000e000000947 */ /* 0x000fea0003800000 */
[----:B-12-4-:R-:W-:Y:S01]  /*1190*/  SHF.R.S32.HI R18, RZ, 0x1f, R9 ;  /* 0x0000001fff127819 */ /* 0x016fe20000011409 */
[----:B------:R-:W-:Y:S01]  /*11a0*/  IMAD.WIDE R20, R135, 0x2, R14 ;  /* 0x0000000287147825 */ /* 0x000fe200078e020e */
[----:B------:R-:W-:Y:S02]  /*11b0*/  SHF.R.S32.HI R17, RZ, 0x1f, R8 ;  /* 0x0000001fff117819 */ /* 0x000fe40000011408 */
[----:B------:R-:W-:Y:S01]  /*11c0*/  LEA.HI R19, R18, R9, RZ, 0x3 ;  /* 0x0000000912137211 */ /* 0x000fe200078f18ff */
[----:B------:R-:W-:Y:S01]  /*11d0*/  IMAD.SHL.U32 R18, R199, 0x2, RZ ;  /* 0x00000002c7127824 */ /* 0x000fe200078e00ff */
[----:B------:R-:W-:Y:S02]  /*11e0*/  LEA.HI R17, R17, R8, RZ, 0x3 ;  /* 0x0000000811117211 */ /* 0x000fe400078f18ff */
[----:B------:R-:W-:Y:S02]  /*11f0*/  LOP3.LUT R19, R19, 0xfffffff8, RZ, 0xc0, !PT ;  /* 0xfffffff813137812 */ /* 0x000fe400078ec0ff */
[----:B------:R-:W-:Y:S01]  /*1200*/  LOP3.LUT R17, R17, 0xfffffff8, RZ, 0xc0, !PT ;  /* 0xfffffff811117812 */ /* 0x000fe200078ec0ff */
[----:B------:R-:W-:Y:S01]  /*1210*/  @!PT LDS RZ, [RZ] ;  /* 0x00000000fffff984 */ /* 0x000fe20000000800 */
[----:B------:R1:W-:Y:S02]  /*1220*/  LDGSTS.E.BYPASS.LTC128B.128 [R18+0xc100], [R20.64], !P5 ;  /* 0x0c10000014127fae */ /* 0x0003e4000e901d4e */
[----:B------:R-:W-:-:S04]  /*1230*/  IMAD.WIDE R22, R19, 0x2, R14 ;  /* 0x0000000213167825 */ /* 0x000fc800078e020e */
[----:B------:R-:W-:Y:S01]  /*1240*/  IMAD.WIDE R14, R17, 0x2, R14 ;  /* 0x00000002110e7825 */ /* 0x000fe200078e020e */
[----:B------:R1:W-:Y:S04]  /*1250*/  LDGSTS.E.BYPASS.LTC128B.128 [R18+0x10100], [R22.64], !P4 ;  /* 0x1010000016127fae */ /* 0x0003e8000e101d4e */
[----:B------:R1:W-:Y:S02]  /*1260*/  LDGSTS.E.BYPASS.LTC128B.128 [R18+0x14100], [R14.64], !P3 ;  /* 0x141000000e127fae */ /* 0x0003e4000d901d4e */
.L_x_26:
[----:B-12-4-:R-:W-:Y:S05]  /*1270*/  BSYNC B0 ;  /* 0x0000000000007941 */ /* 0x016fea0003800000 */
.L_x_25:
[----:B------:R-:W-:Y:S01]  /*1280*/  IADD3 R15, R13, 0x20, RZ ;  /* 0x000000200d0f7810 */ /* 0x000fe20007ffe0ff */
[----:B------:R1:W2:Y:S01]  /*1290*/  SHFL.IDX PT, R19, R10, 0x1, 0x181f ;  /* 0x00381f000a137f89 */ /* 0x0002a200000e0000 */
[----:B------:R-:W-:Y:S02]  /*12a0*/  BSSY B0, `(.L_x_27) ;  /* 0x0000012000007945 */ /* 0x000fe40003800000 */
[----:B------:R-:W-:Y:S01]  /*12b0*/  ISETP.GE.AND P0, PT, R15, R12, PT ;  /* 0x0000000c0f00720c */ /* 0x000fe20003f06270 */
[----:B------:R1:W3:-:S12]  /*12c0*/  SHFL.IDX PT, R18, R16, 0x1, 0x181f ;  /* 0x00381f0010127f89 */ /* 0x0002d800000e0000 */
[----:B------:R-:W-:Y:S05]  /*12d0*/  @P0 BRA `(.L_x_28) ;  /* 0x000000e000000947 */ /* 0x000fea0003800000 */
[----:B------:R-:W-:Y:S01]  /*12e0*/  SHF.R.S32.HI R14, RZ, 0x1f, R9 ;  /* 0x0000001fff0e7819 */ /* 0x000fe20000011409 */
[----:B--23--:R-:W-:Y:S01]  /*12f0*/  IMAD.WIDE R20, R135, 0x2, R18 ;  /* 0x0000000287147825 */ /* 0x00cfe200078e0212 */
[----:B------:R-:W-:Y:S02]  /*1300*/  SHF.R.S32.HI R17, RZ, 0x1f, R8 ;  /* 0x0000001fff117819 */ /* 0x000fe40000011408 */
[----:B------:R-:W-:Y:S02]  /*1310*/  LEA.HI R15, R14, R9, RZ, 0x3 ;  /* 0x000000090e0f7211 */ /* 0x000fe400078f18ff */
[----:B------:R-:W-:Y:S01]  /*1320*/  LEA.HI R14, R17, R8, RZ, 0x3 ;  /* 0x00000008110e7211 */ /* 0x000fe200078f18ff */
[----:B------:R-:W-:Y:S01]  /*1330*/  IMAD.SHL.U32 R17, R199, 0x2, RZ ;  /* 0x00000002c7117824 */ /* 0x000fe200078e00ff */
[----:B------:R-:W-:Y:S02]  /*1340*/  LOP3.LUT R15, R15, 0xfffffff8, RZ, 0xc0, !PT ;  /* 0xfffffff80f0f7812 */ /* 0x000fe400078ec0ff */
[----:B------:R-:W-:-:S02]  /*1350*/  LOP3.LUT R14, R14, 0xfffffff8, RZ, 0xc0, !PT ;  /* 0xfffffff80e0e7812 */ /* 0x000fc400078ec0ff */
[----:B------:R-:W-:Y:S01]  /*1360*/  @!PT LDS RZ, [RZ] ;  /* 0x00000000fffff984 */ /* 0x000fe20000000800 */
[----:B------:R2:W-:Y:S01]  /*1370*/  LDGSTS.E.BYPASS.LTC128B.128 [R17+0xd100], [R20.64], !P5 ;  /* 0x0d10000014117fae */ /* 0x0005e2000e901d4e */
[----:B------:R-:W-:-:S04]  /*1380*/  IMAD.WIDE R22, R15, 0x2, R18 ;  /* 0x000000020f167825 */ /* 0x000fc800078e0212 */
[----:B------:R-:W-:Y:S01]  /*1390*/  IMAD.WIDE R14, R14, 0x2, R18 ;  /* 0x000000020e0e7825 */ /* 0x000fe200078e0212 */
[----:B------:R2:W-:Y:S04]  /*13a0*/  LDGSTS.E.BYPASS.LTC128B.128 [R17+0x11100], [R22.64], !P4 ;  /* 0x1110000016117fae */ /* 0x0005e8000e101d4e */
[----:B------:R2:W-:Y:S02]  /*13b0*/  LDGSTS.E.BYPASS.LTC128B.128 [R17+0x15100], [R14.64], !P3 ;  /* 0x151000000e117fae */ /* 0x0005e4000d901d4e */
.L_x_28:
[----:B------:R-:W-:Y:S05]  /*13c0*/  BSYNC B0 ;  /* 0x0000000000007941 */ /* 0x000fea0003800000 */
.L_x_27:
[----:B--2---:R-:W-:Y:S01]  /*13d0*/  IADD3 R15, R13, 0x40, RZ ;  /* 0x000000400d0f7810 */ /* 0x004fe20007ffe0ff */
[----:B------:R2:W4:Y:S01]  /*13e0*/  SHFL.IDX PT, R19, R10, 0x2, 0x181f ;  /* 0x00581f000a137f89 */ /* 0x00052200000e0000 */
[----:B------:R-:W-:Y:S02]  /*13f0*/  BSSY B0, `(.L_x_29) ;  /* 0x0000012000007945 */ /* 0x000fe40003800000 */
[----:B------:R-:W-:Y:S01]  /*1400*/  ISETP.GE.AND P0, PT, R15, R12, PT ;  /* 0x0000000c0f00720c */ /* 0x000fe20003f06270 */
[----:B---3--:R2:W3:-:S12]  /*1410*/  SHFL.IDX PT, R18, R16, 0x2, 0x181f ;  /* 0x00581f0010127f89 */ /* 0x0084d800000e0000 */
[----:B------:R-:W-:Y:S05]  /*1420*/  @P0 BRA `(.L_x_30) ;  /* 0x000000e000000947 */ /* 0x000fea0003800000 */
[----:B------:R-:W-:Y:S01]  /*1430*/  SHF.R.S32.HI R14, RZ, 0x1f, R9 ;  /* 0x0000001fff0e7819 */ /* 0x000fe20000011409 */
[----:B---34-:R-:W-:Y:S01]  /*1440*/  IMAD.WIDE R20, R135, 0x2, R18 ;  /* 0x0000000287147825 */ /* 0x018fe200078e0212 */
        /* <DEDUP_REMOVED lines=12> */
.L_x_30:
[----:B------:R-:W-:Y:S05]  /*1510*/  BSYNC B0 ;  /* 0x0000000000007941 */ /* 0x000fea0003800000 */
.L_x_29:
[----:B---3--:R-:W-:Y:S01]  /*1520*/  SHFL.IDX PT, R14, R16, 0x3, 0x181f ;  /* 0x00781f00100e7f89 */ /* 0x008fe200000e0000 */
[----:B----4-:R-:W-:Y:S01]  /*1530*/  IADD3 R19, R13, 0x60, RZ ;  /* 0x000000600d137810 */ /* 0x010fe20007ffe0ff */
[----:B------:R-:W-:Y:S01]  /*1540*/  IMAD.MOV.U32 R200, RZ, RZ, c[0x0][0x2b8] ;  /* 0x0000ae00ffc87624 */ /* 0x000fe200078e00ff */
[----:B------:R-:W-:Y:S01]  /*1550*/  SHF.R.S32.HI R134, RZ, 0x1f, R9 ;  /* 0x0000001fff867819 */ /* 0x000fe20000011409 */
[----:B------:R-:W3:Y:S01]  /*1560*/  SHFL.IDX PT, R15, R10, 0x3, 0x181f ;  /* 0x00781f000a0f7f89 */ /* 0x000ee200000e0000 */
[----:B------:R-:W-:Y:S01]  /*1570*/  ISETP.GE.AND P0, PT, R19, R12, PT ;  /* 0x0000000c1300720c */ /* 0x000fe20003f06270 */
[----:B------:R-:W-:Y:S01]  /*1580*/  IMAD R17, R145, 0x40, R203 ;  /* 0x0000004091117824 */ /* 0x000fe200078e02cb */
[----:B------:R-:W-:Y:S01]  /*1590*/  SHF.R.S32.HI R133, RZ, 0x1f, R8 ;  /* 0x0000001fff857819 */ /* 0x000fe20000011408 */
[----:B------:R-:W-:Y:S01]  /*15a0*/  IMAD.SHL.U32 R199, R199, 0x2, RZ ;  /* 0x00000002c7c77824 */ /* 0x000fe200078e00ff */
[----:B------:R-:W-:Y:S01]  /*15b0*/  LEA.HI R134, R134, R9, RZ, 0x3 ;  /* 0x0000000986867211 */ /* 0x000fe200078f18ff */
[----:B------:R-:W-:Y:S01]  /*15c0*/  USHF.R.S32.HI UR7, URZ, 0x1f, UR8 ;  /* 0x0000001f3f077899 */ /* 0x000fe20008011408 */
[----:B------:R-:W-:Y:S01]  /*15d0*/  LEA.HI R133, R133, R8, RZ, 0x3 ;  /* 0x0000000885857211 */ /* 0x000fe200078f18ff */
[----:B------:R-:W-:Y:S01]  /*15e0*/  ULDC.64 UR4, c[0x0][0x2b0] ;  /* 0x0000ac0000047ab9 */ /* 0x000fe20000000a00 */
[----:B------:R-:W-:Y:S01]  /*15f0*/  LOP3.LUT R134, R134, 0xfffffff8, RZ, 0xc0, !PT ;  /* 0xfffffff886867812 */ /* 0x000fe200078ec0ff */
[----:B------:R-:W-:Y:S01]  /*1600*/  UIMAD UR7, UR7, UR4, URZ ;  /* 0x00000004070772a4 */ /* 0x000fe2000f8e023f */
[----:B------:R-:W-:Y:S01]  /*1610*/  ISETP.NE.AND P2, PT, R200, 0x1, PT ;  /* 0x00000001c800780c */ /* 0x000fe20003f45270 */
[----:B------:R-:W-:Y:S01]  /*1620*/  UIMAD.WIDE.U32 UR10, UR8, UR4, URZ ;  /* 0x00000004080a72a5 */ /* 0x000fe2000f8e003f */
[----:B------:R-:W-:Y:S01]  /*1630*/  LOP3.LUT R133, R133, 0xfffffff8, RZ, 0xc0, !PT ;  /* 0xfffffff885857812 */ /* 0x000fe200078ec0ff */
[----:B------:R-:W-:Y:S01]  /*1640*/  UIMAD UR7, UR8, UR5, UR7 ;  /* 0x00000005080772a4 */ /* 0x000fe2000f8e0207 */
[----:B------:R-:W-:Y:S01]  /*1650*/  IADD3 R13, R17, -0x40, RZ ;  /* 0xffffffc0110d7810 */ /* 0x000fe20007ffe0ff */
[----:B------:R-:W-:Y:S01]  /*1660*/  IMAD.MOV.U32 R201, RZ, RZ, RZ ;  /* 0x000000ffffc97224 */ /* 0x000fe200078e00ff */
[----:B------:R-:W-:-:S02]  /*1670*/  ULDC.64 UR4, c[0x0][0x1e8] ;  /* 0x00007a0000047ab9 */ /* 0x000fc40000000a00 */
[C---:B------:R-:W-:Y:S01]  /*1680*/  ISETP.GE.AND P1, PT, R13.reuse, R7, PT ;  /* 0x000000070d00720c */ /* 0x040fe20003f26270 */
[----:B------:R-:W-:Y:S01]  /*1690*/  IMAD.IADD R202, R13, 0x1, R204 ;  /* 0x000000010dca7824 */ /* 0x000fe200078e02cc */
[----:B------:R-:W-:Y:S02]  /*16a0*/  UIADD3 UR7, UR11, UR7, URZ ;  /* 0x000000070b077290 */ /* 0x000fe4000fffe03f */
[----:B------:R-:W-:Y:S01]  /*16b0*/  ISETP.GT.OR P1, PT, R203, 0x3f, P1 ;  /* 0x0000003fcb00780c */ /* 0x000fe20000f24670 */
[----:B---3--:R-:W-:Y:S01]  /*16c0*/  @!P0 IMAD.WIDE R20, R135, 0x2, R14 ;  /* 0x0000000287148825 */ /* 0x008fe200078e020e */
[----:B-12---:R-:W-:-:S03]  /*16d0*/  P2R R10, PR, RZ, 0x4 ;  /* 0x00000004ff0a7803 */ /* 0x006fc60000000000 */
[--C-:B------:R-:W-:Y:S01]  /*16e0*/  @!P0 IMAD.WIDE R16, R134, 0x2, R14.reuse ;  /* 0x0000000286108825 */ /* 0x100fe200078e020e */
[----:B------:R-:W-:Y:S01]  /*16f0*/  @!PT LDS RZ, [RZ] ;  /* 0x00000000fffff984 */ /* 0x000fe20000000800 */
[----:B------:R1:W-:Y:S03]  /*1700*/  @!P0 LDGSTS.E.BYPASS.LTC128B.128 [R199+0xf100], [R20.64], !P5 ;  /* 0x0f10000014c78fae */ /* 0x0003e6000e901d4e */
[----:B------:R-:W-:Y:S01]  /*1710*/  @!P0 IMAD.WIDE R14, R133, 0x2, R14 ;  /* 0x00000002850e8825 */ /* 0x000fe200078e020e */
[----:B------:R2:W-:Y:S03]  /*1720*/  @!P0 LDGSTS.E.BYPASS.LTC128B.128 [R199+0x13100], [R16.64], !P4 ;  /* 0x1310000010c78fae */ /* 0x0005e6000e101d4e */
[----:B------:R-:W-:Y:S01]  /*1730*/  @P2 IMAD.HI.U32 R12, R202, c[0x0][0x2bc], RZ ;  /* 0x0000af00ca0c2a27 */ /* 0x000fe200078e00ff */
[----:B------:R3:W-:Y:S03]  /*1740*/  @!P0 LDGSTS.E.BYPASS.LTC128B.128 [R199+0x17100], [R14.64], !P3 ;  /* 0x171000000ec78fae */ /* 0x0007e6000d901d4e */
[----:B------:R-:W-:Y:S01]  /*1750*/  IMAD.MOV.U32 R10, RZ, RZ, R202 ;  /* 0x000000ffff0a7224 */ /* 0x000fe200078e00ca */
[----:B------:R-:W0:Y:S01]  /*1760*/  LDGDEPBAR ;  /* 0x00000000000079af */ /* 0x000e220000000000 */
[----:B------:R-:W-:-:S04]  /*1770*/  @P2 SHF.R.U32.HI R10, RZ, c[0x0][0x2c0], R12 ;  /* 0x0000b000ff0a2a19 */ /* 0x000fc8000001160c */
[----:B------:R-:W-:-:S04]  /*1780*/  @!P1 IADD3 R13, P2, R10, UR10, RZ ;  /* 0x0000000a0a0d9c10 */ /* 0x000fc8000ff5e0ff */
[----:B------:R-:W-:Y:S02]  /*1790*/  @!P1 LEA.HI.X.SX32 R12, R10, UR7, 0x1, P2 ;  /* 0x000000070a0c9c11 */ /* 0x000fe400090f0eff */
[----:B------:R-:W-:-:S04]  /*17a0*/  @!P1 LEA R18, P2, R13, c[0x0][0x2a0], 0x2 ;  /* 0x0000a8000d129a11 */ /* 0x000fc800078410ff */
[----:B------:R-:W-:Y:S01]  /*17b0*/  @!P1 LEA.HI.X R19, R13, c[0x0][0x2a4], R12, 0x2, P2 ;  /* 0x0000a9000d139a11 */ /* 0x000fe200010f140c */
[----:B------:R-:W-:Y:S06]  /*17c0*/  BAR.SYNC.DEFER_BLOCKING 0x0 ;  /* 0x0000000000007b1d */ /* 0x000fec0000010000 */
[----:B------:R4:W5:Y:S01]  /*17d0*/  @!P1 LDG.E R201, [R18.64] ;  /* 0x0000000e12c99981 */ /* 0x000962000c1e1900 */
[----:B------:R-:W-:Y:S01]  /*17e0*/  IMAD.MOV R13, RZ, RZ, -R10 ;  /* 0x000000ffff0d7224 */ /* 0x000fe200078e0a0a */
[----:B------:R-:W-:Y:S01]  /*17f0*/  UIMAD UR8, UR6, UR4, URZ ;  /* 0x00000004060872a4 */ /* 0x000fe2000f8e023f */
[----:B---3--:R-:W-:Y:S01]  /*1800*/  IMAD.SHL.U32 R14, R2, 0x40, RZ ;  /* 0x00000040020e7824 */ /* 0x008fe200078e00ff */
[----:B------:R-:W-:Y:S01]  /*1810*/  UIMAD.WIDE.U32 UR12, UR9, UR4, URZ ;  /* 0x00000004090c72a5 */ /* 0x000fe2000f8e003f */
[----:B------:R-:W-:Y:S01]  /*1820*/  IMAD R202, R13, c[0x0][0x2b8], R202 ;  /* 0x0000ae000dca7a24 */ /* 0x000fe200078e02ca */
[----:B------:R-:W-:Y:S01]  /*1830*/  UIMAD UR8, UR9, UR5, UR8 ;  /* 0x00000005090872a4 */ /* 0x000fe2000f8e0208 */
[----:B------:R-:W-:Y:S01]  /*1840*/  SHF.R.S32.HI R15, RZ, 0x4, R80 ;  /* 0x00000004ff0f7819 */ /* 0x000fe20000011450 */
[----:B------:R-:W-:Y:S01]  /*1850*/  IMAD.SHL.U32 R197, R44, 0x8, RZ ;  /* 0x000000082cc57824 */ /* 0x000fe200078e00ff */
[----:B------:R-:W-:Y:S01]  /*1860*/  LOP3.LUT R14, R14, 0x1c0, RZ, 0xc0, !PT ;  /* 0x000001c00e0e7812 */ /* 0x000fe200078ec0ff */
[----:B-1----:R-:W-:Y:S01]  /*1870*/  IMAD.WIDE.U32 R20, R202, c[0x0][0x1e0], RZ ;  /* 0x00007800ca147a25 */ /* 0x002fe200078e00ff */
[----:B------:R-:W-:Y:S01]  /*1880*/  SHF.R.S32.HI R13, RZ, 0x1f, R202 ;  /* 0x0000001fff0d7819 */ /* 0x000fe200000114ca */
[----:B------:R-:W-:Y:S01]  /*1890*/  UIADD3 UR8, UR13, UR8, URZ ;  /* 0x000000080d087290 */ /* 0x000fe2000fffe03f */
[----:B------:R-:W-:Y:S01]  /*18a0*/  LEA.HI R80, R80, R15, RZ, 0x1 ;  /* 0x0000000f50507211 */ /* 0x000fe200078f08ff */
[----:B------:R-:W-:Y:S01]  /*18b0*/  ULDC.64 UR4, c[0x0][0x210] ;  /* 0x0000840000047ab9 */ /* 0x000fe20000000a00 */
[----:B------:R-:W-:Y:S01]  /*18c0*/  LOP3.LUT R197, R14, 0x8, R197, 0xf8, !PT ;  /* 0x000000080ec57812 */ /* 0x000fe200078ef8c5 */
[C---:B------:R-:W-:Y:S01]  /*18d0*/  IMAD R23, R13.reuse, c[0x0][0x1e0], RZ ;  /* 0x000078000d177a24 */ /* 0x040fe200078e02ff */
[----:B------:R-:W-:Y:S01]  /*18e0*/  UIMAD UR6, UR6, UR4, URZ ;  /* 0x00000004060672a4 */ /* 0x000fe2000f8e023f */
[----:B------:R-:W-:Y:S01]  /*18f0*/  IMAD R13, R13, c[0x0][0x208], RZ ;  /* 0x000082000d0d7a24 */ /* 0x000fe200078e02ff */
[----:B------:R-:W-:Y:S01]  /*1900*/  LOP3.LUT R80, R80, 0xfffffffe, RZ, 0xc0, !PT ;  /* 0xfffffffe50507812 */ /* 0x000fe200078ec0ff */
[C---:B--2---:R-:W-:Y:S01]  /*1910*/  IMAD R16, R202.reuse, c[0x0][0x1e4], R23 ;  /* 0x00007900ca107a24 */ /* 0x044fe200078e0217 */
[----:B------:R-:W-:Y:S01]  /*1920*/  SHF.R.U32.HI R14, RZ, 0x3, R14 ;  /* 0x00000003ff0e7819 */ /* 0x000fe2000001160e */
[C---:B------:R-:W-:Y:S01]  /*1930*/  IMAD.WIDE.U32 R22, R202.reuse, c[0x0][0x208], RZ ;  /* 0x00008200ca167a25 */ /* 0x040fe200078e00ff */
[----:B------:R-:W-:Y:S01]  /*1940*/  UIMAD.WIDE.U32 UR18, UR9, UR4, URZ ;  /* 0x00000004091272a5 */ /* 0x000fe2000f8e003f */
[----:B------:R-:W-:Y:S01]  /*1950*/  ISETP.GE.AND P6, PT, R135, c[0x0][0x1d4], PT ;  /* 0x0000750087007a0c */ /* 0x000fe20003fc6270 */
[----:B------:R-:W-:Y:S01]  /*1960*/  UIMAD UR5, UR9, UR5, UR6 ;  /* 0x00000005090572a4 */ /* 0x000fe2000f8e0206 */
[----:B------:R-:W-:Y:S01]  /*1970*/  IMAD.IADD R17, R21, 0x1, R16 ;  /* 0x0000000115117824 */ /* 0x000fe200078e0210 */
[----:B------:R-:W-:Y:S01]  /*1980*/  LOP3.LUT R197, R197, R14, RZ, 0x3c, !PT ;  /* 0x0000000ec5c57212 */ /* 0x000fe200078e3cff */
[----:B------:R-:W-:Y:S01]  /*1990*/  IMAD.MOV.U32 R16, RZ, RZ, R20 ;  /* 0x000000ffff107224 */ /* 0x000fe200078e0014 */
[----:B------:R-:W-:Y:S01]  /*19a0*/  UIADD3 UR5, UR19, UR5, URZ ;  /* 0x0000000513057290 */ /* 0x000fe2000fffe03f */
[----:B------:R-:W-:Y:S01]  /*19b0*/  IMAD R13, R202, c[0x0][0x20c], R13 ;  /* 0x00008300ca0d7a24 */ /* 0x000fe200078e020d */
[----:B------:R-:W-:Y:S01]  /*19c0*/  ISETP.GE.AND P5, PT, R9, c[0x0][0x1d4], PT ;  /* 0x0000750009007a0c */ /* 0x000fe20003fa6270 */
[----:B----4-:R-:W-:Y:S01]  /*19d0*/  IMAD.SHL.U32 R19, R3, 0x40, RZ ;  /* 0x0000004003137824 */ /* 0x010fe200078e00ff */
[----:B------:R-:W-:Y:S01]  /*19e0*/  ISETP.GE.AND P4, PT, R8, c[0x0][0x1d4], PT ;  /* 0x0000750008007a0c */ /* 0x000fe20003f86270 */
[----:B------:R-:W-:Y:S01]  /*19f0*/  IMAD.IADD R23, R23, 0x1, R13 ;  /* 0x0000000117177824 */ /* 0x000fe200078e020d */
[----:B------:R-:W-:Y:S01]  /*1a00*/  LOP3.LUT P2, RZ, R2, 0x2, RZ, 0xc0, !PT ;  /* 0x0000000202ff7812 */ /* 0x000fe2000784c0ff */
[----:B------:R-:W-:Y:S01]  /*1a10*/  IMAD.IADD R80, R15, 0x1, -R80 ;  /* 0x000000010f507824 */ /* 0x000fe200078e0a50 */
[----:B------:R-:W-:Y:S01]  /*1a20*/  LOP3.LUT R19, R19, 0x1c0, RZ, 0xc0, !PT ;  /* 0x000001c013137812 */ /* 0x000fe200078ec0ff */
[----:B------:R-:W-:Y:S01]  /*1a30*/  IMAD.SHL.U32 R81, R6, 0x40, RZ ;  /* 0x0000004006517824 */ /* 0x000fe200078e00ff */
[----:B------:R-:W-:Y:S01]  /*1a40*/  LEA.HI R6, R11, R4, RZ, 0x5 ;  /* 0x000000040b067211 */ /* 0x000fe200078f28ff */
[C---:B------:R-:W-:Y:S01]  /*1a50*/  IMAD R197, R80.reuse, 0x200, R197 ;  /* 0x0000020050c57824 */ /* 0x040fe200078e02c5 */
[----:B------:R-:W-:Y:S01]  /*1a60*/  ISETP.GE.AND P3, PT, R9, c[0x0][0x1d4], PT ;  /* 0x0000750009007a0c */ /* 0x000fe20003f66270 */
[----:B------:R-:W-:Y:S01]  /*1a70*/  IMAD.SHL.U32 R80, R80, 0x8, RZ ;  /* 0x0000000850507824 */ /* 0x000fe200078e00ff */
[----:B------:R-:W-:Y:S01]  /*1a80*/  LOP3.LUT R81, R81, 0xfffffe00, RZ, 0xc0, !PT ;  /* 0xfffffe0051517812 */ /* 0x000fe200078ec0ff */
[----:B------:R-:W-:Y:S01]  /*1a90*/  IMAD.SHL.U32 R197, R197, 0x2, RZ ;  /* 0x00000002c5c57824 */ /* 0x000fe200078e00ff */
[----:B------:R-:W-:Y:S01]  /*1aa0*/  SHF.R.S32.HI R146, RZ, 0x1f, R135 ;  /* 0x0000001fff927819 */ /* 0x000fe20000011487 */
[----:B------:R-:W-:Y:S01]  /*1ab0*/  IMAD.SHL.U32 R198, R6, 0x20, RZ ;  /* 0x0000002006c67824 */ /* 0x000fe200078e00ff */
[----:B------:R-:W-:-:S02]  /*1ac0*/  LOP3.LUT R80, R19, 0x8, R80, 0xf8, !PT ;  /* 0x0000000813507812 */ /* 0x000fc400078ef850 */
[----:B------:R-:W-:Y:S02]  /*1ad0*/  IADD3 R196, R197, 0x6120, RZ ;  /* 0x00006120c5c47810 */ /* 0x000fe40007ffe0ff */
[----:B------:R-:W-:Y:S02]  /*1ae0*/  SHF.R.U32.HI R19, RZ, 0x3, R19 ;  /* 0x00000003ff137819 */ /* 0x000fe40000011613 */
[----:B------:R-:W-:Y:S02]  /*1af0*/  LOP3.LUT R198, R198, 0x7ffffc00, RZ, 0xc0, !PT ;  /* 0x7ffffc00c6c67812 */ /* 0x000fe400078ec0ff */
[----:B------:R-:W-:Y:S02]  /*1b00*/  LOP3.LUT R80, R80, R19, RZ, 0x3c, !PT ;  /* 0x0000001350507212 */ /* 0x000fe400078e3cff */
[----:B------:R-:W-:Y:S02]  /*1b10*/  IADD3 R205, R199, 0x100, RZ ;  /* 0x00000100c7cd7810 */ /* 0x000fe40007ffe0ff */
[----:B------:R-:W-:-:S02]  /*1b20*/  IADD3 R198, R80, R81, R198 ;  /* 0x0000005150c67210 */ /* 0x000fc40007ffe0c6 */
[----:B------:R-:W-:Y:S02]  /*1b30*/  SHF.R.S32.HI R147, RZ, 0x1f, R134 ;  /* 0x0000001fff937819 */ /* 0x000fe40000011486 */
[----:B------:R-:W-:Y:S01]  /*1b40*/  SHF.R.S32.HI R144, RZ, 0x1f, R133 ;  /* 0x0000001fff907819 */ /* 0x000fe20000011485 */
[----:B------:R-:W-:-:S04]  /*1b50*/  IMAD.SHL.U32 R198, R198, 0x2, RZ ;  /* 0x00000002c6c67824 */ /* 0x000fc800078e00ff */
[--C-:B------:R-:W-:Y:S02]  /*1b60*/  IMAD R194, R0, 0x2, R198.reuse ;  /* 0x0000000200c27824 */ /* 0x100fe400078e02c6 */
[C---:B------:R-:W-:Y:S02]  /*1b70*/  IMAD R193, R5.reuse, 0x2, R198 ;  /* 0x0000000205c17824 */ /* 0x040fe400078e02c6 */
[----:B------:R-:W-:Y:S01]  /*1b80*/  IMAD R191, R5, 0x2, R194 ;  /* 0x0000000205bf7824 */ /* 0x000fe200078e02c2 */
[----:B-----5:R-:W-:Y:S01]  /*1b90*/  SHF.R.S32.HI R10, RZ, 0x1f, R201 ;  /* 0x0000001fff0a7819 */ /* 0x020fe200000114c9 */
[----:B------:R-:W-:-:S04]  /*1ba0*/  IMAD.WIDE.U32 R16, R201, c[0x0][0x1f0], R16 ;  /* 0x00007c00c9107a25 */ /* 0x000fc800078e0010 */
[----:B------:R-:W-:Y:S01]  /*1bb0*/  IMAD R12, R10, c[0x0][0x1f0], RZ ;  /* 0x00007c000a0c7a24 */ /* 0x000fe200078e02ff */
[----:B------:R-:W-:Y:S01]  /*1bc0*/  IADD3 R20, P0, R16, UR12, RZ ;  /* 0x0000000c10147c10 */ /* 0x000fe2000ff1e0ff */
[----:B------:R-:W-:Y:S02]  /*1bd0*/  IMAD R10, R10, c[0x0][0x218], RZ ;  /* 0x000086000a0a7a24 */ /* 0x000fe400078e02ff */
[C---:B------:R-:W-:Y:S02]  /*1be0*/  IMAD R12, R201.reuse, c[0x0][0x1f4], R12 ;  /* 0x00007d00c90c7a24 */ /* 0x040fe400078e020c */
[----:B------:R-:W-:-:S03]  /*1bf0*/  IMAD.WIDE.U32 R22, R201, c[0x0][0x218], R22 ;  /* 0x00008600c9167a25 */ /* 0x000fc600078e0016 */
[----:B------:R-:W-:Y:S01]  /*1c00*/  IADD3.X R17, R17, UR8, R12, P0, !PT ;  /* 0x0000000811117c10 */ /* 0x000fe200087fe40c */
[----:B------:R-:W-:Y:S01]  /*1c10*/  IMAD R10, R201, c[0x0][0x21c], R10 ;  /* 0x00008700c90a7a24 */ /* 0x000fe200078e020a */
[C---:B------:R-:W-:Y:S02]  /*1c20*/  LEA R21, P0, R20.reuse, c[0x0][0x1c8], 0x1 ;  /* 0x0000720014157a11 */ /* 0x040fe400078008ff */
[----:B------:R-:W-:Y:S02]  /*1c30*/  LEA R12, R145, 0xffffffc0, 0x6 ;  /* 0xffffffc0910c7811 */ /* 0x000fe400078e30ff */
[----:B------:R-:W-:Y:S01]  /*1c40*/  LEA.HI.X R20, R20, c[0x0][0x1cc], R17, 0x1, P0 ;  /* 0x0000730014147a11 */ /* 0x000fe200000f0c11 */
[----:B------:R-:W-:Y:S01]  /*1c50*/  SHFL.IDX PT, R16, R21, RZ, 0x181f ;  /* 0x00181fff15107589 */ /* 0x000fe200000e0000 */
[----:B------:R-:W-:Y:S01]  /*1c60*/  IADD3 R13, P0, R22, UR18, RZ ;  /* 0x00000012160d7c10 */ /* 0x000fe2000ff1e0ff */
[----:B------:R-:W-:Y:S01]  /*1c70*/  IMAD.IADD R3, R7, 0x1, -R12 ;  /* 0x0000000107037824 */ /* 0x000fe200078e0a0c */
[----:B------:R-:W-:Y:S01]  /*1c80*/  IADD3 R12, R197, 0x6100, RZ ;  /* 0x00006100c50c7810 */ /* 0x000fe20007ffe0ff */
[----:B------:R-:W1:Y:S01]  /*1c90*/  SHFL.IDX PT, R17, R20, RZ, 0x181f ;  /* 0x00181fff14117589 */ /* 0x000e6200000e0000 */
[----:B------:R-:W-:Y:S01]  /*1ca0*/  IADD3.X R10, R23, UR5, R10, P0, !PT ;  /* 0x00000005170a7c10 */ /* 0x000fe200087fe40a */
[----:B------:R-:W-:Y:S01]  /*1cb0*/  IMAD.IADD R44, R3, 0x1, -R44 ;  /* 0x00000001032c7824 */ /* 0x000fe200078e0a2c */
[----:B------:R-:W-:Y:S01]  /*1cc0*/  LEA R18, P0, R13, c[0x0][0x1f8], 0x1 ;  /* 0x00007e000d127a11 */ /* 0x000fe200078008ff */
[----:B------:R-:W-:Y:S01]  /*1cd0*/  SHFL.IDX PT, R14, R21, 0x1, 0x181f ;  /* 0x00381f00150e7f89 */ /* 0x000fe200000e0000 */
[----:B------:R-:W-:-:S02]  /*1ce0*/  @P2 IADD3 R196, R12, -0x20, RZ ;  /* 0xffffffe00cc42810 */ /* 0x000fc40007ffe0ff */
[C---:B------:R-:W-:Y:S01]  /*1cf0*/  ISETP.GE.AND P1, PT, R44.reuse, 0x1, PT ;  /* 0x000000012c00780c */ /* 0x040fe20003f26270 */
[----:B------:R2:W3:Y:S01]  /*1d00*/  SHFL.IDX PT, R15, R20, 0x1, 0x181f ;  /* 0x00381f00140f7f89 */ /* 0x0004e200000e0000 */
[----:B------:R-:W-:Y:S02]  /*1d10*/  LEA.HI.X R10, R13, c[0x0][0x1fc], R10, 0x1, P0 ;  /* 0x00007f000d0a7a11 */ /* 0x000fe400000f0c0a */
[----:B------:R-:W-:Y:S01]  /*1d20*/  ISETP.GT.AND P0, PT, R44, 0x20, PT ;  /* 0x000000202c00780c */ /* 0x000fe20003f04270 */
[----:B------:R-:W-:Y:S01]  /*1d30*/  SHFL.IDX PT, R48, R18, RZ, 0x181f ;  /* 0x00181fff12307589 */ /* 0x000fe200000e0000 */
[C---:B------:R-:W-:Y:S02]  /*1d40*/  IADD3 R187, R196.reuse, 0x800, RZ ;  /* 0x00000800c4bb7810 */ /* 0x040fe40007ffe0ff */
[C---:B------:R-:W-:Y:S01]  /*1d50*/  IADD3 R186, R196.reuse, 0x1000, RZ ;  /* 0x00001000c4ba7810 */ /* 0x040fe20007ffe0ff */
[----:B------:R-:W-:Y:S01]  /*1d60*/  SHFL.IDX PT, R13, R10, RZ, 0x181f ;  /* 0x00181fff0a0d7589 */ /* 0x000fe200000e0000 */
[----:B------:R-:W-:-:S02]  /*1d70*/  IADD3 R185, R196, 0x1800, RZ ;  /* 0x00001800c4b97810 */ /* 0x000fc40007ffe0ff */
[C---:B------:R-:W-:Y:S01]  /*1d80*/  IADD3 R183, R196.reuse, 0x2000, RZ ;  /* 0x00002000c4b77810 */ /* 0x040fe20007ffe0ff */
[----:B------:R-:W4:Y:S01]  /*1d90*/  SHFL.IDX PT, R72, R18, 0x1, 0x181f ;  /* 0x00381f0012487f89 */ /* 0x000f2200000e0000 */
[C---:B------:R-:W-:Y:S02]  /*1da0*/  IADD3 R182, R196.reuse, 0x2800, RZ ;  /* 0x00002800c4b67810 */ /* 0x040fe40007ffe0ff */
[C---:B------:R-:W-:Y:S01]  /*1db0*/  IADD3 R181, R196.reuse, 0x3000, RZ ;  /* 0x00003000c4b57810 */ /* 0x040fe20007ffe0ff */
[--C-:B-1----:R-:W-:Y:S01]  /*1dc0*/  @P1 IMAD.WIDE R22, R135, 0x2, R16.reuse ;  /* 0x0000000287161825 */ /* 0x102fe200078e0210 */
[----:B------:R1:W5:Y:S01]  /*1dd0*/  SHFL.IDX PT, R12, R10, 0x1, 0x181f ;  /* 0x00381f000a0c7f89 */ /* 0x00036200000e0000 */
[C---:B------:R-:W-:Y:S02]  /*1de0*/  IADD3 R180, R196.reuse, 0x3800, RZ ;  /* 0x00003800c4b47810 */ /* 0x040fe40007ffe0ff */
[C---:B------:R-:W-:Y:S01]  /*1df0*/  IADD3 R179, R196.reuse, 0x4000, RZ ;  /* 0x00004000c4b37810 */ /* 0x040fe20007ffe0ff */
[----:B------:R4:W-:Y:S01]  /*1e00*/  @P1 LDGSTS.E.BYPASS.LTC128B.128 [R199+0x6100], [R22.64], !P6 ;  /* 0x0610000016c71fae */ /* 0x0009e2000f101d4e */
[----:B------:R-:W-:Y:S01]  /*1e10*/  IADD3 R178, R196, 0x4800, RZ ;  /* 0x00004800c4b27810 */ /* 0x000fe20007ffe0ff */
[----:B--2---:R-:W-:Y:S01]  /*1e20*/  @P1 IMAD.WIDE R20, R134, 0x2, R16 ;  /* 0x0000000286141825 */ /* 0x004fe200078e0210 */
[----:B------:R-:W-:-:S02]  /*1e30*/  IADD3 R177, R196, 0x5000, RZ ;  /* 0x00005000c4b17810 */ /* 0x000fc40007ffe0ff */
[----:B------:R-:W-:Y:S01]  /*1e40*/  IADD3 R176, R196, 0x5800, RZ ;  /* 0x00005800c4b07810 */ /* 0x000fe20007ffe0ff */
[----:B------:R-:W-:Y:S01]  /*1e50*/  @P1 IMAD.WIDE R16, R133, 0x2, R16 ;  /* 0x0000000285101825 */ /* 0x000fe200078e0210 */
[----:B------:R2:W-:Y:S03]  /*1e60*/  @P1 LDGSTS.E.BYPASS.LTC128B.128 [R199+0x8100], [R20.64], !P5 ;  /* 0x0810000014c71fae */ /* 0x0005e6000e901d4e */
[--C-:B---3--:R-:W-:Y:S01]  /*1e70*/  @P0 IMAD.WIDE R24, R135, 0x2, R14.reuse ;  /* 0x0000000287180825 */ /* 0x108fe200078e020e */
[----:B------:R3:W-:Y:S03]  /*1e80*/  @P1 LDGSTS.E.BYPASS.LTC128B.128 [R199+0xa100], [R16.64], !P4 ;  /* 0x0a10000010c71fae */ /* 0x0007e6000e101d4e */
[C-C-:B------:R-:W-:Y:S01]  /*1e90*/  @P0 IMAD.WIDE R26, R134.reuse, 0x2, R14.reuse ;  /* 0x00000002861a0825 */ /* 0x140fe200078e020e */
[----:B------:R2:W-:Y:S03]  /*1ea0*/  @P0 LDGSTS.E.BYPASS.LTC128B.128 [R199+0x7100], [R24.64], !P6 ;  /* 0x0710000018c70fae */ /* 0x0005e6000f101d4e */
[----:B------:R-:W-:Y:S01]  /*1eb0*/  @P0 IMAD.WIDE R14, R133, 0x2, R14 ;  /* 0x00000002850e0825 */ /* 0x000fe200078e020e */
[----:B------:R2:W-:Y:S03]  /*1ec0*/  @P0 LDGSTS.E.BYPASS.LTC128B.128 [R199+0x9100], [R26.64], !P5 ;  /* 0x091000001ac70fae */ /* 0x0005e6000e901d4e */
[----:B-1----:R-:W-:Y:S01]  /*1ed0*/  IMAD.WIDE R10, R135, 0x2, RZ ;  /* 0x00000002870a7825 */ /* 0x002fe200078e02ff */
[----:B------:R1:W-:Y:S03]  /*1ee0*/  @P0 LDGSTS.E.BYPASS.LTC128B.128 [R199+0xb100], [R14.64], !P4 ;  /* 0x0b1000000ec70fae */ /* 0x0003e6000e101d4e */
[----:B------:R-:W-:Y:S01]  /*1ef0*/  IMAD.WIDE R18, R134, 0x2, RZ ;  /* 0x0000000286127825 */ /* 0x000fe200078e02ff */
[----:B------:R-:W0:Y:S01]  /*1f00*/  LDGDEPBAR ;  /* 0x00000000000079af */ /* 0x000e220000000000 */
[----:B----4-:R-:W-:-:S05]  /*1f10*/  IADD3 R46, P1, R10, R72, RZ ;  /* 0x000000480a2e7210 */ /* 0x010fca0007f3e0ff */
[----:B-----5:R-:W-:Y:S01]  /*1f20*/  IMAD.X R47, R11, 0x1, R12, P1 ;  /* 0x000000010b2f7824 */ /* 0x020fe200008e060c */
[C---:B---3--:R-:W-:Y:S02]  /*1f30*/  IADD3 R16, P0, R48.reuse, R10, RZ ;  /* 0x0000000a30107210 */ /* 0x048fe40007f1e0ff */
[----:B------:R-:W-:-:S03]  /*1f40*/  IADD3 R10, P2, R48, R18, RZ ;  /* 0x00000012300a7210 */ /* 0x000fc60007f5e0ff */
[C---:B------:R-:W-:Y:S01]  /*1f50*/  IMAD.X R17, R13.reuse, 0x1, R11, P0 ;  /* 0x000000010d117824 */ /* 0x040fe200000e060b */
[----:B------:R-:W-:Y:S01]  /*1f60*/  IADD3 R74, P0, R18, R72, RZ ;  /* 0x00000048124a7210 */ /* 0x000fe20007f1e0ff */
[----:B------:R-:W-:Y:S01]  /*1f70*/  IMAD.X R11, R13, 0x1, R19, P2 ;  /* 0x000000010d0b7824 */ /* 0x000fe200010e0613 */
[----:B------:R-:W-:-:S03]  /*1f80*/  ISETP.GE.AND P2, PT, R135, c[0x0][0x1d4], PT ;  /* 0x0000750087007a0c */ /* 0x000fc60003f46270 */
[----:B------:R-:W-:Y:S01]  /*1f90*/  IMAD.X R75, R19, 0x1, R12, P0 ;  /* 0x00000001134b7824 */ /* 0x000fe200000e060c */
[----:B------:R-:W-:-:S04]  /*1fa0*/  DEPBAR.LE SB0, 0x1 ;  /* 0x000080400000791a */ /* 0x000fc80000000000 */
[----:B------:R-:W-:-:S04]  /*1fb0*/  DEPBAR.LE SB0, 0x0 ;  /* 0x000080000000791a */ /* 0x000fc80000000000 */
[----:B------:R-:W-:Y:S01]  /*1fc0*/  BAR.SYNC.DEFER_BLOCKING 0x0 ;  /* 0x0000000000007b1d */ /* 0x000fe20000010000 */
[----:B-1----:R-:W-:-:S05]  /*1fd0*/  IMAD.WIDE R14, R133, 0x2, RZ ;  /* 0x00000002850e7825 */ /* 0x002fca00078e02ff */
[----:B------:R-:W-:Y:S02]  /*1fe0*/  IADD3 R72, P0, R14, R72, RZ ;  /* 0x000000480e487210 */ /* 0x000fe40007f1e0ff */
[----:B------:R-:W-:-:S03]  /*1ff0*/  IADD3 R48, P1, R48, R14, RZ ;  /* 0x0000000e30307210 */ /* 0x000fc60007f3e0ff */
[----:B------:R-:W-:Y:S01]  /*2000*/  IMAD.X R73, R15, 0x1, R12, P0 ;  /* 0x000000010f497824 */ /* 0x000fe200000e060c */
[C---:B------:R-:W-:Y:S01]  /*2010*/  ISETP.LT.OR P0, PT, R44.reuse, 0x1, P2 ;  /* 0x000000012c00780c */ /* 0x040fe20001701670 */
[----:B------:R-:W-:Y:S01]  /*2020*/  IMAD.X R49, R13, 0x1, R15, P1 ;  /* 0x000000010d317824 */ /* 0x000fe200008e060f */
[----:B------:R-:W-:Y:S04]  /*2030*/  LDSM.16.M88.4 R76, [R198+0xc100] ;  /* 0x00c10000c64c783b */ /* 0x000fe80000000200 */
[----:B------:R-:W1:Y:S04]  /*2040*/  LDSM.16.M88.4 R28, [R197+0x6100] ;  /* 0x00610000c51c783b */ /* 0x000e680000000200 */
[----:B------:R-:W-:Y:S04]  /*2050*/  LDSM.16.M88.4 R56, [R194+0xc100] ;  /* 0x00c10000c238783b */ /* 0x000fe80000000200 */
[----:B--2---:R-:W2:Y:S04]  /*2060*/  LDSM.16.M88.4 R20, [R197+0x6900] ;  /* 0x00690000c514783b */ /* 0x004ea80000000200 */
[----:B------:R-:W3:Y:S04]  /*2070*/  LDSM.16.M88.4 R12, [R197+0x7100] ;  /* 0x00710000c50c783b */ /* 0x000ee80000000200 */
[----:B------:R-:W4:Y:S04]  /*2080*/  LDSM.16.M88.4 R40, [R197+0x7900] ;  /* 0x00790000c528783b */ /* 0x000f280000000200 */
[----:B------:R-:W5:Y:S04]  /*2090*/  LDSM.16.M88.4 R36, [R196] ;  /* 0x00000000c424783b */ /* 0x000f680000000200 */
[----:B------:R-:W3:Y:S04]  /*20a0*/  LDSM.16.M88.4 R68, [R196+0x800] ;  /* 0x00080000c444783b */ /* 0x000ee80000000200 */
[----:B------:R-:W4:Y:S04]  /*20b0*/  LDSM.16.M88.4 R64, [R196+0x1000] ;  /* 0x00100000c440783b */ /* 0x000f280000000200 */
[----:B------:R-:W4:Y:S04]  /*20c0*/  LDSM.16.M88.4 R60, [R196+0x1800] ;  /* 0x00180000c43c783b */ /* 0x000f280000000200 */
[----:B------:R-:W-:Y:S01]  /*20d0*/  @!PT LDS RZ, [RZ] ;  /* 0x00000000fffff984 */ /* 0x000fe20000000800 */
[----:B------:R-:W-:Y:S01]  /*20e0*/  @!PT LDS RZ, [RZ] ;  /* 0x00000000fffff984 */ /* 0x000fe20000000800 */
[----:B------:R-:W-:Y:S01]  /*20f0*/  @!PT LDS RZ, [RZ] ;  /* 0x00000000fffff984 */ /* 0x000fe20000000800 */
[----:B------:R3:W-:Y:S01]  /*2100*/  LDGSTS.E.BYPASS.LTC128B.128 [R199+0x100], [R16.64], !P0 ;  /* 0x0010000010c77fae */ /* 0x0007e2000c101d4e */
[----:B------:R-:W-:Y:S01]  /*2110*/  ISETP.LT.OR P0, PT, R44, 0x1, P3 ;  /* 0x000000012c00780c */ /* 0x000fe20001f01670 */
[C---:B-1----:R-:W-:Y:S08]  /*2120*/  HMMA.16816.F32 R32, R76.reuse, R28, RZ ;  /* 0x0000001c4c20723c */ /* 0x042ff000000018ff */
[----:B------:R-:W-:Y:S04]  /*2130*/  HMMA.16816.F32 R28, R76, R30, RZ ;  /* 0x0000001e4c1c723c */ /* 0x000fe800000018ff */
[----:B------:R4:W-:Y:S01]  /*2140*/  LDGSTS.E.BYPASS.LTC128B.128 [R199+0x2100], [R10.64], !P0 ;  /* 0x021000000ac77fae */ /* 0x0009e2000c101d4e */
[----:B------:R-:W-:-:S04]  /*2150*/  ISETP.GE.AND P0, PT, R8, c[0x0][0x1d4], PT ;  /* 0x0000750008007a0c */ /* 0x000fc80003f06270 */
[C---:B------:R-:W-:Y:S01]  /*2160*/  ISETP.LT.OR P1, PT, R44.reuse, 0x1, P0 ;  /* 0x000000012c00780c */ /* 0x040fe20000721670 */
[----:B--2---:R-:W-:Y:S01]  /*2170*/  HMMA.16816.F32 R24, R76, R20, RZ ;  /* 0x000000144c18723c */ /* 0x004fe200000018ff */
[----:B------:R-:W-:-:S07]  /*2180*/  ISETP.LT.OR P0, PT, R44, 0x21, P0 ;  /* 0x000000212c00780c */ /* 0x000fce0000701670 */
[C---:B---3--:R-:W-:Y:S04]  /*2190*/  HMMA.16816.F32 R16, R76.reuse, R12, RZ ;  /* 0x0000000c4c10723c */ /* 0x048fe800000018ff */
[----:B------:R1:W-:Y:S01]  /*21a0*/  LDGSTS.E.BYPASS.LTC128B.128 [R199+0x4100], [R48.64], !P1 ;  /* 0x0410000030c77fae */ /* 0x0003e2000c901d4e */
[C---:B------:R-:W-:Y:S02]  /*21b0*/  ISETP.LT.OR P1, PT, R44.reuse, 0x21, P2 ;  /* 0x000000212c00780c */ /* 0x040fe40001721670 */
[----:B------:R-:W-:Y:S01]  /*21c0*/  ISETP.LT.OR P2, PT, R44, 0x21, P3 ;  /* 0x000000212c00780c */ /* 0x000fe20001f41670 */
[----:B------:R-:W-:Y:S01]  /*21d0*/  HMMA.16816.F32 R20, R76, R22, RZ ;  /* 0x000000164c14723c */ /* 0x000fe200000018ff */
[----:B------:R-:W-:-:S07]  /*21e0*/  ISETP.GT.AND P3, PT, R203, 0x3f, PT ;  /* 0x0000003fcb00780c */ /* 0x000fce0003f64270 */
[C---:B------:R-:W-:Y:S02]  /*21f0*/  HMMA.16816.F32 R12, R76.reuse, R14, RZ ;  /* 0x0000000e4c0c723c */ /* 0x040fe400000018ff */
[----:B------:R2:W-:Y:S01]  /*2200*/  LDGSTS.E.BYPASS.LTC128B.128 [R199+0x1100], [R46.64], !P1 ;  /* 0x011000002ec77fae */ /* 0x0005e2000c901d4e */
[----:B------:R-:W-:Y:S01]  /*2210*/  LOP3.LUT P1, RZ, R2, 0x4, RZ, 0xc0, !PT ;  /* 0x0000000402ff7812 */ /* 0x000fe2000782c0ff */
[----:B------:R-:W-:Y:S02]  /*2220*/  IMAD.MOV.U32 R2, RZ, RZ, 0x40 ;  /* 0x00000040ff027424 */ /* 0x000fe400078e00ff */
[----:B------:R3:W-:Y:S01]  /*2230*/  LDGSTS.E.BYPASS.LTC128B.128 [R199+0x3100], [R74.64], !P2 ;  /* 0x031000004ac77fae */ /* 0x0007e2000d101d4e */
[----:B------:R-:W-:Y:S01]  /*2240*/  ISETP.GE.AND P2, PT, R7, 0x41, PT ;  /* 0x000000410700780c */ /* 0x000fe20003f46270 */
[C---:B----4-:R-:W-:Y:S01]  /*2250*/  HMMA.16816.F32 R8, R76.reuse, R40, RZ ;  /* 0x000000284c08723c */ /* 0x050fe200000018ff */
[----:B------:R-:W-:Y:S01]  /*2260*/  SEL R2, R2, 0xffffffc0, !P1 ;  /* 0xffffffc002027807 */ /* 0x000fe20004800000 */
[----:B------:R3:W-:Y:S04]  /*2270*/  LDGSTS.E.BYPASS.LTC128B.128 [R199+0x5100], [R72.64], !P0 ;  /* 0x0510000048c77fae */ /* 0x0007e8000c101d4e */
[----:B------:R-:W-:Y:S01]  /*2280*/  IMAD.IADD R192, R197, 0x1, R2 ;  /* 0x00000001c5c07824 */ /* 0x000fe200078e0202 */
[----:B------:R-:W-:Y:S01]  /*2290*/  LDSM.16.M88.4 R52, [R193+0xc100] ;  /* 0x00c10000c134783b */ /* 0x000fe20000000200 */
[----:B------:R-:W-:Y:S01]  /*22a0*/  HMMA.16816.F32 R76, R76, R42, RZ ;  /* 0x0000002a4c4c723c */ /* 0x000fe200000018ff */
[----:B------:R-:W-:Y:S01]  /*22b0*/  IMAD.IADD R184, R2, 0x1, R196 ;  /* 0x0000000102b87824 */ /* 0x000fe200078e02c4 */
[----:B------:R-:W-:Y:S01]  /*22c0*/  LOP3.LUT R2, R80, R81, RZ, 0xfc, !PT ;  /* 0x0000005150027212 */ /* 0x000fe200078efcff */
[----:B-1----:R-:W1:Y:S04]  /*22d0*/  LDSM.16.M88.4 R48, [R192+0x6100] ;  /* 0x00610000c030783b */ /* 0x002e680000000200 */
[----:B------:R-:W-:Y:S01]  /*22e0*/  LDSM.16.M88.4 R40, [R192+0x7100] ;  /* 0x00710000c028783b */ /* 0x000fe20000000200 */
[C---:B-----5:R-:W-:Y:S03]  /*22f0*/  HMMA.16816.F32 R32, R56.reuse, R36, R32 ;  /* 0x000000243820723c */ /* 0x060fe60000001820 */
[----:B------:R-:W0:Y:S04]  /*2300*/  LDGDEPBAR ;  /* 0x00000000000079af */ /* 0x000e280000000000 */
[----:B--2---:R-:W2:Y:S01]  /*2310*/  LDSM.16.M88.4 R44, [R192+0x6900] ;  /* 0x00690000c02c783b */ /* 0x004ea20000000200 */
[C---:B------:R-:W-:Y:S03]  /*2320*/  HMMA.16816.F32 R28, R56.reuse, R38, R28 ;  /* 0x00000026381c723c */ /* 0x040fe6000000181c */
[----:B------:R-:W4:Y:S04]  /*2330*/  LDSM.16.M88.4 R36, [R192+0x7900] ;  /* 0x00790000c024783b */ /* 0x000f280000000200 */
[----:B---3--:R-:W-:Y:S01]  /*2340*/  LDSM.16.M88.4 R72, [R191+0xc100] ;  /* 0x00c10000bf48783b */ /* 0x008fe20000000200 */
[C---:B------:R-:W-:Y:S08]  /*2350*/  HMMA.16816.F32 R24, R56.reuse, R68, R24 ;  /* 0x000000443818723c */ /* 0x040ff00000001818 */
[C---:B------:R-:W-:Y:S01]  /*2360*/  HMMA.16816.F32 R20, R56.reuse, R70, R20 ;  /* 0x000000463814723c */ /* 0x040fe20000001814 */
[----:B------:R-:W3:Y:S07]  /*2370*/  LDSM.16.M88.4 R68, [R184] ;  /* 0x00000000b844783b */ /* 0x000eee0000000200 */
[C---:B------:R-:W-:Y:S08]  /*2380*/  HMMA.16816.F32 R16, R56.reuse, R64, R16 ;  /* 0x000000403810723c */ /* 0x040ff00000001810 */
[C---:B------:R-:W-:Y:S01]  /*2390*/  HMMA.16816.F32 R12, R56.reuse, R66, R12 ;  /* 0x00000042380c723c */ /* 0x040fe2000000180c */
[----:B------:R-:W5:Y:S07]  /*23a0*/  LDSM.16.M88.4 R64, [R184+0x800] ;  /* 0x00080000b840783b */ /* 0x000f6e0000000200 */
[C---:B------:R-:W-:Y:S08]  /*23b0*/  HMMA.16816.F32 R8, R56.reuse, R60, R8 ;  /* 0x0000003c3808723c */ /* 0x040ff00000001808 */
[----:B------:R-:W-:Y:S01]  /*23c0*/  HMMA.16816.F32 R76, R56, R62, R76 ;  /* 0x0000003e384c723c */ /* 0x000fe2000000184c */
[----:B------:R-:W3:Y:S04]  /*23d0*/  LDSM.16.M88.4 R60, [R184+0x1000] ;  /* 0x00100000b83c783b */ /* 0x000ee80000000200 */
[----:B------:R-:W3:Y:S03]  /*23e0*/  LDSM.16.M88.4 R56, [R184+0x1800] ;  /* 0x00180000b838783b */ /* 0x000ee60000000200 */
[C---:B-1----:R-:W-:Y:S08]  /*23f0*/  HMMA.16816.F32 R32, R52.reuse, R48, R32 ;  /* 0x000000303420723c */ /* 0x042ff00000001820 */
[C---:B------:R-:W-:Y:S01]  /*2400*/  HMMA.16816.F32 R28, R52.reuse, R50, R28 ;  /* 0x00000032341c723c */ /* 0x040fe2000000181c */
[----:B------:R-:W-:Y:S07]  /*2410*/  LDSM.16.M88.4 R48, [R197+0x8100] ;  /* 0x00810000c530783b */ /* 0x000fee0000000200 */
[C---:B--2---:R-:W-:Y:S08]  /*2420*/  HMMA.16816.F32 R24, R52.reuse, R44, R24 ;  /* 0x0000002c3418723c */ /* 0x044ff00000001818 */
[C---:B------:R-:W-:Y:S01]  /*2430*/  HMMA.16816.F32 R20, R52.reuse, R46, R20 ;  /* 0x0000002e3414723c */ /* 0x040fe20000001814 */
[----:B------:R-:W-:Y:S07]  /*2440*/  LDSM.16.M88.4 R44, [R197+0x8900] ;  /* 0x00890000c52c783b */ /* 0x000fee0000000200 */
[C---:B------:R-:W-:Y:S08]  /*2450*/  HMMA.16816.F32 R16, R52.reuse, R40, R16 ;  /* 0x000000283410723c */ /* 0x040ff00000001810 */
[C---:B------:R-:W-:Y:S01]  /*2460*/  HMMA.16816.F32 R12, R52.reuse, R42, R12 ;  /* 0x0000002a340c723c */ /* 0x040fe2000000180c */
[----:B------:R-:W-:Y:S07]  /*2470*/  LDSM.16.M88.4 R40, [R197+0x9100] ;  /* 0x00910000c528783b */ /* 0x000fee0000000200 */
[C---:B----4-:R-:W-:Y:S08]  /*2480*/  HMMA.16816.F32 R8, R52.reuse, R36, R8 ;  /* 0x000000243408723c */ /* 0x050ff00000001808 */
[----:B------:R-:W-:Y:S01]  /*2490*/  HMMA.16816.F32 R76, R52, R38, R76 ;  /* 0x00000026344c723c */ /* 0x000fe2000000184c */
[----:B------:R-:W1:Y:S04]  /*24a0*/  LDSM.16.M88.4 R52, [R198+0x10100] ;  /* 0x01010000c634783b */ /* 0x000e680000000200 */
[----:B------:R-:W2:Y:S03]  /*24b0*/  LDSM.16.M88.4 R36, [R197+0x9900] ;  /* 0x00990000c524783b */ /* 0x000ea60000000200 */
[C---:B---3--:R-:W-:Y:S08]  /*24c0*/  HMMA.16816.F32 R32, R72.reuse, R68, R32 ;  /* 0x000000444820723c */ /* 0x048ff00000001820 */
[C---:B------:R-:W-:Y:S01]  /*24d0*/  HMMA.16816.F32 R28, R72.reuse, R70, R28 ;  /* 0x00000046481c723c */ /* 0x040fe2000000181c */
[----:B------:R-:W-:Y:S07]  /*24e0*/  LDSM.16.M88.4 R68, [R196+0x2000] ;  /* 0x00200000c444783b */ /* 0x000fee0000000200 */
[C---:B-----5:R-:W-:Y:S08]  /*24f0*/  HMMA.16816.F32 R24, R72.reuse, R64, R24 ;  /* 0x000000404818723c */ /* 0x060ff00000001818 */
        /* <DEDUP_REMOVED lines=105> */
[----:B------:R-:W-:Y:S05]  /*2b90*/  @!P2 BRA `(.L_x_31) ;  /* 0x000004300000a947 */ /* 0x000fea0003800000 */
[----:B------:R-:W-:Y:S01]  /*2ba0*/  ISETP.NE.AND P1, PT, R200, 0x1, PT ;  /* 0x00000001c800780c */ /* 0x000fe20003f25270 */
[----:B------:R-:W-:-:S02]  /*2bb0*/  IMAD R202, R145, 0x40, R204 ;  /* 0x0000004091ca7824 */ /* 0x000fc400078e02cc */
[----:B------:R-:W-:-:S03]  /*2bc0*/  IMAD.MOV.U32 R201, RZ, RZ, RZ ;  /* 0x000000ffffc97224 */ /* 0x000fc600078e00ff */
[----:B------:R-:W-:-:S05]  /*2bd0*/  IADD3 R202, R202, -0x80, R203 ;  /* 0xffffff80caca7810 */ /* 0x000fca0007ffe0cb */
[----:B------:R-:W-:Y:S02]  /*2be0*/  IMAD.MOV.U32 R7, RZ, RZ, R202 ;  /* 0x000000ffff077224 */ /* 0x000fe400078e00ca */
[----:B------:R-:W-:-:S05]  /*2bf0*/  @P1 IMAD.HI.U32 R36, R202, c[0x0][0x2bc], RZ ;  /* 0x0000af00ca241a27 */ /* 0x000fca00078e00ff */
[----:B------:R-:W-:-:S04]  /*2c00*/  @P1 SHF.R.U32.HI R7, RZ, c[0x0][0x2c0], R36 ;  /* 0x0000b000ff071a19 */ /* 0x000fc80000011624 */
[----:B------:R-:W-:-:S04]  /*2c10*/  @!P3 IADD3 R38, P0, R7, UR10, RZ ;  /* 0x0000000a0726bc10 */ /* 0x000fc8000ff1e0ff */
[----:B------:R-:W-:Y:S02]  /*2c20*/  @!P3 LEA.HI.X.SX32 R37, R7, UR7, 0x1, P0 ;  /* 0x000000070725bc11 */ /* 0x000fe400080f0eff */
[----:B------:R-:W-:-:S04]  /*2c30*/  @!P3 LEA R36, P0, R38, c[0x0][0x2a0], 0x2 ;  /* 0x0000a8002624ba11 */ /* 0x000fc800078010ff */
[----:B------:R-:W-:-:S05]  /*2c40*/  @!P3 LEA.HI.X R37, R38, c[0x0][0x2a4], R37, 0x2, P0 ;  /* 0x0000a9002625ba11 */ /* 0x000fca00000f1425 */
[----:B------:R-:W2:Y:S01]  /*2c50*/  @!P3 LDG.E R201, [R36.64] ;  /* 0x0000000e24c9b981 */ /* 0x000ea2000c1e1900 */
[----:B------:R-:W-:Y:S01]  /*2c60*/  IMAD.MOV R7, RZ, RZ, -R7 ;  /* 0x000000ffff077224 */ /* 0x000fe200078e0a07 */
[----:B------:R-:W-:Y:S02]  /*2c70*/  SEL R48, RZ, 0x10, P4 ;  /* 0x00000010ff307807 */ /* 0x000fe40002000000 */
[----:B------:R-:W-:Y:S01]  /*2c80*/  SHF.L.U64.HI R42, R135, 0x1, R146 ;  /* 0x00000001872a7819 */ /* 0x000fe20000010292 */
[----:B------:R-:W-:Y:S01]  /*2c90*/  IMAD R202, R7, c[0x0][0x2b8], R202 ;  /* 0x0000ae0007ca7a24 */ /* 0x000fe200078e02ca */
[----:B------:R-:W-:Y:S02]  /*2ca0*/  IADD3 R46, -R48, 0x10, RZ ;  /* 0x00000010302e7810 */ /* 0x000fe40007ffe1ff */
[----:B------:R-:W-:Y:S01]  /*2cb0*/  SHF.L.U64.HI R39, R134, 0x1, R147 ;  /* 0x0000000186277819 */ /* 0x000fe20000010293 */
[----:B------:R-:W-:Y:S01]  /*2cc0*/  IMAD.WIDE.U32 R40, R202, c[0x0][0x1e0], RZ ;  /* 0x00007800ca287a25 */ /* 0x000fe200078e00ff */
[----:B------:R-:W-:-:S02]  /*2cd0*/  SHF.R.S32.HI R7, RZ, 0x1f, R202 ;  /* 0x0000001fff077819 */ /* 0x000fc400000114ca */
[----:B------:R-:W-:-:S03]  /*2ce0*/  LOP3.LUT R46, R46, 0xf, RZ, 0xc0, !PT ;  /* 0x0000000f2e2e7812 */ /* 0x000fc600078ec0ff */
[----:B------:R-:W-:-:S04]  /*2cf0*/  IMAD R7, R7, c[0x0][0x1e0], RZ ;  /* 0x0000780007077a24 */ /* 0x000fc800078e02ff */
[----:B------:R-:W-:-:S04]  /*2d00*/  IMAD R7, R202, c[0x0][0x1e4], R7 ;  /* 0x00007900ca077a24 */ /* 0x000fc800078e0207 */
[----:B------:R-:W-:Y:S01]  /*2d10*/  IMAD.IADD R41, R41, 0x1, R7 ;  /* 0x0000000129297824 */ /* 0x000fe200078e0207 */
[----:B--2---:R-:W-:-:S03]  /*2d20*/  SHF.R.S32.HI R38, RZ, 0x1f, R201 ;  /* 0x0000001fff267819 */ /* 0x004fc600000114c9 */
[----:B------:R-:W-:Y:S01]  /*2d30*/  IMAD.WIDE.U32 R36, R201, c[0x0][0x1f0], R40 ;  /* 0x00007c00c9247a25 */ /* 0x000fe200078e0028 */
[----:B------:R-:W-:-:S03]  /*2d40*/  SEL R40, RZ, 0x10, P6 ;  /* 0x00000010ff287807 */ /* 0x000fc60003000000 */
[----:B------:R-:W-:Y:S01]  /*2d50*/  IMAD R38, R38, c[0x0][0x1f0], RZ ;  /* 0x00007c0026267a24 */ /* 0x000fe200078e02ff */
[----:B------:R-:W-:Y:S01]  /*2d60*/  IADD3 R43, P0, R36, UR12, RZ ;  /* 0x0000000c242b7c10 */ /* 0x000fe2000ff1e0ff */
[----:B------:R-:W-:Y:S01]  /*2d70*/  IMAD.SHL.U32 R41, R135, 0x2, RZ ;  /* 0x0000000287297824 */ /* 0x000fe200078e00ff */
[----:B------:R-:W-:Y:S01]  /*2d80*/  IADD3 R52, -R40, 0x10, RZ ;  /* 0x0000001028347810 */ /* 0x000fe20007ffe1ff */
[----:B------:R-:W-:Y:S02]  /*2d90*/  IMAD R7, R201, c[0x0][0x1f4], R38 ;  /* 0x00007d00c9077a24 */ /* 0x000fe400078e0226 */
[----:B------:R-:W-:Y:S01]  /*2da0*/  IMAD.SHL.U32 R38, R134, 0x2, RZ ;  /* 0x0000000286267824 */ /* 0x000fe200078e00ff */
[----:B------:R-:W-:Y:S02]  /*2db0*/  LOP3.LUT R52, R52, 0xf, RZ, 0xc0, !PT ;  /* 0x0000000f34347812 */ /* 0x000fe400078ec0ff */
[----:B------:R-:W-:Y:S01]  /*2dc0*/  IADD3.X R36, R37, UR8, R7, P0, !PT ;  /* 0x0000000825247c10 */ /* 0x000fe200087fe407 */
[----:B------:R-:W-:Y:S01]  /*2dd0*/  IMAD.SHL.U32 R7, R133, 0x2, RZ ;  /* 0x0000000285077824 */ /* 0x000fe200078e00ff */
[----:B------:R-:W-:-:S02]  /*2de0*/  LEA R44, P0, R43, c[0x0][0x1c8], 0x1 ;  /* 0x000072002b2c7a11 */ /* 0x000fc400078008ff */
[----:B------:R-:W-:Y:S02]  /*2df0*/  SEL R37, RZ, 0x10, P5 ;  /* 0x00000010ff257807 */ /* 0x000fe40002800000 */
[----:B------:R-:W-:Y:S01]  /*2e00*/  LEA.HI.X R43, R43, c[0x0][0x1cc], R36, 0x1, P0 ;  /* 0x000073002b2b7a11 */ /* 0x000fe200000f0c24 */
[----:B------:R-:W1:Y:S01]  /*2e10*/  SHFL.IDX PT, R45, R44, 0x1, 0x181f ;  /* 0x00381f002c2d7f89 */ /* 0x000e6200000e0000 */
[----:B------:R-:W-:Y:S02]  /*2e20*/  IADD3 R50, -R37, 0x10, RZ ;  /* 0x0000001025327810 */ /* 0x000fe40007ffe1ff */
[----:B------:R-:W-:Y:S01]  /*2e30*/  SHF.L.U64.HI R36, R133, 0x1, R144 ;  /* 0x0000000185247819 */ /* 0x000fe20000010290 */
[----:B------:R-:W2:Y:S01]  /*2e40*/  SHFL.IDX PT, R47, R43, 0x1, 0x181f ;  /* 0x00381f002b2f7f89 */ /* 0x000ea200000e0000 */
[----:B------:R-:W-:-:S03]  /*2e50*/  LOP3.LUT R50, R50, 0xf, RZ, 0xc0, !PT ;  /* 0x0000000f32327812 */ /* 0x000fc600078ec0ff */
[----:B------:R-:W3:Y:S04]  /*2e60*/  SHFL.IDX PT, R44, R44, RZ, 0x181f ;  /* 0x00181fff2c2c7589 */ /* 0x000ee800000e0000 */
[----:B------:R-:W4:Y:S01]  /*2e70*/  SHFL.IDX PT, R43, R43, RZ, 0x181f ;  /* 0x00181fff2b2b7589 */ /* 0x000f2200000e0000 */
[----:B-1----:R-:W-:-:S04]  /*2e80*/  IADD3 R52, P1, P0, R52, R45, R41 ;  /* 0x0000002d34347210 */ /* 0x002fc8000783e029 */
[----:B--2---:R-:W-:Y:S02]  /*2e90*/  IADD3.X R53, RZ, R47, R42, P1, P0 ;  /* 0x0000002fff357210 */ /* 0x004fe40000fe042a */
[----:B------:R-:W-:-:S04]  /*2ea0*/  IADD3 R50, P1, P0, R50, R45, R38 ;  /* 0x0000002d32327210 */ /* 0x000fc8000783e026 */
[----:B------:R-:W-:Y:S02]  /*2eb0*/  IADD3.X R51, RZ, R47, R39, P1, P0 ;  /* 0x0000002fff337210 */ /* 0x000fe40000fe0427 */
[----:B------:R-:W-:-:S04]  /*2ec0*/  IADD3 R46, P1, P0, R46, R45, R7 ;  /* 0x0000002d2e2e7210 */ /* 0x000fc8000783e007 */
[----:B------:R-:W-:Y:S02]  /*2ed0*/  IADD3.X R47, RZ, R47, R36, P1, P0 ;  /* 0x0000002fff2f7210 */ /* 0x000fe40000fe0424 */
[----:B---3--:R-:W-:-:S05]  /*2ee0*/  IADD3 R54, P0, R44, R41, RZ ;  /* 0x000000292c367210 */ /* 0x008fca0007f1e0ff */
[----:B----4-:R-:W-:Y:S01]  /*2ef0*/  IMAD.X R55, R43, 0x1, R42, P0 ;  /* 0x000000012b377824 */ /* 0x010fe200000e062a */
[----:B------:R-:W-:-:S04]  /*2f00*/  IADD3 R38, P0, R44, R38, RZ ;  /* 0x000000262c267210 */ /* 0x000fc80007f1e0ff */
[----:B------:R1:W-:Y:S01]  /*2f10*/  LDGSTS.E.BYPASS.LTC128B.128 [R199+0x6100], [R54.64], !P6 ;  /* 0x0610000036c77fae */ /* 0x0003e2000f101d4e */
[----:B------:R-:W-:Y:S01]  /*2f20*/  IMAD.X R39, R43, 0x1, R39, P0 ;  /* 0x000000012b277824 */ /* 0x000fe200000e0627 */
[----:B------:R-:W-:-:S04]  /*2f30*/  IADD3 R56, P0, R44, R7, RZ ;  /* 0x000000072c387210 */ /* 0x000fc80007f1e0ff */
[----:B------:R1:W-:Y:S01]  /*2f40*/  LDGSTS.E.BYPASS.LTC128B.128 [R199+0x8100], [R38.64], !P5 ;  /* 0x0810000026c77fae */ /* 0x0003e2000e901d4e */
[----:B------:R-:W-:Y:S01]  /*2f50*/  IMAD.X R57, R43, 0x1, R36, P0 ;  /* 0x000000012b397824 */ /* 0x000fe200000e0624 */
[----:B------:R-:W-:-:S04]  /*2f60*/  ISETP.NE.U32.AND P0, PT, R40, RZ, PT ;  /* 0x000000ff2800720c */ /* 0x000fc80003f05070 */
[----:B------:R1:W-:Y:S09]  /*2f70*/  LDGSTS.E.BYPASS.LTC128B.128 [R199+0xa100], [R56.64], !P4 ;  /* 0x0a10000038c77fae */ /* 0x0003f2000e101d4e */
[----:B------:R1:W-:Y:S01]  /*2f80*/  LDGSTS.E.BYPASS.LTC128B.128.ZFILL [R199+0x7100], [R52.64], P0 ;  /* 0x0710000034c77fae */ /* 0x0003e20008141d4e */
[----:B------:R-:W-:-:S13]  /*2f90*/  ISETP.NE.U32.AND P0, PT, R37, RZ, PT ;  /* 0x000000ff2500720c */ /* 0x000fda0003f05070 */
[----:B------:R1:W-:Y:S01]  /*2fa0*/  LDGSTS.E.BYPASS.LTC128B.128.ZFILL [R199+0x9100], [R50.64], P0 ;  /* 0x0910000032c77fae */ /* 0x0003e20008141d4e */
[----:B------:R-:W-:-:S13]  /*2fb0*/  ISETP.NE.U32.AND P0, PT, R48, RZ, PT ;  /* 0x000000ff3000720c */ /* 0x000fda0003f05070 */
[----:B------:R1:W-:Y:S02]  /*2fc0*/  LDGSTS.E.BYPASS.LTC128B.128.ZFILL [R199+0xb100], [R46.64], P0 ;  /* 0x0b1000002ec77fae */ /* 0x0003e40008141d4e */
.L_x_31:
[----:B------:R-:W-:Y:S01]  /*2fd0*/  LOP3.LUT R7, R6, 0xffffffe0, RZ, 0xc0, !PT ;  /* 0xffffffe006077812 */ /* 0x000fe200078ec0ff */
[----:B------:R-:W-:Y:S01]  /*2fe0*/  IMAD.SHL.U32 R195, R2, 0x2, RZ ;  /* 0x0000000202c37824 */ /* 0x000fe200078e00ff */
[----:B------:R-:W0:Y:S03]  /*2ff0*/  LDGDEPBAR ;  /* 0x00000000000079af */ /* 0x000e260000000000 */
[----:B------:R-:W-:Y:S01]  /*3000*/  IMAD.IADD R7, R4, 0x1, -R7 ;  /* 0x0000000104077824 */ /* 0x000fe200078e0a07 */
[----:B------:R-:W-:Y:S01]  /*3010*/  LDSM.16.MT88.4 R68, [R195+0x2100] ;  /* 0x00210000c344783b */ /* 0x000fe20000004200 */
[C-C-:B------:R-:W-:Y:S02]  /*3020*/  IMAD R189, R5.reuse, 0x2, R195.reuse ;  /* 0x0000000205bd7824 */ /* 0x140fe400078e02c3 */
[----:B------:R-:W-:Y:S01]  /*3030*/  IMAD R190, R0, 0x2, R195 ;  /* 0x0000000200be7824 */ /* 0x000fe200078e02c3 */
[----:B------:R-:W-:Y:S01]  /*3040*/  SHF.R.S32.HI R4, RZ, 0x1f, R7 ;  /* 0x0000001fff047819 */ /* 0x000fe20000011407 */
[----:B------:R-:W-:Y:S02]  /*3050*/  LDSM.16.MT88.4 R100, [R195+0x4100] ;  /* 0x00410000c364783b */ /* 0x000fe40000004200 */
[----:B------:R-:W-:Y:S01]  /*3060*/  IMAD R188, R5, 0x2, R190 ;  /* 0x0000000205bc7824 */ /* 0x000fe200078e02be */
[----:B------:R-:W-:Y:S01]  /*3070*/  LEA.HI R4, R4, R7, RZ, 0x2 ;  /* 0x0000000704047211 */ /* 0x000fe200078f10ff */
[----:B------:R-:W-:Y:S03]  /*3080*/  LDSM.16.MT88.4 R84, [R189+0x2100] ;  /* 0x00210000bd54783b */ /* 0x000fe60000004200 */
[----:B------:R-:W-:Y:S01]  /*3090*/  LOP3.LUT R4, R4, 0x7ffffffc, RZ, 0xc0, !PT ;  /* 0x7ffffffc04047812 */ /* 0x000fe200078ec0ff */
[----:B-1----:R-:W-:Y:S04]  /*30a0*/  LDSM.16.MT88.4 R44, [R190+0x100] ;  /* 0x00010000be2c783b */ /* 0x002fe80000004200 */
[----:B------:R-:W-:Y:S01]  /*30b0*/  IMAD.IADD R4, R7, 0x1, -R4 ;  /* 0x0000000107047824 */ /* 0x000fe200078e0a04 */
[----:B------:R-:W-:Y:S03]  /*30c0*/  LDSM.16.MT88.4 R52, [R189+0x100] ;  /* 0x00010000bd34783b */ /* 0x000fe60000004200 */
[----:B------:R-:W-:Y:S01]  /*30d0*/  IMAD R36, R4, -0x2, R3 ;  /* 0xfffffffe04247824 */ /* 0x000fe200078e0203 */
[----:B------:R-:W-:Y:S04]  /*30e0*/  LDSM.16.MT88.4 R60, [R188+0x100] ;  /* 0x00010000bc3c783b */ /* 0x000fe80000004200 */
[----:B------:R-:W-:Y:S01]  /*30f0*/  ISETP.GT.AND P0, PT, R36, RZ, PT ;  /* 0x000000ff2400720c */ /* 0x000fe20003f04270 */
[----:B------:R-:W-:Y:S03]  /*3100*/  LDSM.16.MT88.4 R92, [R188+0x2100] ;  /* 0x00210000bc5c783b */ /* 0x000fe60000004200 */
[----:B------:R-:W-:Y:S01]  /*3110*/  FSEL R34, R34, -INF , P0 ;  /* 0xff80000022227808 */ /* 0x000fe20000000000 */
[----:B------:R-:W-:Y:S01]  /*3120*/  LDSM.16.MT88.4 R104, [R190+0x4100] ;  /* 0x00410000be68783b */ /* 0x000fe20000004200 */
[----:B------:R-:W-:-:S02]  /*3130*/  FSEL R3, R32, -INF , P0 ;  /* 0xff80000020037808 */ /* 0x000fc40000000000 */
[C---:B------:R-:W-:Y:S01]  /*3140*/  ISETP.GT.AND P0, PT, R36.reuse, 0x1, PT ;  /* 0x000000012400780c */ /* 0x040fe20003f04270 */
[----:B------:R-:W-:Y:S03]  /*3150*/  LDSM.16.MT88.4 R112, [R189+0x4100] ;  /* 0x00410000bd70783b */ /* 0x000fe60000004200 */
[----:B------:R-:W-:Y:S01]  /*3160*/  FSEL R32, R35, -INF , P0 ;  /* 0xff80000023207808 */ /* 0x000fe20000000000 */
[----:B------:R-:W-:Y:S01]  /*3170*/  LDSM.16.MT88.4 R136, [R190+0x900] ;  /* 0x00090000be88783b */ /* 0x000fe20000004200 */
[----:B------:R-:W-:Y:S02]  /*3180*/  FSEL R33, R33, -INF , P0 ;  /* 0xff80000021217808 */ /* 0x000fe40000000000 */
[----:B------:R-:W-:-:S04]  /*3190*/  ISETP.GT.AND P0, PT, R36, 0x8, PT ;  /* 0x000000082400780c */ /* 0x000fc80003f04270 */
[----:B------:R-:W-:Y:S02]  /*31a0*/  FSEL R6, R30, -INF , P0 ;  /* 0xff8000001e067808 */ /* 0x000fe40000000000 */
        /* <DEDUP_REMOVED lines=19> */
[----:B------:R-:W-:Y:S02]  /*32e0*/  FMNMX.FTZ R16, R3, R33, !PT ;  /* 0x0000002103107209 */ /* 0x000fe40007810000 */
[----:B------:R-:W-:Y:S02]  /*32f0*/  ISETP.GT.AND P0, PT, R36, 0x21, PT ;  /* 0x000000212400780c */ /* 0x000fe40003f04270 */
[----:B------:R-:W-:Y:S02]  /*3300*/  FMNMX.FTZ R16, R35, R16, !PT ;  /* 0x0000001023107209 */ /* 0x000fe40007810000 */
[----:B------:R-:W-:-:S02]  /*3310*/  FSEL R206, R19, -INF , P0 ;  /* 0xff80000013ce7808 */ /* 0x000fc40000000000 */
[----:B------:R-:W-:Y:S02]  /*3320*/  FSEL R173, R17, -INF , P0 ;  /* 0xff80000011ad7808 */ /* 0x000fe40000000000 */
[----:B------:R-:W-:Y:S02]  /*3330*/  ISETP.GT.AND P0, PT, R36, 0x28, PT ;  /* 0x000000282400780c */ /* 0x000fe40003f04270 */
[----:B------:R-:W-:Y:S02]  /*3340*/  FMNMX.FTZ R16, R31, R16, !PT ;  /* 0x000000101f107209 */ /* 0x000fe40007810000 */
[----:B------:R-:W-:Y:S02]  /*3350*/  FSEL R168, R14, -INF , P0 ;  /* 0xff8000000ea87808 */ /* 0x000fe40000000000 */
[----:B------:R-:W-:Y:S02]  /*3360*/  FSEL R171, R12, -INF , P0 ;  /* 0xff8000000cab7808 */ /* 0x000fe40000000000 */
[----:B------:R-:W-:-:S02]  /*3370*/  ISETP.GT.AND P0, PT, R36, 0x29, PT ;  /* 0x000000292400780c */ /* 0x000fc40003f04270 */
[----:B------:R-:W-:Y:S02]  /*3380*/  FMNMX.FTZ R14, R29, R16, !PT ;  /* 0x000000101d0e7209 */ /* 0x000fe40007810000 */
[----:B------:R-:W-:Y:S01]  /*3390*/  FSEL R174, R15, -INF , P0 ;  /* 0xff8000000fae7808 */ /* 0x000fe20000000000 */
[----:B------:R-:W-:Y:S01]  /*33a0*/  LDSM.16.MT88.4 R16, [R189+0x2900] ;  /* 0x00290000bd10783b */ /* 0x000fe20000004200 */
[----:B------:R-:W-:Y:S02]  /*33b0*/  FMNMX.FTZ R12, R25, R14, !PT ;  /* 0x0000000e190c7209 */ /* 0x000fe40007810000 */
[----:B------:R-:W-:Y:S02]  /*33c0*/  FMNMX.FTZ R15, R34, R32, !PT ;  /* 0x00000020220f7209 */ /* 0x000fe40007810000 */
[----:B------:R-:W-:Y:S02]  /*33d0*/  FSEL R167, R13, -INF , P0 ;  /* 0xff8000000da77808 */ /* 0x000fe40000000000 */
[----:B------:R-:W-:-:S02]  /*33e0*/  FMNMX.FTZ R12, R7, R12, !PT ;  /* 0x0000000c070c7209 */ /* 0x000fc40007810000 */
[----:B------:R-:W-:Y:S02]  /*33f0*/  FMNMX.FTZ R13, R6, R15, !PT ;  /* 0x0000000f060d7209 */ /* 0x000fe40007810000 */
[----:B------:R-:W-:Y:S02]  /*3400*/  ISETP.GT.AND P0, PT, R36, 0x30, PT ;  /* 0x000000302400780c */ /* 0x000fe40003f04270 */
[----:B------:R-:W-:Y:S02]  /*3410*/  FMNMX.FTZ R12, R21, R12, !PT ;  /* 0x0000000c150c7209 */ /* 0x000fe40007810000 */
[----:B------:R-:W-:Y:S02]  /*3420*/  FMNMX.FTZ R13, R4, R13, !PT ;  /* 0x0000000d040d7209 */ /* 0x000fe40007810000 */
[----:B------:R-:W-:Y:S02]  /*3430*/  FSEL R170, R10, -INF , P0 ;  /* 0xff8000000aaa7808 */ /* 0x000fe40000000000 */
[----:B------:R-:W-:-:S02]  /*3440*/  FSEL R207, R8, -INF , P0 ;  /* 0xff80000008cf7808 */ /* 0x000fc40000000000 */
[----:B------:R-:W-:Y:S02]  /*3450*/  ISETP.GT.AND P0, PT, R36, 0x31, PT ;  /* 0x000000312400780c */ /* 0x000fe40003f04270 */
[----:B------:R-:W-:Y:S02]  /*3460*/  FMNMX.FTZ R10, R165, R12, !PT ;  /* 0x0000000ca50a7209 */ /* 0x000fe40007810000 */
[----:B------:R-:W-:Y:S02]  /*3470*/  FMNMX.FTZ R13, R30, R13, !PT ;  /* 0x0000000d1e0d7209 */ /* 0x000fe40007810000 */
[----:B------:R-:W-:Y:S02]  /*3480*/  FSEL R142, R11, -INF , P0 ;  /* 0xff8000000b8e7808 */ /* 0x000fe40000000000 */
[----:B------:R-:W-:Y:S02]  /*3490*/  FMNMX.FTZ R8, R173, R10, !PT ;  /* 0x0000000aad087209 */ /* 0x000fe40007810000 */
[----:B------:R-:W-:-:S02]  /*34a0*/  FMNMX.FTZ R11, R28, R13, !PT ;  /* 0x0000000d1c0b7209 */ /* 0x000fc40007810000 */
[----:B------:R-:W-:Y:S02]  /*34b0*/  FSEL R175, R9, -INF , P0 ;  /* 0xff80000009af7808 */ /* 0x000fe40000000000 */
[----:B------:R-:W-:Y:S02]  /*34c0*/  FMNMX.FTZ R8, R171, R8, !PT ;  /* 0x00000008ab087209 */ /* 0x000fe40007810000 */
[----:B------:R-:W-:Y:S02]  /*34d0*/  FMNMX.FTZ R9, R26, R11, !PT ;  /* 0x0000000b1a097209 */ /* 0x000fe40007810000 */
[----:B------:R-:W-:Y:S02]  /*34e0*/  FMNMX.FTZ R8, R167, R8, !PT ;  /* 0x00000008a7087209 */ /* 0x000fe40007810000 */
[----:B------:R-:W-:Y:S02]  /*34f0*/  FMNMX.FTZ R9, R24, R9, !PT ;  /* 0x0000000918097209 */ /* 0x000fe40007810000 */
[----:B------:R-:W-:-:S02]  /*3500*/  ISETP.GT.AND P0, PT, R36, 0x38, PT ;  /* 0x000000382400780c */ /* 0x000fc40003f04270 */
[----:B------:R-:W-:Y:S02]  /*3510*/  FMNMX.FTZ R8, R207, R8, !PT ;  /* 0x00000008cf087209 */ /* 0x000fe40007810000 */
[----:B------:R-:W-:Y:S02]  /*3520*/  FMNMX.FTZ R9, R166, R9, !PT ;  /* 0x00000009a6097209 */ /* 0x000fe40007810000 */
[----:B------:R-:W-:Y:S02]  /*3530*/  FSEL R140, R78, -INF , P0 ;  /* 0xff8000004e8c7808 */ /* 0x000fe40000000000 */
[----:B------:R-:W-:Y:S02]  /*3540*/  FSEL R143, R76, -INF , P0 ;  /* 0xff8000004c8f7808 */ /* 0x000fe40000000000 */
[----:B------:R-:W-:Y:S02]  /*3550*/  ISETP.GT.AND P0, PT, R36, 0x39, PT ;  /* 0x000000392400780c */ /* 0x000fe40003f04270 */
[----:B------:R-:W-:Y:S01]  /*3560*/  FMNMX.FTZ R8, R175, R8, !PT ;  /* 0x00000008af087209 */ /* 0x000fe20007810000 */
[----:B------:R-:W-:Y:S01]  /*3570*/  LDSM.16.MT88.4 R36, [R195+0x100] ;  /* 0x00010000c324783b */ /* 0x000fe20000004200 */
[----:B------:R-:W-:-:S02]  /*3580*/  FMNMX.FTZ R9, R206, R9, !PT ;  /* 0x00000009ce097209 */ /* 0x000fc40007810000 */
[----:B------:R-:W-:Y:S02]  /*3590*/  FSEL R141, R77, -INF , P0 ;  /* 0xff8000004d8d7808 */ /* 0x000fe40000000000 */
[----:B------:R-:W-:Y:S02]  /*35a0*/  FMNMX.FTZ R8, R143, R8, !PT ;  /* 0x000000088f087209 */ /* 0x000fe40007810000 */
[----:B------:R-:W-:Y:S02]  /*35b0*/  FMNMX.FTZ R9, R168, R9, !PT ;  /* 0x00000009a8097209 */ /* 0x000fe40007810000 */
[----:B------:R-:W-:Y:S02]  /*35c0*/  FMNMX.FTZ R12, R141, R8, !PT ;  /* 0x000000088d0c7209 */ /* 0x000fe40007810000 */
[----:B------:R-:W-:Y:S02]  /*35d0*/  FMNMX.FTZ R9, R174, R9, !PT ;  /* 0x00000009ae097209 */ /* 0x000fe40007810000 */
[----:B------:R-:W-:Y:S01]  /*35e0*/  FSEL R164, R79, -INF , P0 ;  /* 0xff8000004fa47808 */ /* 0x000fe20000000000 */
[----:B------:R-:W1:Y:S01]  /*35f0*/  SHFL.BFLY PT, R11, R12, 0x2, 0x1f ;  /* 0x0c401f000c0b7f89 */ /* 0x000e6200000e0000 */
[----:B------:R-:W-:-:S03]  /*3600*/  FMNMX.FTZ R9, R170, R9, !PT ;  /* 0x00000009aa097209 */ /* 0x000fc60007810000 */
[----:B------:R-:W-:Y:S01]  /*3610*/  LDSM.16.MT88.4 R76, [R190+0x2100] ;  /* 0x00210000be4c783b */ /* 0x000fe20000004200 */
[----:B------:R-:W-:-:S04]  /*3620*/  FMNMX.FTZ R9, R142, R9, !PT ;  /* 0x000000098e097209 */ /* 0x000fc80007810000 */
[----:B------:R-:W-:-:S04]  /*3630*/  FMNMX.FTZ R9, R140, R9, !PT ;  /* 0x000000098c097209 */ /* 0x000fc80007810000 */
[----:B------:R-:W-:-:S05]  /*3640*/  FMNMX.FTZ R10, R164, R9, !PT ;  /* 0x00000009a40a7209 */ /* 0x000fca0007810000 */
[----:B------:R-:W2:Y:S01]  /*3650*/  SHFL.BFLY PT, R9, R10, 0x2, 0x1f ;  /* 0x0c401f000a097f89 */ /* 0x000ea200000e0000 */
[----:B-1----:R-:W-:-:S03]  /*3660*/  FMNMX.FTZ R11, R12, R11, !PT ;  /* 0x0000000b0c0b7209 */ /* 0x002fc60007810000 */
[----:B------:R-:W-:Y:S04]  /*3670*/  LDSM.16.MT88.4 R12, [R188+0x2900] ;  /* 0x00290000bc0c783b */ /* 0x000fe80000004200 */
[----:B------:R-:W1:Y:S01]  /*3680*/  SHFL.BFLY PT, R132, R11, 0x1, 0x1f ;  /* 0x0c201f000b847f89 */ /* 0x000e6200000e0000 */
[----:B--2---:R-:W-:-:S05]  /*3690*/  FMNMX.FTZ R9, R10, R9, !PT ;  /* 0x000000090a097209 */ /* 0x004fca0007810000 */
[----:B------:R-:W2:Y:S01]  /*36a0*/  SHFL.BFLY PT, R8, R9, 0x1, 0x1f ;  /* 0x0c201f0009087f89 */ /* 0x000ea200000e0000 */
[----:B-1----:R-:W-:-:S04]  /*36b0*/  FMNMX.FTZ R132, R11, R132, !PT ;  /* 0x000000840b847209 */ /* 0x002fc80007810000 */
[C---:B------:R-:W-:Y:S01]  /*36c0*/  FSETP.NEU.FTZ.AND P0, PT, R132.reuse, -INF , PT ;  /* 0xff8000008400780b */ /* 0x040fe20003f1d000 */
[----:B------:R-:W-:-:S05]  /*36d0*/  FMUL.FTZ R172, R132, c[0x0][0x2d0] ;  /* 0x0000b40084ac7a20 */ /* 0x000fca0000410000 */
[----:B------:R-:W-:-:S05]  /*36e0*/  FSEL R172, R172, RZ, P0 ;  /* 0x000000ffacac7208 */ /* 0x000fca0000000000 */
[--C-:B------:R-:W-:Y:S01]  /*36f0*/  FFMA.FTZ R159, R3, c[0x0][0x2d0], -R172.reuse ;  /* 0x0000b400039f7a23 */ /* 0x100fe200000108ac */
[----:B--2---:R-:W-:Y:S01]  /*3700*/  FMNMX.FTZ R3, R8, R9, !PT ;  /* 0x0000000908037209 */ /* 0x004fe20007810000 */
[--C-:B------:R-:W-:Y:S01]  /*3710*/  FFMA.FTZ R156, R33, c[0x0][0x2d0], -R172.reuse ;  /* 0x0000b400219c7a23 */ /* 0x100fe200000108ac */
[----:B------:R-:W-:Y:S01]  /*3720*/  LDSM.16.MT88.4 R8, [R195+0x2900] ;  /* 0x00290000c308783b */ /* 0x000fe20000004200 */
[--C-:B------:R-:W-:Y:S01]  /*3730*/  FFMA.FTZ R157, R35, c[0x0][0x2d0], -R172.reuse ;  /* 0x0000b400239d7a23 */ /* 0x100fe200000108ac */
[C---:B------:R-:W-:Y:S01]  /*3740*/  FSETP.NEU.FTZ.AND P0, PT, R3.reuse, -INF , PT ;  /* 0xff8000000300780b */ /* 0x040fe20003f1d000 */
[----:B------:R-:W-:Y:S01]  /*3750*/  FMUL.FTZ R169, R3, c[0x0][0x2d0] ;  /* 0x0000b40003a97a20 */ /* 0x000fe20000410000 */
[----:B------:R-:W-:Y:S01]  /*3760*/  MUFU.EX2 R159, R159 ;  /* 0x0000009f009f7308 */ /* 0x000fe20000000800 */
[--C-:B------:R-:W-:Y:S02]  /*3770*/  FFMA.FTZ R152, R31, c[0x0][0x2d0], -R172.reuse ;  /* 0x0000b4001f987a23 */ /* 0x100fe400000108ac */
[--C-:B------:R-:W-:Y:S01]  /*3780*/  FFMA.FTZ R151, R7, c[0x0][0x2d0], -R172.reuse ;  /* 0x0000b40007977a23 */ /* 0x100fe200000108ac */
[----:B------:R-:W-:Y:S01]  /*3790*/  FSEL R169, R169, RZ, P0 ;  /* 0x000000ffa9a97208 */ /* 0x000fe20000000000 */
[----:B------:R-:W-:-:S02]  /*37a0*/  FFMA.FTZ R155, R29, c[0x0][0x2d0], -R172 ;  /* 0x0000b4001d9b7a23 */ /* 0x000fc400000108ac */
[--C-:B------:R-:W-:Y:S01]  /*37b0*/  FFMA.FTZ R150, R25, c[0x0][0x2d0], -R172.reuse ;  /* 0x0000b40019967a23 */ /* 0x100fe200000108ac */
[----:B------:R-:W1:Y:S01]  /*37c0*/  MUFU.EX2 R156, R156 ;  /* 0x0000009c009c7308 */ /* 0x000e620000000800 */
[--C-:B------:R-:W-:Y:S02]  /*37d0*/  FFMA.FTZ R158, R34, c[0x0][0x2d0], -R169.reuse ;  /* 0x0000b400229e7a23 */ /* 0x100fe400000108a9 */
[--C-:B------:R-:W-:Y:S02]  /*37e0*/  FFMA.FTZ R161, R32, c[0x0][0x2d0], -R169.reuse ;  /* 0x0000b40020a17a23 */ /* 0x100fe400000108a9 */
[--C-:B------:R-:W-:Y:S01]  /*37f0*/  FFMA.FTZ R163, R6, c[0x0][0x2d0], -R169.reuse ;  /* 0x0000b40006a37a23 */ /* 0x100fe200000108a9 */
[----:B------:R-:W-:Y:S01]  /*3800*/  LDSM.16.MT88.4 R32, [R189+0x900] ;  /* 0x00090000bd20783b */ /* 0x000fe20000004200 */
[--C-:B------:R-:W-:Y:S01]  /*3810*/  FFMA.FTZ R154, R4, c[0x0][0x2d0], -R169.reuse ;  /* 0x0000b400049a7a23 */ /* 0x100fe200000108a9 */
[----:B------:R-:W-:Y:S01]  /*3820*/  MUFU.EX2 R157, R157 ;  /* 0x0000009d009d7308 */ /* 0x000fe20000000800 */
[----:B------:R-:W-:Y:S01]  /*3830*/  FFMA.FTZ R2, R21, c[0x0][0x2d0], -R172 ;  /* 0x0000b40015027a23 */ /* 0x000fe200000108ac */
[----:B------:R-:W2:Y:S01]  /*3840*/  LDSM.16.MT88.4 R4, [R188+0x4100] ;  /* 0x00410000bc04783b */ /* 0x000ea20000004200 */
[----:B------:R-:W-:-:S02]  /*3850*/  FFMA.FTZ R153, R30, c[0x0][0x2d0], -R169 ;  /* 0x0000b4001e997a23 */ /* 0x000fc400000108a9 */
[--C-:B------:R-:W-:Y:S01]  /*3860*/  FFMA.FTZ R148, R28, c[0x0][0x2d0], -R169.reuse ;  /* 0x0000b4001c947a23 */ /* 0x100fe200000108a9 */
[----:B------:R-:W3:Y:S01]  /*3870*/  LDSM.16.MT88.4 R20, [R195+0x900] ;  /* 0x00090000c314783b */ /* 0x000ee20000004200 */
[--C-:B------:R-:W-:Y:S01]  /*3880*/  FFMA.FTZ R149, R26, c[0x0][0x2d0], -R169.reuse ;  /* 0x0000b4001a957a23 */ /* 0x100fe200000108a9 */
[----:B------:R-:W4:Y:S01]  /*3890*/  MUFU.EX2 R152, R152 ;  /* 0x0000009800987308 */ /* 0x000f220000000800 */
[----:B-1----:R-:W-:Y:S01]  /*38a0*/  F2FP.PACK_AB R116, R156, R159 ;  /* 0x0000009f9c74723e */ /* 0x002fe200000000ff */
[----:B------:R-:W-:Y:S01]  /*38b0*/  FFMA.FTZ R0, R24, c[0x0][0x2d0], -R169 ;  /* 0x0000b40018007a23 */ /* 0x000fe200000108a9 */
[----:B------:R-:W-:Y:S01]  /*38c0*/  LDSM.16.MT88.4 R28, [R188+0x900] ;  /* 0x00090000bc1c783b */ /* 0x000fe20000004200 */
[--C-:B------:R-:W-:Y:S02]  /*38d0*/  FFMA.FTZ R160, R165, c[0x0][0x2d0], -R172.reuse ;  /* 0x0000b400a5a07a23 */ /* 0x100fe400000108ac */
[--C-:B------:R-:W-:Y:S01]  /*38e0*/  FFMA.FTZ R165, R173, c[0x0][0x2d0], -R172.reuse ;  /* 0x0000b400ada57a23 */ /* 0x100fe200000108ac */
[----:B------:R-:W-:Y:S01]  /*38f0*/  LDSM.16.MT88.4 R24, [R190+0x2900] ;  /* 0x00290000be18783b */ /* 0x000fe20000004200 */
[----:B------:R-:W-:Y:S01]  /*3900*/  MUFU.EX2 R158, R158 ;  /* 0x0000009e009e7308 */ /* 0x000fe20000000800 */
[----:B------:R-:W-:-:S02]  /*3910*/  FFMA.FTZ R162, R171, c[0x0][0x2d0], -R172 ;  /* 0x0000b400aba27a23 */ /* 0x000fc400000108ac */
[--C-:B------:R-:W-:Y:S02]  /*3920*/  FFMA.FTZ R167, R167, c[0x0][0x2d0], -R172.reuse ;  /* 0x0000b400a7a77a23 */ /* 0x100fe400000108ac */
[--C-:B------:R-:W-:Y:S02]  /*3930*/  FFMA.FTZ R166, R166, c[0x0][0x2d0], -R169.reuse ;  /* 0x0000b400a6a67a23 */ /* 0x100fe400000108a9 */
[--C-:B------:R-:W-:Y:S01]  /*3940*/  FFMA.FTZ R171, R206, c[0x0][0x2d0], -R169.reuse ;  /* 0x0000b400ceab7a23 */ /* 0x100fe200000108a9 */
[----:B------:R-:W1:Y:S01]  /*3950*/  MUFU.EX2 R161, R161 ;  /* 0x000000a100a17308 */ /* 0x000e620000000800 */
[----:B----4-:R-:W-:Y:S01]  /*3960*/  F2FP.PACK_AB R118, R152, R157 ;  /* 0x0000009d9876723e */ /* 0x010fe200000000ff */
[--C-:B------:R-:W-:Y:S02]  /*3970*/  FFMA.FTZ R168, R168, c[0x0][0x2d0], -R169.reuse ;  /* 0x0000b400a8a87a23 */ /* 0x100fe400000108a9 */
[----:B------:R-:W-:Y:S02]  /*3980*/  FFMA.FTZ R173, R174, c[0x0][0x2d0], -R169 ;  /* 0x0000b400aead7a23 */ /* 0x000fe400000108a9 */
[----:B------:R-:W-:-:S02]  /*3990*/  FFMA.FTZ R174, R207, c[0x0][0x2d0], -R172 ;  /* 0x0000b400cfae7a23 */ /* 0x000fc400000108ac */
[----:B------:R-:W-:Y:S01]  /*39a0*/  MUFU.EX2 R163, R163 ;  /* 0x000000a300a37308 */ /* 0x000fe20000000800 */
[--C-:B------:R-:W-:Y:S02]  /*39b0*/  FFMA.FTZ R175, R175, c[0x0][0x2d0], -R172.reuse ;  /* 0x0000b400afaf7a23 */ /* 0x100fe400000108ac */
[--C-:B------:R-:W-:Y:S02]  /*39c0*/  FFMA.FTZ R206, R143, c[0x0][0x2d0], -R172.reuse ;  /* 0x0000b4008fce7a23 */ /* 0x100fe400000108ac */
[----:B------:R-:W-:Y:S02]  /*39d0*/  FFMA.FTZ R217, R141, c[0x0][0x2d0], -R172 ;  /* 0x0000b4008dd97a23 */ /* 0x000fe400000108ac */
[--C-:B------:R-:W-:Y:S01]  /*39e0*/  FFMA.FTZ R170, R170, c[0x0][0x2d0], -R169.reuse ;  /* 0x0000b400aaaa7a23 */ /* 0x100fe200000108a9 */
[----:B------:R-:W4:Y:S01]  /*39f0*/  MUFU.EX2 R154, R154 ;  /* 0x0000009a009a7308 */ /* 0x000f220000000800 */
[----:B-1----:R-:W-:Y:S01]  /*3a00*/  F2FP.PACK_AB R117, R161, R158 ;  /* 0x0000009ea175723e */ /* 0x002fe200000000ff */
[----:B------:R-:W-:-:S02]  /*3a10*/  FFMA.FTZ R207, R142, c[0x0][0x2d0], -R169 ;  /* 0x0000b4008ecf7a23 */ /* 0x000fc400000108a9 */
[--C-:B------:R-:W-:Y:S02]  /*3a20*/  FFMA.FTZ R172, R140, c[0x0][0x2d0], -R169.reuse ;  /* 0x0000b4008cac7a23 */ /* 0x100fe400000108a9 */
[----:B------:R-:W-:Y:S01]  /*3a30*/  FFMA.FTZ R215, R164, c[0x0][0x2d0], -R169 ;  /* 0x0000b400a4d77a23 */ /* 0x000fe200000108a9 */
[----:B------:R-:W-:Y:S01]  /*3a40*/  LDSM.16.MT88.4 R140, [R190+0x1900] ;  /* 0x00190000be8c783b */ /* 0x000fe20000004200 */
[----:B------:R-:W-:Y:S01]  /*3a50*/  MUFU.EX2 R155, R155 ;  /* 0x0000009b009b7308 */ /* 0x000fe20000000800 */
[----:B------:R-:W-:Y:S02]  /*3a60*/  FADD.FTZ R156, R159, R156 ;  /* 0x0000009c9f9c7221 */ /* 0x000fe40000010000 */
[----:B------:R-:W-:Y:S02]  /*3a70*/  FADD.FTZ R158, R158, R161 ;  /* 0x000000a19e9e7221 */ /* 0x000fe40000010000 */
[----:B------:R-:W-:Y:S01]  /*3a80*/  FADD.FTZ R157, R157, R156 ;  /* 0x0000009c9d9d7221 */ /* 0x000fe20000010000 */
[----:B----4-:R-:W-:-:S02]  /*3a90*/  F2FP.PACK_AB R119, R154, R163 ;  /* 0x000000a39a77723e */ /* 0x010fc400000000ff */
[----:B------:R-:W1:Y:S01]  /*3aa0*/  MUFU.EX2 R150, R150 ;  /* 0x0000009600967308 */ /* 0x000e620000000800 */
[----:B------:R-:W-:Y:S02]  /*3ab0*/  FADD.FTZ R163, R163, R158 ;  /* 0x0000009ea3a37221 */ /* 0x000fe40000010000 */
[----:B------:R-:W-:Y:S02]  /*3ac0*/  FADD.FTZ R152, R152, R157 ;  /* 0x0000009d98987221 */ /* 0x000fe40000010000 */
        /* <DEDUP_REMOVED lines=44> */
[----:B------:R-:W3:Y:S06]  /*3d90*/  MUFU.EX2 R215, R215 ;  /* 0x000000d700d77308 */ /* 0x000eec0000000800 */
[C---:B--2---:R-:W-:Y:S07]  /*3da0*/  HMMA.16816.F32 R120, R116.reuse, R4, RZ ;  /* 0x000000047478723c */ /* 0x044fee00000018ff */
[----:B-1----:R-:W-:Y:S01]  /*3db0*/  F2FP.PACK_AB R4, R150, R155 ;  /* 0x0000009b9604723e */ /* 0x002fe200000000ff */
[----:B------:R-:W-:Y:S01]  /*3dc0*/  HMMA.16816.F32 R116, R116, R6, RZ ;  /* 0x000000067474723c */ /* 0x000fe200000018ff */
[----:B----4-:R-:W-:Y:S01]  /*3dd0*/  F2FP.PACK_AB R5, R148, R153 ;  /* 0x000000999405723e */ /* 0x010fe200000000ff */
[----:B------:R-:W-:-:S02]  /*3de0*/  FADD.FTZ R155, R155, R152 ;  /* 0x000000989b9b7221 */ /* 0x000fc40000010000 */
[----:B------:R-:W-:Y:S02]  /*3df0*/  FADD.FTZ R153, R153, R154 ;  /* 0x0000009a99997221 */ /* 0x000fe40000010000 */
[----:B------:R-:W-:Y:S01]  /*3e00*/  FADD.FTZ R150, R150, R155 ;  /* 0x0000009b96967221 */ /* 0x000fe20000010000 */
[----:B------:R-:W-:Y:S01]  /*3e10*/  F2FP.PACK_AB R6, R2, R151 ;  /* 0x000000970206723e */ /* 0x000fe200000000ff */
[----:B------:R-:W-:Y:S01]  /*3e20*/  FADD.FTZ R148, R148, R153 ;  /* 0x0000009994947221 */ /* 0x000fe20000010000 */
[----:B-----5:R-:W-:Y:S01]  /*3e30*/  F2FP.PACK_AB R7, R0, R149 ;  /* 0x000000950007723e */ /* 0x020fe200000000ff */
        /* <DEDUP_REMOVED lines=127> */
[----:B------:R-:W-:Y:S07]  /*4630*/  @!P2 BRA `(.L_x_32) ;  /* 0x000029c00000a947 */ /* 0x000fee0003800000 */
[----:B------:R-:W-:Y:S01]  /*4640*/  SHF.L.U64.HI R207, R133, 0x1, R144 ;  /* 0x0000000185cf7819 */ /* 0x000fe20000010290 */
[----:B------:R-:W-:Y:S01]  /*4650*/  IMAD.SHL.U32 R210, R135, 0x2, RZ ;  /* 0x0000000287d27824 */ /* 0x000fe200078e00ff */
[----:B------:R-:W-:Y:S01]  /*4660*/  SHF.L.U32 R206, R133, 0x1, RZ ;  /* 0x0000000185ce7819 */ /* 0x000fe200000006ff */
[----:B------:R-:W-:Y:S01]  /*4670*/  IMAD.SHL.U32 R208, R134, 0x2, RZ ;  /* 0x0000000286d07824 */ /* 0x000fe200078e00ff */
[----:B------:R-:W-:Y:S01]  /*4680*/  IADD3 R213, R145, -0x2, RZ ;  /* 0xfffffffe91d57810 */ /* 0x000fe20007ffe0ff */
[----:B------:R-:W-:Y:S01]  /*4690*/  IMAD.MOV.U32 R0, RZ, RZ, R3 ;  /* 0x000000ffff007224 */ /* 0x000fe200078e0003 */
[----:B------:R-:W-:-:S02]  /*46a0*/  SHF.L.U64.HI R211, R135, 0x1, R146 ;  /* 0x0000000187d37819 */ /* 0x000fc40000010292 */
[----:B------:R-:W-:Y:S02]  /*46b0*/  SHF.L.U64.HI R209, R134, 0x1, R147 ;  /* 0x0000000186d17819 */ /* 0x000fe40000010293 */
[----:B------:R-:W-:Y:S01]  /*46c0*/  MOV R133, R132 ;  /* 0x0000008400857202 */ /* 0x000fe20000000f00 */
[----:B------:R-:W-:Y:S05]  /*46d0*/  BRA `(.L_x_33) ;  /* 0x0000032000007947 */ /* 0x000fea0003800000 */
.L_x_35:
[----:B------:R-:W-:Y:S01]  /*46e0*/  ISETP.NE.AND P2, PT, R200, 0x1, PT ;  /* 0x00000001c800780c */ /* 0x000fe20003f45270 */
[----:B------:R-:W-:Y:S02]  /*46f0*/  IMAD R202, R213, 0x40, R204 ;  /* 0x00000040d5ca7824 */ /* 0x000fe400078e02cc */
[----:B------:R-:W-:Y:S03]  /*4700*/  IMAD.MOV.U32 R201, RZ, RZ, RZ ;  /* 0x000000ffffc97224 */ /* 0x000fe600078e00ff */
[----:B------:R-:W-:Y:S05]  /*4710*/  IADD3 R202, R202, -0x40, R203 ;  /* 0xffffffc0caca7810 */ /* 0x000fea0007ffe0cb */
[----:B------:R-:W-:Y:S02]  /*4720*/  IMAD.MOV.U32 R2, RZ, RZ, R202 ;  /* 0x000000ffff027224 */ /* 0x000fe400078e00ca */
[----:B------:R-:W-:Y:S05]  /*4730*/  @P2 IMAD.HI.U32 R3, R202, c[0x0][0x2bc], RZ ;  /* 0x0000af00ca032a27 */ /* 0x000fea00078e00ff */
[----:B------:R-:W-:Y:S04]  /*4740*/  @P2 SHF.R.U32.HI R2, RZ, c[0x0][0x2c0], R3 ;  /* 0x0000b000ff022a19 */ /* 0x000fe80000011603 */
[C---:B------:R-:W-:Y:S04]  /*4750*/  @!P3 IADD3 R132, P0, R2.reuse, UR10, RZ ;  /* 0x0000000a0284bc10 */ /* 0x040fe8000ff1e0ff */
[----:B------:R-:W-:Y:S02]  /*4760*/  @!P3 LEA.HI.X.SX32 R3, R2, UR7, 0x1, P0 ;  /* 0x000000070203bc11 */ /* 0x000fe400080f0eff */
[C---:B------:R-:W-:Y:S04]  /*4770*/  @!P3 LEA R134, P0, R132.reuse, c[0x0][0x2a0], 0x2 ;  /* 0x0000a8008486ba11 */ /* 0x040fe800078010ff */
[----:B------:R-:W-:Y:S01]  /*4780*/  @!P3 LEA.HI.X R135, R132, c[0x0][0x2a4], R3, 0x2, P0 ;  /* 0x0000a9008487ba11 */ /* 0x000fe200000f1403 */
[----:B------:R-:W-:Y:S04]  /*4790*/  IMAD.MOV R3, RZ, RZ, -R2 ;  /* 0x000000ffff037224 */ /* 0x000fe800078e0a02 */
[----:B------:R1:W2:Y:S01]  /*47a0*/  @!P3 LDG.E R201, [R134.64] ;  /* 0x0000000e86c9b981 */ /* 0x0002a2000c1e1900 */
[----:B------:R-:W-:Y:S05]  /*47b0*/  IMAD R202, R3, c[0x0][0x2b8], R202 ;  /* 0x0000ae0003ca7a24 */ /* 0x000fea00078e02ca */
[----:B------:R-:W-:Y:S05]  /*47c0*/  SHF.R.S32.HI R3, RZ, 0x1f, R202 ;  /* 0x0000001fff037819 */ /* 0x000fea00000114ca */
[----:B------:R-:W-:Y:S04]  /*47d0*/  IMAD R3, R3, c[0x0][0x1e0], RZ ;  /* 0x0000780003037a24 */ /* 0x000fe800078e02ff */
[C---:B------:R-:W-:Y:S02]  /*47e0*/  IMAD R3, R202.reuse, c[0x0][0x1e4], R3 ;  /* 0x00007900ca037a24 */ /* 0x040fe400078e0203 */
[----:B-1----:R-:W-:Y:S04]  /*47f0*/  IMAD.WIDE.U32 R134, R202, c[0x0][0x1e0], RZ ;  /* 0x00007800ca867a25 */ /* 0x002fe800078e00ff */
[----:B------:R-:W-:Y:S01]  /*4800*/  IMAD.IADD R135, R135, 0x1, R3 ;  /* 0x0000000187877824 */ /* 0x000fe200078e0203 */
[----:B--2---:R-:W-:Y:S03]  /*4810*/  SHF.R.S32.HI R2, RZ, 0x1f, R201 ;  /* 0x0000001fff027819 */ /* 0x004fe600000114c9 */
[C---:B------:R-:W-:Y:S04]  /*4820*/  IMAD.WIDE.U32 R134, R201.reuse, c[0x0][0x1f0], R134 ;  /* 0x00007c00c9867a25 */ /* 0x040fe800078e0086 */
[----:B------:R-:W-:Y:S01]  /*4830*/  IMAD R2, R2, c[0x0][0x1f0], RZ ;  /* 0x00007c0002027a24 */ /* 0x000fe200078e02ff */
[----:B------:R-:W-:Y:S03]  /*4840*/  IADD3 R3, P0, R134, UR12, RZ ;  /* 0x0000000c86037c10 */ /* 0x000fe6000ff1e0ff */
[----:B------:R-:W-:Y:S05]  /*4850*/  IMAD R2, R201, c[0x0][0x1f4], R2 ;  /* 0x00007d00c9027a24 */ /* 0x000fea00078e0202 */
[----:B------:R-:W-:Y:S02]  /*4860*/  IADD3.X R2, R135, UR8, R2, P0, !PT ;  /* 0x0000000887027c10 */ /* 0x000fe400087fe402 */
[C---:B------:R-:W-:Y:S04]  /*4870*/  LEA R145, P0, R3.reuse, c[0x0][0x1c8], 0x1 ;  /* 0x0000720003917a11 */ /* 0x040fe800078008ff */
[----:B------:R-:W-:Y:S01]  /*4880*/  LEA.HI.X R144, R3, c[0x0][0x1cc], R2, 0x1, P0 ;  /* 0x0000730003907a11 */ /* 0x000fe200000f0c02 */
[----:B------:R-:W1:Y:S04]  /*4890*/  SHFL.IDX PT, R135, R145, RZ, 0x181f ;  /* 0x00181fff91877589 */ /* 0x000e6800000e0000 */
[----:B------:R-:W2:Y:S04]  /*48a0*/  SHFL.IDX PT, R132, R144, RZ, 0x181f ;  /* 0x00181fff90847589 */ /* 0x000ea800000e0000 */
[----:B------:R-:W3:Y:S04]  /*48b0*/  SHFL.IDX PT, R3, R145, 0x1, 0x181f ;  /* 0x00381f0091037f89 */ /* 0x000ee800000e0000 */
[----:B------:R-:W4:Y:S01]  /*48c0*/  SHFL.IDX PT, R2, R144, 0x1, 0x181f ;  /* 0x00381f0090027f89 */ /* 0x000f2200000e0000 */
[C---:B-1----:R-:W-:Y:S02]  /*48d0*/  IADD3 R136, P0, R135.reuse, R210, RZ ;  /* 0x000000d287887210 */ /* 0x042fe40007f1e0ff */
[C---:B------:R-:W-:Y:S03]  /*48e0*/  IADD3 R134, P1, R135.reuse, R208, RZ ;  /* 0x000000d087867210 */ /* 0x040fe60007f3e0ff */
[C---:B--2---:R-:W-:Y:S01]  /*48f0*/  IMAD.X R137, R132.reuse, 0x1, R211, P0 ;  /* 0x0000000184897824 */ /* 0x044fe200000e06d3 */
[----:B------:R-:W-:Y:S01]  /*4900*/  IADD3 R140, P0, R135, R206, RZ ;  /* 0x000000ce878c7210 */ /* 0x000fe20007f1e0ff */
[C---:B------:R-:W-:Y:S01]  /*4910*/  IMAD.X R135, R132.reuse, 0x1, R209, P1 ;  /* 0x0000000184877824 */ /* 0x040fe200008e06d1 */
[C---:B---3--:R-:W-:Y:S02]  /*4920*/  IADD3 R138, P2, R3.reuse, R210, RZ ;  /* 0x000000d2038a7210 */ /* 0x048fe40007f5e0ff */
[----:B------:R1:W-:Y:S01]  /*4930*/  LDGSTS.E.BYPASS.LTC128B.128 [R199+0x6100], [R136.64], !P6 ;  /* 0x0610000088c77fae */ /* 0x0003e2000f101d4e */
[----:B------:R-:W-:Y:S01]  /*4940*/  IMAD.X R141, R132, 0x1, R207, P0 ;  /* 0x00000001848d7824 */ /* 0x000fe200000e06cf */
[C---:B------:R-:W-:Y:S01]  /*4950*/  IADD3 R142, P1, R3.reuse, R208, RZ ;  /* 0x000000d0038e7210 */ /* 0x040fe20007f3e0ff */
[C---:B----4-:R-:W-:Y:S01]  /*4960*/  IMAD.X R139, R2.reuse, 0x1, R211, P2 ;  /* 0x00000001028b7824 */ /* 0x050fe200010e06d3 */
[----:B------:R1:W-:Y:S01]  /*4970*/  LDGSTS.E.BYPASS.LTC128B.128 [R199+0x8100], [R134.64], !P5 ;  /* 0x0810000086c77fae */ /* 0x0003e2000e901d4e */
[----:B------:R-:W-:Y:S02]  /*4980*/  IADD3 R144, P0, R3, R206, RZ ;  /* 0x000000ce03907210 */ /* 0x000fe40007f1e0ff */
[C---:B------:R-:W-:Y:S01]  /*4990*/  IMAD.X R143, R2.reuse, 0x1, R209, P1 ;  /* 0x00000001028f7824 */ /* 0x040fe200008e06d1 */
[----:B------:R1:W-:Y:S02]  /*49a0*/  LDGSTS.E.BYPASS.LTC128B.128 [R199+0xa100], [R140.64], !P4 ;  /* 0x0a1000008cc77fae */ /* 0x0003e4000e101d4e */
[----:B------:R-:W-:Y:S02]  /*49b0*/  IMAD.X R145, R2, 0x1, R207, P0 ;  /* 0x0000000102917824 */ /* 0x000fe400000e06cf */
[----:B------:R1:W-:Y:S04]  /*49c0*/  LDGSTS.E.BYPASS.LTC128B.128 [R199+0x7100], [R138.64], !P6 ;  /* 0x071000008ac77fae */ /* 0x0003e8000f101d4e */
[----:B------:R1:W-:Y:S04]  /*49d0*/  LDGSTS.E.BYPASS.LTC128B.128 [R199+0x9100], [R142.64], !P5 ;  /* 0x091000008ec77fae */ /* 0x0003e8000e901d4e */
[----:B------:R1:W-:Y:S01]  /*49e0*/  LDGSTS.E.BYPASS.LTC128B.128 [R199+0xb100], [R144.64], !P4 ;  /* 0x0b10000090c77fae */ /* 0x0003e2000e101d4e */
[----:B------:R-:W-:-:S05]  /*49f0*/  BRA `(.L_x_34) ;  /* 0x00000c9000007947 */ /* 0x000fca0003800000 */
.L_x_33:
[----:B------:R-:W-:Y:S04]  /*4a00*/  DEPBAR.LE SB0, 0x0 ;  /* 0x000080000000791a */ /* 0x000fe80000000000 */
[----:B------:R-:W-:Y:S01]  /*4a10*/  BAR.SYNC.DEFER_BLOCKING 0x0 ;  /* 0x0000000000007b1d */ /* 0x000fe20000010000 */
[----:B------:R-:W-:Y:S01]  /*4a20*/  SHF.R.S32.HI R3, RZ, 0x1f, R202 ;  /* 0x0000001fff037819 */ /* 0x000fe200000114ca */
[C---:B------:R-:W-:Y:S04]  /*4a30*/  IMAD.WIDE.U32 R218, R202.reuse, c[0x0][0x208], RZ ;  /* 0x00008200cada7a25 */ /* 0x040fe800078e00ff */
[----:B------:R-:W-:Y:S04]  /*4a40*/  IMAD R3, R3, c[0x0][0x208], RZ ;  /* 0x0000820003037a24 */ /* 0x000fe800078e02ff */
[----:B------:R-:W-:Y:S04]  /*4a50*/  IMAD R3, R202, c[0x0][0x20c], R3 ;  /* 0x00008300ca037a24 */ /* 0x000fe800078e0203 */
[----:B------:R-:W-:Y:S01]  /*4a60*/  IMAD.IADD R219, R219, 0x1, R3 ;  /* 0x00000001dbdb7824 */ /* 0x000fe200078e0203 */
[----:B------:R-:W-:Y:S03]  /*4a70*/  SHF.R.S32.HI R3, RZ, 0x1f, R201 ;  /* 0x0000001fff037819 */ /* 0x000fe600000114c9 */
[----:B------:R-:W-:Y:S04]  /*4a80*/  IMAD.WIDE.U32 R218, R201, c[0x0][0x218], R218 ;  /* 0x00008600c9da7a25 */ /* 0x000fe800078e00da */
[----:B------:R-:W-:Y:S01]  /*4a90*/  IMAD R3, R3, c[0x0][0x218], RZ ;  /* 0x0000860003037a24 */ /* 0x000fe200078e02ff */
[----:B------:R-:W-:Y:S01]  /*4aa0*/  IADD3 R2, P0, R218, UR18, RZ ;  /* 0x00000012da027c10 */ /* 0x000fe2000ff1e0ff */
[----:B------:R-:W-:Y:S02]  /*4ab0*/  LDSM.16.M88.4 R136, [R198+0xc100] ;  /* 0x00c10000c688783b */ /* 0x000fe40000000200 */
[----:B------:R-:W-:Y:S02]  /*4ac0*/  IMAD R3, R201, c[0x0][0x21c], R3 ;  /* 0x00008700c9037a24 */ /* 0x000fe400078e0203 */
[----:B------:R-:W1:Y:S03]  /*4ad0*/  LDSM.16.M88.4 R140, [R197+0x6100] ;  /* 0x00610000c58c783b */ /* 0x000e660000000200 */
[----:B------:R-:W-:Y:S01]  /*4ae0*/  IADD3.X R3, R219, UR5, R3, P0, !PT ;  /* 0x00000005db037c10 */ /* 0x000fe200087fe403 */
[----:B------:R-:W-:Y:S01]  /*4af0*/  LDSM.16.M88.4 R144, [R197+0x6900] ;  /* 0x00690000c590783b */ /* 0x000fe20000000200 */
[C---:B------:R-:W-:Y:S03]  /*4b00*/  LEA R212, P0, R2.reuse, c[0x0][0x1f8], 0x1 ;  /* 0x00007e0002d47a11 */ /* 0x040fe600078008ff */
[----:B------:R-:W-:Y:S01]  /*4b10*/  LDSM.16.M88.4 R148, [R197+0x7100] ;  /* 0x00710000c594783b */ /* 0x000fe20000000200 */
[----:B------:R-:W-:Y:S03]  /*4b20*/  LEA.HI.X R134, R2, c[0x0][0x1fc], R3, 0x1, P0 ;  /* 0x00007f0002867a11 */ /* 0x000fe600000f0c03 */
[----:B------:R-:W-:Y:S04]  /*4b30*/  LDSM.16.M88.4 R152, [R194+0xc100] ;  /* 0x00c10000c298783b */ /* 0x000fe80000000200 */
[----:B------:R-:W-:Y:S04]  /*4b40*/  LDSM.16.M88.4 R156, [R187] ;  /* 0x00000000bb9c783b */ /* 0x000fe80000000200 */
[----:B------:R-:W-:Y:S04]  /*4b50*/  LDSM.16.M88.4 R160, [R186] ;  /* 0x00000000baa0783b */ /* 0x000fe80000000200 */
[----:B------:R-:W-:Y:S04]  /*4b60*/  LDSM.16.M88.4 R164, [R185] ;  /* 0x00000000b9a4783b */ /* 0x000fe80000000200 */
[----:B------:R-:W2:Y:S04]  /*4b70*/  SHFL.IDX PT, R135, R212, RZ, 0x181f ;  /* 0x00181fffd4877589 */ /* 0x000ea800000e0000 */
[----:B------:R-:W3:Y:S04]  /*4b80*/  SHFL.IDX PT, R132, R134, RZ, 0x181f ;  /* 0x00181fff86847589 */ /* 0x000ee800000e0000 */
[----:B------:R-:W4:Y:S01]  /*4b90*/  SHFL.IDX PT, R3, R212, 0x1, 0x181f ;  /* 0x00381f00d4037f89 */ /* 0x000f2200000e0000 */
[C---:B-1----:R-:W-:Y:S03]  /*4ba0*/  HMMA.16816.F32 R4, R136.reuse, R140, RZ ;  /* 0x0000008c8804723c */ /* 0x042fe600000018ff */
[----:B------:R1:W5:Y:S05]  /*4bb0*/  SHFL.IDX PT, R2, R134, 0x1, 0x181f ;  /* 0x00381f0086027f89 */ /* 0x00036a00000e0000 */
[C---:B------:R-:W-:Y:S01]  /*4bc0*/  HMMA.16816.F32 R8, R136.reuse, R142, RZ ;  /* 0x0000008e8808723c */ /* 0x040fe200000018ff */
[----:B------:R-:W5:Y:S03]  /*4bd0*/  LDSM.16.M88.4 R140, [R197+0x7900] ;  /* 0x00790000c58c783b */ /* 0x000f660000000200 */
[C---:B--2---:R-:W-:Y:S02]  /*4be0*/  IADD3 R226, P1, R135.reuse, R210, RZ ;  /* 0x000000d287e27210 */ /* 0x044fe40007f3e0ff */
[C---:B------:R-:W-:Y:S02]  /*4bf0*/  IADD3 R224, P0, R135.reuse, R208, RZ ;  /* 0x000000d087e07210 */ /* 0x040fe40007f1e0ff */
[C---:B------:R-:W-:Y:S01]  /*4c00*/  HMMA.16816.F32 R12, R136.reuse, R144, RZ ;  /* 0x00000090880c723c */ /* 0x040fe200000018ff */
[C---:B---3--:R-:W-:Y:S03]  /*4c10*/  IMAD.X R227, R132.reuse, 0x1, R211, P1 ;  /* 0x0000000184e37824 */ /* 0x048fe600008e06d3 */
[C---:B------:R-:W-:Y:S01]  /*4c20*/  IMAD.X R225, R132.reuse, 0x1, R209, P0 ;  /* 0x0000000184e17824 */ /* 0x040fe200000e06d1 */
[----:B------:R-:W-:Y:S02]  /*4c30*/  IADD3 R222, P0, R135, R206, RZ ;  /* 0x000000ce87de7210 */ /* 0x000fe40007f1e0ff */
[C---:B----4-:R-:W-:Y:S01]  /*4c40*/  IADD3 R220, P2, R3.reuse, R210, RZ ;  /* 0x000000d203dc7210 */ /* 0x050fe20007f5e0ff */
[C---:B------:R-:W-:Y:S01]  /*4c50*/  HMMA.16816.F32 R16, R136.reuse, R146, RZ ;  /* 0x000000928810723c */ /* 0x040fe200000018ff */
[----:B------:R-:W2:Y:S03]  /*4c60*/  LDSM.16.M88.4 R144, [R196] ;  /* 0x00000000c490783b */ /* 0x000ea60000000200 */
[----:B------:R-:W-:Y:S01]  /*4c70*/  IMAD.X R223, R132, 0x1, R207, P0 ;  /* 0x0000000184df7824 */ /* 0x000fe200000e06cf */
[----:B------:R-:W-:Y:S01]  /*4c80*/  @!PT LDS RZ, [RZ] ;  /* 0x00000000fffff984 */ /* 0x000fe20000000800 */
[----:B------:R-:W-:Y:S01]  /*4c90*/  @!PT LDS RZ, [RZ] ;  /* 0x00000000fffff984 */ /* 0x000fe20000000800 */
[----:B------:R-:W-:Y:S01]  /*4ca0*/  @!PT LDS RZ, [RZ] ;  /* 0x00000000fffff984 */ /* 0x000fe20000000800 */
[----:B------:R3:W-:Y:S01]  /*4cb0*/  LDGSTS.E.BYPASS.LTC128B.128 [R205], [R226.64], !P6 ;  /* 0x00000000e2cd7fae */ /* 0x0007e2000f101d4e */
[C---:B-1----:R-:W-:Y:S01]  /*4cc0*/  IADD3 R134, P1, R3.reuse, R208, RZ ;  /* 0x000000d003867210 */ /* 0x042fe20007f3e0ff */
[C---:B-----5:R-:W-:Y:S01]  /*4cd0*/  IMAD.X R221, R2.reuse, 0x1, R211, P2 ;  /* 0x0000000102dd7824 */ /* 0x060fe200010e06d3 */
[C---:B------:R-:W-:Y:S01]  /*4ce0*/  HMMA.16816.F32 R20, R136.reuse, R148, RZ ;  /* 0x000000948814723c */ /* 0x040fe200000018ff */
[----:B------:R3:W-:Y:S03]  /*4cf0*/  LDGSTS.E.BYPASS.LTC128B.128 [R205+0x2000], [R224.64], !P5 ;  /* 0x02000000e0cd7fae */ /* 0x0007e6000e901d4e */
[----:B------:R-:W-:Y:S01]  /*4d00*/  IADD3 R218, P0, R3, R206, RZ ;  /* 0x000000ce03da7210 */ /* 0x000fe20007f1e0ff */
[----:B------:R3:W-:Y:S01]  /*4d10*/  LDGSTS.E.BYPASS.LTC128B.128 [R205+0x4000], [R222.64], !P4 ;  /* 0x04000000decd7fae */ /* 0x0007e2000e101d4e */
[C---:B------:R-:W-:Y:S02]  /*4d20*/  IMAD.X R135, R2.reuse, 0x1, R209, P1 ;  /* 0x0000000102877824 */ /* 0x040fe400008e06d1 */
[C---:B------:R-:W-:Y:S01]  /*4d30*/  HMMA.16816.F32 R24, R136.reuse, R150, RZ ;  /* 0x000000968818723c */ /* 0x040fe200000018ff */
[----:B------:R3:W-:Y:S03]  /*4d40*/  LDGSTS.E.BYPASS.LTC128B.128 [R205+0x1000], [R220.64], !P6 ;  /* 0x01000000dccd7fae */ /* 0x0007e6000f101d4e */
[----:B------:R-:W-:Y:S01]  /*4d50*/  IMAD.X R219, R2, 0x1, R207, P0 ;  /* 0x0000000102db7824 */ /* 0x000fe200000e06cf */
[----:B------:R3:W-:Y:S01]  /*4d60*/  LDGSTS.E.BYPASS.LTC128B.128 [R205+0x3000], [R134.64], !P5 ;  /* 0x0300000086cd7fae */ /* 0x0007e2000e901d4e */
[----:B------:R-:W-:Y:S02]  /*4d70*/  ISETP.GE.AND P0, PT, R213, 0x1, PT ;  /* 0x00000001d500780c */ /* 0x000fe40003f06270 */
[C---:B------:R-:W-:Y:S01]  /*4d80*/  HMMA.16816.F32 R28, R136.reuse, R140, RZ ;  /* 0x0000008c881c723c */ /* 0x040fe200000018ff */
[----:B------:R3:W-:Y:S04]  /*4d90*/  LDGSTS.E.BYPASS.LTC128B.128 [R205+0x5000], [R218.64], !P4 ;  /* 0x05000000dacd7fae */ /* 0x0007e8000e101d4e */
[----:B------:R-:W-:Y:S03]  /*4da0*/  LDSM.16.M88.4 R148, [R193+0xc100] ;  /* 0x00c10000c194783b */ /* 0x000fe60000000200 */
[----:B------:R-:W-:Y:S01]  /*4db0*/  HMMA.16816.F32 R32, R136, R142, RZ ;  /* 0x0000008e8820723c */ /* 0x000fe200000018ff */
[----:B------:R-:W0:Y:S04]  /*4dc0*/  LDGDEPBAR ;  /* 0x00000000000079af */ /* 0x000e280000000000 */
[----:B------:R-:W1:Y:S03]  /*4dd0*/  LDSM.16.M88.4 R168, [R192+0x6100] ;  /* 0x00610000c0a8783b */ /* 0x000e660000000200 */
[C---:B--2---:R-:W-:Y:S01]  /*4de0*/  HMMA.16816.F32 R4, R152.reuse, R144, R4 ;  /* 0x000000909804723c */ /* 0x044fe20000001804 */
[----:B------:R-:W2:Y:S04]  /*4df0*/  LDSM.16.M88.4 R172, [R192+0x6900] ;  /* 0x00690000c0ac783b */ /* 0x000ea80000000200 */
[----:B------:R-:W4:Y:S03]  /*4e00*/  LDSM.16.M88.4 R136, [R192+0x7100] ;  /* 0x00710000c088783b */ /* 0x000f260000000200 */
[C---:B------:R-:W-:Y:S01]  /*4e10*/  HMMA.16816.F32 R8, R152.reuse, R146, R8 ;  /* 0x000000929808723c */ /* 0x040fe20000001808 */
[----:B------:R-:W5:Y:S04]  /*4e20*/  LDSM.16.M88.4 R140, [R192+0x7900] ;  /* 0x00790000c08c783b */ /* 0x000f680000000200 */
[----:B------:R-:W-:Y:S03]  /*4e30*/  LDSM.16.M88.4 R144, [R191+0xc100] ;  /* 0x00c10000bf90783b */ /* 0x000fe60000000200 */
[C---:B------:R-:W-:Y:S08]  /*4e40*/  HMMA.16816.F32 R12, R152.reuse, R156, R12 ;  /* 0x0000009c980c723c */ /* 0x040ff0000000180c */
[C---:B------:R-:W-:Y:S01]  /*4e50*/  HMMA.16816.F32 R16, R152.reuse, R158, R16 ;  /* 0x0000009e9810723c */ /* 0x040fe20000001810 */
[----:B------:R-:W2:Y:S07]  /*4e60*/  LDSM.16.M88.4 R156, [R184] ;  /* 0x00000000b89c783b */ /* 0x000eae0000000200 */
[C---:B------:R-:W-:Y:S08]  /*4e70*/  HMMA.16816.F32 R20, R152.reuse, R160, R20 ;  /* 0x000000a09814723c */ /* 0x040ff00000001814 */
[C---:B------:R-:W-:Y:S01]  /*4e80*/  HMMA.16816.F32 R24, R152.reuse, R162, R24 ;  /* 0x000000a29818723c */ /* 0x040fe20000001818 */
[----:B------:R-:W3:Y:S07]  /*4e90*/  LDSM.16.M88.4 R160, [R184+0x800] ;  /* 0x00080000b8a0783b */ /* 0x000eee0000000200 */
        /* <DEDUP_REMOVED lines=10> */
[C---:B----4-:R-:W-:Y:S08]  /*4f40*/  HMMA.16816.F32 R20, R148.reuse, R136, R20 ;  /* 0x000000889414723c */ /* 0x050ff00000001814 */
[C---:B------:R-:W-:Y:S01]  /*4f50*/  HMMA.16816.F32 R24, R148.reuse, R138, R24 ;  /* 0x0000008a9418723c */ /* 0x040fe20000001818 */
[----:B------:R-:W1:Y:S07]  /*4f60*/  LDSM.16.M88.4 R136, [R198+0x10100] ;  /* 0x01010000c688783b */ /* 0x000e6e0000000200 */
[C---:B-----5:R-:W-:Y:S08]  /*4f70*/  HMMA.16816.F32 R28, R148.reuse, R140, R28 ;  /* 0x0000008c941c723c */ /* 0x060ff0000000181c */
[----:B------:R-:W-:Y:S01]  /*4f80*/  HMMA.16816.F32 R32, R148, R142, R32 ;  /* 0x0000008e9420723c */ /* 0x000fe20000001820 */
[----:B------:R-:W2:Y:S04]  /*4f90*/  LDSM.16.M88.4 R140, [R197+0x9100] ;  /* 0x00910000c58c783b */ /* 0x000ea80000000200 */
[----:B------:R-:W4:Y:S03]  /*4fa0*/  LDSM.16.M88.4 R148, [R197+0x9900] ;  /* 0x00990000c594783b */ /* 0x000f260000000200 */
[C---:B------:R-:W-:Y:S08]  /*4fb0*/  HMMA.16816.F32 R4, R144.reuse, R156, R4 ;  /* 0x0000009c9004723c */ /* 0x040ff00000001804 */
[C---:B------:R-:W-:Y:S01]  /*4fc0*/  HMMA.16816.F32 R8, R144.reuse, R158, R8 ;  /* 0x0000009e9008723c */ /* 0x040fe20000001808 */
[----:B------:R-:W-:Y:S07]  /*4fd0*/  LDSM.16.M88.4 R156, [R183] ;  /* 0x00000000b79c783b */ /* 0x000fee0000000200 */
[C---:B---3--:R-:W-:Y:S08]  /*4fe0*/  HMMA.16816.F32 R12, R144.reuse, R160, R12 ;  /* 0x000000a0900c723c */ /* 0x048ff0000000180c */
[C---:B------:R-:W-:Y:S01]  /*4ff0*/  HMMA.16816.F32 R16, R144.reuse, R162, R16 ;  /* 0x000000a29010723c */ /* 0x040fe20000001810 */
[----:B------:R-:W-:Y:S07]  /*5000*/  LDSM.16.M88.4 R160, [R182] ;  /* 0x00000000b6a0783b */ /* 0x000fee0000000200 */
[C---:B------:R-:W-:Y:S08]  /*5010*/  HMMA.16816.F32 R20, R144.reuse, R152, R20 ;  /* 0x000000989014723c */ /* 0x040ff00000001814 */
[C---:B------:R-:W-:Y:S01]  /*5020*/  HMMA.16816.F32 R24, R144.reuse, R154, R24 ;  /* 0x0000009a9018723c */ /* 0x040fe20000001818 */
[----:B------:R-:W3:Y:S07]  /*5030*/  LDSM.16.M88.4 R152, [R194+0x10100] ;  /* 0x01010000c298783b */ /* 0x000eee0000000200 */
[C---:B------:R-:W-:Y:S08]  /*5040*/  HMMA.16816.F32 R28, R144.reuse, R164, R28 ;  /* 0x000000a4901c723c */ /* 0x040ff0000000181c */
[----:B------:R-:W-:Y:S01]  /*5050*/  HMMA.16816.F32 R32, R144, R166, R32 ;  /* 0x000000a69020723c */ /* 0x000fe20000001820 */
[----:B------:R-:W5:Y:S04]  /*5060*/  LDSM.16.M88.4 R144, [R181] ;  /* 0x00000000b590783b */ /* 0x000f680000000200 */
[----:B------:R-:W3:Y:S03]  /*5070*/  LDSM.16.M88.4 R164, [R180] ;  /* 0x00000000b4a4783b */ /* 0x000ee60000000200 */
[C---:B-1----:R-:W-:Y:S08]  /*5080*/  HMMA.16816.F32 R4, R136.reuse, R168, R4 ;  /* 0x000000a88804723c */ /* 0x042ff00000001804 */
[C---:B------:R-:W-:Y:S01]  /*5090*/  HMMA.16816.F32 R8, R136.reuse, R170, R8 ;  /* 0x000000aa8808723c */ /* 0x040fe20000001808 */
[----:B------:R-:W-:Y:S07]  /*50a0*/  LDSM.16.M88.4 R168, [R192+0x8100] ;  /* 0x00810000c0a8783b */ /* 0x000fee0000000200 */
[C---:B------:R-:W-:Y:S08]  /*50b0*/  HMMA.16816.F32 R12, R136.reuse, R172, R12 ;  /* 0x000000ac880c723c */ /* 0x040ff0000000180c */
[C---:B------:R-:W-:Y:S01]  /*50c0*/  HMMA.16816.F32 R16, R136.reuse, R174, R16 ;  /* 0x000000ae8810723c */ /* 0x040fe20000001810 */
[----:B------:R-:W-:Y:S07]  /*50d0*/  LDSM.16.M88.4 R172, [R192+0x8900] ;  /* 0x00890000c0ac783b */ /* 0x000fee0000000200 */
[C---:B--2---:R-:W-:Y:S08]  /*50e0*/  HMMA.16816.F32 R20, R136.reuse, R140, R20 ;  /* 0x0000008c8814723c */ /* 0x044ff00000001814 */
[C---:B------:R-:W-:Y:S01]  /*50f0*/  HMMA.16816.F32 R24, R136.reuse, R142, R24 ;  /* 0x0000008e8818723c */ /* 0x040fe20000001818 */
[----:B------:R-:W1:Y:S07]  /*5100*/  LDSM.16.M88.4 R140, [R193+0x10100] ;  /* 0x01010000c18c783b */ /* 0x000e6e0000000200 */
[C---:B----4-:R-:W-:Y:S08]  /*5110*/  HMMA.16816.F32 R28, R136.reuse, R148, R28 ;  /* 0x00000094881c723c */ /* 0x050ff0000000181c */
[----:B------:R-:W-:Y:S01]  /*5120*/  HMMA.16816.F32 R32, R136, R150, R32 ;  /* 0x000000968820723c */ /* 0x000fe20000001820 */
[----:B------:R-:W2:Y:S04]  /*5130*/  LDSM.16.M88.4 R136, [R192+0x9100] ;  /* 0x00910000c088783b */ /* 0x000ea80000000200 */
[----:B------:R-:W4:Y:S03]  /*5140*/  LDSM.16.M88.4 R148, [R192+0x9900] ;  /* 0x00990000c094783b */ /* 0x000f260000000200 */
[C---:B---3--:R-:W-:Y:S08]  /*5150*/  HMMA.16816.F32 R4, R152.reuse, R156, R4 ;  /* 0x0000009c9804723c */ /* 0x048ff00000001804 */
[C---:B------:R-:W-:Y:S01]  /*5160*/  HMMA.16816.F32 R8, R152.reuse, R158, R8 ;  /* 0x0000009e9808723c */ /* 0x040fe20000001808 */
[----:B------:R-:W-:Y:S07]  /*5170*/  LDSM.16.M88.4 R156, [R184+0x2000] ;  /* 0x00200000b89c783b */ /* 0x000fee0000000200 */
[C---:B------:R-:W-:Y:S08]  /*5180*/  HMMA.16816.F32 R12, R152.reuse, R160, R12 ;  /* 0x000000a0980c723c */ /* 0x040ff0000000180c */
[C---:B------:R-:W-:Y:S01]  /*5190*/  HMMA.16816.F32 R16, R152.reuse, R162, R16 ;  /* 0x000000a29810723c */ /* 0x040fe20000001810 */
[----:B------:R-:W-:Y:S07]  /*51a0*/  LDSM.16.M88.4 R160, [R184+0x2800] ;  /* 0x00280000b8a0783b */ /* 0x000fee0000000200 */
[C---:B-----5:R-:W-:Y:S08]  /*51b0*/  HMMA.16816.F32 R20, R152.reuse, R144, R20 ;  /* 0x000000909814723c */ /* 0x060ff00000001814 */
[C---:B------:R-:W-:Y:S01]  /*51c0*/  HMMA.16816.F32 R24, R152.reuse, R146, R24 ;  /* 0x000000929818723c */ /* 0x040fe20000001818 */
[----:B------:R-:W3:Y:S07]  /*51d0*/  LDSM.16.M88.4 R144, [R191+0x10100] ;  /* 0x01010000bf90783b */ /* 0x000eee0000000200 */
[C---:B------:R-:W-:Y:S08]  /*51e0*/  HMMA.16816.F32 R28, R152.reuse, R164, R28 ;  /* 0x000000a4981c723c */ /* 0x040ff0000000181c */
[----:B------:R-:W-:Y:S01]  /*51f0*/  HMMA.16816.F32 R32, R152, R166, R32 ;  /* 0x000000a69820723c */ /* 0x000fe20000001820 */
[----:B------:R-:W5:Y:S04]  /*5200*/  LDSM.16.M88.4 R152, [R184+0x3000] ;  /* 0x00300000b898783b */ /* 0x000f680000000200 */
[----:B------:R-:W3:Y:S03]  /*5210*/  LDSM.16.M88.4 R164, [R184+0x3800] ;  /* 0x00380000b8a4783b */ /* 0x000ee60000000200 */
        /* <DEDUP_REMOVED lines=15> */
[----:B------:R-:W-:Y:S07]  /*5310*/  LDSM.16.M88.4 R156, [R179] ;  /* 0x00000000b39c783b */ /* 0x000fee0000000200 */
[C---:B------:R-:W-:Y:S08]  /*5320*/  HMMA.16816.F32 R12, R144.reuse, R160, R12 ;  /* 0x000000a0900c723c */ /* 0x040ff0000000180c */
[C---:B------:R-:W-:Y:S01]  /*5330*/  HMMA.16816.F32 R16, R144.reuse, R162, R16 ;  /* 0x000000a29010723c */ /* 0x040fe20000001810 */
[----:B------:R-:W-:Y:S07]  /*5340*/  LDSM.16.M88.4 R160, [R178] ;  /* 0x00000000b2a0783b */ /* 0x000fee0000000200 */
[C---:B-----5:R-:W-:Y:S08]  /*5350*/  HMMA.16816.F32 R20, R144.reuse, R152, R20 ;  /* 0x000000989014723c */ /* 0x060ff00000001814 */
        /* <DEDUP_REMOVED lines=32> */
[C---:B-1----:R-:W-:Y:S01]  /*5560*/  HMMA.16816.F32 R4, R140.reuse, R168, R4 ;  /* 0x000000a88c04723c */ /* 0x042fe20000001804 */
[----:B------:R-:W-:Y:S04]  /*5570*/  DEPBAR.LE SB0, 0x0 ;  /* 0x000080000000791a */ /* 0x000fe80000000000 */
[----:B------:R-:W-:Y:S03]  /*5580*/  BAR.SYNC.DEFER_BLOCKING 0x0 ;  /* 0x0000000000007b1d */ /* 0x000fe60000010000 */
[C---:B------:R-:W-:Y:S08]  /*5590*/  HMMA.16816.F32 R8, R140.reuse, R170, R8 ;  /* 0x000000aa8c08723c */ /* 0x040ff00000001808 */
[C---:B------:R-:W-:Y:S08]  /*55a0*/  HMMA.16816.F32 R12, R140.reuse, R172, R12 ;  /* 0x000000ac8c0c723c */ /* 0x040ff0000000180c */
[C---:B------:R-:W-:Y:S08]  /*55b0*/  HMMA.16816.F32 R16, R140.reuse, R174, R16 ;  /* 0x000000ae8c10723c */ /* 0x040ff00000001810 */
[C---:B--2---:R-:W-:Y:S08]  /*55c0*/  HMMA.16816.F32 R20, R140.reuse, R136, R20 ;  /* 0x000000888c14723c */ /* 0x044ff00000001814 */
[C---:B------:R-:W-:Y:S08]  /*55d0*/  HMMA.16816.F32 R24, R140.reuse, R138, R24 ;  /* 0x0000008a8c18723c */ /* 0x040ff00000001818 */
[C---:B----4-:R-:W-:Y:S08]  /*55e0*/  HMMA.16816.F32 R28, R140.reuse, R148, R28 ;  /* 0x000000948c1c723c */ /* 0x050ff0000000181c */
[----:B------:R-:W-:Y:S08]  /*55f0*/  HMMA.16816.F32 R32, R140, R150, R32 ;  /* 0x000000968c20723c */ /* 0x000ff00000001820 */
[C---:B---3--:R-:W-:Y:S08]  /*5600*/  HMMA.16816.F32 R4, R144.reuse, R156, R4 ;  /* 0x0000009c9004723c */ /* 0x048ff00000001804 */
        /* <DEDUP_REMOVED lines=8> */
.L_x_34:
[----:B------:R-:W-:Y:S01]  /*5690*/  FMNMX.FTZ R2, R4, R133, !PT ;  /* 0x0000008504027209 */ /* 0x000fe20007810000 */
[----:B-1----:R-:W-:Y:S01]  /*56a0*/  LDSM.16.MT88.4 R140, [R190+0x100] ;  /* 0x00010000be8c783b */ /* 0x002fe20000004200 */
        /* <DEDUP_REMOVED lines=32> */
[----:B------:R-:W-:Y:S02]  /*58b0*/  ISETP.GT.AND P0, PT, R213, RZ, PT ;  /* 0x000000ffd500720c */ /* 0x000fe40003f04270 */
        /* <DEDUP_REMOVED lines=27> */
[--C-:B------:R-:W-:Y:S02]  /*5a70*/  FFMA.FTZ R166, R11, c[0x0][0x2d0], -R167.reuse ;  /* 0x0000b4000ba67a23 */ /* 0x100fe400000108a7 */
[----:B------:R-:W-:Y:S01]  /*5a80*/  FMUL.FTZ R0, R133, c[0x0][0x2d0] ;  /* 0x0000b40085007a20 */ /* 0x000fe20000410000 */
[----:B------:R-:W-:Y:S01]  /*5a90*/  MOV R133, R132 ;  /* 0x0000008400857202 */ /* 0x000fe20000000f00 */
[--C-:B------:R-:W-:Y:S02]  /*5aa0*/  FFMA.FTZ R214, R32, c[0x0][0x2d0], -R168.reuse ;  /* 0x0000b40020d67a23 */ /* 0x100fe400000108a8 */
[--C-:B------:R-:W-:Y:S01]  /*5ab0*/  FFMA.FTZ R216, R34, c[0x0][0x2d0], -R167.reuse ;  /* 0x0000b40022d87a23 */ /* 0x100fe200000108a7 */
[----:B------:R-:W-:Y:S01]  /*5ac0*/  MUFU.EX2 R164, R164 ;  /* 0x000000a400a47308 */ /* 0x000fe20000000800 */
[--C-:B------:R-:W-:Y:S02]  /*5ad0*/  FFMA.FTZ R169, R12, c[0x0][0x2d0], -R168.reuse ;  /* 0x0000b4000ca97a23 */ /* 0x100fe400000108a8 */
[--C-:B------:R-:W-:Y:S02]  /*5ae0*/  FFMA.FTZ R170, R13, c[0x0][0x2d0], -R168.reuse ;  /* 0x0000b4000daa7a23 */ /* 0x100fe400000108a8 */
[--C-:B------:R-:W-:Y:S02]  /*5af0*/  FFMA.FTZ R171, R14, c[0x0][0x2d0], -R167.reuse ;  /* 0x0000b4000eab7a23 */ /* 0x100fe400000108a7 */
[--C-:B------:R-:W-:Y:S02]  /*5b00*/  FFMA.FTZ R172, R15, c[0x0][0x2d0], -R167.reuse ;  /* 0x0000b4000fac7a23 */ /* 0x100fe400000108a7 */
[--C-:B------:R-:W-:Y:S01]  /*5b10*/  FFMA.FTZ R173, R16, c[0x0][0x2d0], -R168.reuse ;  /* 0x0000b40010ad7a23 */ /* 0x100fe200000108a8 */
[----:B------:R-:W4:Y:S01]  /*5b20*/  MUFU.EX2 R0, R0 ;  /* 0x0000000000007308 */ /* 0x000f220000000800 */
[--C-:B------:R-:W-:Y:S02]  /*5b30*/  FFMA.FTZ R174, R17, c[0x0][0x2d0], -R168.reuse ;  /* 0x0000b40011ae7a23 */ /* 0x100fe400000108a8 */
[--C-:B------:R-:W-:Y:S02]  /*5b40*/  FFMA.FTZ R175, R18, c[0x0][0x2d0], -R167.reuse ;  /* 0x0000b40012af7a23 */ /* 0x100fe400000108a7 */
[----:B--2---:R-:W-:Y:S02]  /*5b50*/  FFMA.FTZ R135, R9, c[0x0][0x2d0], -R168 ;  /* 0x0000b40009877a23 */ /* 0x004fe400000108a8 */
[C---:B---3--:R-:W-:Y:S02]  /*5b60*/  FMUL.FTZ R8, R2.reuse, R128 ;  /* 0x0000008002087220 */ /* 0x048fe40000410000 */
[C---:B------:R-:W-:Y:S01]  /*5b70*/  FMUL.FTZ R9, R2.reuse, R129 ;  /* 0x0000008102097220 */ /* 0x040fe20000410000 */
[----:B------:R-:W2:Y:S01]  /*5b80*/  MUFU.EX2 R5, R5 ;  /* 0x0000000500057308 */ /* 0x000ea20000000800 */
[C---:B------:R-:W-:Y:S02]  /*5b90*/  FMUL.FTZ R36, R2.reuse, R36 ;  /* 0x0000002402247220 */ /* 0x040fe40000410000 */
[C---:B------:R-:W-:Y:S02]  /*5ba0*/  FMUL.FTZ R37, R2.reuse, R37 ;  /* 0x0000002502257220 */ /* 0x040fe40000410000 */
[C---:B------:R-:W-:Y:S02]  /*5bb0*/  FMUL.FTZ R40, R2.reuse, R40 ;  /* 0x0000002802287220 */ /* 0x040fe40000410000 */
[C---:B------:R-:W-:Y:S02]  /*5bc0*/  FMUL.FTZ R41, R2.reuse, R41 ;  /* 0x0000002902297220 */ /* 0x040fe40000410000 */
[C---:B------:R-:W-:Y:S01]  /*5bd0*/  FMUL.FTZ R44, R2.reuse, R44 ;  /* 0x0000002c022c7220 */ /* 0x040fe20000410000 */
[----:B------:R-:W-:Y:S01]  /*5be0*/  MUFU.EX2 R134, R134 ;  /* 0x0000008600867308 */ /* 0x000fe20000000800 */
[C---:B------:R-:W-:Y:S02]  /*5bf0*/  FMUL.FTZ R45, R2.reuse, R45 ;  /* 0x0000002d022d7220 */ /* 0x040fe40000410000 */
[----:B------:R-:W-:Y:S02]  /*5c00*/  FMUL.FTZ R48, R2, R48 ;  /* 0x0000003002307220 */ /* 0x000fe40000410000 */
[C---:B----4-:R-:W-:Y:S02]  /*5c10*/  FMUL.FTZ R10, R0.reuse, R130 ;  /* 0x00000082000a7220 */ /* 0x050fe40000410000 */
[C---:B------:R-:W-:Y:S02]  /*5c20*/  FMUL.FTZ R11, R0.reuse, R131 ;  /* 0x00000083000b7220 */ /* 0x040fe40000410000 */
[C---:B------:R-:W-:Y:S01]  /*5c30*/  FMUL.FTZ R38, R0.reuse, R38 ;  /* 0x0000002600267220 */ /* 0x040fe20000410000 */
[----:B------:R-:W3:Y:S01]  /*5c40*/  MUFU.EX2 R135, R135 ;  /* 0x0000008700877308 */ /* 0x000ee20000000800 */
[C---:B------:R-:W-:Y:S02]  /*5c50*/  FMUL.FTZ R39, R0.reuse, R39 ;  /* 0x0000002700277220 */ /* 0x040fe40000410000 */
[C---:B------:R-:W-:Y:S01]  /*5c60*/  FMUL.FTZ R42, R0.reuse, R42 ;  /* 0x0000002a002a7220 */ /* 0x040fe20000410000 */
[----:B--2---:R-:W-:Y:S01]  /*5c70*/  F2FP.PACK_AB R128, R5, R164 ;  /* 0x000000a40580723e */ /* 0x004fe200000000ff */
[C---:B------:R-:W-:Y:S02]  /*5c80*/  FMUL.FTZ R43, R0.reuse, R43 ;  /* 0x0000002b002b7220 */ /* 0x040fe40000410000 */
[C---:B------:R-:W-:Y:S02]  /*5c90*/  FMUL.FTZ R46, R0.reuse, R46 ;  /* 0x0000002e002e7220 */ /* 0x040fe40000410000 */
[----:B------:R-:W-:Y:S01]  /*5ca0*/  FMUL.FTZ R47, R0, R47 ;  /* 0x0000002f002f7220 */ /* 0x000fe20000410000 */
[----:B------:R-:W2:Y:S01]  /*5cb0*/  MUFU.EX2 R7, R7 ;  /* 0x0000000700077308 */ /* 0x000ea20000000800 */
[----:B------:R-:W-:Y:S02]  /*5cc0*/  FMUL.FTZ R49, R2, R49 ;  /* 0x0000003102317220 */ /* 0x000fe40000410000 */
[C---:B------:R-:W-:Y:S02]  /*5cd0*/  FMUL.FTZ R50, R0.reuse, R50 ;  /* 0x0000003200327220 */ /* 0x040fe40000410000 */
[----:B------:R-:W-:Y:S02]  /*5ce0*/  FMUL.FTZ R51, R0, R51 ;  /* 0x0000003300337220 */ /* 0x000fe40000410000 */
[C---:B------:R-:W-:Y:S02]  /*5cf0*/  FMUL.FTZ R12, R2.reuse, R124 ;  /* 0x0000007c020c7220 */ /* 0x040fe40000410000 */
[----:B------:R-:W-:Y:S01]  /*5d00*/  FMUL.FTZ R13, R2, R125 ;  /* 0x0000007d020d7220 */ /* 0x000fe20000410000 */
[----:B------:R-:W-:Y:S01]  /*5d10*/  MUFU.EX2 R165, R165 ;  /* 0x000000a500a57308 */ /* 0x000fe20000000800 */
[C---:B------:R-:W-:Y:S02]  /*5d20*/  FMUL.FTZ R14, R0.reuse, R126 ;  /* 0x0000007e000e7220 */ /* 0x040fe40000410000 */
[----:B------:R-:W-:Y:S01]  /*5d30*/  FMUL.FTZ R15, R0, R127 ;  /* 0x0000007f000f7220 */ /* 0x000fe20000410000 */
[----:B---3--:R-:W-:Y:S01]  /*5d40*/  F2FP.PACK_AB R130, R135, R134 ;  /* 0x000000868782723e */ /* 0x008fe200000000ff */
[----:B------:R-:W-:Y:S01]  /*5d50*/  LDSM.16.MT88.4 R124, [R188+0x4100] ;  /* 0x00410000bc7c783b */ /* 0x000fe20000004200 */
[C---:B------:R-:W-:Y:S02]  /*5d60*/  FMUL.FTZ R52, R2.reuse, R52 ;  /* 0x0000003402347220 */ /* 0x040fe40000410000 */
[----:B------:R-:W-:Y:S02]  /*5d70*/  FMUL.FTZ R53, R2, R53 ;  /* 0x0000003502357220 */ /* 0x000fe40000410000 */
[----:B------:R-:W3:Y:S01]  /*5d80*/  MUFU.EX2 R166, R166 ;  /* 0x000000a600a67308 */ /* 0x000ee20000000800 */
[C---:B------:R-:W-:Y:S02]  /*5d90*/  FMUL.FTZ R54, R0.reuse, R54 ;  /* 0x0000003600367220 */ /* 0x040fe40000410000 */
[----:B------:R-:W-:Y:S01]  /*5da0*/  FMUL.FTZ R55, R0, R55 ;  /* 0x0000003700377220 */ /* 0x000fe20000410000 */
[----:B--2---:R-:W-:Y:S01]  /*5db0*/  F2FP.PACK_AB R129, R7, R6 ;  /* 0x000000060781723e */ /* 0x004fe200000000ff */
[C---:B------:R-:W-:Y:S02]  /*5dc0*/  FMUL.FTZ R56, R2.reuse, R56 ;  /* 0x0000003802387220 */ /* 0x040fe40000410000 */
[----:B------:R-:W-:Y:S02]  /*5dd0*/  FMUL.FTZ R57, R2, R57 ;  /* 0x0000003902397220 */ /* 0x000fe40000410000 */
[C---:B------:R-:W-:Y:S01]  /*5de0*/  FMUL.FTZ R58, R0.reuse, R58 ;  /* 0x0000003a003a7220 */ /* 0x040fe20000410000 */
[----:B------:R-:W-:Y:S01]  /*5df0*/  MUFU.EX2 R169, R169 ;  /* 0x000000a900a97308 */ /* 0x000fe20000000800 */
[----:B------:R-:W-:Y:S02]  /*5e00*/  FMUL.FTZ R59, R0, R59 ;  /* 0x0000003b003b7220 */ /* 0x000fe40000410000 */
[C---:B------:R-:W-:Y:S02]  /*5e10*/  FMUL.FTZ R60, R2.reuse, R60 ;  /* 0x0000003c023c7220 */ /* 0x040fe40000410000 */
[----:B------:R-:W-:Y:S02]  /*5e20*/  FMUL.FTZ R61, R2, R61 ;  /* 0x0000003d023d7220 */ /* 0x000fe40000410000 */
[C---:B------:R-:W-:Y:S02]  /*5e30*/  FMUL.FTZ R62, R0.reuse, R62 ;  /* 0x0000003e003e7220 */ /* 0x040fe40000410000 */
[----:B------:R-:W-:Y:S01]  /*5e40*/  FMUL.FTZ R63, R0, R63 ;  /* 0x0000003f003f7220 */ /* 0x000fe20000410000 */
[----:B------:R-:W2:Y:S01]  /*5e50*/  MUFU.EX2 R170, R170 ;  /* 0x000000aa00aa7308 */ /* 0x000ea20000000800 */
[C---:B------:R-:W-:Y:S02]  /*5e60*/  FMUL.FTZ R64, R2.reuse, R64 ;  /* 0x0000004002407220 */ /* 0x040fe40000410000 */
[----:B------:R-:W-:Y:S01]  /*5e70*/  FMUL.FTZ R65, R2, R65 ;  /* 0x0000004102417220 */ /* 0x000fe20000410000 */
[----:B---3--:R-:W-:Y:S01]  /*5e80*/  F2FP.PACK_AB R131, R166, R165 ;  /* 0x000000a5a683723e */ /* 0x008fe200000000ff */
[C---:B------:R-:W-:Y:S02]  /*5e90*/  FMUL.FTZ R66, R0.reuse, R66 ;  /* 0x0000004200427220 */ /* 0x040fe40000410000 */
[----:B------:R-:W-:Y:S02]  /*5ea0*/  FMUL.FTZ R67, R0, R67 ;  /* 0x0000004300437220 */ /* 0x000fe40000410000 */
[C---:B------:R-:W-:Y:S01]  /*5eb0*/  FMUL.FTZ R68, R2.reuse, R68 ;  /* 0x0000004402447220 */ /* 0x040fe20000410000 */
[----:B------:R-:W-:Y:S01]  /*5ec0*/  MUFU.EX2 R171, R171 ;  /* 0x000000ab00ab7308 */ /* 0x000fe20000000800 */
[C---:B-1----:R-:W-:Y:S05]  /*5ed0*/  HMMA.16816.F32 R8, R128.reuse, R136, R8 ;  /* 0x000000888008723c */ /* 0x042fea0000001808 */
[----:B------:R-:W-:Y:S02]  /*5ee0*/  FMUL.FTZ R69, R2, R69 ;  /* 0x0000004502457220 */ /* 0x000fe40000410000 */
[C---:B------:R-:W-:Y:S01]  /*5ef0*/  FMUL.FTZ R70, R0.reuse, R70 ;  /* 0x0000004600467220 */ /* 0x040fe20000410000 */
[C---:B------:R-:W-:Y:S01]  /*5f00*/  HMMA.16816.F32 R36, R128.reuse, R138, R36 ;  /* 0x0000008a8024723c */ /* 0x040fe20000001824 */
[----:B------:R-:W1:Y:S01]  /*5f10*/  LDSM.16.MT88.4 R136, [R188+0x100] ;  /* 0x00010000bc88783b */ /* 0x000e620000004200 */
[----:B------:R-:W3:Y:S02]  /*5f20*/  MUFU.EX2 R172, R172 ;  /* 0x000000ac00ac7308 */ /* 0x000ee40000000800 */
[----:B------:R-:W-:Y:S02]  /*5f30*/  FMUL.FTZ R71, R0, R71 ;  /* 0x0000004700477220 */ /* 0x000fe40000410000 */
[C---:B------:R-:W-:Y:S02]  /*5f40*/  FMUL.FTZ R72, R2.reuse, R72 ;  /* 0x0000004802487220 */ /* 0x040fe40000410000 */
[C---:B------:R-:W-:Y:S04]  /*5f50*/  HMMA.16816.F32 R40, R128.reuse, R140, R40 ;  /* 0x0000008c8028723c */ /* 0x040fe80000001828 */
[----:B------:R-:W-:Y:S01]  /*5f60*/  FMUL.FTZ R73, R2, R73 ;  /* 0x0000004902497220 */ /* 0x000fe20000410000 */
[----:B------:R-:W-:Y:S01]  /*5f70*/  MUFU.EX2 R173, R173 ;  /* 0x000000ad00ad7308 */ /* 0x000fe20000000800 */
[C---:B------:R-:W-:Y:S02]  /*5f80*/  FMUL.FTZ R74, R0.reuse, R74 ;  /* 0x0000004a004a7220 */ /* 0x040fe40000410000 */
[C---:B------:R-:W-:Y:S01]  /*5f90*/  HMMA.16816.F32 R44, R128.reuse, R142, R44 ;  /* 0x0000008e802c723c */ /* 0x040fe2000000182c */
[----:B------:R-:W4:Y:S03]  /*5fa0*/  LDSM.16.MT88.4 R140, [R195+0x2100] ;  /* 0x00210000c38c783b */ /* 0x000f260000004200 */
[----:B------:R-:W-:Y:S02]  /*5fb0*/  FMUL.FTZ R75, R0, R75 ;  /* 0x0000004b004b7220 */ /* 0x000fe40000410000 */
[C---:B------:R-:W-:Y:S01]  /*5fc0*/  FMUL.FTZ R76, R2.reuse, R76 ;  /* 0x0000004c024c7220 */ /* 0x040fe20000410000 */
[----:B------:R-:W5:Y:S01]  /*5fd0*/  MUFU.EX2 R174, R174 ;  /* 0x000000ae00ae7308 */ /* 0x000f620000000800 */
[C---:B------:R-:W-:Y:S04]  /*5fe0*/  HMMA.16816.F32 R48, R128.reuse, R144, R48 ;  /* 0x000000908030723c */ /* 0x040fe80000001830 */
[----:B------:R-:W-:Y:S02]  /*5ff0*/  FMUL.FTZ R77, R2, R77 ;  /* 0x0000004d024d7220 */ /* 0x000fe40000410000 */
[C---:B------:R-:W-:Y:S02]  /*6000*/  FMUL.FTZ R78, R0.reuse, R78 ;  /* 0x0000004e004e7220 */ /* 0x040fe40000410000 */
[C---:B------:R-:W-:Y:S01]  /*6010*/  HMMA.16816.F32 R52, R128.reuse, R146, R52 ;  /* 0x000000928034723c */ /* 0x040fe20000001834 */
[----:B------:R-:W2:Y:S01]  /*6020*/  LDSM.16.MT88.4 R144, [R190+0x2100] ;  /* 0x00210000be90783b */ /* 0x000ea20000004200 */
[----:B------:R-:W-:Y:S02]  /*6030*/  MUFU.EX2 R175, R175 ;  /* 0x000000af00af7308 */ /* 0x000fe40000000800 */
[----:B------:R-:W-:Y:S02]  /*6040*/  FMUL.FTZ R79, R0, R79 ;  /* 0x0000004f004f7220 */ /* 0x000fe40000410000 */
[C---:B------:R-:W-:Y:S02]  /*6050*/  FMUL.FTZ R80, R2.reuse, R80 ;  /* 0x0000005002507220 */ /* 0x040fe40000410000 */
[----:B------:R-:W-:Y:S01]  /*6060*/  FMUL.FTZ R81, R2, R81 ;  /* 0x0000005102517220 */ /* 0x000fe20000410000 */
[C---:B-1----:R-:W-:Y:S03]  /*6070*/  HMMA.16816.F32 R56, R128.reuse, R136, R56 ;  /* 0x000000888038723c */ /* 0x042fe60000001838 */
[C---:B------:R-:W-:Y:S01]  /*6080*/  FMUL.FTZ R82, R0.reuse, R82 ;  /* 0x0000005200527220 */ /* 0x040fe20000410000 */
[----:B------:R-:W-:Y:S01]  /*6090*/  MUFU.EX2 R214, R214 ;  /* 0x000000d600d67308 */ /* 0x000fe20000000800 */
[----:B------:R-:W-:Y:S02]  /*60a0*/  FMUL.FTZ R83, R0, R83 ;  /* 0x0000005300537220 */ /* 0x000fe40000410000 */
[C---:B------:R-:W-:Y:S01]  /*60b0*/  FMUL.FTZ R84, R2.reuse, R84 ;  /* 0x0000005402547220 */ /* 0x040fe20000410000 */
[C---:B------:R-:W-:Y:S01]  /*60c0*/  HMMA.16816.F32 R60, R128.reuse, R138, R60 ;  /* 0x0000008a803c723c */ /* 0x040fe2000000183c */
[----:B------:R-:W1:Y:S03]  /*60d0*/  LDSM.16.MT88.4 R136, [R189+0x2100] ;  /* 0x00210000bd88783b */ /* 0x000e660000004200 */
[----:B------:R-:W-:Y:S02]  /*60e0*/  FMUL.FTZ R85, R2, R85 ;  /* 0x0000005502557220 */ /* 0x000fe40000410000 */
[C---:B------:R-:W-:Y:S01]  /*60f0*/  FMUL.FTZ R86, R0.reuse, R86 ;  /* 0x0000005600567220 */ /* 0x040fe20000410000 */
[----:B------:R-:W-:Y:S01]  /*6100*/  MUFU.EX2 R216, R216 ;  /* 0x000000d800d87308 */ /* 0x000fe20000000800 */
[C---:B----4-:R-:W-:Y:S04]  /*6110*/  HMMA.16816.F32 R64, R128.reuse, R140, R64 ;  /* 0x0000008c8040723c */ /* 0x050fe80000001840 */
[----:B------:R-:W-:Y:S02]  /*6120*/  FMUL.FTZ R87, R0, R87 ;  /* 0x0000005700577220 */ /* 0x000fe40000410000 */
[C---:B------:R-:W-:Y:S02]  /*6130*/  FMUL.FTZ R88, R2.reuse, R88 ;  /* 0x0000005802587220 */ /* 0x040fe40000410000 */
[C---:B------:R-:W-:Y:S01]  /*6140*/  HMMA.16816.F32 R68, R128.reuse, R142, R68 ;  /* 0x0000008e8044723c */ /* 0x040fe20000001844 */
[----:B------:R-:W4:Y:S03]  /*6150*/  LDSM.16.MT88.4 R140, [R188+0x2100] ;  /* 0x00210000bc8c783b */ /* 0x000f260000004200 */
[----:B------:R-:W-:Y:S02]  /*6160*/  FMUL.FTZ R89, R2, R89 ;  /* 0x0000005902597220 */ /* 0x000fe40000410000 */
[C---:B------:R-:W-:Y:S02]  /*6170*/  FMUL.FTZ R90, R0.reuse, R90 ;  /* 0x0000005a005a7220 */ /* 0x040fe40000410000 */
[C---:B--2---:R-:W-:Y:S04]  /*6180*/  HMMA.16816.F32 R72, R128.reuse, R144, R72 ;  /* 0x000000908048723c */ /* 0x044fe80000001848 */
[----:B------:R-:W-:Y:S02]  /*6190*/  FMUL.FTZ R91, R0, R91 ;  /* 0x0000005b005b7220 */ /* 0x000fe40000410000 */
[C---:B------:R-:W-:Y:S02]  /*61a0*/  FMUL.FTZ R92, R2.reuse, R92 ;  /* 0x0000005c025c7220 */ /* 0x040fe40000410000 */
[C---:B------:R-:W-:Y:S01]  /*61b0*/  HMMA.16816.F32 R76, R128.reuse, R146, R76 ;  /* 0x00000092804c723c */ /* 0x040fe2000000184c */
[----:B------:R-:W2:Y:S03]  /*61c0*/  LDSM.16.MT88.4 R144, [R195+0x4100] ;  /* 0x00410000c390783b */ /* 0x000ea60000004200 */
[----:B------:R-:W-:Y:S02]  /*61d0*/  FMUL.FTZ R93, R2, R93 ;  /* 0x0000005d025d7220 */ /* 0x000fe40000410000 */
[C---:B------:R-:W-:Y:S02]  /*61e0*/  FMUL.FTZ R94, R0.reuse, R94 ;  /* 0x0000005e005e7220 */ /* 0x040fe40000410000 */
[----:B------:R-:W-:Y:S01]  /*61f0*/  FMUL.FTZ R95, R0, R95 ;  /* 0x0000005f005f7220 */ /* 0x000fe20000410000 */
[C---:B-1----:R-:W-:Y:S03]  /*6200*/  HMMA.16816.F32 R80, R128.reuse, R136, R80 ;  /* 0x000000888050723c */ /* 0x042fe60000001850 */
[C---:B------:R-:W-:Y:S02]  /*6210*/  FMUL.FTZ R96, R2.reuse, R96 ;  /* 0x0000006002607220 */ /* 0x040fe40000410000 */
[----:B------:R-:W-:Y:S02]  /*6220*/  FMUL.FTZ R97, R2, R97 ;  /* 0x0000006102617220 */ /* 0x000fe40000410000 */
[C---:B------:R-:W-:Y:S01]  /*6230*/  FMUL.FTZ R98, R0.reuse, R98 ;  /* 0x0000006200627220 */ /* 0x040fe20000410000 */
[C---:B------:R-:W-:Y:S01]  /*6240*/  HMMA.16816.F32 R84, R128.reuse, R138, R84 ;  /* 0x0000008a8054723c */ /* 0x040fe20000001854 */
[----:B------:R-:W1:Y:S03]  /*6250*/  LDSM.16.MT88.4 R136, [R190+0x4100] ;  /* 0x00410000be88783b */ /* 0x000e660000004200 */
[----:B------:R-:W-:Y:S02]  /*6260*/  FMUL.FTZ R99, R0, R99 ;  /* 0x0000006300637220 */ /* 0x000fe40000410000 */
[C---:B------:R-:W-:Y:S02]  /*6270*/  FMUL.FTZ R100, R2.reuse, R100 ;  /* 0x0000006402647220 */ /* 0x040fe40000410000 */
        /* <DEDUP_REMOVED lines=11> */
[----:B------:R-:W-:Y:S03]  /*6330*/  LDSM.16.MT88.4 R144, [R190+0x900] ;  /* 0x00090000be90783b */ /* 0x000fe60000004200 */
[----:B------:R-:W-:Y:S02]  /*6340*/  FMUL.FTZ R107, R0, R107 ;  /* 0x0000006b006b7220 */ /* 0x000fe40000410000 */
[C---:B------:R-:W-:Y:S02]  /*6350*/  FMUL.FTZ R108, R2.reuse, R108 ;  /* 0x0000006c026c7220 */ /* 0x040fe40000410000 */
[----:B------:R-:W-:Y:S01]  /*6360*/  FMUL.FTZ R109, R2, R109 ;  /* 0x0000006d026d7220 */ /* 0x000fe20000410000 */
[C---:B-1----:R-:W-:Y:S03]  /*6370*/  HMMA.16816.F32 R12, R128.reuse, R136, R12 ;  /* 0x00000088800c723c */ /* 0x042fe6000000180c */
[C---:B------:R-:W-:Y:S02]  /*6380*/  FMUL.FTZ R110, R0.reuse, R110 ;  /* 0x0000006e006e7220 */ /* 0x040fe40000410000 */
[----:B------:R-:W-:Y:S02]  /*6390*/  FMUL.FTZ R111, R0, R111 ;  /* 0x0000006f006f7220 */ /* 0x000fe40000410000 */
[----:B------:R-:W-:Y:S01]  /*63a0*/  FFMA.FTZ R212, R19, c[0x0][0x2d0], -R167 ;  /* 0x0000b40013d47a23 */ /* 0x000fe200000108a7 */
[C---:B------:R-:W-:Y:S01]  /*63b0*/  HMMA.16816.F32 R104, R128.reuse, R138, R104 ;  /* 0x0000008a8068723c */ /* 0x040fe20000001868 */
[----:B------:R-:W1:Y:S03]  /*63c0*/  LDSM.16.MT88.4 R136, [R195+0x900] ;  /* 0x00090000c388783b */ /* 0x000e660000004200 */
[C---:B------:R-:W-:Y:S01]  /*63d0*/  FMUL.FTZ R112, R2.reuse, R112 ;  /* 0x0000007002707220 */ /* 0x040fe20000410000 */
[----:B------:R-:W2:Y:S01]  /*63e0*/  MUFU.EX2 R212, R212 ;  /* 0x000000d400d47308 */ /* 0x000ea20000000800 */
        /* <DEDUP_REMOVED lines=8> */
[----:B------:R-:W4:Y:S02]  /*6470*/  LDSM.16.MT88.4 R140, [R189+0x900] ;  /* 0x00090000bd8c783b */ /* 0x000f240000004200 */
[----:B------:R-:W-:Y:S01]  /*6480*/  FMUL.FTZ R18, R0, R122 ;  /* 0x0000007a00127220 */ /* 0x000fe20000410000 */
[----:B---3--:R-:W-:Y:S01]  /*6490*/  F2FP.PACK_AB R121, R172, R171 ;  /* 0x000000abac79723e */ /* 0x008fe200000000ff */
[----:B------:R-:W-:Y:S01]  /*64a0*/  FMUL.FTZ R19, R0, R123 ;  /* 0x0000007b00137220 */ /* 0x000fe20000410000 */
[----:B-----5:R-:W-:Y:S01]  /*64b0*/  F2FP.PACK_AB R122, R174, R173 ;  /* 0x000000adae7a723e */ /* 0x020fe200000000ff */
[----:B------:R-:W-:Y:S01]  /*64c0*/  FMUL.FTZ R116, R2, R116 ;  /* 0x0000007402747220 */ /* 0x000fe20000410000 */
[----:B--2---:R-:W-:Y:S01]  /*64d0*/  F2FP.PACK_AB R123, R212, R175 ;  /* 0x000000afd47b723e */ /* 0x004fe200000000ff */
[----:B------:R-:W-:Y:S03]  /*64e0*/  FMUL.FTZ R117, R2, R117 ;  /* 0x0000007502757220 */ /* 0x000fe60000410000 */
[C---:B------:R-:W-:Y:S03]  /*64f0*/  HMMA.16816.F32 R16, R128.reuse, R124, R16 ;  /* 0x0000007c8010723c */ /* 0x040fe60000001810 */
[C---:B------:R-:W-:Y:S02]  /*6500*/  FMUL.FTZ R118, R0.reuse, R118 ;  /* 0x0000007600767220 */ /* 0x040fe40000410000 */
[----:B------:R-:W-:Y:S02]  /*6510*/  FMUL.FTZ R119, R0, R119 ;  /* 0x0000007700777220 */ /* 0x000fe40000410000 */
[----:B------:R-:W-:Y:S02]  /*6520*/  FFMA.FTZ R164, R2, R217, R164 ;  /* 0x000000d902a47223 */ /* 0x000fe400000100a4 */
[----:B------:R-:W-:Y:S03]  /*6530*/  FFMA.FTZ R6, R0, R215, R6 ;  /* 0x000000d700067223 */ /* 0x000fe60000010006 */
[----:B------:R-:W-:Y:S01]  /*6540*/  HMMA.16816.F32 R116, R128, R126, R116 ;  /* 0x0000007e8074723c */ /* 0x000fe20000001874 */
[----:B------:R-:W2:Y:S02]  /*6550*/  LDSM.16.MT88.4 R124, [R188+0x2900] ;  /* 0x00290000bc7c783b */ /* 0x000ea40000004200 */
[----:B------:R-:W-:Y:S01]  /*6560*/  IADD3 R0, R213, -0x1, RZ ;  /* 0xffffffffd5007810 */ /* 0x000fe20007ffe0ff */
[----:B------:R-:W-:Y:S02]  /*6570*/  FADD.FTZ R5, R5, R164 ;  /* 0x000000a405057221 */ /* 0x000fe40000010000 */
[----:B------:R-:W-:Y:S01]  /*6580*/  FADD.FTZ R6, R7, R6 ;  /* 0x0000000607067221 */ /* 0x000fe20000010000 */
[----:B------:R-:W-:Y:S01]  /*6590*/  MOV R213, R0 ;  /* 0x0000000000d57202 */ /* 0x000fe20000000f00 */
[C---:B-1----:R-:W-:Y:S01]  /*65a0*/  HMMA.16816.F32 R8, R120.reuse, R136, R8 ;  /* 0x000000887808723c */ /* 0x042fe20000001808 */
[----:B------:R-:W1:Y:S04]  /*65b0*/  LDSM.16.MT88.4 R128, [R195+0x4900] ;  /* 0x00490000c380783b */ /* 0x000e680000004200 */
[----:B------:R-:W-:Y:S01]  /*65c0*/  FADD.FTZ R134, R134, R5 ;  /* 0x0000000586867221 */ /* 0x000fe20000010000 */
[----:B------:R-:W-:Y:S01]  /*65d0*/  MOV R0, R3 ;  /* 0x0000000300007202 */ /* 0x000fe20000000f00 */
[----:B------:R-:W-:Y:S01]  /*65e0*/  FADD.FTZ R165, R165, R6 ;  /* 0x00000006a5a57221 */ /* 0x000fe20000010000 */
[C---:B------:R-:W-:Y:S01]  /*65f0*/  HMMA.16816.F32 R36, R120.reuse, R138, R36 ;  /* 0x0000008a7824723c */ /* 0x040fe20000001824 */
[----:B------:R-:W3:Y:S03]  /*6600*/  LDSM.16.MT88.4 R136, [R190+0x4900] ;  /* 0x00490000be88783b */ /* 0x000ee60000004200 */
[----:B------:R-:W-:Y:S02]  /*6610*/  FADD.FTZ R134, R135, R134 ;  /* 0x0000008687867221 */ /* 0x000fe40000010000 */
[----:B------:R-:W-:Y:S02]  /*6620*/  FADD.FTZ R166, R166, R165 ;  /* 0x000000a5a6a67221 */ /* 0x000fe40000010000 */
[C---:B------:R-:W-:Y:S04]  /*6630*/  HMMA.16816.F32 R40, R120.reuse, R144, R40 ;  /* 0x000000907828723c */ /* 0x040fe80000001828 */
[----:B------:R-:W-:Y:S02]  /*6640*/  FADD.FTZ R169, R169, R134 ;  /* 0x00000086a9a97221 */ /* 0x000fe40000010000 */
[----:B------:R-:W-:Y:S02]  /*6650*/  FADD.FTZ R171, R171, R166 ;  /* 0x000000a6abab7221 */ /* 0x000fe40000010000 */
[C---:B------:R-:W-:Y:S01]  /*6660*/  HMMA.16816.F32 R44, R120.reuse, R146, R44 ;  /* 0x00000092782c723c */ /* 0x040fe2000000182c */
[----:B------:R-:W-:Y:S03]  /*6670*/  LDSM.16.MT88.4 R144, [R190+0x3100] ;  /* 0x00310000be90783b */ /* 0x000fe60000004200 */
[----:B------:R-:W-:Y:S02]  /*6680*/  FADD.FTZ R170, R170, R169 ;  /* 0x000000a9aaaa7221 */ /* 0x000fe40000010000 */
[----:B------:R-:W-:Y:S02]  /*6690*/  FADD.FTZ R172, R172, R171 ;  /* 0x000000abacac7221 */ /* 0x000fe40000010000 */
[C---:B----4-:R-:W-:Y:S04]  /*66a0*/  HMMA.16816.F32 R48, R120.reuse, R140, R48 ;  /* 0x0000008c7830723c */ /* 0x050fe80000001830 */
[----:B------:R-:W-:Y:S02]  /*66b0*/  FADD.FTZ R173, R173, R170 ;  /* 0x000000aaadad7221 */ /* 0x000fe40000010000 */
[----:B------:R-:W-:Y:S02]  /*66c0*/  FADD.FTZ R5, R175, R172 ;  /* 0x000000acaf057221 */ /* 0x000fe40000010000 */
[C---:B------:R-:W-:Y:S01]  /*66d0*/  HMMA.16816.F32 R52, R120.reuse, R142, R52 ;  /* 0x0000008e7834723c */ /* 0x040fe20000001834 */
[----:B------:R-:W4:Y:S03]  /*66e0*/  LDSM.16.MT88.4 R140, [R189+0x4900] ;  /* 0x00490000bd8c783b */ /* 0x000f260000004200 */
[----:B------:R-:W-:Y:S02]  /*66f0*/  FADD.FTZ R173, R174, R173 ;  /* 0x000000adaead7221 */ /* 0x000fe40000010000 */
[----:B------:R-:W-:Y:S02]  /*6700*/  FADD.FTZ R5, R212, R5 ;  /* 0x00000005d4057221 */ /* 0x000fe40000010000 */
        /* <DEDUP_REMOVED lines=24> */
[----:B------:R-:W3:Y:S01]  /*6890*/  MUFU.EX2 R155, R155 ;  /* 0x0000009b009b7308 */ /* 0x000ee20000000800 */
[----:B------:R-:W-:Y:S02]  /*68a0*/  FFMA.FTZ R168, R33, c[0x0][0x2d0], -R168 ;  /* 0x0000b40021a87a23 */ /* 0x000fe400000108a8 */
[C---:B--2---:R-:W-:Y:S04]  /*68b0*/  HMMA.16816.F32 R88, R120.reuse, R124, R88 ;  /* 0x0000007c7858723c */ /* 0x044fe80000001858 */
[--C-:B------:R-:W-:Y:S02]  /*68c0*/  FFMA.FTZ R162, R30, c[0x0][0x2d0], -R167.reuse ;  /* 0x0000b4001ea27a23 */ /* 0x100fe400000108a7 */
[--C-:B------:R-:W-:Y:S01]  /*68d0*/  FFMA.FTZ R163, R31, c[0x0][0x2d0], -R167.reuse ;  /* 0x0000b4001fa37a23 */ /* 0x100fe200000108a7 */
[----:B------:R-:W-:Y:S01]  /*68e0*/  MUFU.EX2 R156, R156 ;  /* 0x0000009c009c7308 */ /* 0x000fe20000000800 */
[C---:B------:R-:W-:Y:S01]  /*68f0*/  HMMA.16816.F32 R92, R120.reuse, R126, R92 ;  /* 0x0000007e785c723c */ /* 0x040fe2000000185c */
[----:B------:R-:W2:Y:S03]  /*6900*/  LDSM.16.MT88.4 R124, [R195+0x1100] ;  /* 0x00110000c37c783b */ /* 0x000ea60000004200 */
[----:B------:R-:W-:Y:S04]  /*6910*/  FFMA.FTZ R167, R35, c[0x0][0x2d0], -R167 ;  /* 0x0000b40023a77a23 */ /* 0x000fe800000108a7 */
[C---:B-1----:R-:W-:Y:S01]  /*6920*/  HMMA.16816.F32 R96, R120.reuse, R128, R96 ;  /* 0x000000807860723c */ /* 0x042fe20000001860 */
[----:B------:R-:W-:Y:S01]  /*6930*/  LDSM.16.MT88.4 R28, [R188+0x5100] ;  /* 0x00510000bc1c783b */ /* 0x000fe20000004200 */
[----:B------:R-:W1:Y:S06]  /*6940*/  MUFU.EX2 R157, R157 ;  /* 0x0000009d009d7308 */ /* 0x000e6c0000000800 */
[C---:B------:R-:W-:Y:S01]  /*6950*/  HMMA.16816.F32 R100, R120.reuse, R130, R100 ;  /* 0x000000827864723c */ /* 0x040fe20000001864 */
[----:B------:R-:W1:Y:S03]  /*6960*/  LDSM.16.MT88.4 R128, [R190+0x1100] ;  /* 0x00110000be80783b */ /* 0x000e660000004200 */
[----:B------:R-:W-:Y:S04]  /*6970*/  MUFU.EX2 R158, R158 ;  /* 0x0000009e009e7308 */ /* 0x000fe80000000800 */
[C---:B---3--:R-:W-:Y:S01]  /*6980*/  HMMA.16816.F32 R12, R120.reuse, R136, R12 ;  /* 0x00000088780c723c */ /* 0x048fe2000000180c */
[----:B------:R-:W-:Y:S05]  /*6990*/  LDSM.16.MT88.4 R32, [R189+0x1900] ;  /* 0x00190000bd20783b */ /* 0x000fea0000004200 */
[----:B------:R-:W3:Y:S02]  /*69a0*/  MUFU.EX2 R159, R159 ;  /* 0x0000009f009f7308 */ /* 0x000ee40000000800 */
[C---:B------:R-:W-:Y:S01]  /*69b0*/  HMMA.16816.F32 R104, R120.reuse, R138, R104 ;  /* 0x0000008a7868723c */ /* 0x040fe20000001868 */
[----:B------:R-:W2:Y:S07]  /*69c0*/  LDSM.16.MT88.4 R136, [R188+0x1100] ;  /* 0x00110000bc88783b */ /* 0x000eae0000004200 */
[C---:B----4-:R-:W-:Y:S01]  /*69d0*/  HMMA.16816.F32 R108, R120.reuse, R140, R108 ;  /* 0x0000008c786c723c */ /* 0x050fe2000000186c */
[----:B------:R-:W-:Y:S07]  /*69e0*/  MUFU.EX2 R160, R160 ;  /* 0x000000a000a07308 */ /* 0x000fee0000000800 */
[C---:B------:R-:W-:Y:S01]  /*69f0*/  HMMA.16816.F32 R112, R120.reuse, R142, R112 ;  /* 0x0000008e7870723c */ /* 0x040fe20000001870 */
[----:B------:R-:W4:Y:S02]  /*6a00*/  LDSM.16.MT88.4 R140, [R195+0x3100] ;  /* 0x00310000c38c783b */ /* 0x000f240000004200 */
        /* <DEDUP_REMOVED lines=10> */
[----:B---3--:R-:W-:Y:S03]  /*6ab0*/  F2FP.PACK_AB R23, R159, R158 ;  /* 0x0000009e9f17723e */ /* 0x008fe600000000ff */
[----:B------:R-:W-:Y:S02]  /*6ac0*/  FADD.FTZ R154, R154, R5 ;  /* 0x000000059a9a7221 */ /* 0x000fe40000010000 */
[----:B------:R-:W-:Y:S02]  /*6ad0*/  FADD.FTZ R153, R153, R152 ;  /* 0x0000009899997221 */ /* 0x000fe40000010000 */
[C---:B--2---:R-:W-:Y:S02]  /*6ae0*/  HMMA.16816.F32 R8, R20.reuse, R124, R8 ;  /* 0x0000007c1408723c */ /* 0x044fe40000001808 */
[----:B------:R-:W2:Y:S03]  /*6af0*/  MUFU.EX2 R219, R168 ;  /* 0x000000a800db7308 */ /* 0x000ea60000000800 */
[----:B------:R-:W-:Y:S02]  /*6b00*/  FADD.FTZ R155, R155, R154 ;  /* 0x0000009a9b9b7221 */ /* 0x000fe40000010000 */
[----:B------:R-:W-:Y:S01]  /*6b10*/  FADD.FTZ R156, R156, R153 ;  /* 0x000000999c9c7221 */ /* 0x000fe20000010000 */
[C---:B------:R-:W-:Y:S01]  /*6b20*/  HMMA.16816.F32 R36, R20.reuse, R126, R36 ;  /* 0x0000007e1424723c */ /* 0x040fe20000001824 */
[----:B------:R-:W-:Y:S03]  /*6b30*/  LDSM.16.MT88.4 R124, [R190+0x5100] ;  /* 0x00510000be7c783b */ /* 0x000fe60000004200 */
[----:B------:R-:W3:Y:S01]  /*6b40*/  MUFU.EX2 R167, R167 ;  /* 0x000000a700a77308 */ /* 0x000ee20000000800 */
[----:B------:R-:W-:Y:S02]  /*6b50*/  FADD.FTZ R158, R158, R155 ;  /* 0x0000009b9e9e7221 */ /* 0x000fe40000010000 */
[----:B------:R-:W-:Y:S01]  /*6b60*/  FADD.FTZ R157, R157, R156 ;  /* 0x0000009c9d9d7221 */ /* 0x000fe20000010000 */
[C---:B------:R-:W-:Y:S04]  /*6b70*/  HMMA.16816.F32 R40, R20.reuse, R128, R40 ;  /* 0x000000801428723c */ /* 0x040fe80000001828 */
[----:B------:R-:W-:Y:S04]  /*6b80*/  FADD.FTZ R159, R159, R158 ;  /* 0x0000009e9f9f7221 */ /* 0x000fe80000010000 */
[C---:B------:R-:W-:Y:S01]  /*6b90*/  HMMA.16816.F32 R44, R20.reuse, R130, R44 ;  /* 0x00000082142c723c */ /* 0x040fe2000000182c */
[----:B------:R-:W-:Y:S07]  /*6ba0*/  LDSM.16.MT88.4 R128, [R189+0x5100] ;  /* 0x00510000bd80783b */ /* 0x000fee0000004200 */
[C---:B------:R-:W-:Y:S08]  /*6bb0*/  HMMA.16816.F32 R48, R20.reuse, R24, R48 ;  /* 0x000000181430723c */ /* 0x040ff00000001830 */
[C---:B------:R-:W-:Y:S01]  /*6bc0*/  HMMA.16816.F32 R52, R20.reuse, R26, R52 ;  /* 0x0000001a1434723c */ /* 0x040fe20000001834 */
[----:B------:R-:W1:Y:S07]  /*6bd0*/  LDSM.16.MT88.4 R24, [R195+0x5100] ;  /* 0x00510000c318783b */ /* 0x000e6e0000004200 */
[C---:B------:R-:W-:Y:S08]  /*6be0*/  HMMA.16816.F32 R56, R20.reuse, R136, R56 ;  /* 0x000000881438723c */ /* 0x040ff00000001838 */
[C---:B------:R-:W-:Y:S01]  /*6bf0*/  HMMA.16816.F32 R60, R20.reuse, R138, R60 ;  /* 0x0000008a143c723c */ /* 0x040fe2000000183c */
[----:B------:R-:W-:Y:S07]  /*6c00*/  LDSM.16.MT88.4 R136, [R195+0x3900] ;  /* 0x00390000c388783b */ /* 0x000fee0000004200 */
[C---:B----4-:R-:W-:Y:S08]  /*6c10*/  HMMA.16816.F32 R64, R20.reuse, R140, R64 ;  /* 0x0000008c1440723c */ /* 0x050ff00000001840 */
        /* <DEDUP_REMOVED lines=8> */
[C---:B-----5:R-:W-:Y:S08]  /*6ca0*/  HMMA.16816.F32 R88, R20.reuse, R120, R88 ;  /* 0x000000781458723c */ /* 0x060ff00000001858 */
[C---:B------:R-:W-:Y:S01]  /*6cb0*/  HMMA.16816.F32 R92, R20.reuse, R122, R92 ;  /* 0x0000007a145c723c */ /* 0x040fe2000000185c */
[----:B------:R-:W-:Y:S07]  /*6cc0*/  LDSM.16.MT88.4 R120, [R190+0x1900] ;  /* 0x00190000be78783b */ /* 0x000fee0000004200 */
[C---:B-1----:R-:W-:Y:S08]  /*6cd0*/  HMMA.16816.F32 R96, R20.reuse, R24, R96 ;  /* 0x000000181460723c */ /* 0x042ff00000001860 */
[C---:B------:R-:W-:Y:S01]  /*6ce0*/  HMMA.16816.F32 R100, R20.reuse, R26, R100 ;  /* 0x0000001a1464723c */ /* 0x040fe20000001864 */
[----:B------:R-:W1:Y:S07]  /*6cf0*/  LDSM.16.MT88.4 R24, [R195+0x1900] ;  /* 0x00190000c318783b */ /* 0x000e6e0000004200 */
[C---:B------:R-:W-:Y:S08]  /*6d00*/  HMMA.16816.F32 R12, R20.reuse, R124, R12 ;  /* 0x0000007c140c723c */ /* 0x040ff0000000180c */
[C---:B------:R-:W-:Y:S01]  /*6d10*/  HMMA.16816.F32 R104, R20.reuse, R126, R104 ;  /* 0x0000007e1468723c */ /* 0x040fe20000001868 */
[----:B------:R-:W4:Y:S07]  /*6d20*/  LDSM.16.MT88.4 R124, [R188+0x1900] ;  /* 0x00190000bc7c783b */ /* 0x000f2e0000004200 */
[C---:B------:R-:W-:Y:S08]  /*6d30*/  HMMA.16816.F32 R108, R20.reuse, R128, R108 ;  /* 0x00000080146c723c */ /* 0x040ff0000000186c */
[C---:B------:R-:W-:Y:S08]  /*6d40*/  HMMA.16816.F32 R112, R20.reuse, R130, R112 ;  /* 0x000000821470723c */ /* 0x040ff00000001870 */
[C---:B------:R-:W-:Y:S08]  /*6d50*/  HMMA.16816.F32 R16, R20.reuse, R28, R16 ;  /* 0x0000001c1410723c */ /* 0x040ff00000001810 */
[----:B------:R-:W-:Y:S01]  /*6d60*/  HMMA.16816.F32 R116, R20, R30, R116 ;  /* 0x0000001e1474723c */ /* 0x000fe20000001874 */
[----:B------:R-:W5:Y:S06]  /*6d70*/  LDSM.16.MT88.4 R28, [R189+0x3900] ;  /* 0x00390000bd1c783b */ /* 0x000f6c0000004200 */
[----:B------:R-:W-:Y:S01]  /*6d80*/  F2FP.PACK_AB R20, R161, R160 ;  /* 0x000000a0a114723e */ /* 0x000fe200000000ff */
[----:B------:R-:W-:Y:S01]  /*6d90*/  FADD.FTZ R160, R160, R157 ;  /* 0x0000009da0a07221 */ /* 0x000fe20000010000 */
[----:B------:R-:W-:Y:S03]  /*6da0*/  F2FP.PACK_AB R21, R163, R162 ;  /* 0x000000a2a315723e */ /* 0x000fe600000000ff */
[----:B--2---:R-:W-:Y:S01]  /*6db0*/  F2FP.PACK_AB R22, R219, R214 ;  /* 0x000000d6db16723e */ /* 0x004fe200000000ff */
[----:B------:R-:W-:Y:S01]  /*6dc0*/  FADD.FTZ R162, R162, R159 ;  /* 0x0000009fa2a27221 */ /* 0x000fe20000010000 */
[----:B---3--:R-:W-:Y:S01]  /*6dd0*/  F2FP.PACK_AB R23, R167, R216 ;  /* 0x000000d8a717723e */ /* 0x008fe200000000ff */
[----:B------:R-:W-:Y:S02]  /*6de0*/  FADD.FTZ R161, R161, R160 ;  /* 0x000000a0a1a17221 */ /* 0x000fe40000010000 */
[----:B------:R-:W-:Y:S02]  /*6df0*/  FADD.FTZ R163, R163, R162 ;  /* 0x000000a2a3a37221 */ /* 0x000fe40000010000 */
[----:B------:R-:W-:Y:S02]  /*6e00*/  FADD.FTZ R214, R214, R161 ;  /* 0x000000a1d6d67221 */ /* 0x000fe40000010000 */
[C---:B-1----:R-:W-:Y:S01]  /*6e10*/  HMMA.16816.F32 R128, R20.reuse, R24, R8 ;  /* 0x000000181480723c */ /* 0x042fe20000001808 */
[----:B------:R-:W1:Y:S02]  /*6e20*/  LDSM.16.MT88.4 R8, [R190+0x5900] ;  /* 0x00590000be08783b */ /* 0x000e640000004200 */
[----:B------:R-:W-:Y:S02]  /*6e30*/  FADD.FTZ R216, R216, R163 ;  /* 0x000000a3d8d87221 */ /* 0x000fe40000010000 */
[----:B------:R-:W-:Y:S02]  /*6e40*/  FADD.FTZ R217, R219, R214 ;  /* 0x000000d6dbd97221 */ /* 0x000fe40000010000 */
[----:B------:R-:W-:Y:S01]  /*6e50*/  FADD.FTZ R215, R167, R216 ;  /* 0x000000d8a7d77221 */ /* 0x000fe20000010000 */
        /* <DEDUP_REMOVED lines=12> */
[C---:B-----5:R-:W-:Y:S08]  /*6f20*/  HMMA.16816.F32 R80, R20.reuse, R28, R80 ;  /* 0x0000001c1450723c */ /* 0x060ff00000001850 */
[C---:B------:R-:W-:Y:S01]  /*6f30*/  HMMA.16816.F32 R84, R20.reuse, R30, R84 ;  /* 0x0000001e1454723c */ /* 0x040fe20000001854 */
[----:B------:R-:W3:Y:S07]  /*6f40*/  LDSM.16.MT88.4 R28, [R188+0x5900] ;  /* 0x00590000bc1c783b */ /* 0x000eee0000004200 */
[C---:B------:R-:W-:Y:S08]  /*6f50*/  HMMA.16816.F32 R88, R20.reuse, R144, R88 ;  /* 0x000000901458723c */ /* 0x040ff00000001858 */
[C---:B------:R-:W-:Y:S08]  /*6f60*/  HMMA.16816.F32 R92, R20.reuse, R146, R92 ;  /* 0x00000092145c723c */ /* 0x040ff0000000185c */
[C---:B------:R-:W-:Y:S08]  /*6f70*/  HMMA.16816.F32 R96, R20.reuse, R148, R96 ;  /* 0x000000941460723c */ /* 0x040ff00000001860 */
[C---:B------:R-:W-:Y:S08]  /*6f80*/  HMMA.16816.F32 R100, R20.reuse, R150, R100 ;  /* 0x000000961464723c */ /* 0x040ff00000001864 */
[C---:B-1----:R-:W-:Y:S08]  /*6f90*/  HMMA.16816.F32 R124, R20.reuse, R8, R12 ;  /* 0x00000008147c723c */ /* 0x042ff0000000180c */
[C---:B------:R-:W-:Y:S08]  /*6fa0*/  HMMA.16816.F32 R104, R20.reuse, R10, R104 ;  /* 0x0000000a1468723c */ /* 0x040ff00000001868 */
[C---:B--2---:R-:W-:Y:S08]  /*6fb0*/  HMMA.16816.F32 R108, R20.reuse, R24, R108 ;  /* 0x00000018146c723c */ /* 0x044ff0000000186c */
[C---:B------:R-:W-:Y:S08]  /*6fc0*/  HMMA.16816.F32 R112, R20.reuse, R26, R112 ;  /* 0x0000001a1470723c */ /* 0x040ff00000001870 */
[C---:B---3--:R-:W-:Y:S08]  /*6fd0*/  HMMA.16816.F32 R120, R20.reuse, R28, R16 ;  /* 0x0000001c1478723c */ /* 0x048ff00000001810 */
[----:B------:R-:W-:Y:S01]  /*6fe0*/  HMMA.16816.F32 R116, R20, R30, R116 ;  /* 0x0000001e1474723c */ /* 0x000fe20000001874 */
[----:B------:R-:W-:-:S07]  /*6ff0*/  @P0 BRA `(.L_x_33) ;  /* 0xffffda0000000947 */ /* 0x000fce000383ffff */
.L_x_32:
[----:B------:R-:W1:Y:S01]  /*7000*/  SHFL.BFLY PT, R6, R217, 0x2, 0x1f ;  /* 0x0c401f00d9067f89 */ /* 0x000e6200000e0000 */
[----:B------:R-:W-:-:S02]  /*7010*/  MOV R4, RZ ;  /* 0x000000ff00047202 */ /* 0x000fc40000000f00 */
[----:B------:R-:W-:Y:S01]  /*7020*/  MOV R2, RZ ;  /* 0x000000ff00027202 */ /* 0x000fe20000000f00 */
[----:B------:R-:W2:Y:S01]  /*7030*/  SHFL.BFLY PT, R0, R215, 0x2, 0x1f ;  /* 0x0c401f00d7007f89 */ /* 0x000ea200000e0000 */
[----:B------:R-:W-:Y:S02]  /*7040*/  MOV R8, 0xff800000 ;  /* 0xff80000000087802 */ /* 0x000fe40000000f00 */
[----:B------:R-:W-:Y:S01]  /*7050*/  PLOP3.LUT P2, PT, PT, PT, PT, 0x8, 0x0 ;  /* 0x000000000000781c */ /* 0x000fe20003f4e170 */
[----:B-1----:R-:W-:Y:S02]  /*7060*/  FADD.FTZ R6, R6, R217 ;  /* 0x000000d906067221 */ /* 0x002fe40000010000 */
[----:B--2---:R-:W-:-:S03]  /*7070*/  FADD.FTZ R7, R0, R215 ;  /* 0x000000d700077221 */ /* 0x004fc60000010000 */
[----:B------:R-:W1:Y:S04]  /*7080*/  SHFL.BFLY PT, R5, R6, 0x1, 0x1f ;  /* 0x0c201f0006057f89 */ /* 0x000e6800000e0000 */
[----:B------:R-:W2:Y:S01]  /*7090*/  SHFL.BFLY PT, R0, R7, 0x1, 0x1f ;  /* 0x0c201f0007007f89 */ /* 0x000ea200000e0000 */
[----:B-1----:R-:W-:Y:S01]  /*70a0*/  FADD.FTZ R5, R6, R5 ;  /* 0x0000000506057221 */ /* 0x002fe20000010000 */
[----:B------:R-:W-:Y:S01]  /*70b0*/  MOV R6, 0xff800000 ;  /* 0xff80000000067802 */ /* 0x000fe20000000f00 */
[----:B--2---:R-:W-:-:S03]  /*70c0*/  FADD.FTZ R0, R0, R7 ;  /* 0x0000000700007221 */ /* 0x004fc60000010000 */
[----:B------:R-:W-:Y:S02]  /*70d0*/  FSETP.NE.FTZ.AND P1, PT, R5, RZ, PT ;  /* 0x000000ff0500720b */ /* 0x000fe40003f35000 */
[----:B------:R-:W-:-:S11]  /*70e0*/  FSETP.NE.FTZ.AND P0, PT, R0, RZ, PT ;  /* 0x000000ff0000720b */ /* 0x000fd60003f15000 */
[----:B------:R-:W1:Y:S01]  /*70f0*/  @P1 MUFU.RCP R4, R5 ;  /* 0x0000000500041308 */ /* 0x000e620000001000 */
[----:B------:R-:W-:-:S05]  /*7100*/  @P1 MOV R7, 0x3f317218 ;  /* 0x3f31721800071802 */ /* 0x000fca0000000f00 */
[----:B------:R-:W-:Y:S02]  /*7110*/  @P1 FMUL.FTZ R7, R7, c[0x0][0x2d0] ;  /* 0x0000b40007071a20 */ /* 0x000fe40000410000 */
[----:B------:R-:W-:Y:S08]  /*7120*/  @P0 MUFU.RCP R2, R0 ;  /* 0x0000000000020308 */ /* 0x000ff00000001000 */
[----:B------:R-:W2:Y:S01]  /*7130*/  @P1 MUFU.LG2 R5, R5 ;  /* 0x0000000500051308 */ /* 0x000ea20000000c00 */
[----:B-1----:R-:W-:-:S02]  /*7140*/  FMUL.FTZ R128, R4, R128 ;  /* 0x0000008004807220 */ /* 0x002fc40000410000 */
[C---:B------:R-:W-:Y:S02]  /*7150*/  FMUL.FTZ R129, R4.reuse, R129 ;  /* 0x0000008104817220 */ /* 0x040fe40000410000 */
[C---:B------:R-:W-:Y:S02]  /*7160*/  FMUL.FTZ R36, R4.reuse, R36 ;  /* 0x0000002404247220 */ /* 0x040fe40000410000 */
[C---:B------:R-:W-:Y:S01]  /*7170*/  FMUL.FTZ R37, R4.reuse, R37 ;  /* 0x0000002504257220 */ /* 0x040fe20000410000 */
[----:B------:R-:W1:Y:S01]  /*7180*/  @P0 MUFU.LG2 R0, R0 ;  /* 0x0000000000000308 */ /* 0x000e620000000c00 */
[C---:B------:R-:W-:Y:S02]  /*7190*/  FMUL.FTZ R40, R4.reuse, R40 ;  /* 0x0000002804287220 */ /* 0x040fe40000410000 */
[C---:B------:R-:W-:Y:S02]  /*71a0*/  FMUL.FTZ R41, R4.reuse, R41 ;  /* 0x0000002904297220 */ /* 0x040fe40000410000 */
[----:B------:R-:W-:-:S02]  /*71b0*/  FMUL.FTZ R44, R4, R44 ;  /* 0x0000002c042c7220 */ /* 0x000fc40000410000 */
[C---:B------:R-:W-:Y:S02]  /*71c0*/  FMUL.FTZ R45, R4.reuse, R45 ;  /* 0x0000002d042d7220 */ /* 0x040fe40000410000 */
[C---:B------:R-:W-:Y:S02]  /*71d0*/  FMUL.FTZ R48, R4.reuse, R48 ;  /* 0x0000003004307220 */ /* 0x040fe40000410000 */
[C---:B------:R-:W-:Y:S02]  /*71e0*/  FMUL.FTZ R49, R4.reuse, R49 ;  /* 0x0000003104317220 */ /* 0x040fe40000410000 */
        /* <DEDUP_REMOVED lines=37> */
[----:B------:R-:W-:Y:S01]  /*7440*/  FMUL.FTZ R117, R4, R117 ;  /* 0x0000007504757220 */ /* 0x000fe20000410000 */
[----:B------:R-:W-:Y:S01]  /*7450*/  @P0 MOV R4, 0x3f317218 ;  /* 0x3f31721800040802 */ /* 0x000fe20000000f00 */
[----:B--2---:R-:W-:-:S02]  /*7460*/  @P1 FMUL.FTZ R5, R5, 0.69314718246459960938 ;  /* 0x3f31721805051820 */ /* 0x004fc40000410000 */
[----:B-1----:R-:W-:Y:S02]  /*7470*/  @P0 FMUL.FTZ R0, R0, 0.69314718246459960938 ;  /* 0x3f31721800000820 */ /* 0x002fe40000410000 */
[----:B------:R-:W-:Y:S02]  /*7480*/  @P0 FMUL.FTZ R4, R4, c[0x0][0x2d0] ;  /* 0x0000b40004040a20 */ /* 0x000fe40000410000 */
        /* <DEDUP_REMOVED lines=47> */
[----:B------:R-:W-:Y:S02]  /*7780*/  FMUL.FTZ R119, R2, R119 ;  /* 0x0000007702777220 */ /* 0x000fe40000410000 */
[----:B------:R-:W-:Y:S02]  /*7790*/  @P1 FFMA.FTZ R6, R7, R132, R5 ;  /* 0x0000008407061223 */ /* 0x000fe40000010005 */
[----:B------:R-:W-:Y:S02]  /*77a0*/  @P0 FFMA.FTZ R8, R4, R3, R0 ;  /* 0x0000000304080223 */ /* 0x000fe40000010000 */
.L_x_24:
[----:B------:R-:W-:Y:S01]  /*77b0*/  USHF.R.S32.HI UR8, URZ, 0x1f, UR9 ;  /* 0x0000001f3f087899 */ /* 0x000fe20008011409 */
[----:B------:R-:W-:Y:S05]  /*77c0*/  @P2 BRA `(.L_x_36) ;  /* 0x000017e000002947 */ /* 0x000fea0003800000 */
[----:B------:R-:W1:Y:S01]  /*77d0*/  S2R R0, SR_TID.X ;  /* 0x0000000000007919 */ /* 0x000e620000002100 */
[----:B------:R-:W-:Y:S01]  /*77e0*/  F2FP.PACK_AB R128, R129, R128 ;  /* 0x000000808180723e */ /* 0x000fe200000000ff */
[----:B------:R-:W-:Y:S01]  /*77f0*/  ULDC.64 UR4, c[0x0][0x500] ;  /* 0x0001400000047ab9 */ /* 0x000fe20000000a00 */
[----:B------:R-:W-:Y:S01]  /*7800*/  F2FP.PACK_AB R130, R131, R130 ;  /* 0x000000828382723e */ /* 0x000fe200000000ff */
[----:B------:R-:W-:Y:S01]  /*7810*/  UISETP.NE.U32.AND UP1, UPT, URZ, UR4, UPT ;  /* 0x000000043f00728c */ /* 0x000fe2000bf25070 */
[----:B------:R-:W-:Y:S01]  /*7820*/  F2FP.PACK_AB R36, R37, R36 ;  /* 0x000000242524723e */ /* 0x000fe200000000ff */
[----:B------:R-:W-:Y:S01]  /*7830*/  UMOV UR6, 0x4 ;  /* 0x0000000400067882 */ /* 0x000fe20000000000 */
[----:B------:R-:W-:Y:S01]  /*7840*/  F2FP.PACK_AB R38, R39, R38 ;  /* 0x000000262726723e */ /* 0x000fe200000000ff */
[----:B------:R-:W-:Y:S01]  /*7850*/  UISETP.NE.AND.EX UP1, UPT, URZ, UR5, UPT, UP1 ;  /* 0x000000053f00728c */ /* 0x000fe2000bf25310 */
[----:B------:R-:W-:-:S02]  /*7860*/  F2FP.PACK_AB R40, R41, R40 ;  /* 0x000000282928723e */ /* 0x000fc400000000ff */
[----:B------:R-:W-:Y:S01]  /*7870*/  F2FP.PACK_AB R42, R43, R42 ;  /* 0x0000002a2b2a723e */ /* 0x000fe200000000ff */
[----:B------:R-:W-:Y:S01]  /*7880*/  ULDC.64 UR4, c[0x0][0x500] ;  /* 0x0001400000047ab9 */ /* 0x000fe20000000a00 */
[----:B------:R-:W-:Y:S01]  /*7890*/  F2FP.PACK_AB R44, R45, R44 ;  /* 0x0000002c2d2c723e */ /* 0x000fe200000000ff */
[----:B------:R-:W-:Y:S01]  /*78a0*/  UIMAD.WIDE UR4, UR16, UR6, UR4 ;  /* 0x00000006100472a5 */ /* 0x000fe2000f8e0204 */
[----:B------:R-:W-:Y:S02]  /*78b0*/  F2FP.PACK_AB R46, R47, R46 ;  /* 0x0000002e2f2e723e */ /* 0x000fe400000000ff */
[----:B------:R-:W-:Y:S02]  /*78c0*/  F2FP.PACK_AB R48, R49, R48 ;  /* 0x000000303130723e */ /* 0x000fe400000000ff */
[----:B------:R-:W-:Y:S02]  /*78d0*/  F2FP.PACK_AB R50, R51, R50 ;  /* 0x000000323332723e */ /* 0x000fe400000000ff */
[----:B------:R-:W-:-:S02]  /*78e0*/  F2FP.PACK_AB R52, R53, R52 ;  /* 0x000000343534723e */ /* 0x000fc400000000ff */
[----:B------:R-:W-:Y:S02]  /*78f0*/  F2FP.PACK_AB R54, R55, R54 ;  /* 0x000000363736723e */ /* 0x000fe400000000ff */
[----:B-1----:R-:W-:Y:S02]  /*7900*/  SHF.R.S32.HI R3, RZ, 0x1f, R0 ;  /* 0x0000001fff037819 */ /* 0x002fe40000011400 */
[----:B------:R-:W-:Y:S02]  /*7910*/  F2FP.PACK_AB R56, R57, R56 ;  /* 0x000000383938723e */ /* 0x000fe400000000ff */
[----:B------:R-:W-:Y:S02]  /*7920*/  LEA.HI R2, R3, R0, RZ, 0x2 ;  /* 0x0000000003027211 */ /* 0x000fe400078f10ff */
[----:B------:R-:W-:Y:S02]  /*7930*/  F2FP.PACK_AB R58, R59, R58 ;  /* 0x0000003a3b3a723e */ /* 0x000fe400000000ff */
[----:B------:R-:W-:-:S02]  /*7940*/  SHF.R.S32.HI R5, RZ, 0x2, R2 ;  /* 0x00000002ff057819 */ /* 0x000fc40000011402 */
[----:B------:R-:W-:Y:S02]  /*7950*/  SHF.R.S32.HI R4, RZ, 0x1f, R2 ;  /* 0x0000001fff047819 */ /* 0x000fe40000011402 */
[----:B------:R-:W-:Y:S02]  /*7960*/  LOP3.LUT R7, R2, 0xfffffffc, RZ, 0xc0, !PT ;  /* 0xfffffffc02077812 */ /* 0x000fe400078ec0ff */
[----:B------:R-:W-:Y:S02]  /*7970*/  LEA.HI R4, R4, R5, RZ, 0x3 ;  /* 0x0000000504047211 */ /* 0x000fe400078f18ff */
[----:B------:R-:W-:Y:S01]  /*7980*/  F2FP.PACK_AB R60, R61, R60 ;  /* 0x0000003c3d3c723e */ /* 0x000fe200000000ff */
[----:B------:R-:W-:Y:S01]  /*7990*/  IMAD.IADD R7, R0, 0x1, -R7 ;  /* 0x0000000100077824 */ /* 0x000fe200078e0a07 */
[----:B------:R-:W-:Y:S02]  /*79a0*/  LOP3.LUT R4, R4, 0xfffffff8, RZ, 0xc0, !PT ;  /* 0xfffffff804047812 */ /* 0x000fe400078ec0ff */
[----:B------:R-:W-:-:S02]  /*79b0*/  F2FP.PACK_AB R62, R63, R62 ;  /* 0x0000003e3f3e723e */ /* 0x000fc400000000ff */
[----:B------:R-:W-:Y:S01]  /*79c0*/  F2FP.PACK_AB R64, R65, R64 ;  /* 0x000000404140723e */ /* 0x000fe200000000ff */
[----:B------:R-:W-:Y:S01]  /*79d0*/  IMAD.IADD R5, R5, 0x1, -R4 ;  /* 0x0000000105057824 */ /* 0x000fe200078e0a04 */
[----:B------:R-:W-:Y:S02]  /*79e0*/  LEA.HI R4, R3, R0, RZ, 0x5 ;  /* 0x0000000003047211 */ /* 0x000fe400078f28ff */
[----:B------:R-:W-:Y:S01]  /*79f0*/  F2FP.PACK_AB R66, R67, R66 ;  /* 0x000000424342723e */ /* 0x000fe200000000ff */
[C---:B------:R-:W-:Y:S01]  /*7a00*/  IMAD.SHL.U32 R9, R5.reuse, 0x40, RZ ;  /* 0x0000004005097824 */ /* 0x040fe200078e00ff */
[----:B------:R-:W-:Y:S02]  /*7a10*/  SHF.R.S32.HI R2, RZ, 0x5, R4 ;  /* 0x00000005ff027819 */ /* 0x000fe40000011404 */
[----:B------:R-:W-:Y:S02]  /*7a20*/  LOP3.LUT R11, R5, 0x1, RZ, 0xc0, !PT ;  /* 0x00000001050b7812 */ /* 0x000fe400078ec0ff */
[----:B------:R-:W-:Y:S01]  /*7a30*/  LOP3.LUT R9, R9, 0x1c0, RZ, 0xc0, !PT ;  /* 0x000001c009097812 */ /* 0x000fe200078ec0ff */
[----:B------:R-:W-:Y:S01]  /*7a40*/  IMAD R10, R2, 0x200, R7 ;  /* 0x00000200020a7824 */ /* 0x000fe200078e0207 */
[----:B------:R-:W-:-:S02]  /*7a50*/  ISETP.NE.U32.AND P0, PT, R11, 0x1, PT ;  /* 0x000000010b00780c */ /* 0x000fc40003f05070 */
[----:B------:R-:W-:Y:S02]  /*7a60*/  LEA.HI R9, R9, R9, RZ, 0x1d ;  /* 0x0000000909097211 */ /* 0x000fe400078fe8ff */
[----:B------:R-:W-:Y:S01]  /*7a70*/  R2P PR, R5, 0x6 ;  /* 0x0000000605007804 */ /* 0x000fe20000000000 */
[----:B------:R-:W-:Y:S01]  /*7a80*/  IMAD.MOV.U32 R5, RZ, RZ, 0x20 ;  /* 0x00000020ff057424 */ /* 0x000fe200078e00ff */
[----:B------:R-:W-:Y:S01]  /*7a90*/  F2FP.PACK_AB R68, R69, R68 ;  /* 0x000000444544723e */ /* 0x000fe200000000ff */
[----:B------:R-:W-:Y:S01]  /*7aa0*/  IMAD.U32 R9, R10, 0x2, R9 ;  /* 0x000000020a097824 */ /* 0x000fe200078e0009 */
[----:B------:R-:W-:Y:S02]  /*7ab0*/  F2FP.PACK_AB R70, R71, R70 ;  /* 0x000000464746723e */ /* 0x000fe400000000ff */
[----:B------:R-:W-:Y:S01]  /*7ac0*/  F2FP.PACK_AB R72, R73, R72 ;  /* 0x000000484948723e */ /* 0x000fe200000000ff */
[----:B------:R-:W-:Y:S01]  /*7ad0*/  IMAD.SHL.U32 R9, R9, 0x2, RZ ;  /* 0x0000000209097824 */ /* 0x000fe200078e00ff */
[----:B------:R-:W-:Y:S01]  /*7ae0*/  BAR.SYNC.DEFER_BLOCKING 0x1, 0x100 ;  /* 0x0044000000007b1d */ /* 0x000fe20000010000 */
[----:B------:R-:W-:-:S02]  /*7af0*/  F2FP.PACK_AB R74, R75, R74 ;  /* 0x0000004a4b4a723e */ /* 0x000fc400000000ff */
[----:B------:R-:W-:Y:S02]  /*7b00*/  F2FP.PACK_AB R76, R77, R76 ;  /* 0x0000004c4d4c723e */ /* 0x000fe400000000ff */
[C---:B------:R-:W-:Y:S02]  /*7b10*/  IADD3 R10, R9.reuse, 0x80, RZ ;  /* 0x00000080090a7810 */ /* 0x040fe40007ffe0ff */
[----:B------:R-:W-:Y:S02]  /*7b20*/  IADD3 R11, R9, 0x70, RZ ;  /* 0x00000070090b7810 */ /* 0x000fe40007ffe0ff */
[----:B------:R-:W-:Y:S02]  /*7b30*/  @P0 IADD3 R11, R10, 0x10, RZ ;  /* 0x000000100a0b0810 */ /* 0x000fe40007ffe0ff */
[----:B------:R-:W-:Y:S01]  /*7b40*/  SEL R10, R5, 0xffffffe0, !P1 ;  /* 0xffffffe0050a7807 */ /* 0x000fe20004800000 */
[----:B------:R-:W-:Y:S01]  /*7b50*/  IMAD.MOV.U32 R5, RZ, RZ, 0x40 ;  /* 0x00000040ff057424 */ /* 0x000fe200078e00ff */
[----:B------:R-:W-:-:S02]  /*7b60*/  F2FP.PACK_AB R78, R79, R78 ;  /* 0x0000004e4f4e723e */ /* 0x000fc400000000ff */
[----:B------:R-:W-:Y:S01]  /*7b70*/  F2FP.PACK_AB R80, R81, R80 ;  /* 0x000000505150723e */ /* 0x000fe200000000ff */
[----:B------:R-:W-:Y:S01]  /*7b80*/  IMAD.IADD R13, R9, 0x1, R10 ;  /* 0x00000001090d7824 */ /* 0x000fe200078e020a */
[----:B------:R-:W-:Y:S01]  /*7b90*/  SEL R12, R5, 0xffffffc0, !P2 ;  /* 0xffffffc0050c7807 */ /* 0x000fe20005000000 */
[--C-:B------:R-:W-:Y:S01]  /*7ba0*/  IMAD.IADD R5, R10, 0x1, R11.reuse ;  /* 0x000000010a057824 */ /* 0x100fe200078e020b */
[----:B------:R-:W-:Y:S01]  /*7bb0*/  F2FP.PACK_AB R82, R83, R82 ;  /* 0x000000525352723e */ /* 0x000fe200000000ff */
[----:B------:R-:W-:Y:S01]  /*7bc0*/  IMAD.U32 R10, RZ, RZ, UR4 ;  /* 0x00000004ff0a7e24 */ /* 0x000fe2000f8e00ff */
[----:B------:R-:W-:Y:S01]  /*7bd0*/  F2FP.PACK_AB R84, R85, R84 ;  /* 0x000000545554723e */ /* 0x000fe200000000ff */
[--C-:B------:R-:W-:Y:S01]  /*7be0*/  IMAD.IADD R15, R9, 0x1, R12.reuse ;  /* 0x00000001090f7824 */ /* 0x100fe200078e020c */
[----:B------:R-:W-:Y:S01]  /*7bf0*/  F2FP.PACK_AB R86, R87, R86 ;  /* 0x000000565756723e */ /* 0x000fe200000000ff */
[----:B------:R-:W-:Y:S01]  /*7c00*/  STS [R9+0x80], R128 ;  /* 0x0000808009007388 */ /* 0x000fe20000000800 */
[C---:B------:R-:W-:Y:S01]  /*7c10*/  IMAD.IADD R17, R12.reuse, 0x1, R11 ;  /* 0x000000010c117824 */ /* 0x040fe200078e020b */
[----:B------:R-:W-:Y:S01]  /*7c20*/  F2FP.PACK_AB R88, R89, R88 ;  /* 0x000000585958723e */ /* 0x000fe200000000ff */
[----:B------:R-:W-:Y:S01]  /*7c30*/  IMAD.IADD R19, R12, 0x1, R13 ;  /* 0x000000010c137824 */ /* 0x000fe200078e020d */
[----:B------:R-:W-:Y:S01]  /*7c40*/  STS [R9+0x480], R130 ;  /* 0x0004808209007388 */ /* 0x000fe20000000800 */
[----:B------:R-:W-:Y:S01]  /*7c50*/  IMAD.IADD R21, R5, 0x1, R12 ;  /* 0x0000000105157824 */ /* 0x000fe200078e020c */
[----:B------:R-:W-:-:S02]  /*7c60*/  F2FP.PACK_AB R90, R91, R90 ;  /* 0x0000005a5b5a723e */ /* 0x000fc400000000ff */
[----:B------:R-:W-:Y:S01]  /*7c70*/  STS [R11], R36 ;  /* 0x000000240b007388 */ /* 0x000fe20000000800 */
[----:B------:R-:W-:Y:S02]  /*7c80*/  F2FP.PACK_AB R92, R93, R92 ;  /* 0x0000005c5d5c723e */ /* 0x000fe400000000ff */
[----:B------:R-:W-:Y:S01]  /*7c90*/  F2FP.PACK_AB R94, R95, R94 ;  /* 0x0000005e5f5e723e */ /* 0x000fe200000000ff */
[----:B------:R-:W-:Y:S01]  /*7ca0*/  STS [R11+0x400], R38 ;  /* 0x000400260b007388 */ /* 0x000fe20000000800 */
[----:B------:R-:W-:Y:S02]  /*7cb0*/  F2FP.PACK_AB R96, R97, R96 ;  /* 0x000000606160723e */ /* 0x000fe400000000ff */
[----:B------:R-:W-:Y:S01]  /*7cc0*/  F2FP.PACK_AB R98, R99, R98 ;  /* 0x000000626362723e */ /* 0x000fe200000000ff */
[----:B------:R-:W-:Y:S01]  /*7cd0*/  STS [R13+0x80], R40 ;  /* 0x000080280d007388 */ /* 0x000fe20000000800 */
[----:B------:R-:W-:Y:S02]  /*7ce0*/  F2FP.PACK_AB R100, R101, R100 ;  /* 0x000000646564723e */ /* 0x000fe400000000ff */
[----:B------:R-:W-:Y:S01]  /*7cf0*/  F2FP.PACK_AB R102, R103, R102 ;  /* 0x000000666766723e */ /* 0x000fe200000000ff */
[----:B------:R-:W-:Y:S01]  /*7d00*/  STS [R13+0x480], R42 ;  /* 0x0004802a0d007388 */ /* 0x000fe20000000800 */
[----:B------:R-:W-:-:S02]  /*7d10*/  F2FP.PACK_AB R124, R125, R124 ;  /* 0x0000007c7d7c723e */ /* 0x000fc400000000ff */
[----:B------:R-:W-:Y:S01]  /*7d20*/  F2FP.PACK_AB R126, R127, R126 ;  /* 0x0000007e7f7e723e */ /* 0x000fe200000000ff */
[----:B------:R-:W-:Y:S01]  /*7d30*/  STS [R5], R44 ;  /* 0x0000002c05007388 */ /* 0x000fe20000000800 */
        /* <DEDUP_REMOVED lines=8> */
[----:B------:R-:W-:Y:S01]  /*7dc0*/  STS [R15+0x480], R50 ;  /* 0x000480320f007388 */ /* 0x000fe20000000800 */
[----:B------:R-:W-:Y:S02]  /*7dd0*/  F2FP.PACK_AB R120, R121, R120 ;  /* 0x000000787978723e */ /* 0x000fe400000000ff */
[----:B------:R-:W-:Y:S01]  /*7de0*/  F2FP.PACK_AB R122, R123, R122 ;  /* 0x0000007a7b7a723e */ /* 0x000fe200000000ff */
[----:B------:R-:W-:Y:S01]  /*7df0*/  STS [R17], R52 ;  /* 0x0000003411007388 */ /* 0x000fe20000000800 */
[----:B------:R-:W-:Y:S02]  /*7e00*/  F2FP.PACK_AB R116, R117, R116 ;  /* 0x000000747574723e */ /* 0x000fe400000000ff */
[----:B------:R-:W-:Y:S01]  /*7e10*/  F2FP.PACK_AB R118, R119, R118 ;  /* 0x000000767776723e */ /* 0x000fe200000000ff */
[----:B------:R-:W-:Y:S01]  /*7e20*/  STS [R17+0x400], R54 ;  /* 0x0004003611007388 */ /* 0x000fe20000000800 */
[----:B------:R-:W-:-:S03]  /*7e30*/  PLOP3.LUT P0, PT, PT, PT, UP1, 0x80, 0x0 ;  /* 0x000000000000781c */ /* 0x000fc60003f0f018 */
[----:B------:R-:W-:Y:S04]  /*7e40*/  STS [R19+0x80], R56 ;  /* 0x0000803813007388 */ /* 0x000fe80000000800 */
[----:B------:R-:W-:Y:S04]  /*7e50*/  STS [R19+0x480], R58 ;  /* 0x0004803a13007388 */ /* 0x000fe80000000800 */
[----:B------:R-:W-:Y:S04]  /*7e60*/  STS [R21], R60 ;  /* 0x0000003c15007388 */ /* 0x000fe80000000800 */
        /* <DEDUP_REMOVED lines=24> */
[----:B------:R2:W-:Y:S04]  /*7ff0*/  STS [R5+0x8400], R106 ;  /* 0x0084006a05007388 */ /* 0x0005e80000000800 */
[----:B------:R3:W-:Y:S04]  /*8000*/  STS [R15+0x8080], R108 ;  /* 0x0080806c0f007388 */ /* 0x0007e80000000800 */
[----:B------:R3:W-:Y:S01]  /*8010*/  STS [R15+0x8480], R110 ;  /* 0x0084806e0f007388 */ /* 0x0007e20000000800 */
[----:B-1----:R-:W-:Y:S01]  /*8020*/  IMAD.U32 R11, RZ, RZ, UR5 ;  /* 0x00000005ff0b7e24 */ /* 0x002fe2000f8e00ff */
[----:B------:R-:W-:-:S02]  /*8030*/  ULDC.64 UR4, c[0x0][0x508] ;  /* 0x0001420000047ab9 */ /* 0x000fc40000000a00 */
[----:B------:R3:W-:Y:S04]  /*8040*/  STS [R17+0x8000], R112 ;  /* 0x0080007011007388 */ /* 0x0007e80000000800 */
[----:B------:R3:W-:Y:S04]  /*8050*/  STS [R17+0x8400], R114 ;  /* 0x0084007211007388 */ /* 0x0007e80000000800 */
[----:B------:R3:W-:Y:S04]  /*8060*/  STS [R19+0x8080], R120 ;  /* 0x0080807813007388 */ /* 0x0007e80000000800 */
[----:B------:R3:W-:Y:S04]  /*8070*/  STS [R19+0x8480], R122 ;  /* 0x0084807a13007388 */ /* 0x0007e80000000800 */
[----:B------:R3:W-:Y:S04]  /*8080*/  STS [R21+0x8000], R116 ;  /* 0x0080007415007388 */ /* 0x0007e80000000800 */
[----:B------:R3:W-:Y:S04]  /*8090*/  STS [R21+0x8400], R118 ;  /* 0x0084007615007388 */ /* 0x0007e80000000800 */
[----:B------:R-:W-:Y:S01]  /*80a0*/  BAR.SYNC.DEFER_BLOCKING 0x1, 0x100 ;  /* 0x0044000000007b1d */ /* 0x000fe20000010000 */
[----:B------:R-:W-:-:S04]  /*80b0*/  UISETP.NE.U32.AND UP0, UPT, URZ, UR4, UPT ;  /* 0x000000043f00728c */ /* 0x000fc8000bf05070 */
[----:B------:R-:W-:Y:S01]  /*80c0*/  UISETP.NE.AND.EX UP0, UPT, URZ, UR5, UPT, UP0 ;  /* 0x000000053f00728c */ /* 0x000fe2000bf05300 */
[----:B------:R-:W4:Y:S02]  /*80d0*/  @P0 LDG.E R9, [R10.64] ;  /* 0x0000000e0a090981 */ /* 0x000f24000c1e1900 */
[----:B------:R-:W-:-:S03]  /*80e0*/  ULDC.64 UR4, c[0x0][0x508] ;  /* 0x0001420000047ab9 */ /* 0x000fc60000000a00 */
[----:B------:R-:W-:-:S05]  /*80f0*/  PLOP3.LUT P1, PT, PT, PT, UP0, 0x80, 0x0 ;  /* 0x000000000000781c */ /* 0x000fca0003f2f008 */
[----:B------:R-:W-:Y:S01]  /*8100*/  @UP0 UIMAD.WIDE UR4, UR16, UR6, UR4 ;  /* 0x00000006100402a5 */ /* 0x000fe2000f8e0204 */
[----:B--2---:R-:W-:-:S05]  /*8110*/  IMAD.MOV.U32 R5, RZ, RZ, c[0x0][0x388] ;  /* 0x0000e200ff057624 */ /* 0x004fca00078e00ff */
[----:B------:R-:W-:Y:S02]  /*8120*/  IMAD.U32 R12, RZ, RZ, UR4 ;  /* 0x00000004ff0c7e24 */ /* 0x000fe4000f8e00ff */
[----:B------:R-:W-:-:S05]  /*8130*/  IMAD.U32 R13, RZ, RZ, UR5 ;  /* 0x00000005ff0d7e24 */ /* 0x000fca000f8e00ff */
[----:B------:R3:W5:Y:S01]  /*8140*/  @P1 LDG.E R5, [R12.64] ;  /* 0x0000000e0c051981 */ /* 0x000762000c1e1900 */
[----:B------:R-:W-:Y:S02]  /*8150*/  UMOV UR18, URZ ;  /* 0x0000003f00127c82 */ /* 0x000fe40008000000 */
[----:B------:R-:W-:Y:S01]  /*8160*/  UMOV UR19, URZ ;  /* 0x0000003f00137c82 */ /* 0x000fe20008000000 */
[----:B----4-:R-:W1:Y:S02]  /*8170*/  @P0 R2UR UR5, R9 ;  /* 0x00000000090503c2 */ /* 0x010e6400000e0000 */
[----:B-1----:R-:W-:Y:S02]  /*8180*/  @UP1 USHF.R.S32.HI UR4, URZ, 0x1f, UR5 ;  /* 0x0000001f3f041899 */ /* 0x002fe40008011405 */
[----:B------:R-:W-:-:S05]  /*8190*/  @UP1 UMOV UR18, UR5 ;  /* 0x0000000500121c82 */ /* 0x000fca0008000000 */
[----:B------:R-:W-:Y:S01]  /*81a0*/  @UP1 UMOV UR19, UR4 ;  /* 0x0000000400131c82 */ /* 0x000fe20008000000 */
[----:B------:R-:W-:Y:S05]  /*81b0*/  @P1 BRA `(.L_x_37) ;  /* 0x0000004000001947 */ /* 0x000fea0003800000 */
[----:B---3--:R-:W-:Y:S05]  /*81c0*/  @!P0 BRA `(.L_x_37) ;  /* 0x0000003000008947 */ /* 0x008fea0003800000 */
[----:B-----5:R-:W2:Y:S04]  /*81d0*/  LDG.E R5, [R10.64] ;  /* 0x0000000e0a057981 */ /* 0x020ea8000c1e1900 */
[----:B------:R-:W2:Y:S02]  /*81e0*/  LDG.E R12, [R10.64+0x4] ;  /* 0x0000040e0a0c7981 */ /* 0x000ea4000c1e1900 */
[----:B--2---:R-:W-:Y:S02]  /*81f0*/  IADD3 R5, -R5, R12, RZ ;  /* 0x0000000c05057210 */ /* 0x004fe40007ffe1ff */
.L_x_37:
[----:B---3--:R-:W-:Y:S01]  /*8200*/  SHF.R.S32.HI R11, RZ, 0x1f, R2 ;  /* 0x0000001fff0b7819 */ /* 0x008fe20000011402 */
[----:B------:R-:W1:Y:S01]  /*8210*/  S2R R55, SR_CTAID.X ;  /* 0x0000000000377919 */ /* 0x000e620000002500 */
[----:B------:R-:W-:Y:S01]  /*8220*/  LOP3.LUT R13, R4, 0xffffffe0, RZ, 0xc0, !PT ;  /* 0xffffffe0040d7812 */ /* 0x000fe200078ec0ff */
[----:B------:R-:W-:Y:S01]  /*8230*/  IMAD.MOV.U32 R9, RZ, RZ, c[0x0][0x4e8] ;  /* 0x00013a00ff097624 */ /* 0x000fe200078e00ff */
[----:B------:R-:W-:Y:S01]  /*8240*/  LEA.HI R11, R11, R2, RZ, 0x3 ;  /* 0x000000020b0b7211 */ /* 0x000fe200078f18ff */
[----:B------:R-:W-:Y:S01]  /*8250*/  ULDC.64 UR6, c[0x0][0x490] ;  /* 0x0001240000067ab9 */ /* 0x000fe20000000a00 */
[----:B------:R-:W-:Y:S01]  /*8260*/  BSSY B0, `(.L_x_38) ;  /* 0x000008c000007945 */ /* 0x000fe20003800000 */
[----:B------:R-:W-:Y:S01]  /*8270*/  IMAD.IADD R4, R0, 0x1, -R13 ;  /* 0x0000000100047824 */ /* 0x000fe200078e0a0d */
[----:B------:R-:W-:Y:S01]  /*8280*/  LOP3.LUT R11, R11, 0xffffff8, RZ, 0xc0, !PT ;  /* 0x0ffffff80b0b7812 */ /* 0x000fe200078ec0ff */
[----:B------:R-:W-:Y:S01]  /*8290*/  USHF.R.S32.HI UR13, URZ, 0x1f, UR16 ;  /* 0x0000001f3f0d7899 */ /* 0x000fe20008011410 */
[----:B------:R-:W-:Y:S01]  /*82a0*/  ISETP.NE.AND P1, PT, R9, 0x1, PT ;  /* 0x000000010900780c */ /* 0x000fe20003f25270 */
[----:B------:R-:W-:Y:S01]  /*82b0*/  ULDC.64 UR4, c[0x0][0x3a0] ;  /* 0x0000e80000047ab9 */ /* 0x000fe20000000a00 */
[----:B------:R-:W-:Y:S01]  /*82c0*/  SHF.R.S32.HI R13, RZ, 0x1f, R4 ;  /* 0x0000001fff0d7819 */ /* 0x000fe20000011404 */
[----:B------:R-:W-:Y:S01]  /*82d0*/  IMAD.IADD R11, R2, 0x1, -R11 ;  /* 0x00000001020b7824 */ /* 0x000fe200078e0a0b */
[----:B------:R-:W-:Y:S01]  /*82e0*/  LEA.HI R9, R7, R7, RZ, 0x1 ;  /* 0x0000000707097211 */ /* 0x000fe200078f08ff */
[----:B------:R-:W-:Y:S01]  /*82f0*/  UIMAD UR12, UR8, UR6, URZ ;  /* 0x00000006080c72a4 */ /* 0x000fe2000f8e023f */
[----:B------:R-:W-:Y:S01]  /*8300*/  LEA.HI R2, R13, R4, RZ, 0x2 ;  /* 0x000000040d027211 */ /* 0x000fe200078f10ff */
[----:B------:R-:W-:Y:S01]  /*8310*/  UMOV UR10, UR18 ;  /* 0x00000012000a7c82 */ /* 0x000fe20008000000 */
[----:B------:R-:W-:Y:S01]  /*8320*/  LOP3.LUT R10, R9, 0x1ffffffe, RZ, 0xc0, !PT ;  /* 0x1ffffffe090a7812 */ /* 0x000fe200078ec0ff */
[----:B------:R-:W-:Y:S01]  /*8330*/  UMOV UR11, UR19 ;  /* 0x00000013000b7c82 */ /* 0x000fe20008000000 */
[----:B------:R-:W-:Y:S01]  /*8340*/  SHF.R.S32.HI R2, RZ, 0x2, R2 ;  /* 0x00000002ff027819 */ /* 0x000fe20000011402 */
[----:B------:R-:W-:Y:S01]  /*8350*/  UIMAD UR17, UR19, UR4, URZ ;  /* 0x00000004131172a4 */ /* 0x000fe2000f8e023f */
[----:B------:R-:W-:Y:S01]  /*8360*/  LOP3.LUT P2, RZ, R4, 0x3, RZ, 0xc0, !PT ;  /* 0x0000000304ff7812 */ /* 0x000fe2000784c0ff */
[----:B------:R-:W-:Y:S01]  /*8370*/  IMAD.IADD R7, R7, 0x1, -R10 ;  /* 0x0000000107077824 */ /* 0x000fe200078e0a0a */
[----:B------:R-:W-:Y:S01]  /*8380*/  USEL UR13, UR13, URZ, !UP1 ;  /* 0x0000003f0d0d7287 */ /* 0x000fe2000c800000 */
[----:B------:R-:W-:Y:S01]  /*8390*/  IMAD R2, R11, 0x10, R2 ;  /* 0x000000100b027824 */ /* 0x000fe200078e0202 */
[CC--:B------:R-:W-:Y:S01]  /*83a0*/  LEA.HI R4, R3.reuse, R0.reuse, RZ, 0x3 ;  /* 0x0000000003047211 */ /* 0x0c0fe200078f18ff */
[----:B------:R-:W-:Y:S01]  /*83b0*/  UIMAD.WIDE.U32 UR10, UR9, UR6, UR10 ;  /* 0x00000006090a72a5 */ /* 0x000fe2000f8e000a */
[----:B------:R-:W-:Y:S01]  /*83c0*/  LEA.HI R3, R3, R0, RZ, 0x6 ;  /* 0x0000000003037211 */ /* 0x000fe200078f30ff */
[--C-:B------:R-:W-:Y:S01]  /*83d0*/  IMAD R10, R7, 0x8, R2.reuse ;  /* 0x00000008070a7824 */ /* 0x100fe200078e0202 */
[----:B------:R-:W-:Y:S01]  /*83e0*/  UIMAD UR12, UR9, UR7, UR12 ;  /* 0x00000007090c72a4 */ /* 0x000fe2000f8e020c */
[----:B-1----:R-:W-:Y:S01]  /*83f0*/  IMAD R19, R55, 0x80, R2 ;  /* 0x0000008037137824 */ /* 0x002fe200078e0202 */
[----:B------:R-:W-:Y:S01]  /*8400*/  UIMAD.WIDE.U32 UR20, UR18, UR4, URZ ;  /* 0x00000004121472a5 */ /* 0x000fe2000f8e003f */
[----:B-----5:R-:W-:Y:S01]  /*8410*/  IMAD R2, R5, c[0x0][0x4e8], RZ ;  /* 0x00013a0005027a24 */ /* 0x020fe200078e02ff */
[----:B------:R-:W-:Y:S01]  /*8420*/  LEA R9, R55, R10, 0x7 ;  /* 0x0000000a37097211 */ /* 0x000fe200078e38ff */
[----:B------:R-:W-:Y:S01]  /*8430*/  ULDC.64 UR6, c[0x0][0x498] ;  /* 0x0001260000067ab9 */ /* 0x000fe20000000a00 */
[----:B------:R-:W-:Y:S01]  /*8440*/  IADD3 R5, R19, 0x8, RZ ;  /* 0x0000000813057810 */ /* 0x000fe20007ffe0ff */
[----:B------:R-:W-:-:S02]  /*8450*/  UIMAD UR17, UR18, UR5, UR17 ;  /* 0x00000005121172a4 */ /* 0x000fc4000f8e0211 */
[----:B------:R-:W-:Y:S01]  /*8460*/  @P1 IMAD.HI.U32 R7, R9, c[0x0][0x4ec], RZ ;  /* 0x00013b0009071a27 */ /* 0x000fe200078e00ff */
[----:B------:R-:W-:Y:S02]  /*8470*/  USEL UR16, UR16, URZ, !UP1 ;  /* 0x0000003f10107287 */ /* 0x000fe4000c800000 */
[----:B------:R-:W-:Y:S01]  /*8480*/  UIMAD UR18, UR13, UR6, URZ ;  /* 0x000000060d1272a4 */ /* 0x000fe2000f8e023f */
[----:B------:R-:W-:Y:S01]  /*8490*/  IMAD.MOV.U32 R14, RZ, RZ, R9 ;  /* 0x000000ffff0e7224 */ /* 0x000fe200078e0009 */
[----:B------:R-:W-:Y:S01]  /*84a0*/  @P1 SHF.R.U32.HI R14, RZ, c[0x0][0x4f0], R7 ;  /* 0x00013c00ff0e1a19 */ /* 0x000fe20000011607 */
[----:B------:R-:W-:Y:S01]  /*84b0*/  UIADD3 UR11, UR11, UR12, URZ ;  /* 0x0000000c0b0b7290 */ /* 0x000fe2000fffe03f */
[----:B------:R-:W-:Y:S01]  /*84c0*/  LOP3.LUT R7, R4, 0xfffffff8, RZ, 0xc0, !PT ;  /* 0xfffffff804077812 */ /* 0x000fe200078ec0ff */
[----:B------:R-:W-:Y:S01]  /*84d0*/  UIMAD UR7, UR16, UR7, UR18 ;  /* 0x00000007100772a4 */ /* 0x000fe2000f8e0212 */
[----:B------:R-:W-:Y:S01]  /*84e0*/  SHF.R.S32.HI R4, RZ, 0x3, R4 ;  /* 0x00000003ff047819 */ /* 0x000fe20000011404 */
[--C-:B------:R-:W-:Y:S01]  /*84f0*/  IMAD.MOV R10, RZ, RZ, -R14.reuse ;  /* 0x000000ffff0a7224 */ /* 0x100fe200078e0a0e */
[----:B------:R-:W-:Y:S01]  /*8500*/  UIMAD.WIDE.U32 UR10, UR16, UR6, UR10 ;  /* 0x00000006100a72a5 */ /* 0x000fe2000f8e000a */
[----:B------:R-:W-:Y:S01]  /*8510*/  IMAD.IADD R7, R0, 0x1, -R7 ;  /* 0x0000000100077824 */ /* 0x000fe200078e0a07 */
[----:B------:R-:W-:Y:S01]  /*8520*/  ULDC.64 UR4, c[0x0][0x3e8] ;  /* 0x0000fa0000047ab9 */ /* 0x000fe20000000a00 */
[----:B------:R-:W-:Y:S01]  /*8530*/  IMAD R0, R10, c[0x0][0x4e8], R9 ;  /* 0x00013a000a007a24 */ /* 0x000fe200078e0209 */
[----:B------:R-:W-:Y:S01]  /*8540*/  SHF.R.S32.HI R10, RZ, 0x1f, R14 ;  /* 0x0000001fff0a7819 */ /* 0x000fe2000001140e */
[----:B------:R-:W-:Y:S01]  /*8550*/  IMAD.U32 R9, RZ, RZ, UR7 ;  /* 0x00000007ff097e24 */ /* 0x000fe2000f8e00ff */
[----:B------:R-:W-:Y:S01]  /*8560*/  IADD3 R14, P0, R14, UR10, RZ ;  /* 0x0000000a0e0e7c10 */ /* 0x000fe2000ff1e0ff */
[----:B------:R-:W-:Y:S01]  /*8570*/  IMAD.SHL.U32 R17, R4, 0x40, RZ ;  /* 0x0000004004117824 */ /* 0x000fe200078e00ff */
[----:B------:R-:W-:Y:S01]  /*8580*/  SHF.R.S32.HI R13, RZ, 0x1f, R0 ;  /* 0x0000001fff0d7819 */ /* 0x000fe20000011400 */
[----:B------:R-:W-:Y:S01]  /*8590*/  UIMAD UR8, UR8, UR4, URZ ;  /* 0x00000004080872a4 */ /* 0x000fe2000f8e023f */
[----:B------:R-:W-:Y:S01]  /*85a0*/  IADD3.X R15, R10, UR11, R9, P0, !PT ;  /* 0x0000000b0a0f7c10 */ /* 0x000fe200087fe409 */
[----:B------:R-:W-:Y:S01]  /*85b0*/  UIADD3 UR21, UR21, UR17, URZ ;  /* 0x0000001115157290 */ /* 0x000fe2000fffe03f */
[----:B------:R-:W-:Y:S01]  /*85c0*/  LEA R12, R7, R4, 0x5 ;  /* 0x00000004070c7211 */ /* 0x000fe200078e28ff */
[----:B------:R-:W-:Y:S01]  /*85d0*/  IMAD R13, R13, c[0x0][0x488], RZ ;  /* 0x000122000d0d7a24 */ /* 0x000fe200078e02ff */
[----:B------:R-:W-:Y:S01]  /*85e0*/  LOP3.LUT R17, R17, 0x1c0, RZ, 0xc0, !PT ;  /* 0x000001c011117812 */ /* 0x000fe200078ec0ff */
[----:B------:R-:W-:Y:S01]  /*85f0*/  IMAD.WIDE.U32 R14, R0, c[0x0][0x488], R14 ;  /* 0x00012200000e7a25 */ /* 0x000fe200078e000e */
[----:B------:R-:W-:-:S02]  /*8600*/  UIMAD UR5, UR9, UR5, UR8 ;  /* 0x00000005090572a4 */ /* 0x000fc4000f8e0208 */
[----:B------:R-:W-:Y:S01]  /*8610*/  UIMAD.WIDE.U32 UR20, UR9, UR4, UR20 ;  /* 0x00000004091472a5 */ /* 0x000fe2000f8e0014 */
[----:B------:R-:W-:Y:S01]  /*8620*/  IMAD R13, R0, c[0x0][0x48c], R13 ;  /* 0x00012300000d7a24 */ /* 0x000fe200078e020d */
[C---:B------:R-:W-:Y:S01]  /*8630*/  LEA R18, P0, R14.reuse, c[0x0][0x450], 0x2 ;  /* 0x000114000e127a11 */ /* 0x040fe200078010ff */
[----:B------:R-:W-:Y:S01]  /*8640*/  IMAD.SHL.U32 R0, R7, 0x8, RZ ;  /* 0x0000000807007824 */ /* 0x000fe200078e00ff */
[----:B------:R-:W-:Y:S01]  /*8650*/  ULDC.64 UR6, c[0x0][0x3f0] ;  /* 0x0000fc0000067ab9 */ /* 0x000fe20000000a00 */
[----:B------:R-:W-:Y:S01]  /*8660*/  IMAD.IADD R13, R15, 0x1, R13 ;  /* 0x000000010f0d7824 */ /* 0x000fe200078e020d */
[----:B------:R-:W-:Y:S01]  /*8670*/  UIMAD UR13, UR13, UR6, URZ ;  /* 0x000000060d0d72a4 */ /* 0x000fe2000f8e023f */
[----:B------:R-:W-:Y:S01]  /*8680*/  IMAD R12, R55, 0x80, R12 ;  /* 0x00000080370c7824 */ /* 0x000fe200078e020c */
[----:B------:R-:W-:Y:S01]  /*8690*/  LOP3.LUT R10, R17, 0x38, R0, 0xf8, !PT ;  /* 0x00000038110a7812 */ /* 0x000fe200078ef800 */
[----:B------:R-:W-:Y:S01]  /*86a0*/  UIADD3 UR21, UR21, UR5, URZ ;  /* 0x0000000515157290 */ /* 0x000fe2000fffe03f */
[----:B------:R-:W-:Y:S01]  /*86b0*/  LEA.HI.X R13, R14, c[0x0][0x454], R13, 0x2, P0 ;  /* 0x000115000e0d7a11 */ /* 0x000fe200000f140d */
[----:B------:R-:W-:Y:S01]  /*86c0*/  @P1 IMAD.HI.U32 R11, R12, c[0x0][0x4ec], RZ ;  /* 0x00013b000c0b1a27 */ /* 0x000fe200078e00ff */
[----:B------:R-:W-:Y:S01]  /*86d0*/  SHF.R.U32.HI R7, RZ, 0x3, R17 ;  /* 0x00000003ff077819 */ /* 0x000fe20000011611 */
[----:B------:R-:W-:Y:S01]  /*86e0*/  UIMAD UR7, UR16, UR7, UR13 ;  /* 0x00000007100772a4 */ /* 0x000fe2000f8e020d */
[----:B------:R-:W-:Y:S01]  /*86f0*/  SHFL.IDX PT, R48, R18, RZ, 0x1c1f ;  /* 0x001c1fff12307589 */ /* 0x000fe200000e0000 */
[--C-:B------:R-:W-:Y:S01]  /*8700*/  IMAD.MOV.U32 R9, RZ, RZ, R12.reuse ;  /* 0x000000ffff097224 */ /* 0x100fe200078e000c */
[----:B------:R-:W-:Y:S01]  /*8710*/  UIMAD.WIDE.U32 UR16, UR16, UR6, UR20 ;  /* 0x00000006101072a5 */ /* 0x000fe2000f8e0014 */
[----:B------:R-:W-:Y:S01]  /*8720*/  @P1 SHF.R.U32.HI R9, RZ, c[0x0][0x4f0], R11 ;  /* 0x00013c00ff091a19 */ /* 0x000fe2000001160b */
[----:B------:R-:W1:Y:S01]  /*8730*/  SHFL.IDX PT, R49, R13, RZ, 0x1c1f ;  /* 0x001c1fff0d317589 */ /* 0x000e6200000e0000 */
[----:B------:R-:W-:Y:S01]  /*8740*/  LOP3.LUT R7, R10, R7, RZ, 0x3c, !PT ;  /* 0x000000070a077212 */ /* 0x000fe200078e3cff */
[----:B------:R-:W-:Y:S01]  /*8750*/  UIADD3 UR7, UR17, UR7, URZ ;  /* 0x0000000711077290 */ /* 0x000fe2000fffe03f */
[--C-:B------:R-:W-:Y:S01]  /*8760*/  SHF.R.S32.HI R14, RZ, 0x1f, R9.reuse ;  /* 0x0000001fff0e7819 */ /* 0x100fe20000011409 */
[----:B------:R-:W-:Y:S01]  /*8770*/  SHFL.IDX PT, R10, R18, 0x1, 0x1c1f ;  /* 0x003c1f00120a7f89 */ /* 0x000fe200000e0000 */
[----:B------:R-:W-:Y:S01]  /*8780*/  IMAD.MOV R15, RZ, RZ, -R9 ;  /* 0x000000ffff0f7224 */ /* 0x000fe200078e0a09 */
[----:B------:R-:W-:Y:S01]  /*8790*/  MOV R16, UR16 ;  /* 0x0000001000107c02 */ /* 0x000fe20008000f00 */
[----:B------:R-:W-:Y:S01]  /*87a0*/  IMAD.U32 R17, RZ, RZ, UR17 ;  /* 0x00000011ff117e24 */ /* 0x000fe2000f8e00ff */
[----:B------:R-:W2:Y:S01]  /*87b0*/  SHFL.IDX PT, R11, R13, 0x1, 0x1c1f ;  /* 0x003c1f000d0b7f89 */ /* 0x000ea200000e0000 */
[----:B------:R-:W-:Y:S01]  /*87c0*/  IMAD.U32 R17, RZ, RZ, UR7 ;  /* 0x00000007ff117e24 */ /* 0x000fe2000f8e00ff */
[-C--:B------:R-:W-:Y:S01]  /*87d0*/  ISETP.GE.OR P1, PT, R19, R2.reuse, P2 ;  /* 0x000000021300720c */ /* 0x080fe20001726670 */
[----:B------:R-:W-:Y:S01]  /*87e0*/  IMAD R15, R15, c[0x0][0x4e8], R12 ;  /* 0x00013a000f0f7a24 */ /* 0x000fe200078e020c */
[----:B------:R-:W-:Y:S01]  /*87f0*/  ISETP.GE.OR P0, PT, R5, R2, P2 ;  /* 0x000000020500720c */ /* 0x000fe20001706670 */
[----:B------:R-:W-:-:S02]  /*8800*/  IMAD R14, R14, c[0x0][0x3e0], RZ ;  /* 0x0000f8000e0e7a24 */ /* 0x000fc400078e02ff */
[----:B------:R-:W-:Y:S02]  /*8810*/  IMAD.SHL.U32 R12, R3, 0x8, RZ ;  /* 0x00000008030c7824 */ /* 0x000fe400078e00ff */
[C---:B------:R-:W-:Y:S02]  /*8820*/  IMAD R14, R9.reuse, c[0x0][0x3e4], R14 ;  /* 0x0000f900090e7a24 */ /* 0x040fe400078e020e */
[----:B------:R-:W-:Y:S01]  /*8830*/  IMAD.WIDE.U32 R16, R9, c[0x0][0x3e0], R16 ;  /* 0x0000f80009107a25 */ /* 0x000fe200078e0010 */
[----:B------:R-:W-:Y:S02]  /*8840*/  SHF.R.S32.HI R9, RZ, 0x1f, R15 ;  /* 0x0000001fff097819 */ /* 0x000fe4000001140f */
[----:B------:R-:W-:Y:S01]  /*8850*/  LOP3.LUT R7, R7, 0x7ffffe00, R12, 0xf8, !PT ;  /* 0x7ffffe0007077812 */ /* 0x000fe200078ef80c */
[----:B------:R-:W-:Y:S01]  /*8860*/  IMAD R55, R55, 0x80, R4 ;  /* 0x0000008037377824 */ /* 0x000fe200078e0204 */
[----:B------:R-:W-:Y:S01]  /*8870*/  IADD3 R17, R17, R14, RZ ;  /* 0x0000000e11117210 */ /* 0x000fe20007ffe0ff */
[----:B------:R-:W-:Y:S01]  /*8880*/  IMAD R14, R9, c[0x0][0x3d8], RZ ;  /* 0x0000f600090e7a24 */ /* 0x000fe200078e02ff */
[----:B-1----:R1:W-:Y:S01]  /*8890*/  @!P1 ST.E [R48.64], R6 ;  /* 0x0000000630009985 */ /* 0x0023e2000c10190e */
[----:B------:R-:W-:-:S02]  /*88a0*/  IMAD.SHL.U32 R58, R7, 0x2, RZ ;  /* 0x00000002073a7824 */ /* 0x000fc400078e00ff */
[C---:B------:R-:W-:Y:S02]  /*88b0*/  IMAD R3, R15.reuse, c[0x0][0x3dc], R14 ;  /* 0x0000f7000f037a24 */ /* 0x040fe400078e020e */
[----:B------:R-:W-:Y:S01]  /*88c0*/  IMAD.WIDE.U32 R56, R15, c[0x0][0x3d8], R16 ;  /* 0x0000f6000f387a25 */ /* 0x000fe200078e0010 */
[----:B--2---:R1:W-:Y:S03]  /*88d0*/  @!P0 ST.E [R10.64], R8 ;  /* 0x000000080a008985 */ /* 0x0043e6000c10190e */
[----:B------:R-:W-:Y:S01]  /*88e0*/  IMAD.IADD R3, R57, 0x1, R3 ;  /* 0x0000000139037824 */ /* 0x000fe200078e0203 */
[----:B------:R1:W2:Y:S01]  /*88f0*/  LDS.128 R44, [R58+0x1080] ;  /* 0x001080003a2c7984 */ /* 0x0002a20000000c00 */
[----:B------:R-:W-:-:S03]  /*8900*/  LEA R57, P0, R56, c[0x0][0x380], 0x1 ;  /* 0x0000e00038397a11 */ /* 0x000fc600078008ff */
[----:B------:R1:W3:Y:S01]  /*8910*/  LDS.128 R40, [R58+0x2080] ;  /* 0x002080003a287984 */ /* 0x0002e20000000c00 */
[----:B------:R-:W-:Y:S02]  /*8920*/  LEA.HI.X R56, R56, c[0x0][0x384], R3, 0x1, P0 ;  /* 0x0000e10038387a11 */ /* 0x000fe400000f0c03 */
[----:B------:R-:W-:Y:S01]  /*8930*/  ISETP.GE.AND P0, PT, R55, R2, PT ;  /* 0x000000023700720c */ /* 0x000fe20003f06270 */
[----:B------:R1:W4:Y:S04]  /*8940*/  LDS.128 R36, [R58+0x3080] ;  /* 0x003080003a247984 */ /* 0x0003280000000c00 */
[----:B------:R1:W1:Y:S04]  /*8950*/  LDS.128 R32, [R58+0x5080] ;  /* 0x005080003a207984 */ /* 0x0002680000000c00 */
[----:B------:R1:W1:Y:S04]  /*8960*/  LDS.128 R28, [R58+0x6080] ;  /* 0x006080003a1c7984 */ /* 0x0002680000000c00 */
[----:B------:R1:W1:Y:S04]  /*8970*/  LDS.128 R24, [R58+0x7080] ;  /* 0x007080003a187984 */ /* 0x0002680000000c00 */
[----:B------:R1:W1:Y:S04]  /*8980*/  LDS.128 R20, [R58+0x9080] ;  /* 0x009080003a147984 */ /* 0x0002680000000c00 */
[----:B------:R1:W1:Y:S04]  /*8990*/  LDS.128 R16, [R58+0xa080] ;  /* 0x00a080003a107984 */ /* 0x0002680000000c00 */
[----:B------:R1:W1:Y:S04]  /*89a0*/  LDS.128 R12, [R58+0xb080] ;  /* 0x00b080003a0c7984 */ /* 0x0002680000000c00 */
[----:B------:R1:W1:Y:S04]  /*89b0*/  SHFL.IDX PT, R60, R57, RZ, 0x181f ;  /* 0x00181fff393c7589 */ /* 0x00026800000e0000 */
[----:B------:R1:W1:Y:S01]  /*89c0*/  SHFL.IDX PT, R61, R56, RZ, 0x181f ;  /* 0x00181fff383d7589 */ /* 0x00026200000e0000 */
[----:B------:R-:W-:Y:S05]  /*89d0*/  @P0 BRA `(.L_x_39) ;  /* 0x0000014000000947 */ /* 0x000fea0003800000 */
[----:B-12---:R-:W1:Y:S01]  /*89e0*/  LDS.128 R48, [R58+0x80] ;  /* 0x000080003a307984 */ /* 0x006e620000000c00 */
[----:B------:R-:W-:-:S02]  /*89f0*/  IADD3 R54, R0, 0x40, RZ ;  /* 0x0000004000367810 */ /* 0x000fc40007ffe0ff */
[----:B------:R-:W-:Y:S01]  /*8a00*/  IADD3 R52, R0, 0x80, RZ ;  /* 0x0000008000347810 */ /* 0x000fe20007ffe0ff */
[----:B------:R-:W2:Y:S01]  /*8a10*/  LDS.128 R8, [R58+0x4080] ;  /* 0x004080003a087984 */ /* 0x000ea20000000c00 */
[----:B------:R-:W-:Y:S02]  /*8a20*/  ISETP.GE.AND P1, PT, R54, c[0x0][0x3c8], PT ;  /* 0x0000f20036007a0c */ /* 0x000fe40003f26270 */
[----:B------:R-:W-:Y:S01]  /*8a30*/  ISETP.GE.AND P0, PT, R52, c[0x0][0x3c8], PT ;  /* 0x0000f20034007a0c */ /* 0x000fe20003f06270 */
[----:B------:R5:W4:Y:S01]  /*8a40*/  LDS.128 R4, [R58+0x8080] ;  /* 0x008080003a047984 */ /* 0x000b220000000c00 */
[----:B------:R-:W-:-:S09]  /*8a50*/  ISETP.GE.AND P2, PT, R0, c[0x0][0x3c8], PT ;  /* 0x0000f20000007a0c */ /* 0x000fd20003f46270 */
[----:B------:R-:W-:Y:S02]  /*8a60*/  @!P1 SHF.R.S32.HI R53, RZ, 0x1f, R54 ;  /* 0x0000001fff359819 */ /* 0x000fe40000011436 */
[----:B------:R-:W-:Y:S02]  /*8a70*/  @!P0 SHF.R.S32.HI R3, RZ, 0x1f, R52 ;  /* 0x0000001fff038819 */ /* 0x000fe40000011434 */
[----:B------:R-:W-:Y:S02]  /*8a80*/  @!P1 LEA.HI R53, R53, R54, RZ, 0x3 ;  /* 0x0000003635359211 */ /* 0x000fe400078f18ff */
[----:B------:R-:W-:Y:S02]  /*8a90*/  @!P0 LEA.HI R3, R3, R52, RZ, 0x3 ;  /* 0x0000003403038211 */ /* 0x000fe400078f18ff */
[----:B------:R-:W-:Y:S02]  /*8aa0*/  @!P1 LOP3.LUT R53, R53, 0xfffffff8, RZ, 0xc0, !PT ;  /* 0xfffffff835359812 */ /* 0x000fe400078ec0ff */
[----:B------:R-:W-:Y:S01]  /*8ab0*/  @!P0 LOP3.LUT R3, R3, 0xfffffff8, RZ, 0xc0, !PT ;  /* 0xfffffff803038812 */ /* 0x000fe200078ec0ff */
[----:B-----5:R-:W-:-:S04]  /*8ac0*/  @!P2 IMAD.WIDE R58, R0, 0x2, R60 ;  /* 0x00000002003aa825 */ /* 0x020fc800078e023c */
[----:B------:R-:W-:-:S04]  /*8ad0*/  @!P1 IMAD.WIDE R52, R53, 0x2, R60 ;  /* 0x0000000235349825 */ /* 0x000fc800078e023c */
[----:B------:R-:W-:Y:S01]  /*8ae0*/  @!P0 IMAD.WIDE R60, R3, 0x2, R60 ;  /* 0x00000002033c8825 */ /* 0x000fe200078e023c */
[----:B-1----:R1:W-:Y:S04]  /*8af0*/  @!P2 ST.E.128 [R58.64], R48 ;  /* 0x000000303a00a985 */ /* 0x0023e8000c101d0e */
[----:B--2---:R1:W-:Y:S04]  /*8b00*/  @!P1 ST.E.128 [R52.64], R8 ;  /* 0x0000000834009985 */ /* 0x0043e8000c101d0e */
[----:B----4-:R1:W-:Y:S02]  /*8b10*/  @!P0 ST.E.128 [R60.64], R4 ;  /* 0x000000043c008985 */ /* 0x0103e4000c101d0e */
.L_x_39:
[----:B--2---:R-:W-:Y:S05]  /*8b20*/  BSYNC B0 ;  /* 0x0000000000007941 */ /* 0x004fea0003800000 */
.L_x_38:
[----:B------:R-:W-:Y:S01]  /*8b30*/  IADD3 R3, R55, 0x20, RZ ;  /* 0x0000002037037810 */ /* 0x000fe20007ffe0ff */
[----:B-1----:R1:W2:Y:S01]  /*8b40*/  SHFL.IDX PT, R9, R56, 0x1, 0x181f ;  /* 0x00381f0038097f89 */ /* 0x0022a200000e0000 */
[----:B------:R-:W-:Y:S02]  /*8b50*/  BSSY B0, `(.L_x_40) ;  /* 0x0000015000007945 */ /* 0x000fe40003800000 */
[----:B------:R-:W-:Y:S01]  /*8b60*/  ISETP.GE.AND P0, PT, R3, R2, PT ;  /* 0x000000020300720c */ /* 0x000fe20003f06270 */
[----:B------:R1:W4:-:S12]  /*8b70*/  SHFL.IDX PT, R8, R57, 0x1, 0x181f ;  /* 0x00381f0039087f89 */ /* 0x00031800000e0000 */
[----:B------:R-:W-:Y:S05]  /*8b80*/  @P0 BRA `(.L_x_41) ;  /* 0x0000011000000947 */ /* 0x000fea0003800000 */
[C---:B------:R-:W-:Y:S02]  /*8b90*/  IADD3 R6, R0.reuse, 0x40, RZ ;  /* 0x0000004000067810 */ /* 0x040fe40007ffe0ff */
[----:B------:R-:W-:Y:S02]  /*8ba0*/  IADD3 R4, R0, 0x80, RZ ;  /* 0x0000008000047810 */ /* 0x000fe40007ffe0ff */
[----:B------:R-:W-:Y:S02]  /*8bb0*/  ISETP.GE.AND P1, PT, R6, c[0x0][0x3c8], PT ;  /* 0x0000f20006007a0c */ /* 0x000fe40003f26270 */
[----:B------:R-:W-:Y:S02]  /*8bc0*/  ISETP.GE.AND P0, PT, R4, c[0x0][0x3c8], PT ;  /* 0x0000f20004007a0c */ /* 0x000fe40003f06270 */
[----:B------:R-:W-:-:S09]  /*8bd0*/  ISETP.GE.AND P2, PT, R0, c[0x0][0x3c8], PT ;  /* 0x0000f20000007a0c */ /* 0x000fd20003f46270 */
[----:B------:R-:W-:Y:S02]  /*8be0*/  @!P1 SHF.R.S32.HI R5, RZ, 0x1f, R6 ;  /* 0x0000001fff059819 */ /* 0x000fe40000011406 */
[----:B------:R-:W-:Y:S02]  /*8bf0*/  @!P0 SHF.R.S32.HI R3, RZ, 0x1f, R4 ;  /* 0x0000001fff038819 */ /* 0x000fe40000011404 */
[----:B------:R-:W-:Y:S01]  /*8c00*/  @!P1 LEA.HI R5, R5, R6, RZ, 0x3 ;  /* 0x0000000605059211 */ /* 0x000fe200078f18ff */
[--C-:B--2-4-:R-:W-:Y:S01]  /*8c10*/  @!P2 IMAD.WIDE R6, R0, 0x2, R8.reuse ;  /* 0x000000020006a825 */ /* 0x114fe200078e0208 */
[----:B------:R-:W-:Y:S02]  /*8c20*/  @!P0 LEA.HI R3, R3, R4, RZ, 0x3 ;  /* 0x0000000403038211 */ /* 0x000fe400078f18ff */
[----:B------:R-:W-:Y:S02]  /*8c30*/  @!P1 LOP3.LUT R5, R5, 0xfffffff8, RZ, 0xc0, !PT ;  /* 0xfffffff805059812 */ /* 0x000fe400078ec0ff */
[----:B------:R-:W-:Y:S01]  /*8c40*/  @!P0 LOP3.LUT R3, R3, 0xfffffff8, RZ, 0xc0, !PT ;  /* 0xfffffff803038812 */ /* 0x000fe200078ec0ff */
[----:B------:R2:W-:Y:S02]  /*8c50*/  @!P2 ST.E.128 [R6.64], R44 ;  /* 0x0000002c0600a985 */ /* 0x0005e4000c101d0e */
[----:B------:R-:W-:-:S04]  /*8c60*/  @!P1 IMAD.WIDE R4, R5, 0x2, R8 ;  /* 0x0000000205049825 */ /* 0x000fc800078e0208 */
[----:B------:R-:W-:Y:S01]  /*8c70*/  @!P0 IMAD.WIDE R8, R3, 0x2, R8 ;  /* 0x0000000203088825 */ /* 0x000fe200078e0208 */
[----:B------:R2:W-:Y:S04]  /*8c80*/  @!P1 ST.E.128 [R4.64], R32 ;  /* 0x0000002004009985 */ /* 0x0005e8000c101d0e */
[----:B------:R2:W-:Y:S02]  /*8c90*/  @!P0 ST.E.128 [R8.64], R20 ;  /* 0x0000001408008985 */ /* 0x0005e4000c101d0e */
.L_x_41:
[----:B------:R-:W-:Y:S05]  /*8ca0*/  BSYNC B0 ;  /* 0x0000000000007941 */ /* 0x000fea0003800000 */
.L_x_40:
[----:B------:R-:W-:Y:S01]  /*8cb0*/  IADD3 R3, R55, 0x40, RZ ;  /* 0x0000004037037810 */ /* 0x000fe20007ffe0ff */
[----:B--2---:R2:W1:Y:S01]  /*8cc0*/  SHFL.IDX PT, R9, R56, 0x2, 0x181f ;  /* 0x00581f0038097f89 */ /* 0x00446200000e0000 */
[----:B------:R-:W-:Y:S02]  /*8cd0*/  BSSY B0, `(.L_x_42) ;  /* 0x0000015000007945 */ /* 0x000fe40003800000 */
[----:B------:R-:W-:Y:S01]  /*8ce0*/  ISETP.GE.AND P0, PT, R3, R2, PT ;  /* 0x000000020300720c */ /* 0x000fe20003f06270 */
[----:B----4-:R2:W4:-:S12]  /*8cf0*/  SHFL.IDX PT, R8, R57, 0x2, 0x181f ;  /* 0x00581f0039087f89 */ /* 0x01051800000e0000 */
        /* <DEDUP_REMOVED lines=9> */
[--C-:B-1--4-:R-:W-:Y:S01]  /*8d90*/  @!P2 IMAD.WIDE R6, R0, 0x2, R8.reuse ;  /* 0x000000020006a825 */ /* 0x112fe200078e0208 */
[----:B------:R-:W-:Y:S02]  /*8da0*/  @!P0 LEA.HI R3, R3, R4, RZ, 0x3 ;  /* 0x0000000403038211 */ /* 0x000fe400078f18ff */
[----:B------:R-:W-:Y:S02]  /*8db0*/  @!P1 LOP3.LUT R5, R5, 0xfffffff8, RZ, 0xc0, !PT ;  /* 0xfffffff805059812 */ /* 0x000fe400078ec0ff */
[----:B------:R-:W-:Y:S01]  /*8dc0*/  @!P0 LOP3.LUT R3, R3, 0xfffffff8, RZ, 0xc0, !PT ;  /* 0xfffffff803038812 */ /* 0x000fe200078ec0ff */
[----:B---3--:R1:W-:Y:S02]  /*8dd0*/  @!P2 ST.E.128 [R6.64], R40 ;  /* 0x000000280600a985 */ /* 0x0083e4000c101d0e */
[----:B------:R-:W-:-:S04]  /*8de0*/  @!P1 IMAD.WIDE R4, R5, 0x2, R8 ;  /* 0x0000000205049825 */ /* 0x000fc800078e0208 */
[----:B------:R-:W-:Y:S01]  /*8df0*/  @!P0 IMAD.WIDE R8, R3, 0x2, R8 ;  /* 0x0000000203088825 */ /* 0x000fe200078e0208 */
[----:B------:R1:W-:Y:S04]  /*8e00*/  @!P1 ST.E.128 [R4.64], R28 ;  /* 0x0000001c04009985 */ /* 0x0003e8000c101d0e */
[----:B------:R1:W-:Y:S02]  /*8e10*/  @!P0 ST.E.128 [R8.64], R16 ;  /* 0x0000001008008985 */ /* 0x0003e4000c101d0e */
.L_x_43:
[----:B------:R-:W-:Y:S05]  /*8e20*/  BSYNC B0 ;  /* 0x0000000000007941 */ /* 0x000fea0003800000 */
.L_x_42:
[----:B------:R-:W-:Y:S01]  /*8e30*/  IADD3 R55, R55, 0x60, RZ ;  /* 0x0000006037377810 */ /* 0x000fe20007ffe0ff */
[----:B-1----:R1:W2:Y:S03]  /*8e40*/  SHFL.IDX PT, R5, R56, 0x3, 0x181f ;  /* 0x00781f0038057f89 */ /* 0x0022a600000e0000 */
[----:B------:R-:W-:Y:S01]  /*8e50*/  ISETP.GE.AND P0, PT, R55, R2, PT ;  /* 0x000000023700720c */ /* 0x000fe20003f06270 */
[----:B------:R1:W4:-:S12]  /*8e60*/  SHFL.IDX PT, R4, R57, 0x3, 0x181f ;  /* 0x00781f0039047f89 */ /* 0x00031800000e0000 */
[----:B------:R-:W-:Y:S05]  /*8e70*/  @P0 EXIT ;  /* 0x000000000000094d */ /* 0x000fea0003800000 */
[C---:B------:R-:W-:Y:S02]  /*8e80*/  IADD3 R3, R0.reuse, 0x40, RZ ;  /* 0x0000004000037810 */ /* 0x040fe40007ffe0ff */
[C---:B------:R-:W-:Y:S02]  /*8e90*/  ISETP.GE.AND P1, PT, R0.reuse, c[0x0][0x3c8], PT ;  /* 0x0000f20000007a0c */ /* 0x040fe40003f26270 */
[----:B------:R-:W-:Y:S02]  /*8ea0*/  ISETP.GE.AND P0, PT, R3, c[0x0][0x3c8], PT ;  /* 0x0000f20003007a0c */ /* 0x000fe40003f06270 */
[----:B------:R-:W-:-:S09]  /*8eb0*/  IADD3 R9, R0, 0x80, RZ ;  /* 0x0000008000097810 */ /* 0x000fd20007ffe0ff */
[----:B--2-4-:R-:W-:Y:S02]  /*8ec0*/  @!P1 IMAD.WIDE R6, R0, 0x2, R4 ;  /* 0x0000000200069825 */ /* 0x014fe400078e0204 */
[----:B------:R-:W-:-:S03]  /*8ed0*/  @!P0 SHF.R.S32.HI R2, RZ, 0x1f, R3 ;  /* 0x0000001fff028819 */ /* 0x000fc60000011403 */
[----:B------:R2:W-:Y:S01]  /*8ee0*/  @!P1 ST.E.128 [R6.64], R36 ;  /* 0x0000002406009985 */ /* 0x0005e2000c101d0e */
[----:B------:R-:W-:-:S04]  /*8ef0*/  @!P0 LEA.HI R2, R2, R3, RZ, 0x3 ;  /* 0x0000000302028211 */ /* 0x000fc800078f18ff */
[----:B------:R-:W-:-:S05]  /*8f00*/  @!P0 LOP3.LUT R2, R2, 0xfffffff8, RZ, 0xc0, !PT ;  /* 0xfffffff802028812 */ /* 0x000fca00078ec0ff */
[----:B------:R-:W-:-:S05]  /*8f10*/  @!P0 IMAD.WIDE R2, R2, 0x2, R4 ;  /* 0x0000000202028825 */ /* 0x000fca00078e0204 */
[----:B------:R2:W-:Y:S01]  /*8f20*/  @!P0 ST.E.128 [R2.64], R24 ;  /* 0x0000001802008985 */ /* 0x0005e2000c101d0e */
[----:B------:R-:W-:-:S13]  /*8f30*/  ISETP.GE.AND P0, PT, R9, c[0x0][0x3c8], PT ;  /* 0x0000f20009007a0c */ /* 0x000fda0003f06270 */
[----:B------:R-:W-:Y:S05]  /*8f40*/  @P0 EXIT ;  /* 0x000000000000094d */ /* 0x000fea0003800000 */
[----:B------:R-:W-:-:S04]  /*8f50*/  SHF.R.S32.HI R0, RZ, 0x1f, R9 ;  /* 0x0000001fff007819 */ /* 0x000fc80000011409 */
[----:B------:R-:W-:-:S04]  /*8f60*/  LEA.HI R0, R0, R9, RZ, 0x3 ;  /* 0x0000000900007211 */ /* 0x000fc800078f18ff */
[----:B--2---:R-:W-:-:S05]  /*8f70*/  LOP3.LUT R3, R0, 0xfffffff8, RZ, 0xc0, !PT ;  /* 0xfffffff800037812 */ /* 0x004fca00078ec0ff */
[----:B------:R-:W-:-:S05]  /*8f80*/  IMAD.WIDE R4, R3, 0x2, R4 ;  /* 0x0000000203047825 */ /* 0x000fca00078e0204 */
[----:B------:R-:W-:Y:S01]  /*8f90*/  ST.E.128 [R4.64], R12 ;  /* 0x0000000c04007985 */ /* 0x000fe2000c101d0e */
[----:B------:R-:W-:Y:S05]  /*8fa0*/  EXIT ;  /* 0x000000000000794d */ /* 0x000fea0003800000 */
.L_x_36:
[----:B------:R-:W-:Y:S02]  /*8fb0*/  ULDC.64 UR4, c[0x0][0x500] ;  /* 0x0001400000047ab9 */ /* 0x000fe40000000a00 */
[----:B------:R-:W-:Y:S02]  /*8fc0*/  UISETP.NE.U32.AND UP1, UPT, URZ, UR4, UPT ;  /* 0x000000043f00728c */ /* 0x000fe4000bf25070 */
[----:B------:R-:W-:Y:S02]  /*8fd0*/  UMOV UR6, 0x4 ;  /* 0x0000000400067882 */ /* 0x000fe40000000000 */
[----:B------:R-:W-:-:S03]  /*8fe0*/  UISETP.NE.AND.EX UP1, UPT, URZ, UR5, UPT, UP1 ;  /* 0x000000053f00728c */ /* 0x000fc6000bf25310 */
[----:B------:R-:W-:Y:S02]  /*8ff0*/  ULDC.64 UR4, c[0x0][0x500] ;  /* 0x0001400000047ab9 */ /* 0x000fe40000000a00 */
[----:B------:R-:W-:Y:S01]  /*9000*/  UIMAD.WIDE UR4, UR16, UR6, UR4 ;  /* 0x00000006100472a5 */ /* 0x000fe2000f8e0204 */
[----:B------:R-:W-:-:S05]  /*9010*/  PLOP3.LUT P0, PT, PT, PT, UP1, 0x80, 0x0 ;  /* 0x000000000000781c */ /* 0x000fca0003f0f018 */
[----:B------:R-:W-:Y:S01]  /*9020*/  IMAD.U32 R6, RZ, RZ, UR4 ;  /* 0x00000004ff067e24 */ /* 0x000fe2000f8e00ff */
[----:B------:R-:W-:Y:S01]  /*9030*/  MOV R7, UR5 ;  /* 0x0000000500077c02 */ /* 0x000fe20008000f00 */
[----:B------:R-:W-:-:S06]  /*9040*/  ULDC.64 UR4, c[0x0][0x508] ;  /* 0x0001420000047ab9 */ /* 0x000fcc0000000a00 */
[----:B------:R-:W2:Y:S01]  /*9050*/  @P0 LDG.E R0, [R6.64] ;  /* 0x0000000e06000981 */ /* 0x000ea2000c1e1900 */
[----:B------:R-:W-:Y:S01]  /*9060*/  UISETP.NE.U32.AND UP0, UPT, URZ, UR4, UPT ;  /* 0x000000043f00728c */ /* 0x000fe2000bf05070 */
[----:B------:R-:W-:-:S03]  /*9070*/  IMAD.MOV.U32 R4, RZ, RZ, c[0x0][0x388] ;  /* 0x0000e200ff047624 */ /* 0x000fc600078e00ff */
[----:B------:R-:W-:-:S03]  /*9080*/  UISETP.NE.AND.EX UP0, UPT, URZ, UR5, UPT, UP0 ;  /* 0x000000053f00728c */ /* 0x000fc6000bf05300 */
[----:B------:R-:W-:-:S03]  /*9090*/  ULDC.64 UR4, c[0x0][0x508] ;  /* 0x0001420000047ab9 */ /* 0x000fc60000000a00 */
[----:B------:R-:W-:-:S05]  /*90a0*/  PLOP3.LUT P1, PT, PT, PT, UP0, 0x80, 0x0 ;  /* 0x000000000000781c */ /* 0x000fca0003f2f008 */
[----:B------:R-:W-:-:S06]  /*90b0*/  @UP0 UIMAD.WIDE UR4, UR16, UR6, UR4 ;  /* 0x00000006100402a5 */ /* 0x000fcc000f8e0204 */
[----:B------:R-:W-:Y:S01]  /*90c0*/  MOV R2, UR4 ;  /* 0x0000000400027c02 */ /* 0x000fe20008000f00 */
[----:B------:R-:W-:-:S05]  /*90d0*/  IMAD.U32 R3, RZ, RZ, UR5 ;  /* 0x00000005ff037e24 */ /* 0x000fca000f8e00ff */
[----:B------:R1:W5:Y:S01]  /*90e0*/  @P1 LDG.E R4, [R2.64] ;  /* 0x0000000e02041981 */ /* 0x000362000c1e1900 */
[----:B------:R-:W-:Y:S02]  /*90f0*/  UMOV UR10, URZ ;  /* 0x0000003f000a7c82 */ /* 0x000fe40008000000 */
[----:B------:R-:W-:Y:S01]  /*9100*/  UMOV UR11, URZ ;  /* 0x0000003f000b7c82 */ /* 0x000fe20008000000 */
[----:B--2---:R-:W2:Y:S02]  /*9110*/  @P0 R2UR UR5, R0 ;  /* 0x00000000000503c2 */ /* 0x004ea400000e0000 */
[----:B--2---:R-:W-:Y:S02]  /*9120*/  @UP1 USHF.R.S32.HI UR4, URZ, 0x1f, UR5 ;  /* 0x0000001f3f041899 */ /* 0x004fe40008011405 */
[----:B------:R-:W-:-:S05]  /*9130*/  @UP1 UMOV UR10, UR5 ;  /* 0x00000005000a1c82 */ /* 0x000fca0008000000 */
[----:B------:R-:W-:Y:S01]  /*9140*/  @UP1 UMOV UR11, UR4 ;  /* 0x00000004000b1c82 */ /* 0x000fe20008000000 */
[----:B------:R-:W-:Y:S05]  /*9150*/  @P1 BRA `(.L_x_44) ;  /* 0x0000004000001947 */ /* 0x000fea0003800000 */
[----:B-1----:R-:W-:Y:S05]  /*9160*/  @!P0 BRA `(.L_x_44) ;  /* 0x0000003000008947 */ /* 0x002fea0003800000 */
[----:B-----5:R-:W2:Y:S04]  /*9170*/  LDG.E R4, [R6.64] ;  /* 0x0000000e06047981 */ /* 0x020ea8000c1e1900 */
[----:B------:R-:W2:Y:S02]  /*9180*/  LDG.E R3, [R6.64+0x4] ;  /* 0x0000040e06037981 */ /* 0x000ea4000c1e1900 */
[----:B--2---:R-:W-:Y:S02]  /*9190*/  IADD3 R4, -R4, R3, RZ ;  /* 0x0000000304047210 */ /* 0x004fe40007ffe1ff */
.L_x_44:
[----:B-1----:R-:W1:Y:S01]  /*91a0*/  S2R R7, SR_TID.X ;  /* 0x0000000000077919 */ /* 0x002e620000002100 */
[----:B------:R-:W-:Y:S01]  /*91b0*/  USHF.R.S32.HI UR6, URZ, 0x1f, UR16 ;  /* 0x0000001f3f067899 */ /* 0x000fe20008011410 */
[----:B------:R-:W-:Y:S01]  /*91c0*/  BSSY B0, `(.L_x_45) ;  /* 0x0000029000007945 */ /* 0x000fe20003800000 */
[----:B------:R-:W-:-:S02]  /*91d0*/  USEL UR16, UR16, URZ, !UP1 ;  /* 0x0000003f10107287 */ /* 0x000fc4000c800000 */
[----:B------:R-:W-:Y:S01]  /*91e0*/  USEL UR6, UR6, URZ, !UP1 ;  /* 0x0000003f06067287 */ /* 0x000fe2000c800000 */
[----:B-1----:R-:W-:-:S13]  /*91f0*/  ISETP.GE.AND P0, PT, R7, 0x80, PT ;  /* 0x000000800700780c */ /* 0x002fda0003f06270 */
[----:B------:R-:W-:Y:S05]  /*9200*/  @P0 BRA `(.L_x_46) ;  /* 0x0000024000000947 */ /* 0x000fea0003800000 */
[----:B------:R-:W1:Y:S01]  /*9210*/  S2R R0, SR_CTAID.X ;  /* 0x0000000000007919 */ /* 0x000e620000002500 */
[----:B-----5:R-:W-:Y:S01]  /*9220*/  IMAD R3, R4, c[0x0][0x4e8], RZ ;  /* 0x00013a0004037a24 */ /* 0x020fe200078e02ff */
[----:B-1----:R-:W-:-:S04]  /*9230*/  LEA R0, R0, R7, 0x7 ;  /* 0x0000000700007211 */ /* 0x002fc800078e38ff */
[----:B------:R-:W-:-:S13]  /*9240*/  ISETP.GE.AND P0, PT, R0, R3, PT ;  /* 0x000000030000720c */ /* 0x000fda0003f06270 */
[----:B------:R-:W-:Y:S05]  /*9250*/  @P0 BRA `(.L_x_46) ;  /* 0x000001f000000947 */ /* 0x000fea0003800000 */
[----:B------:R-:W-:Y:S01]  /*9260*/  IMAD.MOV.U32 R2, RZ, RZ, c[0x0][0x4e8] ;  /* 0x00013a00ff027624 */ /* 0x000fe200078e00ff */
[----:B------:R-:W-:Y:S01]  /*9270*/  ULDC.64 UR4, c[0x0][0x490] ;  /* 0x0001240000047ab9 */ /* 0x000fe20000000a00 */
[----:B------:R-:W-:Y:S01]  /*9280*/  IMAD.MOV.U32 R8, RZ, RZ, R0 ;  /* 0x000000ffff087224 */ /* 0x000fe200078e0000 */
[----:B------:R-:W-:Y:S02]  /*9290*/  UIMAD UR7, UR8, UR4, URZ ;  /* 0x00000004080772a4 */ /* 0x000fe4000f8e023f */
[----:B------:R-:W-:Y:S01]  /*92a0*/  ISETP.NE.AND P0, PT, R2, 0x1, PT ;  /* 0x000000010200780c */ /* 0x000fe20003f05270 */
[----:B------:R-:W-:Y:S02]  /*92b0*/  UMOV UR12, UR10 ;  /* 0x0000000a000c7c82 */ /* 0x000fe40008000000 */
[----:B------:R-:W-:Y:S02]  /*92c0*/  UMOV UR13, UR11 ;  /* 0x0000000b000d7c82 */ /* 0x000fe40008000000 */
[----:B------:R-:W-:-:S02]  /*92d0*/  UIMAD.WIDE.U32 UR12, UR9, UR4, UR12 ;  /* 0x00000004090c72a5 */ /* 0x000fc4000f8e000c */
[----:B------:R-:W-:-:S03]  /*92e0*/  UIMAD UR7, UR9, UR5, UR7 ;  /* 0x00000005090772a4 */ /* 0x000fc6000f8e0207 */
[----:B------:R-:W-:Y:S02]  /*92f0*/  ULDC.64 UR4, c[0x0][0x498] ;  /* 0x0001260000047ab9 */ /* 0x000fe40000000a00 */
[----:B------:R-:W-:Y:S01]  /*9300*/  UIADD3 UR13, UR7, UR13, URZ ;  /* 0x0000000d070d7290 */ /* 0x000fe2000fffe03f */
[----:B------:R-:W-:Y:S01]  /*9310*/  @P0 IMAD.HI.U32 R2, R0, c[0x0][0x4ec], RZ ;  /* 0x00013b0000020a27 */ /* 0x000fe200078e00ff */
[----:B------:R-:W-:Y:S02]  /*9320*/  UIMAD UR7, UR6, UR4, URZ ;  /* 0x00000004060772a4 */ /* 0x000fe4000f8e023f */
[----:B------:R-:W-:Y:S02]  /*9330*/  UIMAD.WIDE.U32 UR12, UR16, UR4, UR12 ;  /* 0x00000004100c72a5 */ /* 0x000fe4000f8e000c */
[----:B------:R-:W-:Y:S01]  /*9340*/  @P0 SHF.R.U32.HI R8, RZ, c[0x0][0x4f0], R2 ;  /* 0x00013c00ff080a19 */ /* 0x000fe20000011602 */
[----:B------:R-:W-:-:S03]  /*9350*/  UIMAD UR5, UR16, UR5, UR7 ;  /* 0x00000005100572a4 */ /* 0x000fc6000f8e0207 */
[C---:B------:R-:W-:Y:S02]  /*9360*/  IADD3 R5, -R8.reuse, RZ, RZ ;  /* 0x000000ff08057210 */ /* 0x040fe40007ffe1ff */
[----:B------:R-:W-:Y:S02]  /*9370*/  SHF.R.S32.HI R3, RZ, 0x1f, R8 ;  /* 0x0000001fff037819 */ /* 0x000fe40000011408 */
[----:B------:R-:W-:Y:S01]  /*9380*/  IADD3 R8, P0, R8, UR12, RZ ;  /* 0x0000000c08087c10 */ /* 0x000fe2000ff1e0ff */
[----:B------:R-:W-:Y:S02]  /*9390*/  IMAD R5, R5, c[0x0][0x4e8], R0 ;  /* 0x00013a0005057a24 */ /* 0x000fe400078e0200 */
[----:B------:R-:W-:-:S03]  /*93a0*/  IMAD.U32 R0, RZ, RZ, UR5 ;  /* 0x00000005ff007e24 */ /* 0x000fc6000f8e00ff */
[----:B------:R-:W-:Y:S02]  /*93b0*/  SHF.R.S32.HI R2, RZ, 0x1f, R5 ;  /* 0x0000001fff027819 */ /* 0x000fe40000011405 */
[----:B------:R-:W-:-:S03]  /*93c0*/  IADD3.X R9, R3, UR13, R0, P0, !PT ;  /* 0x0000000d03097c10 */ /* 0x000fc600087fe400 */
[----:B------:R-:W-:Y:S02]  /*93d0*/  IMAD R0, R2, c[0x0][0x488], RZ ;  /* 0x0001220002007a24 */ /* 0x000fe400078e02ff */
[----:B------:R-:W-:-:S04]  /*93e0*/  IMAD.WIDE.U32 R8, R5, c[0x0][0x488], R8 ;  /* 0x0001220005087a25 */ /* 0x000fc800078e0008 */
[----:B------:R-:W-:Y:S01]  /*93f0*/  IMAD R0, R5, c[0x0][0x48c], R0 ;  /* 0x0001230005007a24 */ /* 0x000fe200078e0200 */
[----:B------:R-:W-:Y:S01]  /*9400*/  LEA R2, P0, R8, c[0x0][0x450], 0x2 ;  /* 0x0001140008027a11 */ /* 0x000fe200078010ff */
[----:B------:R-:W-:-:S03]  /*9410*/  IMAD.MOV.U32 R5, RZ, RZ, -0x800000 ;  /* 0xff800000ff057424 */ /* 0x000fc600078e00ff */
[----:B------:R-:W-:-:S04]  /*9420*/  IADD3 R3, R9, R0, RZ ;  /* 0x0000000009037210 */ /* 0x000fc80007ffe0ff */
[----:B------:R-:W-:-:S05]  /*9430*/  LEA.HI.X R3, R8, c[0x0][0x454], R3, 0x2, P0 ;  /* 0x0001150008037a11 */ /* 0x000fca00000f1403 */
[----:B------:R1:W-:Y:S02]  /*9440*/  STG.E [R2.64], R5 ;  /* 0x0000000502007986 */ /* 0x0003e4000c10190e */
.L_x_46:
[----:B------:R-:W-:Y:S05]  /*9450*/  BSYNC B0 ;  /* 0x0000000000007941 */ /* 0x000fea0003800000 */
.L_x_45:
[----:B-1----:R-:W1:Y:S01]  /*9460*/  S2R R3, SR_CTAID.X ;  /* 0x0000000000037919 */ /* 0x002e620000002500 */
[----:B------:R-:W-:Y:S01]  /*9470*/  SHF.R.S32.HI R0, RZ, 0x1f, R7 ;  /* 0x0000001fff007819 */ /* 0x000fe20000011407 */
[----:B------:R-:W-:Y:S01]  /*9480*/  ULDC.64 UR4, c[0x0][0x3a0] ;  /* 0x0000e80000047ab9 */ /* 0x000fe20000000a00 */
[----:B------:R-:W-:Y:S01]  /*9490*/  IMAD.MOV.U32 R2, RZ, RZ, c[0x0][0x4e8] ;  /* 0x00013a00ff027624 */ /* 0x000fe200078e00ff */
[----:B------:R-:W-:Y:S01]  /*94a0*/  UIMAD UR7, UR11, UR4, URZ ;  /* 0x000000040b0772a4 */ /* 0x000fe2000f8e023f */
[----:B------:R-:W-:Y:S01]  /*94b0*/  LEA.HI R0, R0, R7, RZ, 0x3 ;  /* 0x0000000700007211 */ /* 0x000fe200078f18ff */
[----:B------:R-:W-:Y:S01]  /*94c0*/  UIMAD.WIDE.U32 UR12, UR10, UR4, URZ ;  /* 0x000000040a0c72a5 */ /* 0x000fe2000f8e003f */
[----:B-----5:R-:W-:Y:S01]  /*94d0*/  IMAD R4, R4, c[0x0][0x4e8], RZ ;  /* 0x00013a0004047a24 */ /* 0x020fe200078e02ff */
[----:B------:R-:W-:Y:S01]  /*94e0*/  ISETP.NE.AND P0, PT, R2, 0x1, PT ;  /* 0x000000010200780c */ /* 0x000fe20003f05270 */
[----:B------:R-:W-:Y:S01]  /*94f0*/  UIMAD UR7, UR10, UR5, UR7 ;  /* 0x000000050a0772a4 */ /* 0x000fe2000f8e0207 */
[----:B------:R-:W-:Y:S01]  /*9500*/  LOP3.LUT R6, R0, 0xfffffff8, RZ, 0xc0, !PT ;  /* 0xfffffff800067812 */ /* 0x000fe200078ec0ff */
[----:B------:R-:W-:Y:S01]  /*9510*/  BSSY B0, `(.L_x_47) ;  /* 0x000003b000007945 */ /* 0x000fe20003800000 */
[----:B------:R-:W-:Y:S01]  /*9520*/  SHF.R.S32.HI R0, RZ, 0x3, R0 ;  /* 0x00000003ff007819 */ /* 0x000fe20000011400 */
[----:B------:R-:W-:-:S02]  /*9530*/  ULDC.64 UR4, c[0x0][0x3e8] ;  /* 0x0000fa0000047ab9 */ /* 0x000fc40000000a00 */
[----:B------:R-:W-:Y:S01]  /*9540*/  IMAD.IADD R7, R7, 0x1, -R6 ;  /* 0x0000000107077824 */ /* 0x000fe200078e0a06 */
[----:B------:R-:W-:Y:S02]  /*9550*/  UIADD3 UR13, UR13, UR7, URZ ;  /* 0x000000070d0d7290 */ /* 0x000fe4000fffe03f */
[----:B------:R-:W-:Y:S02]  /*9560*/  UIMAD UR7, UR8, UR4, URZ ;  /* 0x00000004080772a4 */ /* 0x000fe4000f8e023f */
[C---:B------:R-:W-:Y:S01]  /*9570*/  LEA R2, R7.reuse, R0, 0x5 ;  /* 0x0000000007027211 */ /* 0x040fe200078e28ff */
[----:B------:R-:W-:Y:S01]  /*9580*/  UIMAD.WIDE.U32 UR12, UR9, UR4, UR12 ;  /* 0x00000004090c72a5 */ /* 0x000fe2000f8e000c */
[----:B------:R-:W-:Y:S01]  /*9590*/  SHF.L.U32 R7, R7, 0x3, RZ ;  /* 0x0000000307077819 */ /* 0x000fe200000006ff */
[----:B------:R-:W-:Y:S02]  /*95a0*/  UIMAD UR7, UR9, UR5, UR7 ;  /* 0x00000005090772a4 */ /* 0x000fe4000f8e0207 */
[C---:B-1----:R-:W-:Y:S01]  /*95b0*/  IMAD R2, R3.reuse, 0x80, R2 ;  /* 0x0000008003027824 */ /* 0x042fe200078e0202 */
[----:B------:R-:W-:Y:S01]  /*95c0*/  ULDC.64 UR4, c[0x0][0x3f0] ;  /* 0x0000fc0000047ab9 */ /* 0x000fe20000000a00 */
[----:B------:R-:W-:Y:S01]  /*95d0*/  IMAD R3, R3, 0x80, R0 ;  /* 0x0000008003037824 */ /* 0x000fe200078e0200 */
[----:B------:R-:W-:Y:S01]  /*95e0*/  UIMAD UR6, UR6, UR4, URZ ;  /* 0x00000004060672a4 */ /* 0x000fe2000f8e023f */
[----:B------:R-:W-:Y:S01]  /*95f0*/  @P0 IMAD.HI.U32 R5, R2, c[0x0][0x4ec], RZ ;  /* 0x00013b0002050a27 */ /* 0x000fe200078e00ff */
[----:B------:R-:W-:Y:S01]  /*9600*/  UIADD3 UR13, UR7, UR13, URZ ;  /* 0x0000000d070d7290 */ /* 0x000fe2000fffe03f */
[----:B------:R-:W-:Y:S01]  /*9610*/  MOV R8, R2 ;  /* 0x0000000200087202 */ /* 0x000fe20000000f00 */
[----:B------:R-:W-:-:S02]  /*9620*/  UIMAD UR5, UR16, UR5, UR6 ;  /* 0x00000005100572a4 */ /* 0x000fc4000f8e0206 */
[----:B------:R-:W-:Y:S01]  /*9630*/  @P0 SHF.R.U32.HI R8, RZ, c[0x0][0x4f0], R5 ;  /* 0x00013c00ff080a19 */ /* 0x000fe20000011605 */
[----:B------:R-:W-:-:S03]  /*9640*/  UIMAD.WIDE.U32 UR12, UR16, UR4, UR12 ;  /* 0x00000004100c72a5 */ /* 0x000fc6000f8e000c */
[--C-:B------:R-:W-:Y:S01]  /*9650*/  SHF.R.S32.HI R5, RZ, 0x1f, R8.reuse ;  /* 0x0000001fff057819 */ /* 0x100fe20000011408 */
[----:B------:R-:W-:Y:S01]  /*9660*/  UIADD3 UR5, UR13, UR5, URZ ;  /* 0x000000050d057290 */ /* 0x000fe2000fffe03f */
[----:B------:R-:W-:Y:S01]  /*9670*/  IMAD.MOV R9, RZ, RZ, -R8 ;  /* 0x000000ffff097224 */ /* 0x000fe200078e0a08 */
[----:B------:R-:W-:Y:S01]  /*9680*/  MOV R10, UR12 ;  /* 0x0000000c000a7c02 */ /* 0x000fe20008000f00 */
[----:B------:R-:W-:Y:S02]  /*9690*/  IMAD.U32 R11, RZ, RZ, UR13 ;  /* 0x0000000dff0b7e24 */ /* 0x000fe4000f8e00ff */
[----:B------:R-:W-:Y:S01]  /*96a0*/  IMAD R6, R9, c[0x0][0x4e8], R2 ;  /* 0x00013a0009067a24 */ /* 0x000fe200078e0202 */
[----:B------:R-:W-:Y:S01]  /*96b0*/  MOV R11, UR5 ;  /* 0x00000005000b7c02 */ /* 0x000fe20008000f00 */
[----:B------:R-:W-:-:S04]  /*96c0*/  IMAD R5, R5, c[0x0][0x3e0], RZ ;  /* 0x0000f80005057a24 */ /* 0x000fc800078e02ff */
[C---:B------:R-:W-:Y:S01]  /*96d0*/  IMAD R2, R8.reuse, c[0x0][0x3e4], R5 ;  /* 0x0000f90008027a24 */ /* 0x040fe200078e0205 */
[----:B------:R-:W-:Y:S01]  /*96e0*/  SHF.R.S32.HI R5, RZ, 0x1f, R6 ;  /* 0x0000001fff057819 */ /* 0x000fe20000011406 */
[----:B------:R-:W-:-:S04]  /*96f0*/  IMAD.WIDE.U32 R8, R8, c[0x0][0x3e0], R10 ;  /* 0x0000f80008087a25 */ /* 0x000fc800078e000a */
[----:B------:R-:W-:Y:S02]  /*9700*/  IMAD R5, R5, c[0x0][0x3d8], RZ ;  /* 0x0000f60005057a24 */ /* 0x000fe400078e02ff */
[----:B------:R-:W-:Y:S02]  /*9710*/  IMAD.IADD R9, R9, 0x1, R2 ;  /* 0x0000000109097824 */ /* 0x000fe400078e0202 */
[C---:B------:R-:W-:Y:S02]  /*9720*/  IMAD R5, R6.reuse, c[0x0][0x3dc], R5 ;  /* 0x0000f70006057a24 */ /* 0x040fe400078e0205 */
[----:B------:R-:W-:Y:S01]  /*9730*/  IMAD.WIDE.U32 R8, R6, c[0x0][0x3d8], R8 ;  /* 0x0000f60006087a25 */ /* 0x000fe200078e0008 */
[----:B------:R-:W-:-:S04]  /*9740*/  IADD3 R6, R7, 0x40, RZ ;  /* 0x0000004007067810 */ /* 0x000fc80007ffe0ff */
[----:B------:R-:W-:Y:S02]  /*9750*/  IADD3 R5, R9, R5, RZ ;  /* 0x0000000509057210 */ /* 0x000fe40007ffe0ff */
[----:B------:R-:W-:-:S04]  /*9760*/  LEA R9, P0, R8, c[0x0][0x380], 0x1 ;  /* 0x0000e00008097a11 */ /* 0x000fc800078008ff */
[----:B------:R-:W-:Y:S01]  /*9770*/  LEA.HI.X R8, R8, c[0x0][0x384], R5, 0x1, P0 ;  /* 0x0000e10008087a11 */ /* 0x000fe200000f0c05 */
[----:B------:R1:W2:Y:S01]  /*9780*/  SHFL.IDX PT, R10, R9, RZ, 0x181f ;  /* 0x00181fff090a7589 */ /* 0x0002a200000e0000 */
[----:B------:R-:W-:Y:S02]  /*9790*/  ISETP.GE.AND P0, PT, R3, R4, PT ;  /* 0x000000040300720c */ /* 0x000fe40003f06270 */
[----:B------:R-:W-:Y:S01]  /*97a0*/  IADD3 R5, R7, 0x80, RZ ;  /* 0x0000008007057810 */ /* 0x000fe20007ffe0ff */
[----:B------:R1:W3:Y:S10]  /*97b0*/  SHFL.IDX PT, R11, R8, RZ, 0x181f ;  /* 0x00181fff080b7589 */ /* 0x0002f400000e0000 */
[----:B------:R-:W-:Y:S05]  /*97c0*/  @P0 BRA `(.L_x_48) ;  /* 0x000000f000000947 */ /* 0x000fea0003800000 */
[----:B------:R-:W-:Y:S02]  /*97d0*/  ISETP.GE.AND P1, PT, R6, c[0x0][0x3c8], PT ;  /* 0x0000f20006007a0c */ /* 0x000fe40003f26270 */
[----:B------:R-:W-:-:S02]  /*97e0*/  ISETP.GE.AND P0, PT, R5, c[0x0][0x3c8], PT ;  /* 0x0000f20005007a0c */ /* 0x000fc40003f06270 */
[----:B------:R-:W-:-:S09]  /*97f0*/  ISETP.GE.AND P2, PT, R7, c[0x0][0x3c8], PT ;  /* 0x0000f20007007a0c */ /* 0x000fd20003f46270 */
[----:B------:R-:W-:Y:S02]  /*9800*/  @!P1 SHF.R.S32.HI R13, RZ, 0x1f, R6 ;  /* 0x0000001fff0d9819 */ /* 0x000fe40000011406 */
[----:B------:R-:W-:Y:S02]  /*9810*/  @!P0 SHF.R.S32.HI R0, RZ, 0x1f, R5 ;  /* 0x0000001fff008819 */ /* 0x000fe40000011405 */
[----:B------:R-:W-:Y:S01]  /*9820*/  @!P1 LEA.HI R2, R13, R6, RZ, 0x3 ;  /* 0x000000060d029211 */ /* 0x000fe200078f18ff */
[--C-:B--23--:R-:W-:Y:S01]  /*9830*/  @!P2 IMAD.WIDE R12, R7, 0x2, R10.reuse ;  /* 0x00000002070ca825 */ /* 0x10cfe200078e020a */
[----:B------:R-:W-:Y:S02]  /*9840*/  @!P0 LEA.HI R0, R0, R5, RZ, 0x3 ;  /* 0x0000000500008211 */ /* 0x000fe400078f18ff */
[----:B------:R-:W-:Y:S02]  /*9850*/  @!P1 LOP3.LUT R2, R2, 0xfffffff8, RZ, 0xc0, !PT ;  /* 0xfffffff802029812 */ /* 0x000fe400078ec0ff */
[----:B------:R-:W-:Y:S01]  /*9860*/  @!P0 LOP3.LUT R0, R0, 0xfffffff8, RZ, 0xc0, !PT ;  /* 0xfffffff800008812 */ /* 0x000fe200078ec0ff */
[----:B------:R2:W-:Y:S02]  /*9870*/  @!P2 ST.E.128 [R12.64], RZ ;  /* 0x000000ff0c00a985 */ /* 0x0005e4000c101d0e */
[----:B------:R-:W-:-:S04]  /*9880*/  @!P1 IMAD.WIDE R14, R2, 0x2, R10 ;  /* 0x00000002020e9825 */ /* 0x000fc800078e020a */
[----:B------:R-:W-:Y:S01]  /*9890*/  @!P0 IMAD.WIDE R10, R0, 0x2, R10 ;  /* 0x00000002000a8825 */ /* 0x000fe200078e020a */
[----:B------:R2:W-:Y:S04]  /*98a0*/  @!P1 ST.E.128 [R14.64], RZ ;  /* 0x000000ff0e009985 */ /* 0x0005e8000c101d0e */
[----:B------:R2:W-:Y:S02]  /*98b0*/  @!P0 ST.E.128 [R10.64], RZ ;  /* 0x000000ff0a008985 */ /* 0x0005e4000c101d0e */
.L_x_48:
[----:B------:R-:W-:Y:S05]  /*98c0*/  BSYNC B0 ;  /* 0x0000000000007941 */ /* 0x000fea0003800000 */
.L_x_47:
[----:B--2---:R-:W-:Y:S01]  /*98d0*/  IADD3 R13, R3, 0x20, RZ ;  /* 0x00000020030d7810 */ /* 0x004fe20007ffe0ff */
[----:B---3--:R2:W3:Y:S01]  /*98e0*/  SHFL.IDX PT, R11, R8, 0x1, 0x181f ;  /* 0x00381f00080b7f89 */ /* 0x0084e200000e0000 */
        /* <DEDUP_REMOVED lines=9> */
[----:B------:R-:W-:Y:S01]  /*9980*/  @!P1 LEA.HI R2, R13, R6, RZ, 0x3 ;  /* 0x000000060d029211 */ /* 0x000fe200078f18ff */
[--C-:B---34-:R-:W-:Y:S01]  /*9990*/  @!P2 IMAD.WIDE R12, R7, 0x2, R10.reuse ;  /* 0x00000002070ca825 */ /* 0x118fe200078e020a */
        /* <DEDUP_REMOVED lines=8> */
.L_x_50:
[----:B------:R-:W-:Y:S05]  /*9a20*/  BSYNC B0 ;  /* 0x0000000000007941 */ /* 0x000fea0003800000 */
.L_x_49:
        /* <DEDUP_REMOVED lines=21> */
.L_x_52:
[----:B------:R-:W-:Y:S05]  /*9b80*/  BSYNC B0 ;  /* 0x0000000000007941 */ /* 0x000fea0003800000 */
.L_x_51:
[----:B------:R-:W-:Y:S01]  /*9b90*/  IADD3 R3, R3, 0x60, RZ ;  /* 0x0000006003037810 */ /* 0x000fe20007ffe0ff */
[----:B-1----:R1:W2:Y:S03]  /*9ba0*/  SHFL.IDX PT, R11, R8, 0x3, 0x181f ;  /* 0x00781f00080b7f89 */ /* 0x0022a600000e0000 */
[----:B------:R-:W-:Y:S01]  /*9bb0*/  ISETP.GE.AND P0, PT, R3, R4, PT ;  /* 0x000000040300720c */ /* 0x000fe20003f06270 */
[----:B----4-:R1:W4:-:S12]  /*9bc0*/  SHFL.IDX PT, R10, R9, 0x3, 0x181f ;  /* 0x00781f00090a7f89 */ /* 0x01031800000e0000 */
[----:B------:R-:W-:Y:S05]  /*9bd0*/  @P0 EXIT ;  /* 0x000000000000094d */ /* 0x000fea0003800000 */
[----:B------:R-:W-:Y:S02]  /*9be0*/  ISETP.GE.AND P0, PT, R6, c[0x0][0x3c8], PT ;  /* 0x0000f20006007a0c */ /* 0x000fe40003f06270 */
[----:B------:R-:W-:-:S11]  /*9bf0*/  ISETP.GE.AND P1, PT, R7, c[0x0][0x3c8], PT ;  /* 0x0000f20007007a0c */ /* 0x000fd60003f26270 */
[----:B------:R-:W-:-:S04]  /*9c00*/  @!P0 SHF.R.S32.HI R3, RZ, 0x1f, R6 ;  /* 0x0000001fff038819 */ /* 0x000fc80000011406 */
[----:B------:R-:W-:Y:S01]  /*9c10*/  @!P0 LEA.HI R3, R3, R6, RZ, 0x3 ;  /* 0x0000000603038211 */ /* 0x000fe200078f18ff */
[----:B--2-4-:R-:W-:-:S03]  /*9c20*/  @!P1 IMAD.WIDE R6, R7, 0x2, R10 ;  /* 0x0000000207069825 */ /* 0x014fc600078e020a */
[----:B------:R-:W-:Y:S02]  /*9c30*/  @!P0 LOP3.LUT R3, R3, 0xfffffff8, RZ, 0xc0, !PT ;  /* 0xfffffff803038812 */ /* 0x000fe400078ec0ff */
[----:B------:R2:W-:Y:S03]  /*9c40*/  @!P1 ST.E.128 [R6.64], RZ ;  /* 0x000000ff06009985 */ /* 0x0005e6000c101d0e */
[----:B------:R-:W-:-:S05]  /*9c50*/  @!P0 IMAD.WIDE R2, R3, 0x2, R10 ;  /* 0x0000000203028825 */ /* 0x000fca00078e020a */
[----:B------:R2:W-:Y:S01]  /*9c60*/  @!P0 ST.E.128 [R2.64], RZ ;  /* 0x000000ff02008985 */ /* 0x0005e2000c101d0e */
[----:B------:R-:W-:-:S13]  /*9c70*/  ISETP.GE.AND P0, PT, R5, c[0x0][0x3c8], PT ;  /* 0x0000f20005007a0c */ /* 0x000fda0003f06270 */
[----:B------:R-:W-:Y:S05]  /*9c80*/  @P0 EXIT ;  /* 0x000000000000094d */ /* 0x000fea0003800000 */
[----:B------:R-:W-:-:S04]  /*9c90*/  SHF.R.S32.HI R0, RZ, 0x1f, R5 ;  /* 0x0000001fff007819 */ /* 0x000fc80000011405 */
[----:B------:R-:W-:-:S04]  /*9ca0*/  LEA.HI R0, R0, R5, RZ, 0x3 ;  /* 0x0000000500007211 */ /* 0x000fc800078f18ff */
[----:B--2---:R-:W-:-:S05]  /*9cb0*/  LOP3.LUT R3, R0, 0xfffffff8, RZ, 0xc0, !PT ;  /* 0xfffffff800037812 */ /* 0x004fca00078ec0ff */
[----:B------:R-:W-:-:S05]  /*9cc0*/  IMAD.WIDE R10, R3, 0x2, R10 ;  /* 0x00000002030a7825 */ /* 0x000fca00078e020a */
[----:B------:R-:W-:Y:S01]  /*9cd0*/  ST.E.128 [R10.64], RZ ;  /* 0x000000ff0a007985 */ /* 0x000fe2000c101d0e */
[----:B------:R-:W-:Y:S05]  /*9ce0*/  EXIT ;  /* 0x000000000000794d */ /* 0x000fea0003800000 */
.L_x_53:
        /* <DEDUP_REMOVED lines=9> */
.L_x_1495:


//--------------------- .text._ZN7cutlass13device_kernelIN5flash19enable_sm80_to_sm89INS1_16FlashAttnFwdSm80INS1_25CollectiveMainloopFwdSm80ILi8ELi1ELb0EN4cute5tupleIJNS5_1CILi128EEENS7_ILi64EEENS7_ILi192EEEEEELi192ENS_6half_tEfNS_4arch4Sm80ELb0ELb0ELb0ELb1ELb1ELb1ELb1ELb0EEENS1_21CollectiveEpilogueFwdINS6_IJS8_SA_S9_EEENS6_IJNS7_ILi1EEESI_SI_EEESC_SE_Li256ELb1ELb1ELb0ELb0EEENS1_19SingleTileSchedulerILb1ELb0ELb1ELi128EEEEEEEEEvNT_6ParamsE --------------------------
	.section	.text._ZN7cutlass13device_kernelIN5flash19enable_sm80_to_sm89INS1_16FlashAttnFwdSm80INS1_25CollectiveMainloopFwdSm80ILi8ELi1ELb0EN4cute5tupleIJNS5_1CILi128EEENS7_ILi64EEENS7_ILi192EEEEEELi192ENS_6half_tEfNS_4arch4Sm80ELb0ELb0ELb0ELb1ELb1ELb1ELb1ELb0EEENS1_21CollectiveEpilogueFwdINS6_IJS8_SA_S9_EEENS6_IJNS7_ILi1EEESI_SI_EEESC_SE_Li256ELb1ELb1ELb0ELb0EEENS1_19SingleTileSchedulerILb1ELb0ELb1ELi128EEEEEEEEEvNT_6ParamsE,"ax",@progbits
	.sectioninfo	@"SHI_REGISTERS=234"
	.align	128
.text._ZN7cutlass13device_kernelIN5flash19enable_sm80_to_sm89INS1_16FlashAttnFwdSm80INS1_25CollectiveMainloopFwdSm80ILi8ELi1ELb0EN4cute5tupleIJNS5_1CILi128EEENS7_ILi64EEENS7_ILi192EEEEEELi192ENS_6half_tEfNS_4arch4Sm80ELb0ELb0ELb0ELb1ELb1ELb1ELb1ELb0EEENS1_21CollectiveEpilogueFwdINS6_IJS8_SA_S9_EEENS6_IJNS7_ILi1EEESI_SI_EEESC_SE_Li256ELb1ELb1ELb0ELb0EEENS1_19SingleTileSchedulerILb1ELb0ELb1ELi128EEEEEEEEEvNT_6ParamsE:
        .type           _ZN7cutlass13device_kernelIN5flash19enable_sm80_to_sm89INS1_16FlashAttnFwdSm80INS1_25CollectiveMainloopFwdSm80ILi8ELi1ELb0EN4cute5tupleIJNS5_1CILi128EEENS7_ILi64EEENS7_ILi192EEEEEELi192ENS_6half_tEfNS_4arch4Sm80ELb0ELb0ELb0ELb1ELb1ELb1ELb1ELb0EEENS1_21CollectiveEpilogueFwdINS6_IJS8_SA_S9_EEENS6_IJNS7_ILi1EEESI_SI_EEESC_SE_Li256ELb1ELb1ELb0ELb0EEENS1_19SingleTileSchedulerILb1ELb0ELb1ELi128EEEEEEEEEvNT_6ParamsE,@function
        .size           _ZN7cutlass13device_kernelIN5flash19enable_sm80_to_sm89INS1_16FlashAttnFwdSm80INS1_25CollectiveMainloopFwdSm80ILi8ELi1ELb0EN4cute5tupleIJNS5_1CILi128EEENS7_ILi64EEENS7_ILi192EEEEEELi192ENS_6half_tEfNS_4arch4Sm80ELb0ELb0ELb0ELb1ELb1ELb1ELb1ELb0EEENS1_21CollectiveEpilogueFwdINS6_IJS8_SA_S9_EEENS6_IJNS7_ILi1EEESI_SI_EEESC_SE_Li256ELb1ELb1ELb0ELb0EEENS1_19SingleTileSchedulerILb1ELb0ELb1ELi128EEEEEEEEEvNT_6ParamsE,(.L_x_1496 - _ZN7cutlass13device_kernelIN5flash19enable_sm80_to_sm89INS1_16FlashAttnFwdSm80INS1_25CollectiveMainloopFwdSm80ILi8ELi1ELb0EN4cute5tupleIJNS5_1CILi128EEENS7_ILi64EEENS7_ILi192EEEEEELi192ENS_6half_tEfNS_4arch4Sm80ELb0ELb0ELb0ELb1ELb1ELb1ELb1ELb0EEENS1_21CollectiveEpilogueFwdINS6_IJS8_SA_S9_EEENS6_IJNS7_ILi1EEESI_SI_EEESC_SE_Li256ELb1ELb1ELb0ELb0EEENS1_19SingleTileSchedulerILb1ELb0ELb1ELi128EEEEEEEEEvNT_6ParamsE)
        .other          _ZN7cutlass13device_kernelIN5flash19enable_sm80_to_sm89INS1_16FlashAttnFwdSm80INS1_25CollectiveMainloopFwdSm80ILi8ELi1ELb0EN4cute5tupleIJNS5_1CILi128EEENS7_ILi64EEENS7_ILi192EEEEEELi192ENS_6half_tEfNS_4arch4Sm80ELb0ELb0ELb0ELb1ELb1ELb1ELb1ELb0EEENS1_21CollectiveEpilogueFwdINS6_IJS8_SA_S9_EEENS6_IJNS7_ILi1EEESI_SI_EEESC_SE_Li256ELb1ELb1ELb0ELb0EEENS1_19SingleTileSchedulerILb1ELb0ELb1ELi128EEEEEEEEEvNT_6ParamsE,@"STO_CUDA_ENTRY STV_DEFAULT"
_ZN7cutlass13device_kernelIN5flash19enable_sm80_to_sm89INS1_16FlashAttnFwdSm80INS1_25CollectiveMainloopFwdSm80ILi8ELi1ELb0EN4cute5tupleIJNS5_1CILi128EEENS7_ILi64EEENS7_ILi192EEEEEELi192ENS_6half_tEfNS_4arch4Sm80ELb0ELb0ELb0ELb1ELb1ELb1ELb1ELb0EEENS1_21CollectiveEpilogueFwdINS6_IJS8_SA_S9_EEENS6_IJNS7_ILi1EEESI_SI_EEESC_SE_Li256ELb1ELb1ELb0ELb0EEENS1_19SingleTileSchedulerILb1ELb0ELb1ELi128EEEEEEEEEvNT_6ParamsE:
[----:B------:R-:W-:Y:S02]  /*0000*/  MOV R1, c[0x0][0x28] ;  /* 0x00000a0000017a02 */ /* 0x000fe40000000f00 */
[----:B------:R-:W1:Y:S01]  /*0010*/  S2R R76, SR_TID.X ;  /* 0x00000000004c7919 */ /* 0x000e620000002100 */
[----:B------:R-:W-:-:S03]  /*0020*/  ULDC.64 UR6, c[0x0][0x118] ;  /* 0x0000460000067ab9 */ /* 0x000fc60000000a00 */
[----:B------:R-:W2:Y:S04]  /*0030*/  S2R R201, SR_CTAID.Z ;  /* 0x0000000000c97919 */ /* 0x000ea80000002700 */
[----:B------:R-:W3:Y:S01]  /*0040*/  S2R R78, SR_CTAID.X ;  /* 0x00000000004e7919 */ /* 0x000ee20000002500 */
[----:B-1----:R-:W-:-:S05]  /*0050*/  SHF.R.U32.HI R4, RZ, 0x5, R76 ;  /* 0x00000005ff047819 */ /* 0x002fca000001164c */
[----:B------:R-:W1:Y:S02]  /*0060*/  SHFL.IDX PT, R0, R4, RZ, 0x1f ;  /* 0x00001fff04007589 */ /* 0x000e6400000e0000 */
[----:B-1----:R-:W-:Y:S02]  /*0070*/  ISETP.NE.AND P0, PT, R0, RZ, PT ;  /* 0x000000ff0000720c */ /* 0x002fe40003f05270 */
[----:B------:R-:W-:-:S05]  /*0080*/  MOV R0, 0x4 ;  /* 0x0000000400007802 */ /* 0x000fca0000000f00 */
[----:B--2---:R-:W-:-:S06]  /*0090*/  IMAD.WIDE R2, R201, R0, c[0x0][0x568] ;  /* 0x00015a00c9027625 */ /* 0x004fcc00078e0200 */
[----:B------:R-:W-:Y:S05]  /*00a0*/  @!P0 BRA `(.L_x_54) ;  /* 0x0000013000008947 */ /* 0x000fea0003800000 */
[----:B---3--:R-:W-:-:S04]  /*00b0*/  ISETP.NE.U32.AND P0, PT, RZ, c[0x0][0x568], PT ;  /* 0x00015a00ff007a0c */ /* 0x008fc80003f05070 */
[----:B------:R-:W-:-:S13]  /*00c0*/  ISETP.NE.AND.EX P0, PT, RZ, c[0x0][0x56c], PT, P0 ;  /* 0x00015b00ff007a0c */ /* 0x000fda0003f05300 */
[----:B------:R-:W-:Y:S05]  /*00d0*/  @!P0 BRA `(.L_x_55) ;  /* 0x0000002000008947 */ /* 0x000fea0003800000 */
[----:B------:R1:W5:Y:S01]  /*00e0*/  LDG.E R3, [R2.64] ;  /* 0x0000000602037981 */ /* 0x000362000c1e1900 */
[----:B------:R-:W-:Y:S05]  /*00f0*/  BRA `(.L_x_56) ;  /* 0x0000009000007947 */ /* 0x000fea0003800000 */
.L_x_55:
[----:B------:R-:W-:-:S04]  /*0100*/  ISETP.NE.U32.AND P0, PT, RZ, c[0x0][0x560], PT ;  /* 0x00015800ff007a0c */ /* 0x000fc80003f05070 */
[----:B------:R-:W-:-:S13]  /*0110*/  ISETP.NE.AND.EX P0, PT, RZ, c[0x0][0x564], PT, P0 ;  /* 0x00015900ff007a0c */ /* 0x000fda0003f05300 */
[----:B------:R-:W-:Y:S05]  /*0120*/  @!P0 BRA `(.L_x_57) ;  /* 0x0000005000008947 */ /* 0x000fea0003800000 */
[----:B------:R-:W-:-:S05]  /*0130*/  IMAD.WIDE R4, R201, R0, c[0x0][0x560] ;  /* 0x00015800c9047625 */ /* 0x000fca00078e0200 */
[----:B------:R-:W2:Y:S04]  /*0140*/  LDG.E R3, [R4.64] ;  /* 0x0000000604037981 */ /* 0x000ea8000c1e1900 */
[----:B------:R-:W2:Y:S02]  /*0150*/  LDG.E R2, [R4.64+0x4] ;  /* 0x0000040604027981 */ /* 0x000ea4000c1e1900 */
[----:B--2---:R-:W-:Y:S01]  /*0160*/  IADD3 R3, -R3, R2, RZ ;  /* 0x0000000203037210 */ /* 0x004fe20007ffe1ff */
[----:B------:R-:W-:Y:S05]  /*0170*/  BRA `(.L_x_56) ;  /* 0x0000001000007947 */ /* 0x000fea0003800000 */
.L_x_57:
[----:B------:R-:W-:-:S05]  /*0180*/  MOV R3, c[0x0][0x54c] ;  /* 0x0001530000037a02 */ /* 0x000fca0000000f00 */
.L_x_56:
[----:B-----5:R-:W-:Y:S01]  /*0190*/  IMAD R3, R3, c[0x0][0x548], RZ ;  /* 0x0001520003037a24 */ /* 0x020fe200078e02ff */
[----:B-1----:R-:W-:-:S04]  /*01a0*/  SHF.L.U32 R2, R78, 0x7, RZ ;  /* 0x000000074e027819 */ /* 0x002fc800000006ff */
[----:B------:R-:W-:-:S04]  /*01b0*/  ISETP.GE.AND P0, PT, R2, R3, PT ;  /* 0x000000030200720c */ /* 0x000fc80003f06270 */
[----:B------:R-:W-:Y:S01]  /*01c0*/  SEL R201, R201, 0xffffffff, !P0 ;  /* 0xffffffffc9c97807 */ /* 0x000fe20004000000 */
[----:B------:R-:W-:Y:S05]  /*01d0*/  BRA `(.L_x_58) ;  /* 0x0000012000007947 */ /* 0x000fea0003800000 */
.L_x_54:
[----:B---3--:R-:W-:-:S04]  /*01e0*/  ISETP.NE.U32.AND P0, PT, RZ, c[0x0][0x568], PT ;  /* 0x00015a00ff007a0c */ /* 0x008fc80003f05070 */
[----:B------:R-:W-:-:S13]  /*01f0*/  ISETP.NE.AND.EX P0, PT, RZ, c[0x0][0x56c], PT, P0 ;  /* 0x00015b00ff007a0c */ /* 0x000fda0003f05300 */
[----:B------:R-:W-:Y:S05]  /*0200*/  @!P0 BRA `(.L_x_59) ;  /* 0x0000002000008947 */ /* 0x000fea0003800000 */
[----:B------:R1:W5:Y:S01]  /*0210*/  LDG.E R3, [R2.64] ;  /* 0x0000000602037981 */ /* 0x000362000c1e1900 */
[----:B------:R-:W-:Y:S05]  /*0220*/  BRA `(.L_x_60) ;  /* 0x0000009000007947 */ /* 0x000fea0003800000 */
.L_x_59:
        /* <DEDUP_REMOVED lines=8> */
.L_x_61:
[----:B------:R-:W-:-:S05]  /*02b0*/  MOV R3, c[0x0][0x54c] ;  /* 0x0001530000037a02 */ /* 0x000fca0000000f00 */
.L_x_60:
[----:B-----5:R-:W-:Y:S01]  /*02c0*/  IMAD R3, R3, c[0x0][0x548], RZ ;  /* 0x0001520003037a24 */ /* 0x020fe200078e02ff */
[----:B-1----:R-:W-:-:S04]  /*02d0*/  SHF.L.U32 R2, R78, 0x7, RZ ;  /* 0x000000074e027819 */ /* 0x002fc800000006ff */
[----:B------:R-:W-:-:S04]  /*02e0*/  ISETP.GE.AND P0, PT, R2, R3, PT ;  /* 0x000000030200720c */ /* 0x000fc80003f06270 */
[----:B------:R-:W-:-:S04]  /*02f0*/  SEL R201, R201, 0xffffffff, !P0 ;  /* 0xffffffffc9c97807 */ /* 0x000fc80004000000 */
.L_x_58:
[----:B------:R-:W-:-:S13]  /*0300*/  ISETP.GE.AND P0, PT, R201, RZ, PT ;  /* 0x000000ffc900720c */ /* 0x000fda0003f06270 */
[----:B------:R-:W-:Y:S05]  /*0310*/  @!P0 EXIT ;  /* 0x000000000000894d */ /* 0x000fea0003800000 */
[----:B------:R-:W-:Y:S01]  /*0320*/  ISETP.NE.U32.AND P0, PT, RZ, c[0x0][0x370], PT ;  /* 0x0000dc00ff007a0c */ /* 0x000fe20003f05070 */
[----:B------:R-:W-:Y:S01]  /*0330*/  IMAD.MOV.U32 R82, RZ, RZ, c[0x0][0x168] ;  /* 0x00005a00ff527624 */ /* 0x000fe200078e00ff */
[----:B------:R-:W-:Y:S01]  /*0340*/  ISETP.NE.U32.AND P1, PT, RZ, c[0x0][0x360], PT ;  /* 0x0000d800ff007a0c */ /* 0x000fe20003f25070 */
[----:B------:R-:W-:Y:S01]  /*0350*/  IMAD.MOV.U32 R146, RZ, RZ, RZ ;  /* 0x000000ffff927224 */ /* 0x000fe200078e00ff */
[----:B------:R-:W-:Y:S01]  /*0360*/  ISETP.NE.AND.EX P2, PT, RZ, c[0x0][0x374], PT, P0 ;  /* 0x0000dd00ff007a0c */ /* 0x000fe20003f45300 */
[----:B------:R-:W-:Y:S01]  /*0370*/  IMAD.MOV.U32 R163, RZ, RZ, RZ ;  /* 0x000000ffffa37224 */ /* 0x000fe200078e00ff */
[----:B------:R-:W-:Y:S01]  /*0380*/  ISETP.NE.AND.EX P0, PT, RZ, c[0x0][0x364], PT, P1 ;  /* 0x0000d900ff007a0c */ /* 0x000fe20003f05310 */
[CC--:B------:R-:W-:Y:S01]  /*0390*/  IMAD.WIDE R10, R201.reuse, R0.reuse, c[0x0][0x348] ;  /* 0x0000d200c90a7625 */ /* 0x0c0fe200078e0200 */
[----:B------:R-:W-:Y:S02]  /*03a0*/  ISETP.NE.U32.AND P1, PT, RZ, c[0x0][0x348], PT ;  /* 0x0000d200ff007a0c */ /* 0x000fe40003f25070 */
[----:B------:R-:W-:Y:S01]  /*03b0*/  ISETP.NE.U32.AND P3, PT, RZ, c[0x0][0x350], PT ;  /* 0x0000d400ff007a0c */ /* 0x000fe20003f65070 */
[----:B------:R-:W-:Y:S01]  /*03c0*/  IMAD.WIDE R4, R201, R0, c[0x0][0x350] ;  /* 0x0000d400c9047625 */ /* 0x000fe200078e0200 */
[----:B------:R-:W-:-:S02]  /*03d0*/  ISETP.NE.U32.AND P4, PT, RZ, c[0x0][0x358], PT ;  /* 0x0000d600ff007a0c */ /* 0x000fc40003f85070 */
[----:B------:R-:W-:Y:S01]  /*03e0*/  ISETP.NE.AND.EX P1, PT, RZ, c[0x0][0x34c], PT, P1 ;  /* 0x0000d300ff007a0c */ /* 0x000fe20003f25310 */
[CC--:B------:R-:W-:Y:S01]  /*03f0*/  IMAD.WIDE R8, R201.reuse, R0.reuse, c[0x0][0x358] ;  /* 0x0000d600c9087625 */ /* 0x0c0fe200078e0200 */
[----:B------:R-:W-:Y:S02]  /*0400*/  ISETP.NE.AND.EX P3, PT, RZ, c[0x0][0x354], PT, P3 ;  /* 0x0000d500ff007a0c */ /* 0x000fe40003f65330 */
[----:B------:R-:W-:Y:S01]  /*0410*/  ISETP.NE.AND.EX P4, PT, RZ, c[0x0][0x35c], PT, P4 ;  /* 0x0000d700ff007a0c */ /* 0x000fe20003f85340 */
[CC--:B------:R-:W-:Y:S01]  /*0420*/  @P0 IMAD.WIDE R2, R201.reuse, R0.reuse, c[0x0][0x360] ;  /* 0x0000d800c9020625 */ /* 0x0c0fe200078e0200 */
[----:B------:R-:W-:Y:S01]  /*0430*/  MOV R90, RZ ;  /* 0x000000ff005a7202 */ /* 0x000fe20000000f00 */
[----:B------:R-:W1:Y:S01]  /*0440*/  S2R R199, SR_CTAID.Y ;  /* 0x0000000000c77919 */ /* 0x000e620000002600 */
[----:B------:R-:W-:Y:S01]  /*0450*/  ULDC UR5, c[0x0][0x2ac] ;  /* 0x0000ab0000057ab9 */ /* 0x000fe20000000800 */
[----:B------:R-:W-:Y:S02]  /*0460*/  IMAD.MOV.U32 R200, RZ, RZ, RZ ;  /* 0x000000ffffc87224 */ /* 0x000fe400078e00ff */
[----:B------:R2:W5:Y:S01]  /*0470*/  @P0 LDG.E R82, [R2.64] ;  /* 0x0000000602520981 */ /* 0x000562000c1e1900 */
[----:B------:R-:W-:Y:S01]  /*0480*/  ULDC UR4, c[0x0][0x1d0] ;  /* 0x0000740000047ab9 */ /* 0x000fe20000000800 */
[----:B------:R-:W-:-:S02]  /*0490*/  @P2 IMAD.WIDE R6, R201, R0, c[0x0][0x370] ;  /* 0x0000dc00c9062625 */ /* 0x000fc400078e0200 */
[----:B------:R2:W5:Y:S04]  /*04a0*/  @P1 LDG.E R146, [R10.64] ;  /* 0x000000060a921981 */ /* 0x000568000c1e1900 */
[----:B------:R2:W5:Y:S04]  /*04b0*/  @P3 LDG.E R90, [R4.64] ;  /* 0x00000006045a3981 */ /* 0x000568000c1e1900 */
[----:B------:R2:W5:Y:S01]  /*04c0*/  @P4 LDG.E R163, [R8.64] ;  /* 0x0000000608a34981 */ /* 0x000562000c1e1900 */
[----:B------:R-:W-:-:S03]  /*04d0*/  UIMAD UR4, UR5, UR4, URZ ;  /* 0x00000004050472a4 */ /* 0x000fc6000f8e023f */
[----:B------:R3:W5:Y:S01]  /*04e0*/  @P2 LDG.E R200, [R6.64] ;  /* 0x0000000606c82981 */ /* 0x000762000c1e1900 */
[----:B------:R-:W-:Y:S01]  /*04f0*/  IMAD.MOV.U32 R147, RZ, RZ, c[0x0][0x228] ;  /* 0x00008a00ff937624 */ /* 0x000fe200078e00ff */
[----:B-1----:R-:W-:Y:S02]  /*0500*/  SHF.R.S32.HI R80, RZ, 0x1f, R199 ;  /* 0x0000001fff507819 */ /* 0x002fe400000114c7 */
[----:B---3--:R-:W-:Y:S01]  /*0510*/  MOV R7, UR4 ;  /* 0x0000000400077c02 */ /* 0x008fe20008000f00 */
[----:B------:R-:W-:Y:S05]  /*0520*/  @P0 BRA `(.L_x_62) ;  /* 0x0000004000000947 */ /* 0x000fea0003800000 */
[----:B--2---:R-:W-:Y:S05]  /*0530*/  @!P1 BRA `(.L_x_62) ;  /* 0x0000003000009947 */ /* 0x004fea0003800000 */
[----:B-----5:R-:W2:Y:S04]  /*0540*/  LDG.E R82, [R10.64] ;  /* 0x000000060a527981 */ /* 0x020ea8000c1e1900 */
[----:B------:R-:W2:Y:S02]  /*0550*/  LDG.E R3, [R10.64+0x4] ;  /* 0x000004060a037981 */ /* 0x000ea4000c1e1900 */
[----:B--2---:R-:W-:-:S02]  /*0560*/  IADD3 R82, -R82, R3, RZ ;  /* 0x0000000352527210 */ /* 0x004fc40007ffe1ff */
.L_x_62:
[----:B--2---:R-:W-:-:S04]  /*0570*/  ISETP.NE.U32.AND P0, PT, RZ, c[0x0][0x368], PT ;  /* 0x0000da00ff007a0c */ /* 0x004fc80003f05070 */
[----:B------:R-:W-:-:S13]  /*0580*/  ISETP.NE.AND.EX P0, PT, RZ, c[0x0][0x36c], PT, P0 ;  /* 0x0000db00ff007a0c */ /* 0x000fda0003f05300 */
[----:B------:R-:W-:Y:S05]  /*0590*/  @!P0 BRA `(.L_x_63) ;  /* 0x0000003000008947 */ /* 0x000fea0003800000 */
[----:B------:R-:W-:-:S05]  /*05a0*/  IMAD.WIDE R2, R201, R0, c[0x0][0x368] ;  /* 0x0000da00c9027625 */ /* 0x000fca00078e0200 */
[----:B------:R1:W5:Y:S01]  /*05b0*/  LDG.E R7, [R2.64] ;  /* 0x0000000602077981 */ /* 0x000362000c1e1900 */
[----:B------:R-:W-:Y:S05]  /*05c0*/  BRA `(.L_x_64) ;  /* 0x0000004000007947 */ /* 0x000fea0003800000 */
.L_x_63:
[----:B------:R-:W-:Y:S05]  /*05d0*/  @!P3 BRA `(.L_x_64) ;  /* 0x000000300000b947 */ /* 0x000fea0003800000 */
[----:B------:R-:W2:Y:S04]  /*05e0*/  LDG.E R7, [R4.64] ;  /* 0x0000000604077981 */ /* 0x000ea8000c1e1900 */
[----:B------:R-:W2:Y:S02]  /*05f0*/  LDG.E R2, [R4.64+0x4] ;  /* 0x0000040604027981 */ /* 0x000ea4000c1e1900 */
[----:B--2---:R-:W-:Y:S02]  /*0600*/  IADD3 R7, -R7, R2, RZ ;  /* 0x0000000207077210 */ /* 0x004fe40007ffe1ff */
.L_x_64:
[----:B-1----:R-:W2:Y:S04]  /*0610*/  @P4 LDG.E R3, [R8.64] ;  /* 0x0000000608034981 */ /* 0x002ea8000c1e1900 */
[----:B------:R-:W2:Y:S01]  /*0620*/  @P4 LDG.E R4, [R8.64+0x4] ;  /* 0x0000040608044981 */ /* 0x000ea2000c1e1900 */
[----:B-----5:R-:W-:Y:S01]  /*0630*/  IMAD.IADD R2, R7, 0x1, -R200 ;  /* 0x0000000107027824 */ /* 0x020fe200078e0ac8 */
[----:B------:R-:W-:Y:S01]  /*0640*/  ISETP.NE.U32.AND P0, PT, RZ, c[0x0][0x378], PT ;  /* 0x0000de00ff007a0c */ /* 0x000fe20003f05070 */
[----:B------:R-:W-:-:S03]  /*0650*/  IMAD.MOV.U32 R79, RZ, RZ, R7 ;  /* 0x000000ffff4f7224 */ /* 0x000fc600078e0007 */
[----:B------:R-:W-:Y:S01]  /*0660*/  ISETP.NE.AND.EX P0, PT, RZ, c[0x0][0x37c], PT, P0 ;  /* 0x0000df00ff007a0c */ /* 0x000fe20003f05300 */
[----:B------:R-:W-:-:S05]  /*0670*/  IMAD.MOV R96, RZ, RZ, -R2 ;  /* 0x000000ffff607224 */ /* 0x000fca00078e0a02 */
[----:B------:R-:W-:-:S07]  /*0680*/  IMNMX R96, RZ, R96, !PT ;  /* 0x00000060ff607217 */ /* 0x000fce0007800200 */
[----:B------:R-:W-:-:S05]  /*0690*/  @P0 IMAD.WIDE R10, R201, R0, c[0x0][0x378] ;  /* 0x0000de00c90a0625 */ /* 0x000fca00078e0200 */
[----:B------:R1:W5:Y:S01]  /*06a0*/  @P0 LDG.E R79, [R10.64] ;  /* 0x000000060a4f0981 */ /* 0x000362000c1e1900 */
[----:B--2---:R-:W-:-:S04]  /*06b0*/  @P4 IMAD.IADD R147, R4, 0x1, -R3 ;  /* 0x0000000104934824 */ /* 0x004fc800078e0a03 */
[----:B------:R-:W-:-:S05]  /*06c0*/  IMAD.IADD R77, R2, 0x1, R147 ;  /* 0x00000001024d7824 */ /* 0x000fca00078e0293 */
[----:B------:R-:W-:-:S04]  /*06d0*/  IADD3 R4, R77, 0x3f, RZ ;  /* 0x0000003f4d047810 */ /* 0x000fc80007ffe0ff */
[----:B------:R-:W-:-:S04]  /*06e0*/  SHF.R.S32.HI R133, RZ, 0x1f, R4 ;  /* 0x0000001fff857819 */ /* 0x000fc80000011404 */
[----:B------:R-:W-:-:S04]  /*06f0*/  LEA.HI R133, R133, R4, RZ, 0x6 ;  /* 0x0000000485857211 */ /* 0x000fc800078f30ff */
[----:B------:R-:W-:-:S05]  /*0700*/  LOP3.LUT R71, R133, 0xffffffc0, RZ, 0xc0, !PT ;  /* 0xffffffc085477812 */ /* 0x000fca00078ec0ff */
[----:B------:R-:W-:-:S05]  /*0710*/  IMAD.IADD R2, R71, 0x1, -R2 ;  /* 0x0000000147027824 */ /* 0x000fca00078e0a02 */
[----:B------:R-:W-:-:S04]  /*0720*/  IMNMX R5, R2, R147, PT ;  /* 0x0000009302057217 */ /* 0x000fc80003800200 */
[----:B------:R-:W-:Y:S02]  /*0730*/  ISETP.GT.AND P0, PT, R5, R96, PT ;  /* 0x000000600500720c */ /* 0x000fe40003f04270 */
[----:B------:R-:W-:-:S05]  /*0740*/  SHF.R.U32.HI R96, RZ, 0x6, R96 ;  /* 0x00000006ff607819 */ /* 0x000fca0000011660 */
[----:B------:R-:W-:-:S06]  /*0750*/  IMAD.MOV.U32 R3, RZ, RZ, R96 ;  /* 0x000000ffff037224 */ /* 0x000fcc00078e0060 */
[----:B------:R-:W-:-:S04]  /*0760*/  @P0 IADD3 R5, R5, 0x3f, RZ ;  /* 0x0000003f05050810 */ /* 0x000fc80007ffe0ff */
[----:B------:R-:W-:-:S04]  /*0770*/  @P0 SHF.R.S32.HI R2, RZ, 0x1f, R5 ;  /* 0x0000001fff020819 */ /* 0x000fc80000011405 */
[----:B------:R-:W-:-:S04]  /*0780*/  @P0 LEA.HI R2, R2, R5, RZ, 0x6 ;  /* 0x0000000502020211 */ /* 0x000fc800078f30ff */
[----:B------:R-:W-:-:S04]  /*0790*/  @P0 SHF.R.S32.HI R3, RZ, 0x6, R2 ;  /* 0x00000006ff030819 */ /* 0x000fc80000011402 */
[----:B------:R-:W-:-:S13]  /*07a0*/  ISETP.GT.AND P0, PT, R3, R96, PT ;  /* 0x000000600300720c */ /* 0x000fda0003f04270 */
[----:B------:R-:W-:Y:S05]  /*07b0*/  @!P0 BRA `(.L_x_65) ;  /* 0x0000559000008947 */ /* 0x000fea0003800000 */
[----:B-1----:R-:W-:-:S04]  /*07c0*/  ISETP.NE.U32.AND P3, PT, RZ, c[0x0][0x340], PT ;  /* 0x0000d000ff007a0c */ /* 0x002fc80003f65070 */
[----:B------:R-:W-:-:S13]  /*07d0*/  ISETP.NE.AND.EX P3, PT, RZ, c[0x0][0x344], PT, P3 ;  /* 0x0000d100ff007a0c */ /* 0x000fda0003f65330 */
[----:B------:R-:W-:-:S06]  /*07e0*/  @P3 IMAD.WIDE R148, R201, R0, c[0x0][0x340] ;  /* 0x0000d000c9943625 */ /* 0x000fcc00078e0200 */
[----:B------:R-:W2:Y:S01]  /*07f0*/  @P3 LDG.E R148, [R148.64] ;  /* 0x0000000694943981 */ /* 0x000ea2000c1e1900 */
[----:B------:R-:W-:Y:S01]  /*0800*/  SHF.R.S32.HI R5, RZ, 0x1f, R76 ;  /* 0x0000001fff057819 */ /* 0x000fe2000001144c */
[----:B------:R-:W-:Y:S01]  /*0810*/  IMAD.MOV.U32 R114, RZ, RZ, c[0x0][0x238] ;  /* 0x00008e00ff727624 */ /* 0x000fe200078e00ff */
[----:B------:R-:W-:Y:S01]  /*0820*/  IADD3 R140, R3, -0x1, RZ ;  /* 0xffffffff038c7810 */ /* 0x000fe20007ffe0ff */
[----:B------:R-:W-:Y:S01]  /*0830*/  IMAD.MOV.U32 R103, RZ, RZ, 0x6 ;  /* 0x00000006ff677424 */ /* 0x000fe200078e00ff */
[----:B------:R-:W-:Y:S01]  /*0840*/  LEA.HI R4, R5, R76, RZ, 0x3 ;  /* 0x0000004c05047211 */ /* 0x000fe200078f18ff */
[----:B------:R-:W-:Y:S01]  /*0850*/  IMAD.IADD R90, R90, 0x1, R7 ;  /* 0x000000015a5a7824 */ /* 0x000fe200078e0207 */
[----:B------:R-:W-:Y:S01]  /*0860*/  SHF.R.S32.HI R2, RZ, 0x1f, R163 ;  /* 0x0000001fff027819 */ /* 0x000fe200000114a3 */
[----:B------:R-:W-:Y:S01]  /*0870*/  IMAD.SHL.U32 R100, R114, 0x40, RZ ;  /* 0x0000004072647824 */ /* 0x000fe200078e00ff */
[----:B------:R-:W-:Y:S01]  /*0880*/  LOP3.LUT R3, R4, 0x1ffffff8, RZ, 0xc0, !PT ;  /* 0x1ffffff804037812 */ /* 0x000fe200078ec0ff */
[----:B------:R-:W-:Y:S01]  /*0890*/  IMAD R160, R80, c[0x0][0x240], RZ ;  /* 0x0000900050a07a24 */ /* 0x000fe200078e02ff */
[----:B------:R-:W-:Y:S01]  /*08a0*/  SHF.R.S32.HI R4, RZ, 0x3, R4 ;  /* 0x00000003ff047819 */ /* 0x000fe20000011404 */
[----:B------:R-:W-:Y:S01]  /*08b0*/  IMAD.MOV.U32 R113, RZ, RZ, 0x5 ;  /* 0x00000005ff717424 */ /* 0x000fe200078e00ff */
[----:B------:R-:W-:Y:S01]  /*08c0*/  SHF.L.U64.HI R99, R114, R103, c[0x0][0x23c] ;  /* 0x00008f0072637619 */ /* 0x000fe20000010267 */
[----:B------:R-:W-:Y:S01]  /*08d0*/  IMAD.IADD R6, R76, 0x1, -R3 ;  /* 0x000000014c067824 */ /* 0x000fe200078e0a03 */
[C---:B------:R-:W-:Y:S01]  /*08e0*/  IADD3 R162, P0, R4.reuse, R163, RZ ;  /* 0x000000a304a27210 */ /* 0x040fe20007f1e0ff */
[----:B------:R-:W-:Y:S01]  /*08f0*/  IMAD.SHL.U32 R3, R4, 0x40, RZ ;  /* 0x0000004004037824 */ /* 0x000fe200078e00ff */
[----:B------:R-:W-:Y:S01]  /*0900*/  SHF.R.S32.HI R10, RZ, 0x1f, R140 ;  /* 0x0000001fff0a7819 */ /* 0x000fe2000001148c */
[----:B------:R-:W-:Y:S01]  /*0910*/  IMAD.SHL.U32 R6, R6, 0x8, RZ ;  /* 0x0000000806067824 */ /* 0x000fe200078e00ff */
[----:B------:R-:W-:Y:S01]  /*0920*/  LEA.HI.X.SX32 R163, R4, R2, 0x1, P0 ;  /* 0x0000000204a37211 */ /* 0x000fe200000f0eff */
[----:B------:R-:W-:Y:S01]  /*0930*/  IMAD R7, R99, R140, RZ ;  /* 0x0000008c63077224 */ /* 0x000fe200078e02ff */
[----:B------:R-:W-:Y:S01]  /*0940*/  LOP3.LUT R3, R3, 0x1c0, RZ, 0xc0, !PT ;  /* 0x000001c003037812 */ /* 0x000fe200078ec0ff */
[----:B------:R-:W-:Y:S01]  /*0950*/  IMAD.IADD R97, R147, 0x1, -R4 ;  /* 0x0000000193617824 */ /* 0x000fe200078e0a04 */
[----:B------:R-:W-:Y:S01]  /*0960*/  SEL R158, R201, RZ, !P4 ;  /* 0x000000ffc99e7207 */ /* 0x000fe20006000000 */
[----:B------:R-:W-:Y:S01]  /*0970*/  IMAD R10, R10, R100, R7 ;  /* 0x000000640a0a7224 */ /* 0x000fe200078e0207 */
[----:B------:R-:W-:Y:S01]  /*0980*/  LOP3.LUT R2, R3, 0x38, R6, 0xf8, !PT ;  /* 0x0000003803027812 */ /* 0x000fe200078ef806 */
[----:B------:R-:W-:Y:S01]  /*0990*/  IMAD R9, R163, c[0x0][0x238], RZ ;  /* 0x00008e00a3097a24 */ /* 0x000fe200078e02ff */
[----:B------:R-:W-:Y:S01]  /*09a0*/  SHF.R.U32.HI R3, RZ, 0x3, R3 ;  /* 0x00000003ff037819 */ /* 0x000fe20000011603 */
[----:B------:R-:W-:Y:S01]  /*09b0*/  IMAD R160, R199, c[0x0][0x244], R160 ;  /* 0x00009100c7a07a24 */ /* 0x000fe200078e02a0 */
[--C-:B------:R-:W-:Y:S01]  /*09c0*/  SHF.R.S32.HI R7, RZ, 0x1f, R6.reuse ;  /* 0x0000001fff077819 */ /* 0x100fe20000011406 */
[----:B------:R-:W-:Y:S01]  /*09d0*/  IMAD R12, R162, c[0x0][0x23c], R9 ;  /* 0x00008f00a20c7a24 */ /* 0x000fe200078e0209 */
[----:B------:R-:W-:Y:S01]  /*09e0*/  LOP3.LUT R3, R2, R3, RZ, 0x3c, !PT ;  /* 0x0000000302037212 */ /* 0x000fe200078e3cff */
[----:B------:R-:W-:Y:S01]  /*09f0*/  IMAD R0, R140, -0x40, R97 ;  /* 0xffffffc08c007824 */ /* 0x000fe200078e0261 */
[----:B------:R-:W-:Y:S01]  /*0a00*/  IADD3 R2, R6, 0x40, RZ ;  /* 0x0000004006027810 */ /* 0x000fe20007ffe0ff */
[----:B------:R-:W-:Y:S01]  /*0a10*/  IMAD.WIDE.U32 R8, R162, c[0x0][0x238], R6 ;  /* 0x00008e00a2087a25 */ /* 0x000fe200078e0006 */
[----:B------:R-:W-:Y:S01]  /*0a20*/  LEA.HI R138, R5, R76, RZ, 0x6 ;  /* 0x0000004c058a7211 */ /* 0x000fe200078f30ff */
[----:B------:R-:W-:Y:S01]  /*0a30*/  ULDC.U8 UR4, c[0x0][0x298] ;  /* 0x0000a60000047ab9 */ /* 0x000fe20000000000 */
[----:B------:R-:W-:Y:S01]  /*0a40*/  ISETP.GE.AND P6, PT, R2, c[0x0][0x1d4], PT ;  /* 0x0000750002007a0c */ /* 0x000fe20003fc6270 */
[----:B------:R-:W-:Y:S01]  /*0a50*/  IMAD.IADD R13, R9, 0x1, R12 ;  /* 0x00000001090d7824 */ /* 0x000fe200078e020c */
[----:B------:R-:W-:Y:S01]  /*0a60*/  SHF.R.S32.HI R2, RZ, 0x1f, R201 ;  /* 0x0000001fff027819 */ /* 0x000fe200000114c9 */
[----:B------:R-:W-:Y:S01]  /*0a70*/  IMAD.MOV.U32 R12, RZ, RZ, R8 ;  /* 0x000000ffff0c7224 */ /* 0x000fe200078e0008 */
[----:B------:R-:W-:Y:S01]  /*0a80*/  ISETP.GE.AND P2, PT, R6, c[0x0][0x1d4], PT ;  /* 0x0000750006007a0c */ /* 0x000fe20003f46270 */
[----:B------:R-:W-:Y:S01]  /*0a90*/  IMAD R8, R80, c[0x0][0x260], RZ ;  /* 0x0000980050087a24 */ /* 0x000fe200078e02ff */
[----:B------:R-:W-:Y:S01]  /*0aa0*/  SEL R95, R2, RZ, !P4 ;  /* 0x000000ff025f7207 */ /* 0x000fe20006000000 */
[----:B------:R-:W-:Y:S01]  /*0ab0*/  IMAD.WIDE.U32 R12, R199, c[0x0][0x240], R12 ;  /* 0x00009000c70c7a25 */ /* 0x000fe200078e000c */
[----:B------:R-:W-:-:S02]  /*0ac0*/  ISETP.GE.AND P1, PT, R0, 0x1, PT ;  /* 0x000000010000780c */ /* 0x000fc40003f26270 */
[----:B------:R-:W-:Y:S01]  /*0ad0*/  ISETP.GT.AND P0, PT, R0, 0x20, PT ;  /* 0x000000200000780c */ /* 0x000fe20003f04270 */
[----:B------:R-:W-:Y:S01]  /*0ae0*/  IMAD.IADD R161, R13, 0x1, R160 ;  /* 0x000000010da17824 */ /* 0x000fe200078e02a0 */
[----:B------:R-:W-:Y:S01]  /*0af0*/  IADD3 R0, R6, 0x80, RZ ;  /* 0x0000008006007810 */ /* 0x000fe20007ffe0ff */
[----:B------:R-:W-:Y:S01]  /*0b00*/  IMAD R169, R95, c[0x0][0x248], RZ ;  /* 0x000092005fa97a24 */ /* 0x000fe200078e02ff */
[----:B------:R-:W-:Y:S01]  /*0b10*/  LEA.HI R4, R5, R76, RZ, 0x2 ;  /* 0x0000004c05047211 */ /* 0x000fe200078f10ff */
[----:B------:R-:W-:Y:S01]  /*0b20*/  IMAD.MOV.U32 R160, RZ, RZ, R12 ;  /* 0x000000ffffa07224 */ /* 0x000fe200078e000c */
[----:B------:R-:W-:Y:S01]  /*0b30*/  LOP3.LUT R81, R81, 0xfffffffe, RZ, 0xc0, !PT ;  /* 0xfffffffe51517812 */ /* 0x000fe200078ec0ff */
[----:B------:R-:W-:Y:S01]  /*0b40*/  IMAD R169, R158, c[0x0][0x24c], R169 ;  /* 0x000093009ea97a24 */ /* 0x000fe200078e02a9 */
[----:B------:R-:W-:Y:S01]  /*0b50*/  SHF.L.U64.HI R113, R114, R113, c[0x0][0x23c] ;  /* 0x00008f0072717619 */ /* 0x000fe20000010271 */
[----:B------:R-:W-:Y:S01]  /*0b60*/  IMAD.WIDE.U32 R160, R158, c[0x0][0x248], R160 ;  /* 0x000092009ea07a25 */ /* 0x000fe200078e00a0 */
[----:B------:R-:W-:-:S02]  /*0b70*/  @P2 LOP3.LUT R81, R81, 0x1, RZ, 0xfc, !PT ;  /* 0x0000000151512812 */ /* 0x000fc400078efcff */
[----:B------:R-:W-:Y:S01]  /*0b80*/  ISETP.GE.AND P5, PT, R0, c[0x0][0x1d4], PT ;  /* 0x0000750000007a0c */ /* 0x000fe20003fa6270 */
[C---:B------:R-:W-:Y:S01]  /*0b90*/  IMAD R8, R199.reuse, c[0x0][0x264], R8 ;  /* 0x00009900c7087a24 */ /* 0x040fe200078e0208 */
[----:B------:R-:W-:Y:S01]  /*0ba0*/  SHF.R.S32.HI R145, RZ, 0x2, R4 ;  /* 0x00000002ff917819 */ /* 0x000fe20000011404 */
[----:B------:R-:W-:Y:S01]  /*0bb0*/  IMAD.WIDE.U32 R6, R199, c[0x0][0x260], R6 ;  /* 0x00009800c7067a25 */ /* 0x000fe200078e0006 */
[C---:B------:R-:W-:Y:S02]  /*0bc0*/  LOP3.LUT P4, RZ, R81.reuse, 0x1, RZ, 0xc0, !PT ;  /* 0x0000000151ff7812 */ /* 0x040fe4000788c0ff */
[----:B------:R-:W-:Y:S01]  /*0bd0*/  SHF.R.S32.HI R150, RZ, 0x1f, R145 ;  /* 0x0000001fff967819 */ /* 0x000fe20000011491 */
[----:B------:R-:W-:Y:S01]  /*0be0*/  IMAD.SHL.U32 R138, R138, 0x8, RZ ;  /* 0x000000088a8a7824 */ /* 0x000fe200078e00ff */
[----:B------:R-:W-:Y:S01]  /*0bf0*/  LOP3.LUT R81, R81, 0xfffffffb, RZ, 0xc0, !PT ;  /* 0xfffffffb51517812 */ /* 0x000fe200078ec0ff */
[----:B------:R-:W-:Y:S01]  /*0c00*/  IMAD.IADD R169, R161, 0x1, R169 ;  /* 0x00000001a1a97824 */ /* 0x000fe200078e02a9 */
[----:B------:R-:W-:Y:S01]  /*0c10*/  LEA.HI R124, R5, R76, RZ, 0x5 ;  /* 0x0000004c057c7211 */ /* 0x000fe200078f28ff */
[----:B------:R-:W-:Y:S01]  /*0c20*/  IMAD.MOV.U32 R168, RZ, RZ, R160 ;  /* 0x000000ffffa87224 */ /* 0x000fe200078e00a0 */
[----:B------:R-:W-:Y:S01]  /*0c30*/  LOP3.LUT R138, R3, 0xfffffe00, R138, 0xf8, !PT ;  /* 0xfffffe00038a7812 */ /* 0x000fe200078ef88a */
[----:B------:R-:W-:Y:S01]  /*0c40*/  IMAD.IADD R9, R7, 0x1, R8 ;  /* 0x0000000107097824 */ /* 0x000fe200078e0208 */
[----:B------:R-:W-:Y:S01]  /*0c50*/  LOP3.LUT R3, R4, 0xfffffffc, RZ, 0xc0, !PT ;  /* 0xfffffffc04037812 */ /* 0x000fe200078ec0ff */
[----:B------:R-:W-:Y:S01]  /*0c60*/  IMAD.MOV.U32 R8, RZ, RZ, R6 ;  /* 0x000000ffff087224 */ /* 0x000fe200078e0006 */
[----:B------:R-:W-:Y:S01]  /*0c70*/  SHF.R.S32.HI R4, RZ, 0x1f, R4 ;  /* 0x0000001fff047819 */ /* 0x000fe20000011404 */
[----:B------:R-:W-:-:S03]  /*0c80*/  IMAD.WIDE.U32 R6, R140, R100, R168 ;  /* 0x000000648c067225 */ /* 0x000fc600078e00a8 */
[----:B------:R-:W-:Y:S01]  /*0c90*/  LEA.HI R4, R4, R145, RZ, 0x3 ;  /* 0x0000009104047211 */ /* 0x000fe200078f18ff */
[----:B------:R-:W-:Y:S01]  /*0ca0*/  IMAD.IADD R10, R7, 0x1, R10 ;  /* 0x00000001070a7824 */ /* 0x000fe200078e020a */
[----:B------:R-:W-:Y:S01]  /*0cb0*/  @P1 LEA R20, P2, R6, c[0x0][0x220], 0x1 ;  /* 0x0000880006141a11 */ /* 0x000fe200078408ff */
[----:B------:R-:W-:Y:S01]  /*0cc0*/  IMAD.SHL.U32 R114, R114, 0x20, RZ ;  /* 0x0000002072727824 */ /* 0x000fe200078e00ff */
[----:B------:R-:W-:Y:S01]  /*0cd0*/  LOP3.LUT R4, R4, 0xfffffff8, RZ, 0xc0, !PT ;  /* 0xfffffff804047812 */ /* 0x000fe200078ec0ff */
[----:B------:R-:W-:Y:S01]  /*0ce0*/  IMAD.IADD R0, R76, 0x1, -R3 ;  /* 0x000000014c007824 */ /* 0x000fe200078e0a03 */
[----:B------:R-:W-:Y:S01]  /*0cf0*/  @P1 LEA.HI.X R21, R6, c[0x0][0x224], R10, 0x1, P2 ;  /* 0x0000890006151a11 */ /* 0x000fe200010f0c0a */
[----:B------:R-:W-:Y:S01]  /*0d00*/  IMAD R152, R150, c[0x0][0x280], RZ ;  /* 0x0000a00096987a24 */ /* 0x000fe200078e02ff */
[----:B------:R-:W-:Y:S01]  /*0d10*/  @P0 IADD3 R6, P2, R114, R6, RZ ;  /* 0x0000000672060210 */ /* 0x000fe20007f5e0ff */
[C---:B------:R-:W-:Y:S02]  /*0d20*/  IMAD.SHL.U32 R16, R0.reuse, 0x8, RZ ;  /* 0x0000000800107824 */ /* 0x040fe400078e00ff */
[----:B------:R-:W-:-:S02]  /*0d30*/  IMAD.SHL.U32 R18, R0, 0x4, RZ ;  /* 0x0000000400127824 */ /* 0x000fc400078e00ff */
[----:B------:R-:W-:Y:S01]  /*0d40*/  @P0 IMAD.X R3, R113, 0x1, R10, P2 ;  /* 0x0000000171030824 */ /* 0x000fe200010e060a */
[----:B------:R-:W-:Y:S01]  /*0d50*/  SHF.R.S32.HI R17, RZ, 0x1f, R16 ;  /* 0x0000001fff117819 */ /* 0x000fe20000011410 */
[C---:B------:R-:W-:Y:S01]  /*0d60*/  IMAD R152, R145.reuse, c[0x0][0x284], R152 ;  /* 0x0000a10091987a24 */ /* 0x040fe200078e0298 */
[----:B------:R-:W-:Y:S01]  /*0d70*/  @P0 LEA R10, P2, R6, c[0x0][0x220], 0x1 ;  /* 0x00008800060a0a11 */ /* 0x000fe200078408ff */
[----:B------:R-:W-:Y:S01]  /*0d80*/  IMAD R150, R150, c[0x0][0x290], RZ ;  /* 0x0000a40096967a24 */ /* 0x000fe200078e02ff */
[----:B------:R-:W-:Y:S01]  /*0d90*/  SHF.R.S32.HI R19, RZ, 0x1f, R18 ;  /* 0x0000001fff137819 */ /* 0x000fe20000011412 */
[C---:B------:R-:W-:Y:S01]  /*0da0*/  IMAD.WIDE.U32 R14, R145.reuse, c[0x0][0x280], R16 ;  /* 0x0000a000910e7a25 */ /* 0x040fe200078e0010 */
[----:B------:R-:W-:Y:S02]  /*0db0*/  @P0 LEA.HI.X R11, R6, c[0x0][0x224], R3, 0x1, P2 ;  /* 0x00008900060b0a11 */ /* 0x000fe400010f0c03 */
[----:B------:R-:W-:Y:S01]  /*0dc0*/  ISETP.GE.AND P2, PT, R16, c[0x0][0x27c], PT ;  /* 0x00009f0010007a0c */ /* 0x000fe20003f46270 */
[----:B------:R-:W-:Y:S01]  /*0dd0*/  IMAD.IADD R153, R152, 0x1, R15 ;  /* 0x0000000198997824 */ /* 0x000fe200078e020f */
[----:B------:R-:W-:Y:S01]  /*0de0*/  IADD3 R15, R18, 0x20, RZ ;  /* 0x00000020120f7810 */ /* 0x000fe20007ffe0ff */
[C---:B------:R-:W-:Y:S01]  /*0df0*/  IMAD R150, R145.reuse, c[0x0][0x294], R150 ;  /* 0x0000a50091967a24 */ /* 0x040fe200078e0296 */
[----:B------:R-:W-:Y:S01]  /*0e00*/  SEL R3, RZ, c[0x0][0x27c], !P2 ;  /* 0x00009f00ff037a07 */ /* 0x000fe20005000000 */
[----:B------:R-:W-:Y:S01]  /*0e10*/  IMAD.WIDE.U32 R12, R145, c[0x0][0x290], R16 ;  /* 0x0000a400910c7a25 */ /* 0x000fe200078e0010 */
[----:B------:R-:W-:-:S02]  /*0e20*/  IADD3 R143, R16, 0x80, RZ ;  /* 0x00000080108f7810 */ /* 0x000fc40007ffe0ff */
[----:B------:R-:W-:Y:S01]  /*0e30*/  IADD3 R142, R16, 0xa0, RZ ;  /* 0x000000a0108e7810 */ /* 0x000fe20007ffe0ff */
[----:B------:R-:W-:Y:S01]  /*0e40*/  IMAD.IADD R151, R150, 0x1, R13 ;  /* 0x0000000196977824 */ /* 0x000fe200078e020d */
[----:B------:R-:W-:Y:S01]  /*0e50*/  IADD3 R144, R16, 0x60, RZ ;  /* 0x0000006010907810 */ /* 0x000fe20007ffe0ff */
[----:B------:R-:W-:Y:S02]  /*0e60*/  IMAD.IADD R13, R18, 0x1, R15 ;  /* 0x00000001120d7824 */ /* 0x000fe400078e020f */
[----:B------:R-:W-:Y:S01]  /*0e70*/  @P2 LOP3.LUT R81, R81, 0x4, RZ, 0xfc, !PT ;  /* 0x0000000451512812 */ /* 0x000fe200078efcff */
[----:B------:R-:W-:Y:S02]  /*0e80*/  IMAD.SHL.U32 R138, R138, 0x2, RZ ;  /* 0x000000028a8a7824 */ /* 0x000fe400078e00ff */
[----:B------:R-:W-:Y:S01]  /*0e90*/  ISETP.GE.AND P2, PT, R13, c[0x0][0x27c], PT ;  /* 0x00009f000d007a0c */ /* 0x000fe20003f46270 */
[----:B------:R-:W-:Y:S01]  /*0ea0*/  IMAD.IADD R3, R16, 0x1, R3 ;  /* 0x0000000110037824 */ /* 0x000fe200078e0203 */
[----:B------:R-:W-:Y:S01]  /*0eb0*/  LOP3.LUT R81, R81, 0xfffffffd, RZ, 0xc0, !PT ;  /* 0xfffffffd51517812 */ /* 0x000fe200078ec0ff */
[----:B------:R-:W-:Y:S01]  /*0ec0*/  @!PT LDS RZ, [RZ] ;  /* 0x00000000fffff984 */ /* 0x000fe20000000800 */
[----:B------:R-:W-:Y:S01]  /*0ed0*/  @!PT LDS RZ, [RZ] ;  /* 0x00000000fffff984 */ /* 0x000fe20000000800 */
[----:B------:R-:W-:Y:S01]  /*0ee0*/  @!PT LDS RZ, [RZ] ;  /* 0x00000000fffff984 */ /* 0x000fe20000000800 */
[----:B------:R1:W-:Y:S01]  /*0ef0*/  @P1 LDGSTS.E.BYPASS.LTC128B.128 [R138+0x6100], [R20.64], !P4 ;  /* 0x06100000148a1fae */ /* 0x0003e2000e101d46 */
[C---:B------:R-:W-:Y:S01]  /*0f00*/  IMAD.IADD R141, R145.reuse, 0x1, -R4 ;  /* 0x00000001918d7824 */ /* 0x040fe200078e0a04 */
[----:B------:R-:W-:Y:S01]  /*0f10*/  SHF.R.S32.HI R136, RZ, 0x1f, R13 ;  /* 0x0000001fff887819 */ /* 0x000fe2000001140d */
[----:B------:R-:W-:Y:S01]  /*0f20*/  IMAD.WIDE.U32 R156, R145, c[0x0][0x280], R18 ;  /* 0x0000a000919c7a25 */ /* 0x000fe200078e0012 */
[----:B------:R1:W-:Y:S01]  /*0f30*/  @P1 LDGSTS.E.BYPASS.LTC128B.128 [R138+0x8100], [R20.64+0x80], !P6 ;  /* 0x08100080148a1fae */ /* 0x0003e2000f101d46 */
[----:B------:R-:W-:-:S02]  /*0f40*/  SHF.R.S32.HI R122, RZ, 0x1f, R3 ;  /* 0x0000001fff7a7819 */ /* 0x000fc40000011403 */
[----:B------:R-:W-:Y:S01]  /*0f50*/  IMAD.IADD R157, R157, 0x1, R152 ;  /* 0x000000019d9d7824 */ /* 0x000fe200078e0298 */
[----:B------:R1:W-:Y:S01]  /*0f60*/  @P1 LDGSTS.E.BYPASS.LTC128B.128 [R138+0xa100], [R20.64+0x100], !P5 ;  /* 0x0a100100148a1fae */ /* 0x0003e2000e901d46 */
[CC--:B------:R-:W-:Y:S01]  /*0f70*/  LEA.HI R108, R122.reuse, R3.reuse, RZ, 0x3 ;  /* 0x000000037a6c7211 */ /* 0x0c0fe200078f18ff */
[----:B------:R-:W-:Y:S01]  /*0f80*/  IMAD.WIDE.U32 R154, R145, c[0x0][0x290], R18 ;  /* 0x0000a400919a7a25 */ /* 0x000fe200078e0012 */
[----:B------:R-:W-:Y:S01]  /*0f90*/  LEA.HI R122, R122, R3, RZ, 0x6 ;  /* 0x000000037a7a7211 */ /* 0x000fe200078f30ff */
[----:B------:R3:W-:Y:S01]  /*0fa0*/  @P0 LDGSTS.E.BYPASS.LTC128B.128 [R138+0x7100], [R10.64], !P4 ;  /* 0x071000000a8a0fae */ /* 0x0007e2000e101d46 */
[----:B------:R-:W-:Y:S01]  /*0fb0*/  @P2 LOP3.LUT R81, R81, 0x2, RZ, 0xfc, !PT ;  /* 0x0000000251512812 */ /* 0x000fe200078efcff */
[----:B------:R-:W-:Y:S01]  /*0fc0*/  IMAD.MOV.U32 R152, RZ, RZ, R14 ;  /* 0x000000ffff987224 */ /* 0x000fe200078e000e */
[----:B------:R-:W-:Y:S01]  /*0fd0*/  IADD3 R14, R18, 0x40, RZ ;  /* 0x00000040120e7810 */ /* 0x000fe20007ffe0ff */
[----:B------:R3:W-:Y:S01]  /*0fe0*/  @P0 LDGSTS.E.BYPASS.LTC128B.128 [R138+0x9100], [R10.64+0x80], !P6 ;  /* 0x091000800a8a0fae */ /* 0x0007e2000f101d46 */
[----:B------:R-:W-:Y:S01]  /*0ff0*/  IMAD.SHL.U32 R124, R124, 0x10, RZ ;  /* 0x000000107c7c7824 */ /* 0x000fe200078e00ff */
[----:B------:R-:W-:Y:S01]  /*1000*/  LOP3.LUT R81, R81, 0xfffffff7, RZ, 0xc0, !PT ;  /* 0xfffffff751517812 */ /* 0x000fe200078ec0ff */
[----:B------:R-:W-:Y:S01]  /*1010*/  IMAD.SHL.U32 R122, R122, 0x40, RZ ;  /* 0x000000407a7a7824 */ /* 0x000fe200078e00ff */
[----:B------:R3:W-:Y:S01]  /*1020*/  @P0 LDGSTS.E.BYPASS.LTC128B.128 [R138+0xb100], [R10.64+0x100], !P5 ;  /* 0x0b1001000a8a0fae */ /* 0x0007e2000e901d46 */
[C---:B------:R-:W-:Y:S01]  /*1030*/  LOP3.LUT P0, RZ, R141.reuse, 0x4, RZ, 0xc0, !PT ;  /* 0x000000048dff7812 */ /* 0x040fe2000780c0ff */
[----:B------:R-:W-:Y:S01]  /*1040*/  IMAD.SHL.U32 R141, R141, 0x40, RZ ;  /* 0x000000408d8d7824 */ /* 0x000fe200078e00ff */
[----:B------:R-:W-:Y:S01]  /*1050*/  LOP3.LUT R124, R124, 0xfffffe00, RZ, 0xc0, !PT ;  /* 0xfffffe007c7c7812 */ /* 0x000fe200078ec0ff */
[----:B------:R-:W-:Y:S01]  /*1060*/  IMAD.IADD R155, R155, 0x1, R150 ;  /* 0x000000019b9b7824 */ /* 0x000fe200078e0296 */
[----:B------:R-:W-:Y:S01]  /*1070*/  LOP3.LUT R122, R122, 0x7ffff000, RZ, 0xc0, !PT ;  /* 0x7ffff0007a7a7812 */ /* 0x000fe200078ec0ff */
[----:B------:R-:W-:Y:S01]  /*1080*/  IMAD.MOV.U32 R150, RZ, RZ, R12 ;  /* 0x000000ffff967224 */ /* 0x000fe200078e000c */
[----:B------:R-:W-:Y:S01]  /*1090*/  LOP3.LUT R141, R141, 0x1c0, RZ, 0xc0, !PT ;  /* 0x000001c08d8d7812 */ /* 0x000fe200078ec0ff */
[----:B------:R-:W-:Y:S01]  /*10a0*/  IMAD.IADD R12, R18, 0x1, R14 ;  /* 0x00000001120c7824 */ /* 0x000fe200078e020e */
[----:B------:R-:W0:Y:S01]  /*10b0*/  LDGDEPBAR ;  /* 0x00000000000079af */ /* 0x000e220000000000 */
[----:B------:R-:W-:Y:S01]  /*10c0*/  IMAD.WIDE.U32 R164, R199, c[0x0][0x210], RZ ;  /* 0x00008400c7a47a25 */ /* 0x000fe200078e00ff */
[----:B------:R-:W-:-:S02]  /*10d0*/  SHF.R.U32.HI R125, RZ, 0x3, R141 ;  /* 0x00000003ff7d7819 */ /* 0x000fc4000001168d */
[----:B------:R-:W-:Y:S01]  /*10e0*/  LOP3.LUT R4, R141, 0x38, R108, 0xf8, !PT ;  /* 0x000000388d047812 */ /* 0x000fe200078ef86c */
[----:B------:R-:W-:Y:S01]  /*10f0*/  IMAD R139, R0, 0x40, R145 ;  /* 0x00000040008b7824 */ /* 0x000fe200078e0291 */
[----:B------:R-:W-:Y:S01]  /*1100*/  ISETP.GE.AND P1, PT, R12, c[0x0][0x27c], PT ;  /* 0x00009f000c007a0c */ /* 0x000fe20003f26270 */
[----:B------:R-:W-:Y:S01]  /*1110*/  IMAD.MOV.U32 R98, RZ, RZ, c[0x0][0x2b8] ;  /* 0x0000ae00ff627624 */ /* 0x000fe200078e00ff */
[----:B------:R-:W-:Y:S01]  /*1120*/  LOP3.LUT R5, R4, R125, RZ, 0x3c, !PT ;  /* 0x0000007d04057212 */ /* 0x000fe200078e3cff */
[----:B------:R-:W-:Y:S01]  /*1130*/  IMAD.MOV.U32 R83, RZ, RZ, c[0x0][0x27c] ;  /* 0x00009f00ff537624 */ /* 0x000fe200078e00ff */
[----:B------:R-:W-:Y:S01]  /*1140*/  SHF.R.S32.HI R0, RZ, 0x1f, R143 ;  /* 0x0000001fff007819 */ /* 0x000fe2000001148f */
[----:B------:R-:W-:Y:S01]  /*1150*/  IMAD R95, R95, c[0x0][0x268], RZ ;  /* 0x00009a005f5f7a24 */ /* 0x000fe200078e02ff */
[----:B------:R-:W-:Y:S01]  /*1160*/  IADD3 R122, R5, R122, R124 ;  /* 0x0000007a057a7210 */ /* 0x000fe20007ffe07c */
[----:B------:R-:W-:Y:S01]  /*1170*/  IMAD.MOV.U32 R102, RZ, RZ, c[0x0][0x280] ;  /* 0x0000a000ff667624 */ /* 0x000fe200078e00ff */
[----:B------:R-:W-:Y:S01]  /*1180*/  SEL R3, RZ, c[0x0][0x27c], !P1 ;  /* 0x00009f00ff037a07 */ /* 0x000fe20004800000 */
[----:B------:R-:W-:Y:S01]  /*1190*/  IMAD R95, R158, c[0x0][0x26c], R95 ;  /* 0x00009b009e5f7a24 */ /* 0x000fe200078e025f */
[----:B------:R-:W-:Y:S01]  /*11a0*/  LEA.HI R129, R0, R143, RZ, 0x3 ;  /* 0x0000008f00817211 */ /* 0x000fe200078f18ff */
[----:B------:R-:W-:Y:S01]  /*11b0*/  IMAD.WIDE.U32 R158, R158, c[0x0][0x268], R8 ;  /* 0x00009a009e9e7a25 */ /* 0x000fe200078e0008 */
[----:B------:R-:W-:-:S02]  /*11c0*/  LOP3.LUT R0, R141, 0x18, R16, 0xf8, !PT ;  /* 0x000000188d007812 */ /* 0x000fc400078ef810 */
[----:B------:R-:W-:Y:S01]  /*11d0*/  @P1 LOP3.LUT R81, R81, 0x8, RZ, 0xfc, !PT ;  /* 0x0000000851511812 */ /* 0x000fe200078efcff */
[--C-:B------:R-:W-:Y:S01]  /*11e0*/  IMAD.IADD R3, R3, 0x1, R12.reuse ;  /* 0x0000000103037824 */ /* 0x100fe200078e020c */
[----:B------:R-:W-:Y:S01]  /*11f0*/  ISETP.NE.AND P1, PT, R98, 0x1, PT ;  /* 0x000000016200780c */ /* 0x000fe20003f25270 */
[----:B------:R-:W-:Y:S01]  /*1200*/  IMAD R8, R80, c[0x0][0x1e8], RZ ;  /* 0x00007a0050087a24 */ /* 0x000fe200078e02ff */
[----:B------:R-:W-:Y:S01]  /*1210*/  SHF.R.S32.HI R137, RZ, 0x1f, R12 ;  /* 0x0000001fff897819 */ /* 0x000fe2000001140c */
[----:B------:R-:W-:Y:S01]  /*1220*/  IMAD.MOV.U32 R104, RZ, RZ, c[0x0][0x290] ;  /* 0x0000a400ff687624 */ /* 0x000fe200078e00ff */
[----:B------:R-:W-:Y:S01]  /*1230*/  SHF.R.S32.HI R120, RZ, 0x1f, R3 ;  /* 0x0000001fff787819 */ /* 0x000fe20000011403 */
[----:B-----5:R-:W-:Y:S01]  /*1240*/  IMAD.WIDE.U32 R154, R79, c[0x0][0x290], R154 ;  /* 0x0000a4004f9a7a25 */ /* 0x020fe200078e009a */
[----:B------:R-:W-:Y:S02]  /*1250*/  LOP3.LUT R81, R81, 0xffffffdf, RZ, 0xc0, !PT ;  /* 0xffffffdf51517812 */ /* 0x000fe400078ec0ff */
[CC--:B------:R-:W-:Y:S01]  /*1260*/  LEA.HI R112, R120.reuse, R3.reuse, RZ, 0x3 ;  /* 0x0000000378707211 */ /* 0x0c0fe200078f18ff */
[----:B------:R-:W-:Y:S01]  /*1270*/  IMAD.MOV.U32 R123, RZ, RZ, c[0x0][0x27c] ;  /* 0x00009f00ff7b7624 */ /* 0x000fe200078e00ff */
[----:B------:R-:W-:Y:S01]  /*1280*/  LEA.HI R120, R120, R3, RZ, 0x6 ;  /* 0x0000000378787211 */ /* 0x000fe200078f30ff */
[----:B------:R-:W-:Y:S01]  /*1290*/  IMAD.WIDE.U32 R166, R199, c[0x0][0x1e8], RZ ;  /* 0x00007a00c7a67a25 */ /* 0x000fe200078e00ff */
[----:B------:R-:W-:-:S02]  /*12a0*/  LOP3.LUT R4, R141, 0x38, R112, 0xf8, !PT ;  /* 0x000000388d047812 */ /* 0x000fc400078ef870 */
[----:B------:R-:W-:Y:S01]  /*12b0*/  SHF.R.S32.HI R135, RZ, 0x3, R108 ;  /* 0x00000003ff877819 */ /* 0x000fe2000001146c */
[----:B------:R-:W-:Y:S01]  /*12c0*/  IMAD.SHL.U32 R120, R120, 0x40, RZ ;  /* 0x0000004078787824 */ /* 0x000fe200078e00ff */
[----:B------:R-:W-:Y:S01]  /*12d0*/  LOP3.LUT R3, R4, R125, RZ, 0x3c, !PT ;  /* 0x0000007d04037212 */ /* 0x000fe200078e3cff */
[----:B------:R-:W-:Y:S01]  /*12e0*/  IMAD R105, R199, c[0x0][0x1ec], R8 ;  /* 0x00007b00c7697a24 */ /* 0x000fe200078e0208 */
[----:B------:R-:W-:Y:S01]  /*12f0*/  SHF.R.S32.HI R127, RZ, 0x3, R112 ;  /* 0x00000003ff7f7819 */ /* 0x000fe20000011470 */
[C---:B------:R-:W-:Y:S01]  /*1300*/  IMAD.WIDE.U32 R156, R79.reuse, c[0x0][0x280], R156 ;  /* 0x0000a0004f9c7a25 */ /* 0x040fe200078e009c */
[----:B------:R-:W-:Y:S02]  /*1310*/  LOP3.LUT R120, R120, 0x7ffff000, RZ, 0xc0, !PT ;  /* 0x7ffff00078787812 */ /* 0x000fe400078ec0ff */
[----:B------:R-:W-:Y:S01]  /*1320*/  LOP3.LUT R108, R108, 0xfffffff8, RZ, 0xc0, !PT ;  /* 0xfffffff86c6c7812 */ /* 0x000fe200078ec0ff */
[----:B------:R-:W-:Y:S01]  /*1330*/  IMAD.WIDE.U32 R152, R79, c[0x0][0x280], R152 ;  /* 0x0000a0004f987a25 */ /* 0x000fe200078e0098 */
[----:B------:R-:W-:-:S02]  /*1340*/  LOP3.LUT R112, R112, 0xfffffff8, RZ, 0xc0, !PT ;  /* 0xfffffff870707812 */ /* 0x000fc400078ec0ff */
[----:B------:R-:W-:Y:S01]  /*1350*/  LEA.HI R136, R136, R13, RZ, 0x3 ;  /* 0x0000000d88887211 */ /* 0x000fe200078f18ff */
[----:B------:R-:W-:Y:S01]  /*1360*/  IMAD.WIDE.U32 R150, R79, c[0x0][0x290], R150 ;  /* 0x0000a4004f967a25 */ /* 0x000fe200078e0096 */
[----:B------:R-:W-:Y:S02]  /*1370*/  LEA.HI R137, R137, R12, RZ, 0x3 ;  /* 0x0000000c89897211 */ /* 0x000fe400078f18ff */
[----:B------:R-:W-:Y:S01]  /*1380*/  LOP3.LUT R81, R81, 0xffffffef, RZ, 0xc0, !PT ;  /* 0xffffffef51517812 */ /* 0x000fe200078ec0ff */
[----:B------:R-:W-:Y:S01]  /*1390*/  IMAD.SHL.U32 R123, R123, 0x2, RZ ;  /* 0x000000027b7b7824 */ /* 0x000fe200078e00ff */
[----:B------:R-:W-:Y:S01]  /*13a0*/  IADD3 R120, R3, R120, R124 ;  /* 0x0000007803787210 */ /* 0x000fe20007ffe07c */
[----:B------:R-:W-:Y:S01]  /*13b0*/  IMAD.IADD R105, R167, 0x1, R105 ;  /* 0x00000001a7697824 */ /* 0x000fe200078e0269 */
[----:B------:R-:W-:Y:S01]  /*13c0*/  SHF.R.S32.HI R107, RZ, 0x1f, R108 ;  /* 0x0000001fff6b7819 */ /* 0x000fe2000001146c */
[----:B------:R-:W-:Y:S01]  /*13d0*/  IMAD.IADD R95, R159, 0x1, R95 ;  /* 0x000000019f5f7824 */ /* 0x000fe200078e025f */
[----:B------:R-:W-:Y:S01]  /*13e0*/  SHF.R.S32.HI R111, RZ, 0x1f, R112 ;  /* 0x0000001fff6f7819 */ /* 0x000fe20000011470 */
[----:B------:R-:W-:Y:S01]  /*13f0*/  IMAD.SHL.U32 R122, R122, 0x2, RZ ;  /* 0x000000027a7a7824 */ /* 0x000fe200078e00ff */
[----:B------:R-:W-:Y:S01]  /*1400*/  LOP3.LUT R129, R129, 0xfffffff8, RZ, 0xc0, !PT ;  /* 0xfffffff881817812 */ /* 0x000fe200078ec0ff */
[----:B------:R-:W-:Y:S01]  /*1410*/  IMAD.SHL.U32 R120, R120, 0x2, RZ ;  /* 0x0000000278787824 */ /* 0x000fe200078e00ff */
[----:B------:R-:W-:-:S02]  /*1420*/  LOP3.LUT R136, R136, 0xfffffff8, RZ, 0xc0, !PT ;  /* 0xfffffff888887812 */ /* 0x000fc400078ec0ff */
[----:B------:R-:W-:Y:S02]  /*1430*/  LOP3.LUT R137, R137, 0xfffffff8, RZ, 0xc0, !PT ;  /* 0xfffffff889897812 */ /* 0x000fe400078ec0ff */
[----:B------:R-:W-:Y:S02]  /*1440*/  @P1 LOP3.LUT R81, R81, 0x10, RZ, 0xfc, !PT ;  /* 0x0000001051511812 */ /* 0x000fe400078efcff */
[CC--:B------:R-:W-:Y:S01]  /*1450*/  SHF.L.U64.HI R101, R102.reuse, R103.reuse, c[0x0][0x284] ;  /* 0x0000a10066657619 */ /* 0x0c0fe20000010267 */
[----:B------:R-:W-:Y:S01]  /*1460*/  IMAD.SHL.U32 R102, R102, 0x40, RZ ;  /* 0x0000004066667824 */ /* 0x000fe200078e00ff */
[C---:B------:R-:W-:Y:S01]  /*1470*/  SHF.L.U64.HI R103, R104.reuse, R103, c[0x0][0x294] ;  /* 0x0000a50068677619 */ /* 0x040fe20000010267 */
[----:B------:R-:W-:Y:S01]  /*1480*/  IMAD.SHL.U32 R104, R104, 0x40, RZ ;  /* 0x0000004068687824 */ /* 0x000fe200078e00ff */
[C---:B------:R-:W-:Y:S01]  /*1490*/  SHF.L.U64.HI R107, R108.reuse, 0x1, R107 ;  /* 0x000000016c6b7819 */ /* 0x040fe2000001026b */
[----:B------:R-:W-:Y:S01]  /*14a0*/  IMAD.SHL.U32 R108, R108, 0x2, RZ ;  /* 0x000000026c6c7824 */ /* 0x000fe200078e00ff */
[C---:B------:R-:W-:Y:S01]  /*14b0*/  SHF.L.U64.HI R111, R112.reuse, 0x1, R111 ;  /* 0x00000001706f7819 */ /* 0x040fe2000001026f */
[----:B------:R-:W-:Y:S01]  /*14c0*/  IMAD.SHL.U32 R112, R112, 0x2, RZ ;  /* 0x0000000270707824 */ /* 0x000fe200078e00ff */
[----:B---3--:R-:W-:-:S02]  /*14d0*/  IADD3 R11, R18, 0x30, RZ ;  /* 0x00000030120b7810 */ /* 0x008fc40007ffe0ff */
[C---:B------:R-:W-:Y:S02]  /*14e0*/  IADD3 R10, R18.reuse, 0x50, RZ ;  /* 0x00000050120a7810 */ /* 0x040fe40007ffe0ff */
[----:B------:R-:W-:Y:S02]  /*14f0*/  IADD3 R9, R18, 0x10, RZ ;  /* 0x0000001012097810 */ /* 0x000fe40007ffe0ff */
[----:B------:R-:W-:Y:S02]  /*1500*/  SHF.R.S32.HI R116, RZ, 0x1f, R129 ;  /* 0x0000001fff747819 */ /* 0x000fe40000011481 */
[----:B------:R-:W-:Y:S02]  /*1510*/  SHF.R.S32.HI R119, RZ, 0x1f, R136 ;  /* 0x0000001fff777819 */ /* 0x000fe40000011488 */
[----:B------:R-:W-:Y:S02]  /*1520*/  SHF.R.S32.HI R118, RZ, 0x1f, R137 ;  /* 0x0000001fff767819 */ /* 0x000fe40000011489 */
[----:B--2---:R-:W-:Y:S01]  /*1530*/  @P3 SHF.R.S32.HI R149, RZ, 0x1f, R148 ;  /* 0x0000001fff953819 */ /* 0x004fe20000011494 */
[----:B------:R-:W-:Y:S01]  /*1540*/  @!P3 IMAD.MOV.U32 R149, RZ, RZ, R2 ;  /* 0x000000ffff95b224 */ /* 0x000fe200078e0002 */
[----:B------:R-:W-:Y:S01]  /*1550*/  SEL R2, RZ, c[0x0][0x27c], !P2 ;  /* 0x00009f00ff027a07 */ /* 0x000fe20005000000 */
[----:B------:R-:W-:-:S02]  /*1560*/  @!P3 IMAD.MOV.U32 R148, RZ, RZ, R201 ;  /* 0x000000ffff94b224 */ /* 0x000fc400078e00c9 */
[----:B------:R-:W-:Y:S02]  /*1570*/  IMAD R89, R149, c[0x0][0x2b0], RZ ;  /* 0x0000ac0095597a24 */ /* 0x000fe400078e02ff */
[----:B------:R-:W-:Y:S02]  /*1580*/  IMAD.IADD R7, R2, 0x1, R13 ;  /* 0x0000000102077824 */ /* 0x000fe400078e020d */
[C---:B------:R-:W-:Y:S02]  /*1590*/  IMAD R89, R148.reuse, c[0x0][0x2b4], R89 ;  /* 0x0000ad0094597a24 */ /* 0x040fe400078e0259 */
[----:B------:R-:W-:Y:S01]  /*15a0*/  IMAD.WIDE.U32 R148, R148, c[0x0][0x2b0], RZ ;  /* 0x0000ac0094947a25 */ /* 0x000fe200078e00ff */
[----:B------:R-:W-:-:S03]  /*15b0*/  SHF.R.S32.HI R2, RZ, 0x1f, R7 ;  /* 0x0000001fff027819 */ /* 0x000fc60000011407 */
[----:B------:R-:W-:Y:S01]  /*15c0*/  IMAD.IADD R89, R149, 0x1, R89 ;  /* 0x0000000195597824 */ /* 0x000fe200078e0259 */
[CC--:B------:R-:W-:Y:S02]  /*15d0*/  LEA.HI R110, R2.reuse, R7.reuse, RZ, 0x3 ;  /* 0x00000007026e7211 */ /* 0x0c0fe400078f18ff */
[----:B------:R-:W-:Y:S02]  /*15e0*/  LEA.HI R2, R2, R7, RZ, 0x6 ;  /* 0x0000000702027211 */ /* 0x000fe400078f30ff */
[----:B------:R-:W-:Y:S02]  /*15f0*/  LOP3.LUT R6, R141, 0x38, R110, 0xf8, !PT ;  /* 0x000000388d067812 */ /* 0x000fe400078ef86e */
[----:B------:R-:W-:Y:S01]  /*1600*/  SHF.R.S32.HI R7, RZ, 0x1f, R144 ;  /* 0x0000001fff077819 */ /* 0x000fe20000011490 */
[----:B------:R-:W-:Y:S01]  /*1610*/  IMAD.SHL.U32 R2, R2, 0x40, RZ ;  /* 0x0000004002027824 */ /* 0x000fe200078e00ff */
[----:B------:R-:W-:Y:S01]  /*1620*/  LOP3.LUT R121, R6, R125, RZ, 0x3c, !PT ;  /* 0x0000007d06797212 */ /* 0x000fe200078e3cff */
[----:B------:R-:W-:Y:S01]  /*1630*/  IMAD R6, R80, c[0x0][0x210], RZ ;  /* 0x0000840050067a24 */ /* 0x000fe200078e02ff */
[----:B------:R-:W-:-:S02]  /*1640*/  SHF.R.S32.HI R130, RZ, 0x3, R110 ;  /* 0x00000003ff827819 */ /* 0x000fc4000001146e */
[----:B------:R-:W-:Y:S01]  /*1650*/  LOP3.LUT R2, R2, 0x7ffff000, RZ, 0xc0, !PT ;  /* 0x7ffff00002027812 */ /* 0x000fe200078ec0ff */
[----:B------:R-:W-:Y:S01]  /*1660*/  IMAD R5, R199, c[0x0][0x214], R6 ;  /* 0x00008500c7057a24 */ /* 0x000fe200078e0206 */
[----:B------:R-:W-:Y:S02]  /*1670*/  LOP3.LUT R110, R110, 0xfffffff8, RZ, 0xc0, !PT ;  /* 0xfffffff86e6e7812 */ /* 0x000fe400078ec0ff */
[----:B------:R-:W-:Y:S01]  /*1680*/  IADD3 R121, R121, R2, R124 ;  /* 0x0000000279797210 */ /* 0x000fe20007ffe07c */
[----:B------:R-:W-:Y:S01]  /*1690*/  IMAD.IADD R106, R165, 0x1, R5 ;  /* 0x00000001a56a7824 */ /* 0x000fe200078e0205 */
[----:B------:R-:W-:Y:S02]  /*16a0*/  SHF.R.S32.HI R5, RZ, 0x1f, R142 ;  /* 0x0000001fff057819 */ /* 0x000fe4000001148e */
[----:B------:R-:W-:Y:S01]  /*16b0*/  SHF.R.S32.HI R2, RZ, 0x1f, R79 ;  /* 0x0000001fff027819 */ /* 0x000fe2000001144f */
[----:B------:R-:W-:Y:S01]  /*16c0*/  IMAD.SHL.U32 R121, R121, 0x2, RZ ;  /* 0x0000000279797824 */ /* 0x000fe200078e00ff */
[----:B------:R-:W-:-:S02]  /*16d0*/  LEA.HI R128, R5, R142, RZ, 0x3 ;  /* 0x0000008e05807211 */ /* 0x000fc400078f18ff */
[----:B------:R-:W-:Y:S01]  /*16e0*/  LOP3.LUT R5, R0, R125, RZ, 0x3c, !PT ;  /* 0x0000007d00057212 */ /* 0x000fe200078e3cff */
[C---:B------:R-:W-:Y:S01]  /*16f0*/  IMAD R4, R2.reuse, c[0x0][0x280], RZ ;  /* 0x0000a00002047a24 */ /* 0x040fe200078e02ff */
[----:B------:R-:W-:Y:S01]  /*1700*/  LEA.HI R134, R7, R144, RZ, 0x3 ;  /* 0x0000009007867211 */ /* 0x000fe200078f18ff */
[----:B------:R-:W-:Y:S01]  /*1710*/  IMAD R2, R2, c[0x0][0x290], RZ ;  /* 0x0000a40002027a24 */ /* 0x000fe200078e02ff */
[----:B------:R-:W-:Y:S01]  /*1720*/  SHF.R.S32.HI R109, RZ, 0x1f, R110 ;  /* 0x0000001fff6d7819 */ /* 0x000fe2000001146e */
[----:B------:R-:W-:Y:S01]  /*1730*/  IMAD.IADD R132, R5, 0x1, R124 ;  /* 0x0000000105847824 */ /* 0x000fe200078e027c */
[----:B------:R-:W-:Y:S01]  /*1740*/  LOP3.LUT R134, R134, 0xfffffff8, RZ, 0xc0, !PT ;  /* 0xfffffff886867812 */ /* 0x000fe200078ec0ff */
[C---:B------:R-:W-:Y:S01]  /*1750*/  IMAD R91, R79.reuse, c[0x0][0x294], R2 ;  /* 0x0000a5004f5b7a24 */ /* 0x040fe200078e0202 */
[----:B------:R-:W-:Y:S01]  /*1760*/  LOP3.LUT R128, R128, 0xfffffff8, RZ, 0xc0, !PT ;  /* 0xfffffff880807812 */ /* 0x000fe200078ec0ff */
[----:B------:R-:W-:Y:S01]  /*1770*/  IMAD R3, R79, c[0x0][0x284], R4 ;  /* 0x0000a1004f037a24 */ /* 0x000fe200078e0204 */
[----:B------:R-:W-:Y:S01]  /*1780*/  LEA R132, R132, 0x100, 0x1 ;  /* 0x0000010084847811 */ /* 0x000fe200078e08ff */
[----:B------:R-:W-:Y:S01]  /*1790*/  IMAD.IADD R93, R155, 0x1, R91 ;  /* 0x000000019b5d7824 */ /* 0x000fe200078e025b */
[----:B------:R-:W-:Y:S01]  /*17a0*/  SHF.L.U64.HI R109, R110, 0x1, R109 ;  /* 0x000000016e6d7819 */ /* 0x000fe2000001026d */
[----:B------:R-:W-:Y:S01]  /*17b0*/  IMAD.IADD R94, R157, 0x1, R3 ;  /* 0x000000019d5e7824 */ /* 0x000fe200078e0203 */
[C---:B------:R-:W-:Y:S01]  /*17c0*/  IADD3 R131, R132.reuse, 0x40, RZ ;  /* 0x0000004084837810 */ /* 0x040fe20007ffe0ff */
[----:B------:R-:W-:Y:S01]  /*17d0*/  IMAD.IADD R92, R3, 0x1, R153 ;  /* 0x00000001035c7824 */ /* 0x000fe200078e0299 */
[----:B------:R-:W-:Y:S01]  /*17e0*/  @P0 IADD3 R131, R132, -0x40, RZ ;  /* 0xffffffc084830810 */ /* 0x000fe20007ffe0ff */
[----:B------:R-:W-:Y:S01]  /*17f0*/  IMAD.IADD R91, R91, 0x1, R151 ;  /* 0x000000015b5b7824 */ /* 0x000fe200078e0297 */
[----:B------:R-:W-:Y:S01]  /*1800*/  BAR.SYNC.DEFER_BLOCKING 0x0 ;  /* 0x0000000000007b1d */ /* 0x000fe20000010000 */
[----:B------:R-:W-:Y:S01]  /*1810*/  ISETP.GE.AND P0, PT, R83, 0x1, PT ;  /* 0x000000015300780c */ /* 0x000fe20003f06270 */
[----:B------:R-:W-:Y:S01]  /*1820*/  IMAD.SHL.U32 R110, R110, 0x2, RZ ;  /* 0x000000026e6e7824 */ /* 0x000fe200078e00ff */
[----:B------:R-:W-:-:S02]  /*1830*/  SHF.R.S32.HI R117, RZ, 0x1f, R134 ;  /* 0x0000001fff757819 */ /* 0x000fc40000011486 */
[----:B------:R-:W-:-:S09]  /*1840*/  SHF.R.S32.HI R115, RZ, 0x1f, R128 ;  /* 0x0000001fff737819 */ /* 0x000fd20000011480 */
[----:B-1----:R-:W-:Y:S02]  /*1850*/  @P0 LOP3.LUT R81, R81, 0x20, RZ, 0xfc, !PT ;  /* 0x0000002051510812 */ /* 0x002fe400078efcff */
.L_x_90:
[----:B------:R-:W-:Y:S01]  /*1860*/  IMAD.SHL.U32 R88, R140, 0x40, RZ ;  /* 0x000000408c587824 */ /* 0x000fe200078e00ff */
[----:B------:R-:W-:Y:S04]  /*1870*/  DEPBAR.LE SB0, 0x0 ;  /* 0x000080000000791a */ /* 0x000fe80000000000 */
[----:B------:R-:W-:Y:S01]  /*1880*/  IMAD.IADD R0, R139, 0x1, R88 ;  /* 0x000000018b007824 */ /* 0x000fe200078e0258 */
[----:B------:R-:W-:Y:S01]  /*1890*/  ISETP.NE.AND P1, PT, R98, 0x1, PT ;  /* 0x000000016200780c */ /* 0x000fe20003f25270 */
[----:B------:R-:W-:Y:S01]  /*18a0*/  IMAD.MOV.U32 R126, RZ, RZ, RZ ;  /* 0x000000ffff7e7224 */ /* 0x000fe200078e00ff */
[----:B------:R-:W-:Y:S01]  /*18b0*/  ISETP.GE.AND P2, PT, R83, 0x1, PT ;  /* 0x000000015300780c */ /* 0x000fe20003f46270 */
[----:B------:R-:W-:Y:S01]  /*18c0*/  IMAD.IADD R87, R90, 0x1, R0 ;  /* 0x000000015a577824 */ /* 0x000fe200078e0200 */
[----:B------:R-:W-:Y:S01]  /*18d0*/  ISETP.GE.AND P0, PT, R0, R147, PT ;  /* 0x000000930000720c */ /* 0x000fe20003f06270 */
[----:B------:R-:W-:Y:S02]  /*18e0*/  BSSY B1, `(.L_x_66) ;  /* 0x00003d7000017945 */ /* 0x000fe40003800000 */
[--C-:B------:R-:W-:Y:S01]  /*18f0*/  IMAD.MOV.U32 R0, RZ, RZ, R87.reuse ;  /* 0x000000ffff007224 */ /* 0x100fe200078e0057 */
[----:B------:R-:W-:Y:S05]  /*1900*/  ISETP.GT.OR P0, PT, R139, 0x3f, P0 ;  /* 0x0000003f8b00780c */ /* 0x000fea0000704670 */
[----:B------:R-:W-:Y:S05]  /*1910*/  @P1 IMAD.HI.U32 R2, R87, c[0x0][0x2bc], RZ ;  /* 0x0000af0057021a27 */ /* 0x000fea00078e00ff */
[----:B------:R-:W-:Y:S04]  /*1920*/  @P1 SHF.R.U32.HI R0, RZ, c[0x0][0x2c0], R2 ;  /* 0x0000b000ff001a19 */ /* 0x000fe80000011602 */
[C---:B------:R-:W-:Y:S04]  /*1930*/  @!P0 IADD3 R3, P1, R0.reuse, R148, RZ ;  /* 0x0000009400038210 */ /* 0x040fe80007f3e0ff */
[----:B------:R-:W-:Y:S01]  /*1940*/  @!P0 LEA.HI.X.SX32 R2, R0, R89, 0x1, P1 ;  /* 0x0000005900028211 */ /* 0x000fe200008f0eff */
[----:B------:R-:W-:Y:S01]  /*1950*/  IMAD.MOV R0, RZ, RZ, -R0 ;  /* 0x000000ffff007224 */ /* 0x000fe200078e0a00 */
[C---:B-1----:R-:W-:Y:S03]  /*1960*/  @!P0 LEA R20, P1, R3.reuse, c[0x0][0x2a0], 0x2 ;  /* 0x0000a80003148a11 */ /* 0x042fe600078210ff */
[----:B------:R-:W-:Y:S01]  /*1970*/  IMAD R87, R0, c[0x0][0x2b8], R87 ;  /* 0x0000ae0000577a24 */ /* 0x000fe200078e0257 */
[----:B------:R-:W-:Y:S03]  /*1980*/  @!P0 LEA.HI.X R21, R3, c[0x0][0x2a4], R2, 0x2, P1 ;  /* 0x0000a90003158a11 */ /* 0x000fe600008f1402 */
[C---:B------:R-:W-:Y:S01]  /*1990*/  IMAD.WIDE.U32 R6, R87.reuse, c[0x0][0x1e0], RZ ;  /* 0x0000780057067a25 */ /* 0x040fe200078e00ff */
[----:B------:R-:W-:Y:S01]  /*19a0*/  SHF.R.S32.HI R86, RZ, 0x1f, R87 ;  /* 0x0000001fff567819 */ /* 0x000fe20000011457 */
[----:B------:R-:W2:Y:S04]  /*19b0*/  @!P0 LDG.E R126, [R20.64] ;  /* 0x00000006147e8981 */ /* 0x000ea8000c1e1900 */
[----:B------:R-:W-:Y:S01]  /*19c0*/  IMAD R0, R86, c[0x0][0x1e0], RZ ;  /* 0x0000780056007a24 */ /* 0x000fe200078e02ff */
[----:B------:R-:W-:Y:S03]  /*19d0*/  BAR.SYNC.DEFER_BLOCKING 0x0 ;  /* 0x0000000000007b1d */ /* 0x000fe60000010000 */
[----:B------:R-:W-:Y:S04]  /*19e0*/  IMAD R0, R87, c[0x0][0x1e4], R0 ;  /* 0x0000790057007a24 */ /* 0x000fe800078e0200 */
[----:B------:R-:W-:Y:S01]  /*19f0*/  IMAD.IADD R7, R7, 0x1, R0 ;  /* 0x0000000107077824 */ /* 0x000fe200078e0200 */
[----:B--2---:R-:W-:Y:S03]  /*1a00*/  SHF.R.S32.HI R85, RZ, 0x1f, R126 ;  /* 0x0000001fff557819 */ /* 0x004fe6000001147e */
[----:B------:R-:W-:Y:S04]  /*1a10*/  IMAD.WIDE.U32 R6, R126, c[0x0][0x1f0], R6 ;  /* 0x00007c007e067a25 */ /* 0x000fe800078e0006 */
[----:B------:R-:W-:Y:S01]  /*1a20*/  IMAD R4, R85, c[0x0][0x1f0], RZ ;  /* 0x00007c0055047a24 */ /* 0x000fe200078e02ff */
[----:B------:R-:W-:Y:S03]  /*1a30*/  IADD3 R3, P0, R166, R6, RZ ;  /* 0x00000006a6037210 */ /* 0x000fe60007f1e0ff */
[----:B------:R-:W-:Y:S05]  /*1a40*/  IMAD R4, R126, c[0x0][0x1f4], R4 ;  /* 0x00007d007e047a24 */ /* 0x000fea00078e0204 */
[----:B------:R-:W-:Y:S02]  /*1a50*/  IADD3.X R4, R105, R7, R4, P0, !PT ;  /* 0x0000000769047210 */ /* 0x000fe400007fe404 */
[C---:B------:R-:W-:Y:S04]  /*1a60*/  LEA R0, P0, R3.reuse, c[0x0][0x1c8], 0x1 ;  /* 0x0000720003007a11 */ /* 0x040fe800078008ff */
[----:B------:R-:W-:Y:S01]  /*1a70*/  LEA.HI.X R4, R3, c[0x0][0x1cc], R4, 0x1, P0 ;  /* 0x0000730003047a11 */ /* 0x000fe200000f0c04 */
[----:B----4-:R-:W-:-:S05]  /*1a80*/  @!P2 BRA `(.L_x_67) ;  /* 0x000039600000a947 */ /* 0x010fca0003800000 */
[-C--:B------:R-:W-:Y:S01]  /*1a90*/  IMAD R3, R101, R140.reuse, RZ ;  /* 0x0000008c65037224 */ /* 0x080fe200078e02ff */
[----:B------:R-:W-:Y:S01]  /*1aa0*/  ISETP.NE.AND P0, PT, RZ, UR4, PT ;  /* 0x00000004ff007c0c */ /* 0x000fe2000bf05270 */
[-C--:B------:R-:W-:Y:S01]  /*1ab0*/  IMAD R5, R103, R140.reuse, RZ ;  /* 0x0000008c67057224 */ /* 0x080fe200078e02ff */
[----:B------:R-:W-:Y:S01]  /*1ac0*/  SHF.R.S32.HI R2, RZ, 0x1f, R140 ;  /* 0x0000001fff027819 */ /* 0x000fe2000001148c */
[----:B------:R-:W-:Y:S01]  /*1ad0*/  IMAD.WIDE.U32 R40, R102, R140, RZ ;  /* 0x0000008c66287225 */ /* 0x000fe200078e00ff */
[----:B------:R-:W-:Y:S03]  /*1ae0*/  IADD3 R84, -R88, R147, RZ ;  /* 0x0000009358547210 */ /* 0x000fe60007ffe1ff */
[----:B------:R-:W-:Y:S01]  /*1af0*/  IMAD R3, R2, R102, R3 ;  /* 0x0000006602037224 */ /* 0x000fe200078e0203 */
[----:B------:R-:W-:Y:S01]  /*1b00*/  IMNMX R84, R84, 0x40, PT ;  /* 0x0000004054547817 */ /* 0x000fe20003800200 */
[----:B------:R-:W-:Y:S02]  /*1b10*/  IMAD R5, R2, R104, R5 ;  /* 0x0000006802057224 */ /* 0x000fe400078e0205 */
[----:B------:R-:W-:Y:S01]  /*1b20*/  IMAD.WIDE.U32 R6, R104, R140, RZ ;  /* 0x0000008c68067225 */ /* 0x000fe200078e00ff */
[----:B------:R-:W-:Y:S04]  /*1b30*/  IADD3 R3, R41, R3, RZ ;  /* 0x0000000329037210 */ /* 0x000fe80007ffe0ff */
[----:B------:R-:W-:Y:S01]  /*1b40*/  IADD3 R2, R7, R5, RZ ;  /* 0x0000000507027210 */ /* 0x000fe20007ffe0ff */
[----:B------:R-:W-:-:S05]  /*1b50*/  @!P0 BRA `(.L_x_68) ;  /* 0x00001c0000008947 */ /* 0x000fca0003800000 */
[----:B------:R-:W-:Y:S01]  /*1b60*/  ISETP.GE.AND P1, PT, R145, R84, PT ;  /* 0x000000549100720c */ /* 0x000fe20003f26270 */
[----:B------:R-:W-:Y:S01]  /*1b70*/  BSSY B0, `(.L_x_69) ;  /* 0x000003a000007945 */ /* 0x000fe20003800000 */
        /* <DEDUP_REMOVED lines=12> */
[----:B------:R-:W-:-:S05]  /*1c40*/  @P1 BRA `(.L_x_70) ;  /* 0x000002c000001947 */ /* 0x000fca0003800000 */
[----:B------:R-:W-:Y:S01]  /*1c50*/  IADD3 R40, P0, R156, R40, RZ ;  /* 0x000000289c287210 */ /* 0x000fe20007f1e0ff */
[----:B------:R-:W-:Y:S01]  /*1c60*/  CS2R R62, SRZ ;  /* 0x00000000003e7805 */ /* 0x000fe2000001ff00 */
[----:B------:R-:W-:Y:S01]  /*1c70*/  CS2R R34, SRZ ;  /* 0x0000000000227805 */ /* 0x000fe2000001ff00 */
[----:B------:R-:W-:Y:S01]  /*1c80*/  CS2R R60, SRZ ;  /* 0x00000000003c7805 */ /* 0x000fe2000001ff00 */
[----:B------:R-:W-:Y:S01]  /*1c90*/  CS2R R38, SRZ ;  /* 0x0000000000267805 */ /* 0x000fe2000001ff00 */
[----:B------:R-:W-:Y:S01]  /*1ca0*/  IMAD.X R3, R3, 0x1, R94, P0 ;  /* 0x0000000103037824 */ /* 0x000fe200000e065e */
[----:B------:R-:W-:Y:S01]  /*1cb0*/  IADD3 R6, P0, R154, R6, RZ ;  /* 0x000000069a067210 */ /* 0x000fe20007f1e0ff */
[----:B------:R-:W-:Y:S01]  /*1cc0*/  CS2R R58, SRZ ;  /* 0x00000000003a7805 */ /* 0x000fe2000001ff00 */
[----:B------:R-:W-:Y:S01]  /*1cd0*/  CS2R R32, SRZ ;  /* 0x0000000000207805 */ /* 0x000fe2000001ff00 */
[----:B------:R-:W-:Y:S01]  /*1ce0*/  CS2R R54, SRZ ;  /* 0x0000000000367805 */ /* 0x000fe2000001ff00 */
[----:B------:R-:W-:Y:S01]  /*1cf0*/  CS2R R28, SRZ ;  /* 0x00000000001c7805 */ /* 0x000fe2000001ff00 */
[----:B------:R-:W-:Y:S01]  /*1d00*/  IMAD.X R5, R2, 0x1, R93, P0 ;  /* 0x0000000102057824 */ /* 0x000fe200000e065d */
[C---:B------:R-:W-:Y:S01]  /*1d10*/  LEA R20, P0, R40.reuse, c[0x0][0x270], 0x1 ;  /* 0x00009c0028147a11 */ /* 0x040fe200078008ff */
[----:B------:R-:W-:Y:S01]  /*1d20*/  CS2R R52, SRZ ;  /* 0x0000000000347805 */ /* 0x000fe2000001ff00 */
[----:B------:R-:W-:Y:S01]  /*1d30*/  CS2R R26, SRZ ;  /* 0x00000000001a7805 */ /* 0x000fe2000001ff00 */
[----:B------:R-:W-:Y:S01]  /*1d40*/  CS2R R50, SRZ ;  /* 0x0000000000327805 */ /* 0x000fe2000001ff00 */
[----:B------:R-:W-:Y:S01]  /*1d50*/  LEA.HI.X R21, R40, c[0x0][0x274], R3, 0x1, P0 ;  /* 0x00009d0028157a11 */ /* 0x000fe200000f0c03 */
[----:B------:R-:W-:Y:S01]  /*1d60*/  CS2R R24, SRZ ;  /* 0x0000000000187805 */ /* 0x000fe2000001ff00 */
[C---:B------:R-:W-:Y:S04]  /*1d70*/  LEA R2, P0, R6.reuse, c[0x0][0x288], 0x1 ;  /* 0x0000a20006027a11 */ /* 0x040fe800078008ff */
[----:B------:R-:W-:Y:S02]  /*1d80*/  LEA.HI.X R3, R6, c[0x0][0x28c], R5, 0x1, P0 ;  /* 0x0000a30006037a11 */ /* 0x000fe400000f0c05 */
[----:B------:R-:W-:Y:S11]  /*1d90*/  ISETP.GE.AND P0, PT, R18, c[0x0][0x27c], PT ;  /* 0x00009f0012007a0c */ /* 0x000ff60003f06270 */
[----:B------:R-:W-:Y:S02]  /*1da0*/  @!UPT UIADD3 URZ, URZ, URZ, URZ ;  /* 0x0000003f3f3ff290 */ /* 0x000fe4000fffe03f */
[----:B------:R1:W5:Y:S04]  /*1db0*/  @!P0 LDG.E.64 R62, [R20.64] ;  /* 0x00000006143e8981 */ /* 0x000368000c1e1b00 */
[----:B------:R1:W5:Y:S01]  /*1dc0*/  @!P0 LDG.E.64 R34, [R2.64] ;  /* 0x0000000602228981 */ /* 0x000362000c1e1b00 */
[----:B------:R-:W-:Y:S11]  /*1dd0*/  ISETP.GE.AND P0, PT, R9, c[0x0][0x27c], PT ;  /* 0x00009f0009007a0c */ /* 0x000ff60003f06270 */
[----:B------:R-:W-:Y:S02]  /*1de0*/  @!UPT UIADD3 URZ, URZ, URZ, URZ ;  /* 0x0000003f3f3ff290 */ /* 0x000fe4000fffe03f */
[----:B------:R1:W5:Y:S04]  /*1df0*/  @!P0 LDG.E.64 R60, [R20.64+0x20] ;  /* 0x00002006143c8981 */ /* 0x000368000c1e1b00 */
[----:B------:R1:W5:Y:S01]  /*1e00*/  @!P0 LDG.E.64 R38, [R2.64+0x20] ;  /* 0x0000200602268981 */ /* 0x000362000c1e1b00 */
        /* <DEDUP_REMOVED lines=15> */
[----:B------:R1:W5:Y:S02]  /*1f00*/  @!P0 LDG.E.64 R24, [R2.64+0xa0] ;  /* 0x0000a00602188981 */ /* 0x000364000c1e1b00 */
.L_x_70:
[----:B------:R-:W-:Y:S05]  /*1f10*/  BSYNC B0 ;  /* 0x0000000000007941 */ /* 0x000fea0003800000 */
.L_x_69:
[----:B------:R2:W3:Y:S04]  /*1f20*/  SHFL.IDX PT, R67, R4, RZ, 0x1c1f ;  /* 0x001c1fff04437589 */ /* 0x0004e800000e0000 */
[----:B------:R2:W4:Y:S01]  /*1f30*/  SHFL.IDX PT, R65, R0, RZ, 0x1c1f ;  /* 0x001c1fff00417589 */ /* 0x00052200000e0000 */
[----:B------:R-:W-:-:S05]  /*1f40*/  @P1 BRA `(.L_x_71) ;  /* 0x0000370000001947 */ /* 0x000fca0003800000 */
[----:B------:R-:W-:Y:S01]  /*1f50*/  ISETP.GE.AND P0, PT, R16, c[0x0][0x1d4], PT ;  /* 0x0000750010007a0c */ /* 0x000fe20003f06270 */
[----:B-1---5:R-:W-:Y:S01]  /*1f60*/  IMAD.MOV.U32 R21, RZ, RZ, R52 ;  /* 0x000000ffff157224 */ /* 0x022fe200078e0034 */
[----:B------:R-:W-:Y:S01]  /*1f70*/  MOV R20, R53 ;  /* 0x0000003500147202 */ /* 0x000fe20000000f00 */
[----:B------:R-:W-:Y:S01]  /*1f80*/  IMAD.MOV.U32 R2, RZ, RZ, R24 ;  /* 0x000000ffff027224 */ /* 0x000fe200078e0018 */
[----:B--2---:R-:W-:Y:S01]  /*1f90*/  MOV R4, R26 ;  /* 0x0000001a00047202 */ /* 0x004fe20000000f00 */
[----:B------:R-:W-:Y:S01]  /*1fa0*/  IMAD.MOV.U32 R0, RZ, RZ, R25 ;  /* 0x000000ffff007224 */ /* 0x000fe200078e0019 */
[----:B------:R-:W-:Y:S01]  /*1fb0*/  PRMT R48, R20, 0x5410, R21 ;  /* 0x0000541014307816 */ /* 0x000fe20000000015 */
[----:B------:R-:W-:Y:S01]  /*1fc0*/  IMAD.MOV.U32 R23, RZ, RZ, R50 ;  /* 0x000000ffff177224 */ /* 0x000fe200078e0032 */
[----:B------:R-:W-:Y:S01]  /*1fd0*/  MOV R21, R58 ;  /* 0x0000003a00157202 */ /* 0x000fe20000000f00 */
[----:B------:R-:W-:Y:S01]  /*1fe0*/  IMAD.MOV.U32 R22, RZ, RZ, R51 ;  /* 0x000000ffff167224 */ /* 0x000fe200078e0033 */
[----:B------:R-:W-:Y:S01]  /*1ff0*/  PRMT R5, R0, 0x5410, R2 ;  /* 0x0000541000057816 */ /* 0x000fe20000000002 */
[----:B------:R-:W-:Y:S01]  /*2000*/  IMAD.MOV.U32 R20, RZ, RZ, R59 ;  /* 0x000000ffff147224 */ /* 0x000fe200078e003b */
[----:B------:R-:W-:Y:S01]  /*2010*/  MOV R0, R29 ;  /* 0x0000001d00007202 */ /* 0x000fe20000000f00 */
[----:B------:R-:W-:Y:S01]  /*2020*/  IMAD.MOV.U32 R3, RZ, RZ, R27 ;  /* 0x000000ffff037224 */ /* 0x000fe200078e001b */
[----:B------:R-:W-:Y:S01]  /*2030*/  PRMT R47, R22, 0x5410, R23 ;  /* 0x00005410162f7816 */ /* 0x000fe20000000017 */
[----:B------:R-:W-:Y:S01]  /*2040*/  IMAD.MOV.U32 R2, RZ, RZ, R28 ;  /* 0x000000ffff027224 */ /* 0x000fe200078e001c */
[----:B------:R-:W-:Y:S01]  /*2050*/  PRMT R56, R20, 0x5410, R21 ;  /* 0x0000541014387816 */ /* 0x000fe20000000015 */
[----:B------:R-:W-:Y:S01]  /*2060*/  IMAD.MOV.U32 R23, RZ, RZ, R54 ;  /* 0x000000ffff177224 */ /* 0x000fe200078e0036 */
[----:B------:R-:W-:Y:S01]  /*2070*/  PRMT R6, R3, 0x5410, R4 ;  /* 0x0000541003067816 */ /* 0x000fe20000000004 */
[----:B------:R-:W-:Y:S01]  /*2080*/  IMAD.MOV.U32 R22, RZ, RZ, R55 ;  /* 0x000000ffff167224 */ /* 0x000fe200078e0037 */
[----:B------:R-:W-:Y:S01]  /*2090*/  PRMT R7, R0, 0x5410, R2 ;  /* 0x0000541000077816 */ /* 0x000fe20000000002 */
[----:B------:R-:W-:Y:S01]  /*20a0*/  IMAD.MOV.U32 R21, RZ, RZ, R60 ;  /* 0x000000ffff157224 */ /* 0x000fe200078e003c */
[----:B------:R-:W-:Y:S01]  /*20b0*/  MOV R20, R61 ;  /* 0x0000003d00147202 */ /* 0x000fe20000000f00 */
[----:B------:R-:W-:Y:S01]  /*20c0*/  IMAD.MOV.U32 R4, RZ, RZ, R32 ;  /* 0x000000ffff047224 */ /* 0x000fe200078e0020 */
[----:B------:R-:W-:Y:S01]  /*20d0*/  MOV R2, R38 ;  /* 0x0000002600027202 */ /* 0x000fe20000000f00 */
[----:B------:R-:W-:Y:S01]  /*20e0*/  IMAD.MOV.U32 R3, RZ, RZ, R33 ;  /* 0x000000ffff037224 */ /* 0x000fe200078e0021 */
[----:B------:R-:W-:Y:S01]  /*20f0*/  PRMT R49, R22, 0x5410, R23 ;  /* 0x0000541016317816 */ /* 0x000fe20000000017 */
[----:B------:R-:W-:Y:S01]  /*2100*/  IMAD.MOV.U32 R0, RZ, RZ, R39 ;  /* 0x000000ffff007224 */ /* 0x000fe200078e0027 */
[----:B------:R-:W-:Y:S01]  /*2110*/  PRMT R57, R20, 0x5410, R21 ;  /* 0x0000541014397816 */ /* 0x000fe20000000015 */
[----:B------:R-:W-:Y:S01]  /*2120*/  BSSY B0, `(.L_x_72) ;  /* 0x000003d000007945 */ /* 0x000fe20003800000 */
[----:B------:R-:W-:Y:S02]  /*2130*/  PRMT R8, R3, 0x5410, R4 ;  /* 0x0000541003087816 */ /* 0x000fe40000000004 */
[----:B------:R-:W-:Y:S01]  /*2140*/  PRMT R30, R0, 0x5410, R2 ;  /* 0x00005410001e7816 */ /* 0x000fe20000000002 */
[----:B------:R-:W-:-:S05]  /*2150*/  @P0 BRA `(.L_x_73) ;  /* 0x0000039000000947 */ /* 0x000fca0003800000 */
[C---:B----4-:R-:W-:Y:S01]  /*2160*/  LEA R74, P0, R16.reuse, R65, 0x1 ;  /* 0x00000041104a7211 */ /* 0x050fe200078008ff */
[----:B------:R-:W1:Y:S01]  /*2170*/  LDS.128 R20, [R132+0x6000] ;  /* 0x0060000084147984 */ /* 0x000e620000000c00 */
[----:B------:R-:W-:Y:S01]  /*2180*/  MOV R40, R34 ;  /* 0x0000002200287202 */ /* 0x000fe20000000f00 */
[----:B------:R-:W-:Y:S01]  /*2190*/  IMAD.MOV.U32 R42, RZ, RZ, R62 ;  /* 0x000000ffff2a7224 */ /* 0x000fe200078e003e */
[----:B---3--:R-:W-:Y:S02]  /*21a0*/  LEA.HI.X R75, R16, R67, R17, 0x1, P0 ;  /* 0x00000043104b7211 */ /* 0x008fe400000f0c11 */
[----:B------:R-:W-:Y:S02]  /*21b0*/  ISETP.GE.AND P0, PT, R18, c[0x0][0x27c], PT ;  /* 0x00009f0012007a0c */ /* 0x000fe40003f06270 */
[----:B------:R-:W-:Y:S02]  /*21c0*/  MOV R37, R35 ;  /* 0x0000002300257202 */ /* 0x000fe40000000f00 */
[----:B------:R-:W-:Y:S09]  /*21d0*/  MOV R45, R63 ;  /* 0x0000003f002d7202 */ /* 0x000ff20000000f00 */
[--C-:B------:R-:W-:Y:S01]  /*21e0*/  @!P0 SHF.R.U64 R36, R34, 0x10, R35.reuse ;  /* 0x0000001022248819 */ /* 0x100fe20000001223 */
[----:B------:R-:W-:Y:S01]  /*21f0*/  @!P0 HADD2.F32 R40, -RZ, R40.H0_H0 ;  /* 0x20000028ff288230 */ /* 0x000fe20000004100 */
[----:B------:R-:W-:Y:S01]  /*2200*/  @!P0 SHF.R.U32.HI R34, RZ, 0x10, R35 ;  /* 0x00000010ff228819 */ /* 0x000fe20000011623 */
[----:B------:R-:W-:Y:S01]  /*2210*/  @!P0 HADD2.F32 R42, -RZ, R42.H0_H0 ;  /* 0x2000002aff2a8230 */ /* 0x000fe20000004100 */
[--C-:B------:R-:W-:Y:S01]  /*2220*/  @!P0 SHF.R.U64 R44, R62, 0x10, R63.reuse ;  /* 0x000000103e2c8819 */ /* 0x100fe2000000123f */
[----:B------:R-:W-:Y:S01]  /*2230*/  @!P0 HADD2.F32 R36, -RZ, R36.H0_H0 ;  /* 0x20000024ff248230 */ /* 0x000fe20000004100 */
[----:B------:R-:W-:Y:S01]  /*2240*/  @!P0 SHF.R.U32.HI R46, RZ, 0x10, R63 ;  /* 0x00000010ff2e8819 */ /* 0x000fe2000001163f */
[----:B------:R-:W-:Y:S02]  /*2250*/  @!P0 HADD2.F32 R34, -RZ, R34.H0_H0 ;  /* 0x20000022ff228230 */ /* 0x000fe40000004100 */
[----:B------:R-:W-:Y:S02]  /*2260*/  @!P0 HADD2.F32 R44, -RZ, R44.H0_H0 ;  /* 0x2000002cff2c8230 */ /* 0x000fe40000004100 */
[----:B------:R-:W-:Y:S01]  /*2270*/  @!P0 HADD2.F32 R46, -RZ, R46.H0_H0 ;  /* 0x2000002eff2e8230 */ /* 0x000fe20000004100 */
[----:B-1----:R-:W-:Y:S02]  /*2280*/  @!P0 MOV R31, R20 ;  /* 0x00000014001f8202 */ /* 0x002fe40000000f00 */
[----:B------:R-:W-:Y:S03]  /*2290*/  @!P0 MOV R35, R21 ;  /* 0x0000001500238202 */ /* 0x000fe60000000f00 */
[--C-:B------:R-:W-:Y:S02]  /*22a0*/  @!P0 HADD2.F32 R41, -RZ, R31.reuse.H1_H1 ;  /* 0x3000001fff298230 */ /* 0x100fe40000004100 */
[----:B------:R-:W-:Y:S02]  /*22b0*/  @!P0 HADD2.F32 R31, -RZ, R31.H0_H0 ;  /* 0x2000001fff1f8230 */ /* 0x000fe40000004100 */
[--C-:B------:R-:W-:Y:S01]  /*22c0*/  @!P0 HADD2.F32 R43, -RZ, R35.reuse.H1_H1 ;  /* 0x30000023ff2b8230 */ /* 0x100fe20000004100 */
[-C--:B------:R-:W-:Y:S02]  /*22d0*/  @!P0 FMUL.FTZ R69, R41, R40.reuse ;  /* 0x0000002829458220 */ /* 0x080fe40000410000 */
[C---:B------:R-:W-:Y:S02]  /*22e0*/  @!P0 FMUL.FTZ R0, R31.reuse, R40 ;  /* 0x000000281f008220 */ /* 0x040fe40000410000 */
[----:B------:R-:W-:Y:S01]  /*22f0*/  @!P0 FFMA.FTZ R69, R31, R42, -R69 ;  /* 0x0000002a1f458223 */ /* 0x000fe20000010845 */
[----:B------:R-:W-:Y:S01]  /*2300*/  @!P0 HADD2.F32 R31, -RZ, R35.H0_H0 ;  /* 0x20000023ff1f8230 */ /* 0x000fe20000004100 */
[-C--:B------:R-:W-:Y:S02]  /*2310*/  @!P0 FMUL.FTZ R73, R43, R36.reuse ;  /* 0x000000242b498220 */ /* 0x080fe40000410000 */
[----:B------:R-:W-:Y:S02]  /*2320*/  @!P0 IMAD.MOV.U32 R35, RZ, RZ, R22 ;  /* 0x000000ffff238224 */ /* 0x000fe400078e0016 */
[C---:B------:R-:W-:Y:S01]  /*2330*/  @!P0 FMUL.FTZ R2, R31.reuse, R36 ;  /* 0x000000241f028220 */ /* 0x040fe20000410000 */
[----:B------:R-:W-:Y:S01]  /*2340*/  @!P0 HADD2.F32 R36, -RZ, R37.H0_H0 ;  /* 0x20000025ff248230 */ /* 0x000fe20000004100 */
[----:B------:R-:W-:Y:S01]  /*2350*/  @!P0 FFMA.FTZ R73, R31, R44, -R73 ;  /* 0x0000002c1f498223 */ /* 0x000fe20000010849 */
[----:B------:R-:W-:Y:S01]  /*2360*/  @!P0 MOV R31, R23 ;  /* 0x00000017001f8202 */ /* 0x000fe20000000f00 */
[----:B------:R-:W-:Y:S01]  /*2370*/  @!P0 FFMA.FTZ R0, R41, R42, R0 ;  /* 0x0000002a29008223 */ /* 0x000fe20000010000 */
[--C-:B------:R-:W-:Y:S01]  /*2380*/  @!P0 HADD2.F32 R41, -RZ, R35.reuse.H1_H1 ;  /* 0x30000023ff298230 */ /* 0x100fe20000004100 */
[----:B------:R-:W-:Y:S01]  /*2390*/  @!P0 FFMA.FTZ R2, R43, R44, R2 ;  /* 0x0000002c2b028223 */ /* 0x000fe20000010002 */
[----:B------:R-:W-:Y:S02]  /*23a0*/  @!P0 HADD2.F32 R35, -RZ, R35.H0_H0 ;  /* 0x20000023ff238230 */ /* 0x000fe40000004100 */
[----:B------:R-:W-:Y:S01]  /*23b0*/  @!P0 HADD2.F32 R42, -RZ, R45.H0_H0 ;  /* 0x2000002dff2a8230 */ /* 0x000fe20000004100 */
[-C--:B------:R-:W-:Y:S01]  /*23c0*/  @!P0 FMUL.FTZ R64, R41, R36.reuse ;  /* 0x0000002429408220 */ /* 0x080fe20000410000 */
[--C-:B------:R-:W-:Y:S01]  /*23d0*/  @!P0 HADD2.F32 R45, -RZ, R31.reuse.H1_H1 ;  /* 0x3000001fff2d8230 */ /* 0x100fe20000004100 */
[C---:B------:R-:W-:Y:S01]  /*23e0*/  @!P0 FMUL.FTZ R3, R35.reuse, R36 ;  /* 0x0000002423038220 */ /* 0x040fe20000410000 */
[----:B------:R-:W-:Y:S01]  /*23f0*/  @!P0 F2FP.PACK_AB R68, R2, R73 ;  /* 0x000000490244823e */ /* 0x000fe200000000ff */
[----:B------:R-:W-:Y:S01]  /*2400*/  @!P0 FFMA.FTZ R64, R35, R42, -R64 ;  /* 0x0000002a23408223 */ /* 0x000fe20000010840 */
[----:B------:R-:W-:Y:S01]  /*2410*/  @!P0 F2FP.PACK_AB R69, R0, R69 ;  /* 0x000000450045823e */ /* 0x000fe200000000ff */
[----:B------:R-:W-:Y:S01]  /*2420*/  @!P0 FMUL.FTZ R66, R45, R34 ;  /* 0x000000222d428220 */ /* 0x000fe20000410000 */
[----:B------:R-:W-:Y:S01]  /*2430*/  @!P0 HADD2.F32 R31, -RZ, R31.H0_H0 ;  /* 0x2000001fff1f8230 */ /* 0x000fe20000004100 */
[----:B------:R-:W-:Y:S01]  /*2440*/  @!P0 FFMA.FTZ R3, R41, R42, R3 ;  /* 0x0000002a29038223 */ /* 0x000fe20000010003 */
[----:B------:R-:W-:Y:S01]  /*2450*/  @!P0 MOV R20, R69 ;  /* 0x0000004500148202 */ /* 0x000fe20000000f00 */
[----:B------:R-:W-:Y:S02]  /*2460*/  @!P0 IMAD.MOV.U32 R21, RZ, RZ, R68 ;  /* 0x000000ffff158224 */ /* 0x000fe400078e0044 */
[----:B------:R-:W-:Y:S01]  /*2470*/  @!P0 FMUL.FTZ R4, R31, R34 ;  /* 0x000000221f048220 */ /* 0x000fe20000410000 */
[----:B------:R-:W-:Y:S01]  /*2480*/  @!P0 F2FP.PACK_AB R64, R3, R64 ;  /* 0x000000400340823e */ /* 0x000fe200000000ff */
[-C--:B------:R-:W-:Y:S02]  /*2490*/  @!P0 FFMA.FTZ R66, R31, R46.reuse, -R66 ;  /* 0x0000002e1f428223 */ /* 0x080fe40000010842 */
[----:B------:R-:W-:Y:S01]  /*24a0*/  @!P0 FFMA.FTZ R4, R45, R46, R4 ;  /* 0x0000002e2d048223 */ /* 0x000fe20000010004 */
[----:B------:R-:W-:Y:S04]  /*24b0*/  @!P0 MOV R22, R64 ;  /* 0x0000004000168202 */ /* 0x000fe80000000f00 */
[----:B------:R-:W-:Y:S04]  /*24c0*/  @!P0 F2FP.PACK_AB R73, R4, R66 ;  /* 0x000000420449823e */ /* 0x000fe800000000ff */
[----:B------:R-:W-:Y:S05]  /*24d0*/  @!P0 MOV R23, R73 ;  /* 0x0000004900178202 */ /* 0x000fea0000000f00 */
[----:B------:R1:W-:Y:S02]  /*24e0*/  ST.E.128 [R74.64], R20 ;  /* 0x000000144a007985 */ /* 0x0003e4000c101d06 */
.L_x_73:
[----:B------:R-:W-:Y:S05]  /*24f0*/  BSYNC B0 ;  /* 0x0000000000007941 */ /* 0x000fea0003800000 */
.L_x_72:
[----:B------:R-:W-:Y:S01]  /*2500*/  ISETP.GE.AND P0, PT, R13, c[0x0][0x1d4], PT ;  /* 0x000075000d007a0c */ /* 0x000fe20003f06270 */
[----:B------:R-:W-:Y:S01]  /*2510*/  @!UPT UIADD3 URZ, URZ, URZ, URZ ;  /* 0x0000003f3f3ff290 */ /* 0x000fe2000fffe03f */
[----:B------:R-:W-:Y:S11]  /*2520*/  BSSY B0, `(.L_x_74) ;  /* 0x0000038000007945 */ /* 0x000ff60003800000 */
[----:B------:R-:W-:-:S05]  /*2530*/  @P0 BRA `(.L_x_75) ;  /* 0x0000036000000947 */ /* 0x000fca0003800000 */
[C---:B----4-:R-:W-:Y:S01]  /*2540*/  LEA R68, P0, R136.reuse, R65, 0x1 ;  /* 0x0000004188447211 */ /* 0x050fe200078008ff */
[----:B-1----:R-:W1:Y:S03]  /*2550*/  LDS.128 R20, [R131+0x6000] ;  /* 0x0060000083147984 */ /* 0x002e660000000c00 */
[----:B---3--:R-:W-:Y:S02]  /*2560*/  LEA.HI.X R69, R136, R67, R119, 0x1, P0 ;  /* 0x0000004388457211 */ /* 0x008fe400000f0c77 */
[----:B------:R-:W-:Y:S11]  /*2570*/  ISETP.GE.AND P0, PT, R9, c[0x0][0x27c], PT ;  /* 0x00009f0009007a0c */ /* 0x000ff60003f06270 */
[----:B------:R-:W-:Y:S02]  /*2580*/  @!UPT UIADD3 URZ, URZ, URZ, URZ ;  /* 0x0000003f3f3ff290 */ /* 0x000fe4000fffe03f */
[--C-:B------:R-:W-:Y:S01]  /*2590*/  @!P0 HADD2.F32 R36, -RZ, R30.reuse.H1_H1 ;  /* 0x3000001eff248230 */ /* 0x100fe20000004100 */
[----:B------:R-:W-:Y:S01]  /*25a0*/  @!P0 SHF.R.U64 R31, R38, 0x10, R39 ;  /* 0x00000010261f8819 */ /* 0x000fe20000001227 */
[----:B------:R-:W-:Y:S01]  /*25b0*/  @!P0 HADD2.F32 R40, -RZ, R57.H1_H1 ;  /* 0x30000039ff288230 */ /* 0x000fe20000004100 */
[----:B------:R-:W-:Y:S01]  /*25c0*/  @!P0 SHF.R.U64 R43, R60, 0x10, R61 ;  /* 0x000000103c2b8819 */ /* 0x000fe2000000123d */
[----:B------:R-:W-:Y:S01]  /*25d0*/  @!P0 HADD2.F32 R30, -RZ, R30.H0_H0 ;  /* 0x2000001eff1e8230 */ /* 0x000fe20000004100 */
[----:B------:R-:W-:Y:S01]  /*25e0*/  @!P0 SHF.R.U32.HI R38, RZ, 0x10, R39 ;  /* 0x00000010ff268819 */ /* 0x000fe20000011627 */
[----:B------:R-:W-:Y:S01]  /*25f0*/  @!P0 HADD2.F32 R31, -RZ, R31.H0_H0 ;  /* 0x2000001fff1f8230 */ /* 0x000fe20000004100 */
[----:B------:R-:W-:Y:S01]  /*2600*/  @!P0 SHF.R.U32.HI R46, RZ, 0x10, R61 ;  /* 0x00000010ff2e8819 */ /* 0x000fe2000001163d */
[----:B------:R-:W-:Y:S02]  /*2610*/  @!P0 HADD2.F32 R43, -RZ, R43.H0_H0 ;  /* 0x2000002bff2b8230 */ /* 0x000fe40000004100 */
[----:B------:R-:W-:Y:S02]  /*2620*/  @!P0 HADD2.F32 R38, -RZ, R38.H0_H0 ;  /* 0x20000026ff268230 */ /* 0x000fe40000004100 */
[----:B------:R-:W-:Y:S02]  /*2630*/  @!P0 HADD2.F32 R44, -RZ, R57.H0_H0 ;  /* 0x20000039ff2c8230 */ /* 0x000fe40000004100 */
[----:B------:R-:W-:Y:S01]  /*2640*/  @!P0 HADD2.F32 R46, -RZ, R46.H0_H0 ;  /* 0x2000002eff2e8230 */ /* 0x000fe20000004100 */
[----:B-1----:R-:W-:Y:S02]  /*2650*/  @!P0 MOV R34, R20 ;  /* 0x0000001400228202 */ /* 0x002fe40000000f00 */
[----:B------:R-:W-:Y:S03]  /*2660*/  @!P0 MOV R35, R21 ;  /* 0x0000001500238202 */ /* 0x000fe60000000f00 */
[--C-:B------:R-:W-:Y:S02]  /*2670*/  @!P0 HADD2.F32 R41, -RZ, R34.reuse.H1_H1 ;  /* 0x30000022ff298230 */ /* 0x100fe40000004100 */
[----:B------:R-:W-:Y:S01]  /*2680*/  @!P0 HADD2.F32 R37, -RZ, R34.H0_H0 ;  /* 0x20000022ff258230 */ /* 0x000fe20000004100 */
[----:B------:R-:W-:Y:S01]  /*2690*/  @!P0 MOV R34, R22 ;  /* 0x0000001600228202 */ /* 0x000fe20000000f00 */
[--C-:B------:R-:W-:Y:S01]  /*26a0*/  @!P0 HADD2.F32 R42, -RZ, R35.reuse.H1_H1 ;  /* 0x30000023ff2a8230 */ /* 0x100fe20000004100 */
[-C--:B------:R-:W-:Y:S02]  /*26b0*/  @!P0 FMUL.FTZ R45, R41, R36.reuse ;  /* 0x00000024292d8220 */ /* 0x080fe40000410000 */
[C---:B------:R-:W-:Y:S01]  /*26c0*/  @!P0 FMUL.FTZ R0, R37.reuse, R36 ;  /* 0x0000002425008220 */ /* 0x040fe20000410000 */
[----:B------:R-:W-:Y:S01]  /*26d0*/  @!P0 HADD2.F32 R36, -RZ, R35.H0_H0 ;  /* 0x20000023ff248230 */ /* 0x000fe20000004100 */
[-C--:B------:R-:W-:Y:S01]  /*26e0*/  @!P0 FMUL.FTZ R63, R42, R31.reuse ;  /* 0x0000001f2a3f8220 */ /* 0x080fe20000410000 */
[--C-:B------:R-:W-:Y:S01]  /*26f0*/  @!P0 HADD2.F32 R35, -RZ, R34.reuse.H0_H0 ;  /* 0x20000022ff238230 */ /* 0x100fe20000004100 */
[-C--:B------:R-:W-:Y:S02]  /*2700*/  @!P0 FFMA.FTZ R45, R37, R40.reuse, -R45 ;  /* 0x00000028252d8223 */ /* 0x080fe4000001082d */
[----:B------:R-:W-:Y:S01]  /*2710*/  @!P0 FMUL.FTZ R2, R36, R31 ;  /* 0x0000001f24028220 */ /* 0x000fe20000410000 */
[----:B------:R-:W-:Y:S01]  /*2720*/  @!P0 MOV R31, R23 ;  /* 0x00000017001f8202 */ /* 0x000fe20000000f00 */
[----:B------:R-:W-:Y:S01]  /*2730*/  @!P0 FFMA.FTZ R0, R41, R40, R0 ;  /* 0x0000002829008223 */ /* 0x000fe20000010000 */
[----:B------:R-:W-:Y:S01]  /*2740*/  @!P0 HADD2.F32 R40, -RZ, R34.H1_H1 ;  /* 0x30000022ff288230 */ /* 0x000fe20000004100 */
[-C--:B------:R-:W-:Y:S02]  /*2750*/  @!P0 FMUL.FTZ R3, R35, R30.reuse ;  /* 0x0000001e23038220 */ /* 0x080fe40000410000 */
[----:B------:R-:W-:Y:S01]  /*2760*/  @!P0 FFMA.FTZ R2, R42, R43, R2 ;  /* 0x0000002b2a028223 */ /* 0x000fe20000010002 */
[----:B------:R-:W-:Y:S01]  /*2770*/  @!P0 F2FP.PACK_AB R45, R0, R45 ;  /* 0x0000002d002d823e */ /* 0x000fe200000000ff */
[C---:B------:R-:W-:Y:S01]  /*2780*/  @!P0 FMUL.FTZ R62, R40.reuse, R30 ;  /* 0x0000001e283e8220 */ /* 0x040fe20000410000 */
[--C-:B------:R-:W-:Y:S01]  /*2790*/  @!P0 HADD2.F32 R41, -RZ, R31.reuse.H1_H1 ;  /* 0x3000001fff298230 */ /* 0x100fe20000004100 */
[----:B------:R-:W-:Y:S01]  /*27a0*/  @!P0 FFMA.FTZ R3, R40, R44, R3 ;  /* 0x0000002c28038223 */ /* 0x000fe20000010003 */
[----:B------:R-:W-:Y:S01]  /*27b0*/  @!P0 MOV R20, R45 ;  /* 0x0000002d00148202 */ /* 0x000fe20000000f00 */
[----:B------:R-:W-:Y:S01]  /*27c0*/  @!P0 HADD2.F32 R31, -RZ, R31.H0_H0 ;  /* 0x2000001fff1f8230 */ /* 0x000fe20000004100 */
[----:B------:R-:W-:Y:S02]  /*27d0*/  @!P0 FFMA.FTZ R63, R36, R43, -R63 ;  /* 0x0000002b243f8223 */ /* 0x000fe4000001083f */
[-C--:B------:R-:W-:Y:S02]  /*27e0*/  @!P0 FMUL.FTZ R64, R41, R38.reuse ;  /* 0x0000002629408220 */ /* 0x080fe40000410000 */
[----:B------:R-:W-:Y:S01]  /*27f0*/  @!P0 FMUL.FTZ R4, R31, R38 ;  /* 0x000000261f048220 */ /* 0x000fe20000410000 */
[----:B------:R-:W-:Y:S01]  /*2800*/  @!P0 F2FP.PACK_AB R66, R2, R63 ;  /* 0x0000003f0242823e */ /* 0x000fe200000000ff */
[----:B------:R-:W-:Y:S02]  /*2810*/  @!P0 FFMA.FTZ R62, R35, R44, -R62 ;  /* 0x0000002c233e8223 */ /* 0x000fe4000001083e */
[----:B------:R-:W-:Y:S01]  /*2820*/  @!P0 FFMA.FTZ R64, R31, R46, -R64 ;  /* 0x0000002e1f408223 */ /* 0x000fe20000010840 */
[----:B------:R-:W-:Y:S01]  /*2830*/  @!P0 MOV R21, R66 ;  /* 0x0000004200158202 */ /* 0x000fe20000000f00 */
[----:B------:R-:W-:Y:S01]  /*2840*/  @!P0 FFMA.FTZ R4, R41, R46, R4 ;  /* 0x0000002e29048223 */ /* 0x000fe20000010004 */
[----:B------:R-:W-:Y:S04]  /*2850*/  @!P0 F2FP.PACK_AB R62, R3, R62 ;  /* 0x0000003e033e823e */ /* 0x000fe800000000ff */
[----:B------:R-:W-:Y:S02]  /*2860*/  @!P0 F2FP.PACK_AB R63, R4, R64 ;  /* 0x00000040043f823e */ /* 0x000fe400000000ff */
[----:B------:R-:W-:Y:S02]  /*2870*/  @!P0 MOV R22, R62 ;  /* 0x0000003e00168202 */ /* 0x000fe40000000f00 */
[----:B------:R-:W-:Y:S05]  /*2880*/  @!P0 MOV R23, R63 ;  /* 0x0000003f00178202 */ /* 0x000fea0000000f00 */
[----:B------:R1:W-:Y:S02]  /*2890*/  ST.E.128 [R68.64], R20 ;  /* 0x0000001444007985 */ /* 0x0003e4000c101d06 */
.L_x_75:
[----:B------:R-:W-:Y:S05]  /*28a0*/  BSYNC B0 ;  /* 0x0000000000007941 */ /* 0x000fea0003800000 */
.L_x_74:
        /* <DEDUP_REMOVED lines=9> */
[----:B------:R-:W-:Y:S01]  /*2940*/  @!P0 HADD2.F32 R34, -RZ, R8.H1_H1 ;  /* 0x30000008ff228230 */ /* 0x000fe20000004100 */
[--C-:B------:R-:W-:Y:S01]  /*2950*/  @!P0 SHF.R.U64 R30, R32, 0x10, R33.reuse ;  /* 0x00000010201e8819 */ /* 0x100fe20000001221 */
[----:B------:R-:W-:Y:S01]  /*2960*/  @!P0 HADD2.F32 R36, -RZ, R56.H1_H1 ;  /* 0x30000038ff248230 */ /* 0x000fe20000004100 */
        /* <DEDUP_REMOVED lines=13> */
[-C--:B------:R-:W-:Y:S01]  /*2a40*/  @!P0 FMUL.FTZ R41, R35, R34.reuse ;  /* 0x0000002223298220 */ /* 0x080fe20000410000 */
[----:B------:R-:W-:Y:S01]  /*2a50*/  @!P0 HADD2.F32 R33, -RZ, R33.H0_H0 ;  /* 0x20000021ff218230 */ /* 0x000fe20000004100 */
[C---:B------:R-:W-:Y:S02]  /*2a60*/  @!P0 FMUL.FTZ R0, R31.reuse, R34 ;  /* 0x000000221f008220 */ /* 0x040fe40000410000 */
[----:B------:R-:W-:Y:S01]  /*2a70*/  @!P0 FFMA.FTZ R41, R31, R36, -R41 ;  /* 0x000000241f298223 */ /* 0x000fe20000010829 */
[----:B------:R-:W-:Y:S01]  /*2a80*/  @!P0 MOV R31, R22 ;  /* 0x00000016001f8202 */ /* 0x000fe20000000f00 */
[-C--:B------:R-:W-:Y:S02]  /*2a90*/  @!P0 FMUL.FTZ R43, R37, R30.reuse ;  /* 0x0000001e252b8220 */ /* 0x080fe40000410000 */
[C---:B------:R-:W-:Y:S01]  /*2aa0*/  @!P0 FMUL.FTZ R2, R33.reuse, R30 ;  /* 0x0000001e21028220 */ /* 0x040fe20000410000 */
[----:B------:R-:W-:Y:S01]  /*2ab0*/  @!P0 MOV R30, R23 ;  /* 0x00000017001e8202 */ /* 0x000fe20000000f00 */
[----:B------:R-:W-:Y:S01]  /*2ac0*/  @!P0 FFMA.FTZ R43, R33, R38, -R43 ;  /* 0x00000026212b8223 */ /* 0x000fe2000001082b */
[--C-:B------:R-:W-:Y:S01]  /*2ad0*/  @!P0 HADD2.F32 R33, -RZ, R31.reuse.H0_H0 ;  /* 0x2000001fff218230 */ /* 0x100fe20000004100 */
[----:B------:R-:W-:Y:S01]  /*2ae0*/  @!P0 FFMA.FTZ R0, R35, R36, R0 ;  /* 0x0000002423008223 */ /* 0x000fe20000010000 */
[----:B------:R-:W-:Y:S01]  /*2af0*/  @!P0 HADD2.F32 R35, -RZ, R31.H1_H1 ;  /* 0x3000001fff238230 */ /* 0x000fe20000004100 */
[----:B------:R-:W-:Y:S01]  /*2b00*/  @!P0 FFMA.FTZ R2, R37, R38, R2 ;  /* 0x0000002625028223 */ /* 0x000fe20000010002 */
[--C-:B------:R-:W-:Y:S01]  /*2b10*/  @!P0 HADD2.F32 R39, -RZ, R30.reuse.H1_H1 ;  /* 0x3000001eff278230 */ /* 0x100fe20000004100 */
[-C--:B------:R-:W-:Y:S01]  /*2b20*/  @!P0 FMUL.FTZ R3, R33, R8.reuse ;  /* 0x0000000821038220 */ /* 0x080fe20000410000 */
[----:B------:R-:W-:Y:S01]  /*2b30*/  @!P0 F2FP.PACK_AB R41, R0, R41 ;  /* 0x000000290029823e */ /* 0x000fe200000000ff */
[----:B------:R-:W-:Y:S01]  /*2b40*/  @!P0 HADD2.F32 R31, -RZ, R30.H0_H0 ;  /* 0x2000001eff1f8230 */ /* 0x000fe20000004100 */
[----:B------:R-:W-:Y:S01]  /*2b50*/  @!P0 F2FP.PACK_AB R60, R2, R43 ;  /* 0x0000002b023c823e */ /* 0x000fe200000000ff */
[----:B------:R-:W-:Y:S01]  /*2b60*/  @!P0 FMUL.FTZ R42, R35, R8 ;  /* 0x00000008232a8220 */ /* 0x000fe20000410000 */
[----:B------:R-:W-:Y:S01]  /*2b70*/  @!P0 MOV R20, R41 ;  /* 0x0000002900148202 */ /* 0x000fe20000000f00 */
[----:B------:R-:W-:Y:S01]  /*2b80*/  @!P0 FMUL.FTZ R46, R39, R32 ;  /* 0x00000020272e8220 */ /* 0x000fe20000410000 */
[----:B------:R-:W-:Y:S01]  /*2b90*/  @!P0 MOV R21, R60 ;  /* 0x0000003c00158202 */ /* 0x000fe20000000f00 */
[C---:B------:R-:W-:Y:S01]  /*2ba0*/  @!P0 FMUL.FTZ R4, R31.reuse, R32 ;  /* 0x000000201f048220 */ /* 0x040fe20000410000 */
[----:B------:R-:W-:Y:S01]  /*2bb0*/  @!P0 HADD2.F32 R36, -RZ, R56.H0_H0 ;  /* 0x20000038ff248230 */ /* 0x000fe20000004100 */
[----:B------:R-:W-:Y:S04]  /*2bc0*/  @!P0 FFMA.FTZ R46, R31, R40, -R46 ;  /* 0x000000281f2e8223 */ /* 0x000fe8000001082e */
[-C--:B------:R-:W-:Y:S02]  /*2bd0*/  @!P0 FFMA.FTZ R3, R35, R36.reuse, R3 ;  /* 0x0000002423038223 */ /* 0x080fe40000010003 */
[----:B------:R-:W-:Y:S02]  /*2be0*/  @!P0 FFMA.FTZ R42, R33, R36, -R42 ;  /* 0x00000024212a8223 */ /* 0x000fe4000001082a */
[----:B------:R-:W-:Y:S03]  /*2bf0*/  @!P0 FFMA.FTZ R4, R39, R40, R4 ;  /* 0x0000002827048223 */ /* 0x000fe60000010004 */
[----:B------:R-:W-:Y:S02]  /*2c00*/  @!P0 F2FP.PACK_AB R42, R3, R42 ;  /* 0x0000002a032a823e */ /* 0x000fe400000000ff */
[----:B------:R-:W-:Y:S02]  /*2c10*/  @!P0 F2FP.PACK_AB R43, R4, R46 ;  /* 0x0000002e042b823e */ /* 0x000fe400000000ff */
[----:B------:R-:W-:Y:S02]  /*2c20*/  @!P0 MOV R22, R42 ;  /* 0x0000002a00168202 */ /* 0x000fe40000000f00 */
[----:B------:R-:W-:Y:S05]  /*2c30*/  @!P0 MOV R23, R43 ;  /* 0x0000002b00178202 */ /* 0x000fea0000000f00 */
[----:B------:R1:W-:Y:S02]  /*2c40*/  ST.E.128 [R44.64], R20 ;  /* 0x000000142c007985 */ /* 0x0003e4000c101d06 */
.L_x_77:
[----:B------:R-:W-:Y:S05]  /*2c50*/  BSYNC B0 ;  /* 0x0000000000007941 */ /* 0x000fea0003800000 */
.L_x_76:
        /* <DEDUP_REMOVED lines=26> */
[C---:B------:R-:W-:Y:S01]  /*2e00*/  @!P0 FMUL.FTZ R0, R30.reuse, R31 ;  /* 0x0000001f1e008220 */ /* 0x040fe20000410000 */
[----:B------:R-:W-:Y:S01]  /*2e10*/  @!P0 HADD2.F32 R31, -RZ, R29.H0_H0 ;  /* 0x2000001dff1f8230 */ /* 0x000fe20000004100 */
[----:B------:R-:W-:Y:S01]  /*2e20*/  @!P0 FMUL.FTZ R41, R35, R8 ;  /* 0x0000000823298220 */ /* 0x000fe20000410000 */
[----:B------:R-:W-:Y:S01]  /*2e30*/  @!P0 MOV R29, R22 ;  /* 0x00000016001d8202 */ /* 0x000fe20000000f00 */
[----:B------:R-:W-:Y:S02]  /*2e40*/  @!P0 FFMA.FTZ R39, R30, R33, -R39 ;  /* 0x000000211e278223 */ /* 0x000fe40000010827 */
[----:B------:R-:W-:Y:S01]  /*2e50*/  @!P0 FMUL.FTZ R2, R31, R8 ;  /* 0x000000081f028220 */ /* 0x000fe20000410000 */
[----:B------:R-:W-:Y:S01]  /*2e60*/  @!P0 MOV R8, R23 ;  /* 0x0000001700088202 */ /* 0x000fe20000000f00 */
[----:B------:R-:W-:Y:S01]  /*2e70*/  @!P0 FFMA.FTZ R0, R32, R33, R0 ;  /* 0x0000002120008223 */ /* 0x000fe20000010000 */
[--C-:B------:R-:W-:Y:S01]  /*2e80*/  @!P0 HADD2.F32 R30, -RZ, R29.reuse.H0_H0 ;  /* 0x2000001dff1e8230 */ /* 0x100fe20000004100 */
[-C--:B------:R-:W-:Y:S01]  /*2e90*/  @!P0 FFMA.FTZ R2, R35, R34.reuse, R2 ;  /* 0x0000002223028223 */ /* 0x080fe20000010002 */
[----:B------:R-:W-:Y:S01]  /*2ea0*/  @!P0 HADD2.F32 R32, -RZ, R29.H1_H1 ;  /* 0x3000001dff208230 */ /* 0x000fe20000004100 */
[----:B------:R-:W-:Y:S01]  /*2eb0*/  @!P0 FFMA.FTZ R41, R31, R34, -R41 ;  /* 0x000000221f298223 */ /* 0x000fe20000010829 */
[----:B------:R-:W-:Y:S01]  /*2ec0*/  @!P0 F2FP.PACK_AB R39, R0, R39 ;  /* 0x000000270027823e */ /* 0x000fe200000000ff */
[-C--:B------:R-:W-:Y:S01]  /*2ed0*/  @!P0 FMUL.FTZ R3, R30, R7.reuse ;  /* 0x000000071e038220 */ /* 0x080fe20000410000 */
[--C-:B------:R-:W-:Y:S01]  /*2ee0*/  @!P0 HADD2.F32 R37, -RZ, R8.reuse.H1_H1 ;  /* 0x30000008ff258230 */ /* 0x100fe20000004100 */
[----:B------:R-:W-:Y:S01]  /*2ef0*/  @!P0 FMUL.FTZ R38, R32, R7 ;  /* 0x0000000720268220 */ /* 0x000fe20000410000 */
[----:B------:R-:W-:Y:S01]  /*2f00*/  @!P0 F2FP.PACK_AB R44, R2, R41 ;  /* 0x00000029022c823e */ /* 0x000fe200000000ff */
[----:B------:R-:W-:Y:S01]  /*2f10*/  @!P0 HADD2.F32 R29, -RZ, R8.H0_H0 ;  /* 0x20000008ff1d8230 */ /* 0x000fe20000004100 */
[----:B------:R-:W-:Y:S01]  /*2f20*/  @!P0 MOV R20, R39 ;  /* 0x0000002700148202 */ /* 0x000fe20000000f00 */
[----:B------:R-:W-:Y:S01]  /*2f30*/  @!P0 FMUL.FTZ R40, R37, R28 ;  /* 0x0000001c25288220 */ /* 0x000fe20000410000 */
[----:B------:R-:W-:Y:S01]  /*2f40*/  @!P0 MOV R21, R44 ;  /* 0x0000002c00158202 */ /* 0x000fe20000000f00 */
[----:B------:R-:W-:Y:S01]  /*2f50*/  @!P0 HADD2.F32 R33, -RZ, R49.H0_H0 ;  /* 0x20000031ff218230 */ /* 0x000fe20000004100 */
[C---:B------:R-:W-:Y:S02]  /*2f60*/  @!P0 FMUL.FTZ R4, R29.reuse, R28 ;  /* 0x0000001c1d048220 */ /* 0x040fe40000410000 */
[-C--:B------:R-:W-:Y:S02]  /*2f70*/  @!P0 FFMA.FTZ R40, R29, R36.reuse, -R40 ;  /* 0x000000241d288223 */ /* 0x080fe40000010828 */
        /* <DEDUP_REMOVED lines=8> */
.L_x_79:
[----:B------:R-:W-:Y:S05]  /*3000*/  BSYNC B0 ;  /* 0x0000000000007941 */ /* 0x000fea0003800000 */
.L_x_78:
        /* <DEDUP_REMOVED lines=58> */
.L_x_81:
[----:B------:R-:W-:Y:S05]  /*33b0*/  BSYNC B0 ;  /* 0x0000000000007941 */ /* 0x000fea0003800000 */
.L_x_80:
[----:B------:R-:W-:Y:S11]  /*33c0*/  ISETP.GE.AND P0, PT, R142, c[0x0][0x1d4], PT ;  /* 0x000075008e007a0c */ /* 0x000ff60003f06270 */
[----:B------:R-:W-:Y:S02]  /*33d0*/  @!UPT UIADD3 URZ, URZ, URZ, URZ ;  /* 0x0000003f3f3ff290 */ /* 0x000fe4000fffe03f */
[----:B------:R-:W-:-:S05]  /*33e0*/  @P0 BRA `(.L_x_71) ;  /* 0x0000226000000947 */ /* 0x000fca0003800000 */
[C---:B----4-:R-:W-:Y:S01]  /*33f0*/  LEA R34, P0, R128.reuse, R65, 0x1 ;  /* 0x0000004180227211 */ /* 0x050fe200078008ff */
[----:B-1----:R-:W1:Y:S03]  /*3400*/  LDS.128 R20, [R131+0xa000] ;  /* 0x00a0000083147984 */ /* 0x002e660000000c00 */
[----:B---3--:R-:W-:Y:S02]  /*3410*/  LEA.HI.X R35, R128, R67, R115, 0x1, P0 ;  /* 0x0000004380237211 */ /* 0x008fe400000f0c73 */
[----:B------:R-:W-:Y:S11]  /*3420*/  ISETP.GE.AND P0, PT, R10, c[0x0][0x27c], PT ;  /* 0x00009f000a007a0c */ /* 0x000ff60003f06270 */
[----:B------:R-:W-:Y:S02]  /*3430*/  @!UPT UIADD3 URZ, URZ, URZ, URZ ;  /* 0x0000003f3f3ff290 */ /* 0x000fe4000fffe03f */
[----:B------:R-:W-:Y:S01]  /*3440*/  @!P0 HADD2.F32 R29, -RZ, R47.H1_H1 ;  /* 0x3000002fff1d8230 */ /* 0x000fe20000004100 */
[--C-:B------:R-:W-:Y:S02]  /*3450*/  @!P0 SHF.R.U64 R6, R24, 0x10, R25.reuse ;  /* 0x0000001018068819 */ /* 0x100fe40000001219 */
[----:B------:R-:W-:Y:S01]  /*3460*/  @!P0 SHF.R.U32.HI R24, RZ, 0x10, R25 ;  /* 0x00000010ff188819 */ /* 0x000fe20000011619 */
[--C-:B------:R-:W-:Y:S01]  /*3470*/  @!P0 HADD2.F32 R25, -RZ, R5.reuse.H1_H1 ;  /* 0x30000005ff198230 */ /* 0x100fe20000004100 */
        /* <DEDUP_REMOVED lines=18> */
[----:B------:R-:W-:Y:S01]  /*35a0*/  @!P0 FFMA.FTZ R33, R26, R29, -R33 ;  /* 0x0000001d1a218223 */ /* 0x000fe20000010821 */
[----:B------:R-:W-:Y:S01]  /*35b0*/  @!P0 HADD2.F32 R30, -RZ, R7.H1_H1 ;  /* 0x30000007ff1e8230 */ /* 0x000fe20000004100 */
[----:B------:R-:W-:Y:S01]  /*35c0*/  @!P0 FMUL.FTZ R2, R25, R6 ;  /* 0x0000000619028220 */ /* 0x000fe20000410000 */
[----:B------:R-:W-:Y:S01]  /*35d0*/  @!P0 MOV R6, R23 ;  /* 0x0000001700068202 */ /* 0x000fe20000000f00 */
[----:B------:R-:W-:Y:S01]  /*35e0*/  @!P0 FFMA.FTZ R0, R27, R29, R0 ;  /* 0x0000001d1b008223 */ /* 0x000fe20000010000 */
[----:B------:R-:W-:Y:S01]  /*35f0*/  @!P0 HADD2.F32 R27, -RZ, R47.H0_H0 ;  /* 0x2000002fff1b8230 */ /* 0x000fe20000004100 */
[-C--:B------:R-:W-:Y:S02]  /*3600*/  @!P0 FMUL.FTZ R3, R8, R5.reuse ;  /* 0x0000000508038220 */ /* 0x080fe40000410000 */
[----:B------:R-:W-:Y:S01]  /*3610*/  @!P0 FMUL.FTZ R36, R30, R5 ;  /* 0x000000051e248220 */ /* 0x000fe20000410000 */
[----:B------:R-:W-:Y:S01]  /*3620*/  @!P0 F2FP.PACK_AB R33, R0, R33 ;  /* 0x000000210021823e */ /* 0x000fe200000000ff */
[-C--:B------:R-:W-:Y:S01]  /*3630*/  @!P0 FFMA.FTZ R2, R31, R28.reuse, R2 ;  /* 0x0000001c1f028223 */ /* 0x080fe20000010002 */
[--C-:B------:R-:W-:Y:S01]  /*3640*/  @!P0 HADD2.F32 R29, -RZ, R6.reuse.H1_H1 ;  /* 0x30000006ff1d8230 */ /* 0x100fe20000004100 */
[----:B------:R-:W-:Y:S01]  /*3650*/  @!P0 FFMA.FTZ R3, R30, R27, R3 ;  /* 0x0000001b1e038223 */ /* 0x000fe20000010003 */
[----:B------:R-:W-:Y:S01]  /*3660*/  @!P0 MOV R20, R33 ;  /* 0x0000002100148202 */ /* 0x000fe20000000f00 */
[----:B------:R-:W-:Y:S01]  /*3670*/  @!P0 HADD2.F32 R7, -RZ, R6.H0_H0 ;  /* 0x20000006ff078230 */ /* 0x000fe20000004100 */
[----:B------:R-:W-:Y:S02]  /*3680*/  @!P0 FFMA.FTZ R37, R25, R28, -R37 ;  /* 0x0000001c19258223 */ /* 0x000fe40000010825 */
[-C--:B------:R-:W-:Y:S02]  /*3690*/  @!P0 FMUL.FTZ R38, R29, R24.reuse ;  /* 0x000000181d268220 */ /* 0x080fe40000410000 */
[C---:B------:R-:W-:Y:S01]  /*36a0*/  @!P0 FMUL.FTZ R4, R7.reuse, R24 ;  /* 0x0000001807048220 */ /* 0x040fe20000410000 */
        /* <DEDUP_REMOVED lines=9> */
[----:B------:R1:W-:Y:S01]  /*3740*/  ST.E.128 [R34.64], R20 ;  /* 0x0000001422007985 */ /* 0x0003e2000c101d06 */
[----:B------:R-:W-:-:S05]  /*3750*/  BRA `(.L_x_71) ;  /* 0x00001ef000007947 */ /* 0x000fca0003800000 */
.L_x_68:
        /* <DEDUP_REMOVED lines=37> */
[----:B------:R1:W5:Y:S04]  /*39b0*/  @!P0 LDG.E.128 R48, [R2.64] ;  /* 0x0000000602308981 */ /* 0x000368000c1e1d00 */
[----:B------:R1:W5:Y:S01]  /*39c0*/  @!P0 LDG.E.128 R36, [R24.64] ;  /* 0x0000000618248981 */ /* 0x000362000c1e1d00 */
[----:B------:R-:W-:Y:S11]  /*39d0*/  ISETP.GE.AND P0, PT, R13, c[0x0][0x27c], PT ;  /* 0x00009f000d007a0c */ /* 0x000ff60003f06270 */
[----:B------:R-:W-:Y:S02]  /*39e0*/  @!UPT UIADD3 URZ, URZ, URZ, URZ ;  /* 0x0000003f3f3ff290 */ /* 0x000fe4000fffe03f */
[----:B------:R1:W5:Y:S04]  /*39f0*/  @!P0 LDG.E.128 R64, [R2.64+0x40] ;  /* 0x0000400602408981 */ /* 0x000368000c1e1d00 */
[----:B------:R1:W5:Y:S01]  /*3a00*/  @!P0 LDG.E.128 R28, [R24.64+0x40] ;  /* 0x00004006181c8981 */ /* 0x000362000c1e1d00 */
[----:B------:R-:W-:Y:S11]  /*3a10*/  ISETP.GE.AND P0, PT, R12, c[0x0][0x27c], PT ;  /* 0x00009f000c007a0c */ /* 0x000ff60003f06270 */
[----:B------:R-:W-:Y:S02]  /*3a20*/  @!UPT UIADD3 URZ, URZ, URZ, URZ ;  /* 0x0000003f3f3ff290 */ /* 0x000fe4000fffe03f */
[----:B------:R1:W5:Y:S04]  /*3a30*/  @!P0 LDG.E.128 R60, [R2.64+0x80] ;  /* 0x00008006023c8981 */ /* 0x000368000c1e1d00 */
[----:B------:R1:W5:Y:S02]  /*3a40*/  @!P0 LDG.E.128 R20, [R24.64+0x80] ;  /* 0x0000800618148981 */ /* 0x000364000c1e1d00 */
.L_x_83:
[----:B------:R-:W-:Y:S05]  /*3a50*/  BSYNC B0 ;  /* 0x0000000000007941 */ /* 0x000fea0003800000 */
.L_x_82:
[----:B------:R2:W3:Y:S04]  /*3a60*/  SHFL.IDX PT, R171, R4, RZ, 0x1c1f ;  /* 0x001c1fff04ab7589 */ /* 0x0004e800000e0000 */
[----:B------:R2:W4:Y:S01]  /*3a70*/  SHFL.IDX PT, R170, R0, RZ, 0x1c1f ;  /* 0x001c1fff00aa7589 */ /* 0x00052200000e0000 */
[----:B------:R-:W-:-:S05]  /*3a80*/  @P1 BRA `(.L_x_71) ;  /* 0x00001bc000001947 */ /* 0x000fca0003800000 */
[----:B------:R-:W-:Y:S01]  /*3a90*/  ISETP.GE.AND P0, PT, R16, c[0x0][0x1d4], PT ;  /* 0x0000750010007a0c */ /* 0x000fe20003f06270 */
[----:B-----5:R-:W-:Y:S01]  /*3aa0*/  IMAD.MOV.U32 R8, RZ, RZ, R62 ;  /* 0x000000ffff087224 */ /* 0x020fe200078e003e */
[----:B--2---:R-:W-:Y:S01]  /*3ab0*/  MOV R4, R22 ;  /* 0x0000001600047202 */ /* 0x004fe20000000f00 */
[----:B------:R-:W-:Y:S01]  /*3ac0*/  IMAD.MOV.U32 R7, RZ, RZ, R63 ;  /* 0x000000ffff077224 */ /* 0x000fe200078e003f */
[----:B------:R-:W-:Y:S01]  /*3ad0*/  MOV R0, R21 ;  /* 0x0000001500007202 */ /* 0x000fe20000000f00 */
[----:B------:R-:W-:Y:S01]  /*3ae0*/  IMAD.MOV.U32 R6, RZ, RZ, R60 ;  /* 0x000000ffff067224 */ /* 0x000fe200078e003c */
[----:B------:R-:W-:Y:S01]  /*3af0*/  IADD3 R172, -R123, c[0x0][0x1d4], RZ ;  /* 0x000075007bac7a10 */ /* 0x000fe20007ffe1ff */
[----:B------:R-:W-:Y:S01]  /*3b00*/  IMAD.MOV.U32 R5, RZ, RZ, R61 ;  /* 0x000000ffff057224 */ /* 0x000fe200078e003d */
[----:B------:R-:W-:Y:S01]  /*3b10*/  PRMT R58, R8, 0x5410, R7 ;  /* 0x00005410083a7816 */ /* 0x000fe20000000007 */
[----:B-1----:R-:W-:Y:S01]  /*3b20*/  IMAD.MOV.U32 R3, RZ, RZ, R23 ;  /* 0x000000ffff037224 */ /* 0x002fe200078e0017 */
        /* <DEDUP_REMOVED lines=14> */
[----:B------:R-:W-:Y:S02]  /*3c10*/  BSSY B0, `(.L_x_84) ;  /* 0x0000083000007945 */ /* 0x000fe40003800000 */
[----:B------:R-:W-:Y:S02]  /*3c20*/  PRMT R34, R4, 0x5410, R3 ;  /* 0x0000541004227816 */ /* 0x000fe40000000003 */
[----:B------:R-:W-:Y:S01]  /*3c30*/  PRMT R35, R0, 0x5410, R2 ;  /* 0x0000541000237816 */ /* 0x000fe20000000002 */
[----:B------:R-:W-:-:S05]  /*3c40*/  @P0 BRA `(.L_x_85) ;  /* 0x000007f000000947 */ /* 0x000fca0003800000 */
[----:B------:R-:W-:Y:S01]  /*3c50*/  IMAD.MOV.U32 R41, RZ, RZ, R36 ;  /* 0x000000ffff297224 */ /* 0x000fe200078e0024 */
[----:B------:R-:W-:Y:S01]  /*3c60*/  LOP3.LUT P2, RZ, R81, 0x4, RZ, 0xc0, !PT ;  /* 0x0000000451ff7812 */ /* 0x000fe2000784c0ff */
[----:B------:R-:W1:Y:S01]  /*3c70*/  LDS.128 R24, [R122+0x6100] ;  /* 0x006100007a187984 */ /* 0x000e620000000c00 */
[----:B------:R-:W-:Y:S01]  /*3c80*/  ISETP.GE.AND P0, PT, R16, c[0x0][0x27c], PT ;  /* 0x00009f0010007a0c */ /* 0x000fe20003f06270 */
[----:B------:R-:W-:Y:S01]  /*3c90*/  IMAD.MOV.U32 R47, RZ, RZ, R48 ;  /* 0x000000ffff2f7224 */ /* 0x000fe200078e0030 */
[----:B------:R-:W-:Y:S01]  /*3ca0*/  SEL R174, R123, R172, !P2 ;  /* 0x000000ac7bae7207 */ /* 0x000fe20005000000 */
[----:B------:R-:W-:Y:S01]  /*3cb0*/  IMAD.MOV.U32 R52, RZ, RZ, R50 ;  /* 0x000000ffff347224 */ /* 0x000fe200078e0032 */
[----:B------:R-:W-:Y:S02]  /*3cc0*/  MOV R56, R49 ;  /* 0x0000003100387202 */ /* 0x000fe40000000f00 */
[----:B------:R-:W-:Y:S02]  /*3cd0*/  SHF.R.S32.HI R173, RZ, 0x1f, R174 ;  /* 0x0000001fffad7819 */ /* 0x000fe400000114ae */
[----:B------:R-:W-:Y:S02]  /*3ce0*/  MOV R40, R37 ;  /* 0x0000002500287202 */ /* 0x000fe40000000f00 */
[----:B------:R-:W-:Y:S02]  /*3cf0*/  LEA.HI R174, R173, R174, RZ, 0x4 ;  /* 0x000000aeadae7211 */ /* 0x000fe400078f20ff */
[----:B------:R-:W-:Y:S01]  /*3d00*/  MOV R55, R51 ;  /* 0x0000003300377202 */ /* 0x000fe20000000f00 */
[----:B------:R-:W-:Y:S01]  /*3d10*/  @!P0 HADD2.F32 R44, -RZ, R41.H0_H0 ;  /* 0x20000029ff2c8230 */ /* 0x000fe20000004100 */
[----:B------:R-:W-:Y:S01]  /*3d20*/  LEA.HI.SX32 R175, R174, R135, 0x1c ;  /* 0x00000087aeaf7211 */ /* 0x000fe200078fe2ff */
[----:B------:R-:W-:Y:S01]  /*3d30*/  @!P0 HADD2.F32 R52, -RZ, R52.H0_H0 ;  /* 0x20000034ff348230 */ /* 0x000fe20000004100 */
[----:B------:R-:W-:Y:S01]  /*3d40*/  @!P0 SHF.R.U64 R57, R48, 0x10, R49 ;  /* 0x0000001030398819 */ /* 0x000fe20000001231 */
[----:B------:R-:W-:Y:S01]  /*3d50*/  @!P0 HADD2.F32 R48, -RZ, R47.H0_H0 ;  /* 0x2000002fff308230 */ /* 0x000fe20000004100 */
[----:B------:R-:W-:Y:S01]  /*3d60*/  SHF.R.S32.HI R176, RZ, 0x1f, R175 ;  /* 0x0000001fffb07819 */ /* 0x000fe200000114af */
[----:B------:R-:W-:Y:S01]  /*3d70*/  @!P0 HADD2.F32 R55, -RZ, R55.H0_H0 ;  /* 0x20000037ff378230 */ /* 0x000fe20000004100 */
[----:B------:R-:W-:Y:S02]  /*3d80*/  SHF.L.U32 R173, R175, 0x3, RZ ;  /* 0x00000003afad7819 */ /* 0x000fe400000006ff */
[----:B------:R-:W-:Y:S02]  /*3d90*/  LEA.HI R176, R176, R175, RZ, 0x3 ;  /* 0x000000afb0b07211 */ /* 0x000fe400078f18ff */
[----:B------:R-:W-:Y:S02]  /*3da0*/  @!P0 SHF.R.U32.HI R53, RZ, 0x10, R49 ;  /* 0x00000010ff358819 */ /* 0x000fe40000011631 */
[----:B------:R-:W-:Y:S01]  /*3db0*/  @!P0 SHF.R.U64 R42, R36, 0x10, R37 ;  /* 0x00000010242a8819 */ /* 0x000fe20000001225 */
[----:B------:R-:W-:Y:S01]  /*3dc0*/  IMAD.SHL.U32 R176, R176, 0x200, RZ ;  /* 0x00000200b0b07824 */ /* 0x000fe200078e00ff */
[----:B------:R-:W-:Y:S02]  /*3dd0*/  LOP3.LUT R178, R141, 0x38, R173, 0xf8, !PT ;  /* 0x000000388db27812 */ /* 0x000fe400078ef8ad */
[--C-:B------:R-:W-:Y:S01]  /*3de0*/  @!P0 SHF.R.U64 R54, R50, 0x10, R51.reuse ;  /* 0x0000001032368819 */ /* 0x100fe20000001233 */
[----:B------:R-:W-:Y:S01]  /*3df0*/  @!P0 HADD2.F32 R45, -RZ, R42.H0_H0 ;  /* 0x2000002aff2d8230 */ /* 0x000fe20000004100 */
[----:B------:R-:W-:Y:S02]  /*3e00*/  LOP3.LUT R175, R178, R125, RZ, 0x3c, !PT ;  /* 0x0000007db2af7212 */ /* 0x000fe400078e3cff */
[----:B------:R-:W-:Y:S01]  /*3e10*/  LOP3.LUT R176, R176, 0x7ffff000, RZ, 0xc0, !PT ;  /* 0x7ffff000b0b07812 */ /* 0x000fe200078ec0ff */
[----:B------:R-:W-:Y:S01]  /*3e20*/  @!P0 HADD2.F32 R54, -RZ, R54.H0_H0 ;  /* 0x20000036ff368230 */ /* 0x000fe20000004100 */
[----:B------:R-:W-:Y:S01]  /*3e30*/  @!P0 SHF.R.U32.HI R59, RZ, 0x10, R51 ;  /* 0x00000010ff3b8819 */ /* 0x000fe20000011633 */
[----:B------:R-:W-:Y:S01]  /*3e40*/  @!P0 HADD2.F32 R51, -RZ, R57.H0_H0 ;  /* 0x20000039ff338230 */ /* 0x000fe20000004100 */
[----:B------:R-:W-:Y:S01]  /*3e50*/  IADD3 R175, R175, R176, R124 ;  /* 0x000000b0afaf7210 */ /* 0x000fe20007ffe07c */
[----:B-1----:R-:W-:Y:S01]  /*3e60*/  @!P0 IMAD.MOV.U32 R46, RZ, RZ, R24 ;  /* 0x000000ffff2e8224 */ /* 0x002fe200078e0018 */
[----:B------:R-:W-:Y:S01]  /*3e70*/  @!P0 SHF.R.U32.HI R43, RZ, 0x10, R37 ;  /* 0x00000010ff2b8819 */ /* 0x000fe20000011625 */
[----:B------:R-:W-:Y:S01]  /*3e80*/  IMAD.MOV.U32 R37, RZ, RZ, R38 ;  /* 0x000000ffff257224 */ /* 0x000fe200078e0026 */
[----:B------:R-:W-:Y:S01]  /*3e90*/  SHF.L.U32 R174, R175, 0x1, RZ ;  /* 0x00000001afae7819 */ /* 0x000fe200000006ff */
[----:B------:R-:W-:Y:S01]  /*3ea0*/  @!P0 HADD2.F32 R59, -RZ, R59.H0_H0 ;  /* 0x2000003bff3b8230 */ /* 0x000fe20000004100 */
[--C-:B------:R-:W-:Y:S01]  /*3eb0*/  @!P0 SHF.R.U64 R38, R38, 0x10, R39.reuse ;  /* 0x0000001026268819 */ /* 0x100fe20000001227 */
[--C-:B------:R-:W-:Y:S01]  /*3ec0*/  @!P0 HADD2.F32 R41, -RZ, R46.reuse.H0_H0 ;  /* 0x2000002eff298230 */ /* 0x100fe20000004100 */
[----:B------:R-:W-:Y:S01]  /*3ed0*/  MOV R36, R39 ;  /* 0x0000002700247202 */ /* 0x000fe20000000f00 */
[----:B------:R-:W1:Y:S01]  /*3ee0*/  LDS.128 R72, [R174+0x6100] ;  /* 0x00610000ae487984 */ /* 0x000e620000000c00 */
[----:B------:R-:W-:Y:S01]  /*3ef0*/  @!P0 HADD2.F32 R42, -RZ, R46.H1_H1 ;  /* 0x3000002eff2a8230 */ /* 0x000fe20000004100 */
[----:B------:R-:W-:Y:S01]  /*3f00*/  @!P0 SHF.R.U32.HI R39, RZ, 0x10, R39 ;  /* 0x00000010ff278819 */ /* 0x000fe20000011627 */
[----:B------:R-:W-:Y:S01]  /*3f10*/  @!P0 FMUL.FTZ R0, R41, R44 ;  /* 0x0000002c29008220 */ /* 0x000fe20000410000 */
[----:B------:R-:W-:Y:S02]  /*3f20*/  @!P0 HADD2.F32 R43, -RZ, R43.H0_H0 ;  /* 0x2000002bff2b8230 */ /* 0x000fe40000004100 */
[C---:B------:R-:W-:Y:S01]  /*3f30*/  @!P0 FMUL.FTZ R2, R42.reuse, R45 ;  /* 0x0000002d2a028220 */ /* 0x040fe20000410000 */
[----:B------:R-:W-:Y:S02]  /*3f40*/  @!P0 HADD2.F32 R38, -RZ, R38.H0_H0 ;  /* 0x20000026ff268230 */ /* 0x000fe40000004100 */
[----:B------:R-:W-:Y:S01]  /*3f50*/  @!P0 HADD2.F32 R39, -RZ, R39.H0_H0 ;  /* 0x20000027ff278230 */ /* 0x000fe20000004100 */
[----:B-1----:R-:W-:Y:S01]  /*3f60*/  @!P0 IMAD.MOV.U32 R50, RZ, RZ, R73 ;  /* 0x000000ffff328224 */ /* 0x002fe200078e0049 */
[----:B------:R-:W-:Y:S01]  /*3f70*/  @!P0 MOV R49, R72 ;  /* 0x0000004800318202 */ /* 0x000fe20000000f00 */
[----:B------:R-:W-:Y:S04]  /*3f80*/  @!P0 IMAD.MOV.U32 R57, RZ, RZ, R75 ;  /* 0x000000ffff398224 */ /* 0x000fe800078e004b */
[--C-:B------:R-:W-:Y:S02]  /*3f90*/  @!P0 HADD2.F32 R47, -RZ, R49.reuse.H0_H0 ;  /* 0x20000031ff2f8230 */ /* 0x100fe40000004100 */
[----:B------:R-:W-:Y:S03]  /*3fa0*/  @!P0 HADD2.F32 R49, -RZ, R49.H1_H1 ;  /* 0x30000031ff318230 */ /* 0x000fe60000004100 */
[----:B------:R-:W-:Y:S01]  /*3fb0*/  @!P0 FMUL.FTZ R174, R47, R44 ;  /* 0x0000002c2fae8220 */ /* 0x000fe20000410000 */
[----:B------:R-:W-:Y:S01]  /*3fc0*/  @!P0 MOV R44, R25 ;  /* 0x00000019002c8202 */ /* 0x000fe20000000f00 */
[----:B------:R-:W-:Y:S02]  /*3fd0*/  @!P0 FMUL.FTZ R175, R49, R45 ;  /* 0x0000002d31af8220 */ /* 0x000fe40000410000 */
[-C--:B------:R-:W-:Y:S01]  /*3fe0*/  @!P0 FFMA.FTZ R0, R47, R48.reuse, R0 ;  /* 0x000000302f008223 */ /* 0x080fe20000010000 */
[----:B------:R-:W-:Y:S01]  /*3ff0*/  @!P0 HADD2.F32 R47, -RZ, R56.H0_H0 ;  /* 0x20000038ff2f8230 */ /* 0x000fe20000004100 */
[----:B------:R-:W-:Y:S01]  /*4000*/  @!P0 FFMA.FTZ R174, R41, R48, -R174 ;  /* 0x0000003029ae8223 */ /* 0x000fe200000108ae */
[----:B------:R-:W-:Y:S01]  /*4010*/  @!P0 HADD2.F32 R41, -RZ, R40.H0_H0 ;  /* 0x20000028ff298230 */ /* 0x000fe20000004100 */
[-C--:B------:R-:W-:Y:S01]  /*4020*/  @!P0 FFMA.FTZ R175, R42, R51.reuse, -R175 ;  /* 0x000000332aaf8223 */ /* 0x080fe200000108af */
[----:B------:R-:W-:Y:S01]  /*4030*/  @!P0 HADD2.F32 R48, -RZ, R50.H0_H0 ;  /* 0x20000032ff308230 */ /* 0x000fe20000004100 */
[----:B------:R-:W-:Y:S01]  /*4040*/  @!P0 FFMA.FTZ R2, R49, R51, R2 ;  /* 0x0000003331028223 */ /* 0x000fe20000010002 */
[----:B------:R-:W-:Y:S02]  /*4050*/  @!P0 HADD2.F32 R42, -RZ, R44.H0_H0 ;  /* 0x2000002cff2a8230 */ /* 0x000fe40000004100 */
[----:B------:R-:W-:Y:S01]  /*4060*/  @!P0 HADD2.F32 R49, -RZ, R50.H1_H1 ;  /* 0x30000032ff318230 */ /* 0x000fe20000004100 */
[-C--:B------:R-:W-:Y:S01]  /*4070*/  @!P0 FMUL.FTZ R176, R48, R41.reuse ;  /* 0x0000002930b08220 */ /* 0x080fe20000410000 */
[----:B------:R-:W-:Y:S01]  /*4080*/  @!P0 HADD2.F32 R51, -RZ, R53.H0_H0 ;  /* 0x20000035ff338230 */ /* 0x000fe20000004100 */
[----:B------:R-:W-:Y:S01]  /*4090*/  @!P0 IMAD.MOV.U32 R53, RZ, RZ, R74 ;  /* 0x000000ffff358224 */ /* 0x000fe200078e004a */
[----:B------:R-:W-:Y:S01]  /*40a0*/  @!P0 HADD2.F32 R40, -RZ, R44.H1_H1 ;  /* 0x3000002cff288230 */ /* 0x000fe20000004100 */
[C---:B------:R-:W-:Y:S01]  /*40b0*/  @!P0 FMUL.FTZ R3, R42.reuse, R41 ;  /* 0x000000292a038220 */ /* 0x040fe20000410000 */
[----:B------:R-:W-:Y:S01]  /*40c0*/  @!P0 HADD2.F32 R56, -RZ, R57.H0_H0 ;  /* 0x20000039ff388230 */ /* 0x000fe20000004100 */
[----:B------:R-:W-:Y:S01]  /*40d0*/  @!P0 FFMA.FTZ R176, R42, R47, -R176 ;  /* 0x0000002f2ab08223 */ /* 0x000fe200000108b0 */
[----:B------:R-:W-:Y:S01]  /*40e0*/  @!P0 MOV R42, R26 ;  /* 0x0000001a002a8202 */ /* 0x000fe20000000f00 */
[-C--:B------:R-:W-:Y:S01]  /*40f0*/  @!P0 FMUL.FTZ R177, R49, R43.reuse ;  /* 0x0000002b31b18220 */ /* 0x080fe20000410000 */
[--C-:B------:R-:W-:Y:S01]  /*4100*/  @!P0 HADD2.F32 R50, -RZ, R53.reuse.H0_H0 ;  /* 0x20000035ff328230 */ /* 0x100fe20000004100 */
[C---:B------:R-:W-:Y:S01]  /*4110*/  @!P0 FMUL.FTZ R4, R40.reuse, R43 ;  /* 0x0000002b28048220 */ /* 0x040fe20000410000 */
[----:B------:R-:W-:Y:S01]  /*4120*/  @!P0 HADD2.F32 R53, -RZ, R53.H1_H1 ;  /* 0x30000035ff358230 */ /* 0x000fe20000004100 */
[----:B------:R-:W-:Y:S01]  /*4130*/  @!P0 FFMA.FTZ R177, R40, R51, -R177 ;  /* 0x0000003328b18223 */ /* 0x000fe200000108b1 */
[----:B------:R-:W-:Y:S01]  /*4140*/  @!P0 HADD2.F32 R40, -RZ, R37.H0_H0 ;  /* 0x20000025ff288230 */ /* 0x000fe20000004100 */
[----:B------:R-:W-:Y:S01]  /*4150*/  @!P0 FFMA.FTZ R3, R48, R47, R3 ;  /* 0x0000002f30038223 */ /* 0x000fe20000010003 */
[--C-:B------:R-:W-:Y:S01]  /*4160*/  @!P0 HADD2.F32 R37, -RZ, R42.reuse.H1_H1 ;  /* 0x3000002aff258230 */ /* 0x100fe20000004100 */
[-C--:B------:R-:W-:Y:S01]  /*4170*/  @!P0 FMUL.FTZ R179, R53, R38.reuse ;  /* 0x0000002635b38220 */ /* 0x080fe20000410000 */
[----:B------:R-:W-:Y:S01]  /*4180*/  @!P0 HADD2.F32 R41, -RZ, R42.H0_H0 ;  /* 0x2000002aff298230 */ /* 0x000fe20000004100 */
[----:B------:R-:W-:Y:S01]  /*4190*/  @!P0 FFMA.FTZ R4, R49, R51, R4 ;  /* 0x0000003331048223 */ /* 0x000fe20000010004 */
[----:B------:R-:W-:Y:S01]  /*41a0*/  @!P0 HADD2.F32 R57, -RZ, R57.H1_H1 ;  /* 0x30000039ff398230 */ /* 0x000fe20000004100 */
[----:B------:R-:W-:Y:S01]  /*41b0*/  @!P0 FMUL.FTZ R6, R37, R38 ;  /* 0x0000002625068220 */ /* 0x000fe20000410000 */
[----:B------:R-:W-:Y:S01]  /*41c0*/  @!P0 F2FP.PACK_AB R175, R175, R174 ;  /* 0x000000aeafaf823e */ /* 0x000fe200000000ff */
[----:B------:R-:W-:Y:S01]  /*41d0*/  @!P0 FFMA.FTZ R179, R37, R54, -R179 ;  /* 0x0000003625b38223 */ /* 0x000fe200000108b3 */
[----:B------:R-:W-:Y:S01]  /*41e0*/  @!P0 HADD2.F32 R37, -RZ, R36.H0_H0 ;  /* 0x20000024ff258230 */ /* 0x000fe20000004100 */
[-C--:B------:R-:W-:Y:S01]  /*41f0*/  @!P0 FMUL.FTZ R5, R41, R40.reuse ;  /* 0x0000002829058220 */ /* 0x080fe20000410000 */
[----:B------:R-:W-:Y:S01]  /*4200*/  @!P0 MOV R36, R27 ;  /* 0x0000001b00248202 */ /* 0x000fe20000000f00 */
[C---:B------:R-:W-:Y:S01]  /*4210*/  @!P0 FMUL.FTZ R178, R50.reuse, R40 ;  /* 0x0000002832b28220 */ /* 0x040fe20000410000 */
[----:B------:R-:W-:Y:S01]  /*4220*/  @!P0 F2FP.PACK_AB R176, R177, R176 ;  /* 0x000000b0b1b0823e */ /* 0x000fe200000000ff */
[----:B------:R-:W-:Y:S01]  /*4230*/  @!P0 FFMA.FTZ R5, R50, R52, R5 ;  /* 0x0000003432058223 */ /* 0x000fe20000010005 */
[----:B------:R-:W-:Y:S01]  /*4240*/  @!P0 F2FP.PACK_AB R174, R2, R0 ;  /* 0x0000000002ae823e */ /* 0x000fe200000000ff */
[----:B------:R-:W-:Y:S01]  /*4250*/  @!P0 FMUL.FTZ R180, R56, R37 ;  /* 0x0000002538b48220 */ /* 0x000fe20000410000 */
[--C-:B------:R-:W-:Y:S01]  /*4260*/  @!P0 HADD2.F32 R38, -RZ, R36.reuse.H0_H0 ;  /* 0x20000024ff268230 */ /* 0x100fe20000004100 */
[----:B------:R-:W-:Y:S01]  /*4270*/  @!P0 FMUL.FTZ R181, R57, R39 ;  /* 0x0000002739b58220 */ /* 0x000fe20000410000 */
[----:B------:R-:W-:Y:S01]  /*4280*/  @!P0 F2FP.PACK_AB R177, R4, R3 ;  /* 0x0000000304b1823e */ /* 0x000fe200000000ff */
[----:B------:R-:W-:Y:S01]  /*4290*/  @!P0 FFMA.FTZ R6, R53, R54, R6 ;  /* 0x0000003635068223 */ /* 0x000fe20000010006 */
[----:B------:R-:W-:Y:S01]  /*42a0*/  @!P0 MOV R25, R176 ;  /* 0x000000b000198202 */ /* 0x000fe20000000f00 */
[----:B------:R-:W-:Y:S01]  /*42b0*/  @!P0 FMUL.FTZ R7, R38, R37 ;  /* 0x0000002526078220 */ /* 0x000fe20000410000 */
[----:B------:R-:W-:Y:S01]  /*42c0*/  @!P0 MOV R72, R174 ;  /* 0x000000ae00488202 */ /* 0x000fe20000000f00 */
[----:B------:R-:W-:Y:S01]  /*42d0*/  @!P0 FFMA.FTZ R178, R41, R52, -R178 ;  /* 0x0000003429b28223 */ /* 0x000fe200000108b2 */
[----:B------:R-:W-:Y:S01]  /*42e0*/  @!P0 MOV R73, R177 ;  /* 0x000000b100498202 */ /* 0x000fe20000000f00 */
[-C--:B------:R-:W-:Y:S01]  /*42f0*/  @!P0 FFMA.FTZ R7, R56, R55.reuse, R7 ;  /* 0x0000003738078223 */ /* 0x080fe20000010007 */
[----:B------:R-:W-:Y:S01]  /*4300*/  @!P0 HADD2.F32 R36, -RZ, R36.H1_H1 ;  /* 0x30000024ff248230 */ /* 0x000fe20000004100 */
[----:B------:R-:W-:Y:S01]  /*4310*/  @!P0 FFMA.FTZ R180, R38, R55, -R180 ;  /* 0x0000003726b48223 */ /* 0x000fe200000108b4 */
[----:B------:R-:W-:Y:S01]  /*4320*/  @!P0 F2FP.PACK_AB R178, R179, R178 ;  /* 0x000000b2b3b2823e */ /* 0x000fe200000000ff */
[----:B------:R-:W-:Y:S01]  /*4330*/  @!P0 IMAD.MOV.U32 R24, RZ, RZ, R175 ;  /* 0x000000ffff188224 */ /* 0x000fe200078e00af */
[----:B------:R-:W-:Y:S01]  /*4340*/  @!P0 F2FP.PACK_AB R179, R6, R5 ;  /* 0x0000000506b3823e */ /* 0x000fe200000000ff */
[C---:B------:R-:W-:Y:S01]  /*4350*/  @!P0 FMUL.FTZ R8, R36.reuse, R39 ;  /* 0x0000002724088220 */ /* 0x040fe20000410000 */
[----:B------:R-:W-:Y:S01]  /*4360*/  @!P0 MOV R26, R178 ;  /* 0x000000b2001a8202 */ /* 0x000fe20000000f00 */
[-C--:B------:R-:W-:Y:S02]  /*4370*/  @!P0 FFMA.FTZ R181, R36, R59.reuse, -R181 ;  /* 0x0000003b24b58223 */ /* 0x080fe400000108b5 */
[----:B------:R-:W-:Y:S02]  /*4380*/  @!P0 FFMA.FTZ R8, R57, R59, R8 ;  /* 0x0000003b39088223 */ /* 0x000fe40000010008 */
[----:B------:R-:W-:Y:S01]  /*4390*/  @!P0 IMAD.MOV.U32 R74, RZ, RZ, R179 ;  /* 0x000000ffff4a8224 */ /* 0x000fe200078e00b3 */
[----:B------:R-:W-:Y:S02]  /*43a0*/  @!P0 F2FP.PACK_AB R181, R181, R180 ;  /* 0x000000b4b5b5823e */ /* 0x000fe400000000ff */
[----:B------:R-:W-:Y:S03]  /*43b0*/  @!P0 F2FP.PACK_AB R180, R8, R7 ;  /* 0x0000000708b4823e */ /* 0x000fe600000000ff */
[----:B------:R-:W-:Y:S01]  /*43c0*/  @!P0 IMAD.MOV.U32 R27, RZ, RZ, R181 ;  /* 0x000000ffff1b8224 */ /* 0x000fe200078e00b5 */
[----:B------:R-:W-:Y:S02]  /*43d0*/  @!P0 MOV R75, R180 ;  /* 0x000000b4004b8202 */ /* 0x000fe40000000f00 */
[----:B----4-:R-:W-:Y:S04]  /*43e0*/  IADD3 R174, P0, R170, R108, RZ ;  /* 0x0000006caaae7210 */ /* 0x010fe80007f1e0ff */
[----:B---3--:R-:W-:Y:S02]  /*43f0*/  IADD3.X R175, R171, R107, RZ, P0, !PT ;  /* 0x0000006babaf7210 */ /* 0x008fe400007fe4ff */
[C---:B------:R-:W-:Y:S03]  /*4400*/  ISETP.GE.AND P0, PT, R173.reuse, c[0x0][0x1d4], PT ;  /* 0x00007500ad007a0c */ /* 0x040fe60003f06270 */
[----:B------:R1:W-:Y:S10]  /*4410*/  ST.E.128 [R174.64], R24 ;  /* 0x00000018ae007985 */ /* 0x0003f4000c101d06 */
[----:B------:R-:W-:Y:S05]  /*4420*/  @!P0 IMAD.WIDE R176, R173, 0x2, R170 ;  /* 0x00000002adb08825 */ /* 0x000fea00078e02aa */
[----:B------:R1:W-:Y:S02]  /*4430*/  @!P0 ST.E.128 [R176.64], R72 ;  /* 0x00000048b0008985 */ /* 0x0003e4000c101d06 */
.L_x_85:
[----:B------:R-:W-:Y:S05]  /*4440*/  BSYNC B0 ;  /* 0x0000000000007941 */ /* 0x000fea0003800000 */
.L_x_84:
[----:B------:R-:W-:Y:S01]  /*4450*/  ISETP.GE.AND P0, PT, R13, c[0x0][0x1d4], PT ;  /* 0x000075000d007a0c */ /* 0x000fe20003f06270 */
[----:B------:R-:W-:Y:S01]  /*4460*/  @!UPT UIADD3 URZ, URZ, URZ, URZ ;  /* 0x0000003f3f3ff290 */ /* 0x000fe2000fffe03f */
[----:B------:R-:W-:Y:S11]  /*4470*/  BSSY B0, `(.L_x_86) ;  /* 0x0000079000007945 */ /* 0x000ff60003800000 */
[----:B------:R-:W-:-:S05]  /*4480*/  @P0 BRA `(.L_x_87) ;  /* 0x0000077000000947 */ /* 0x000fca0003800000 */
[----:B------:R-:W-:Y:S01]  /*4490*/  LOP3.LUT P1, RZ, R81, 0x2, RZ, 0xc0, !PT ;  /* 0x0000000251ff7812 */ /* 0x000fe2000782c0ff */
[----:B-1----:R-:W1:Y:S01]  /*44a0*/  LDS.128 R24, [R121+0x6100] ;  /* 0x0061000079187984 */ /* 0x002e620000000c00 */
[----:B------:R-:W-:Y:S02]  /*44b0*/  ISETP.GE.AND P0, PT, R13, c[0x0][0x27c], PT ;  /* 0x00009f000d007a0c */ /* 0x000fe40003f06270 */
[----:B------:R-:W-:Y:S04]  /*44c0*/  SEL R57, R123, R172, !P1 ;  /* 0x000000ac7b397207 */ /* 0x000fe80004800000 */
[----:B------:R-:W-:Y:S04]  /*44d0*/  SHF.R.S32.HI R56, RZ, 0x1f, R57 ;  /* 0x0000001fff387819 */ /* 0x000fe80000011439 */
[----:B------:R-:W-:Y:S03]  /*44e0*/  LEA.HI R57, R56, R57, RZ, 0x4 ;  /* 0x0000003938397211 */ /* 0x000fe600078f20ff */
[----:B------:R-:W-:Y:S01]  /*44f0*/  @!P0 SHF.R.U64 R36, R28, 0x10, R29 ;  /* 0x000000101c248819 */ /* 0x000fe2000000121d */
[----:B------:R-:W-:Y:S01]  /*4500*/  @!P0 HADD2.F32 R38, -RZ, R35.H1_H1 ;  /* 0x30000023ff268230 */ /* 0x000fe20000004100 */
[----:B------:R-:W-:Y:S01]  /*4510*/  LEA.HI.SX32 R57, R57, R130, 0x1c ;  /* 0x0000008239397211 */ /* 0x000fe200078fe2ff */
[----:B------:R-:W-:Y:S01]  /*4520*/  @!P0 HADD2.F32 R40, -RZ, R70.H1_H1 ;  /* 0x30000046ff288230 */ /* 0x000fe20000004100 */
[----:B------:R-:W-:Y:S01]  /*4530*/  @!P0 SHF.R.U32.HI R28, RZ, 0x10, R31 ;  /* 0x00000010ff1c8819 */ /* 0x000fe2000001161f */
[----:B------:R-:W-:Y:S01]  /*4540*/  @!P0 HADD2.F32 R37, -RZ, R36.H0_H0 ;  /* 0x20000024ff258230 */ /* 0x000fe20000004100 */
[----:B------:R-:W-:Y:S01]  /*4550*/  SHF.R.S32.HI R72, RZ, 0x1f, R57 ;  /* 0x0000001fff487819 */ /* 0x000fe20000011439 */
[--C-:B------:R-:W-:Y:S01]  /*4560*/  @!P0 HADD2.F32 R45, -RZ, R69.reuse.H0_H0 ;  /* 0x20000045ff2d8230 */ /* 0x100fe20000004100 */
[----:B------:R-:W-:Y:S01]  /*4570*/  SHF.L.U32 R56, R57, 0x3, RZ ;  /* 0x0000000339387819 */ /* 0x000fe200000006ff */
[----:B------:R-:W-:Y:S01]  /*4580*/  @!P0 HADD2.F32 R49, -RZ, R69.H1_H1 ;  /* 0x30000045ff318230 */ /* 0x000fe20000004100 */
[----:B------:R-:W-:Y:S02]  /*4590*/  LEA.HI R72, R72, R57, RZ, 0x3 ;  /* 0x0000003948487211 */ /* 0x000fe400078f18ff */
[----:B------:R-:W-:Y:S02]  /*45a0*/  LOP3.LUT R74, R141, 0x38, R56, 0xf8, !PT ;  /* 0x000000388d4a7812 */ /* 0x000fe400078ef838 */
[----:B------:R-:W-:Y:S01]  /*45b0*/  @!P0 SHF.R.U64 R30, R30, 0x10, R31 ;  /* 0x000000101e1e8819 */ /* 0x000fe2000000121f */
[----:B------:R-:W-:Y:S01]  /*45c0*/  IMAD.SHL.U32 R72, R72, 0x200, RZ ;  /* 0x0000020048487824 */ /* 0x000fe200078e00ff */
[----:B------:R-:W-:Y:S02]  /*45d0*/  LOP3.LUT R59, R74, R125, RZ, 0x3c, !PT ;  /* 0x0000007d4a3b7212 */ /* 0x000fe400078e3cff */
[----:B------:R-:W-:Y:S02]  /*45e0*/  @!P0 SHF.R.U64 R43, R64, 0x10, R65 ;  /* 0x00000010402b8819 */ /* 0x000fe40000001241 */
[----:B------:R-:W-:Y:S02]  /*45f0*/  LOP3.LUT R72, R72, 0x7ffff000, RZ, 0xc0, !PT ;  /* 0x7ffff00048487812 */ /* 0x000fe400078ec0ff */
[----:B------:R-:W-:Y:S01]  /*4600*/  @!P0 SHF.R.U32.HI R29, RZ, 0x10, R29 ;  /* 0x00000010ff1d8819 */ /* 0x000fe2000001161d */
[----:B------:R-:W-:Y:S01]  /*4610*/  @!P0 HADD2.F32 R43, -RZ, R43.H0_H0 ;  /* 0x2000002bff2b8230 */ /* 0x000fe20000004100 */
[----:B------:R-:W-:Y:S01]  /*4620*/  IADD3 R59, R59, R72, R124 ;  /* 0x000000483b3b7210 */ /* 0x000fe20007ffe07c */
[----:B-1----:R-:W-:Y:S01]  /*4630*/  @!P0 IMAD.MOV.U32 R39, RZ, RZ, R24 ;  /* 0x000000ffff278224 */ /* 0x002fe200078e0018 */
[----:B------:R-:W-:Y:S02]  /*4640*/  @!P0 SHF.R.U32.HI R64, RZ, 0x10, R65 ;  /* 0x00000010ff408819 */ /* 0x000fe40000011641 */
[----:B------:R-:W-:Y:S02]  /*4650*/  SHF.L.U32 R57, R59, 0x1, RZ ;  /* 0x000000013b397819 */ /* 0x000fe400000006ff */
[--C-:B------:R-:W-:Y:S01]  /*4660*/  @!P0 HADD2.F32 R31, -RZ, R39.reuse.H0_H0 ;  /* 0x20000027ff1f8230 */ /* 0x100fe20000004100 */
[--C-:B------:R-:W-:Y:S01]  /*4670*/  @!P0 SHF.R.U32.HI R51, RZ, 0x10, R67.reuse ;  /* 0x00000010ff338819 */ /* 0x100fe20000011643 */
[----:B------:R-:W-:Y:S01]  /*4680*/  @!P0 HADD2.F32 R36, -RZ, R39.H1_H1 ;  /* 0x30000027ff248230 */ /* 0x000fe20000004100 */
[----:B------:R-:W1:Y:S01]  /*4690*/  LDS.128 R52, [R57+0x6100] ;  /* 0x0061000039347984 */ /* 0x000e620000000c00 */
[----:B------:R-:W-:Y:S01]  /*46a0*/  @!P0 SHF.R.U64 R47, R66, 0x10, R67 ;  /* 0x00000010422f8819 */ /* 0x000fe20000001243 */
[----:B------:R-:W-:Y:S01]  /*46b0*/  @!P0 FMUL.FTZ R0, R31, R38 ;  /* 0x000000261f008220 */ /* 0x000fe20000410000 */
[----:B------:R-:W-:Y:S01]  /*46c0*/  @!P0 HADD2.F32 R51, -RZ, R51.H0_H0 ;  /* 0x20000033ff338230 */ /* 0x000fe20000004100 */
[-C--:B------:R-:W-:Y:S02]  /*46d0*/  @!P0 FMUL.FTZ R2, R36, R37.reuse ;  /* 0x0000002524028220 */ /* 0x080fe40000410000 */
[----:B------:R-:W-:Y:S01]  /*46e0*/  @!P0 HADD2.F32 R47, -RZ, R47.H0_H0 ;  /* 0x2000002fff2f8230 */ /* 0x000fe20000004100 */
[----:B-1----:R-:W-:Y:S01]  /*46f0*/  @!P0 IMAD.MOV.U32 R44, RZ, RZ, R53 ;  /* 0x000000ffff2c8224 */ /* 0x002fe200078e0035 */
[----:B------:R-:W-:Y:S01]  /*4700*/  @!P0 MOV R42, R52 ;  /* 0x00000034002a8202 */ /* 0x000fe20000000f00 */
[----:B------:R-:W-:Y:S04]  /*4710*/  @!P0 IMAD.MOV.U32 R46, RZ, RZ, R54 ;  /* 0x000000ffff2e8224 */ /* 0x000fe800078e0036 */
[--C-:B------:R-:W-:Y:S02]  /*4720*/  @!P0 HADD2.F32 R41, -RZ, R42.reuse.H0_H0 ;  /* 0x2000002aff298230 */ /* 0x100fe40000004100 */
[----:B------:R-:W-:Y:S03]  /*4730*/  @!P0 HADD2.F32 R42, -RZ, R42.H1_H1 ;  /* 0x3000002aff2a8230 */ /* 0x000fe60000004100 */
[C---:B------:R-:W-:Y:S02]  /*4740*/  @!P0 FFMA.FTZ R0, R41.reuse, R40, R0 ;  /* 0x0000002829008223 */ /* 0x040fe40000010000 */
[----:B------:R-:W-:Y:S01]  /*4750*/  @!P0 FMUL.FTZ R72, R42, R37 ;  /* 0x000000252a488220 */ /* 0x000fe20000410000 */
[----:B------:R-:W-:Y:S01]  /*4760*/  @!P0 MOV R37, R25 ;  /* 0x0000001900258202 */ /* 0x000fe20000000f00 */
[----:B------:R-:W-:Y:S01]  /*4770*/  @!P0 FMUL.FTZ R57, R41, R38 ;  /* 0x0000002629398220 */ /* 0x000fe20000410000 */
[----:B------:R-:W-:Y:S01]  /*4780*/  @!P0 HADD2.F32 R41, -RZ, R70.H0_H0 ;  /* 0x20000046ff298230 */ /* 0x000fe20000004100 */
[-C--:B------:R-:W-:Y:S01]  /*4790*/  @!P0 FFMA.FTZ R72, R36, R43.reuse, -R72 ;  /* 0x0000002b24488223 */ /* 0x080fe20000010848 */
[----:B------:R-:W-:Y:S01]  /*47a0*/  @!P0 HADD2.F32 R36, -RZ, R29.H0_H0 ;  /* 0x2000001dff248230 */ /* 0x000fe20000004100 */
[----:B------:R-:W-:Y:S01]  /*47b0*/  @!P0 FFMA.FTZ R2, R42, R43, R2 ;  /* 0x0000002b2a028223 */ /* 0x000fe20000010002 */
[--C-:B------:R-:W-:Y:S01]  /*47c0*/  @!P0 HADD2.F32 R43, -RZ, R44.reuse.H1_H1 ;  /* 0x3000002cff2b8230 */ /* 0x100fe20000004100 */
[----:B------:R-:W-:Y:S01]  /*47d0*/  @!P0 FFMA.FTZ R57, R31, R40, -R57 ;  /* 0x000000281f398223 */ /* 0x000fe20000010839 */
[----:B------:R-:W-:Y:S01]  /*47e0*/  @!P0 HADD2.F32 R40, -RZ, R44.H0_H0 ;  /* 0x2000002cff288230 */ /* 0x000fe20000004100 */
[----:B------:R-:W-:Y:S01]  /*47f0*/  @!P0 IMAD.MOV.U32 R44, RZ, RZ, R55 ;  /* 0x000000ffff2c8224 */ /* 0x000fe200078e0037 */
[----:B------:R-:W-:Y:S01]  /*4800*/  @!P0 HADD2.F32 R29, -RZ, R37.H1_H1 ;  /* 0x30000025ff1d8230 */ /* 0x000fe20000004100 */
[-C--:B------:R-:W-:Y:S01]  /*4810*/  @!P0 FMUL.FTZ R74, R43, R36.reuse ;  /* 0x000000242b4a8220 */ /* 0x080fe20000410000 */
[----:B------:R-:W-:Y:S01]  /*4820*/  @!P0 HADD2.F32 R42, -RZ, R64.H0_H0 ;  /* 0x20000040ff2a8230 */ /* 0x000fe20000004100 */
[----:B------:R-:W-:Y:S01]  /*4830*/  @!P0 F2FP.PACK_AB R72, R72, R57 ;  /* 0x000000394848823e */ /* 0x000fe200000000ff */
[----:B------:R-:W-:Y:S01]  /*4840*/  @!P0 HADD2.F32 R31, -RZ, R35.H0_H0 ;  /* 0x20000023ff1f8230 */ /* 0x000fe20000004100 */
[C---:B------:R-:W-:Y:S01]  /*4850*/  @!P0 FMUL.FTZ R4, R29.reuse, R36 ;  /* 0x000000241d048220 */ /* 0x040fe20000410000 */
[----:B------:R-:W-:Y:S01]  /*4860*/  @!P0 MOV R35, R27 ;  /* 0x0000001b00238202 */ /* 0x000fe20000000f00 */
[----:B------:R-:W-:Y:S01]  /*4870*/  @!P0 FFMA.FTZ R74, R29, R42, -R74 ;  /* 0x0000002a1d4a8223 */ /* 0x000fe2000001084a */
[----:B------:R-:W-:Y:S01]  /*4880*/  @!P0 HADD2.F32 R29, -RZ, R28.H0_H0 ;  /* 0x2000001cff1d8230 */ /* 0x000fe20000004100 */
[----:B------:R-:W-:Y:S01]  /*4890*/  @!P0 FMUL.FTZ R59, R40, R31 ;  /* 0x0000001f283b8220 */ /* 0x000fe20000410000 */
[--C-:B------:R-:W-:Y:S01]  /*48a0*/  @!P0 HADD2.F32 R50, -RZ, R44.reuse.H1_H1 ;  /* 0x3000002cff328230 */ /* 0x100fe20000004100 */
[----:B------:R-:W-:Y:S01]  /*48b0*/  @!P0 IMAD.MOV.U32 R24, RZ, RZ, R72 ;  /* 0x000000ffff188224 */ /* 0x000fe200078e0048 */
[----:B------:R-:W-:Y:S01]  /*48c0*/  @!P0 HADD2.F32 R38, -RZ, R37.H0_H0 ;  /* 0x20000025ff268230 */ /* 0x000fe20000004100 */
[----:B------:R-:W-:Y:S01]  /*48d0*/  @!P0 F2FP.PACK_AB R57, R2, R0 ;  /* 0x000000000239823e */ /* 0x000fe200000000ff */
[--C-:B------:R-:W-:Y:S01]  /*48e0*/  @!P0 HADD2.F32 R28, -RZ, R35.reuse.H1_H1 ;  /* 0x30000023ff1c8230 */ /* 0x100fe20000004100 */
[----:B------:R-:W-:Y:S01]  /*48f0*/  @!P0 FMUL.FTZ R174, R50, R29 ;  /* 0x0000001d32ae8220 */ /* 0x000fe20000410000 */
[----:B------:R-:W-:Y:S01]  /*4900*/  @!P0 HADD2.F32 R48, -RZ, R44.H0_H0 ;  /* 0x2000002cff308230 */ /* 0x000fe20000004100 */
[----:B------:R-:W-:Y:S01]  /*4910*/  @!P0 FMUL.FTZ R3, R38, R31 ;  /* 0x0000001f26038220 */ /* 0x000fe20000410000 */
[----:B------:R-:W-:Y:S01]  /*4920*/  @!P0 MOV R52, R57 ;  /* 0x0000003900348202 */ /* 0x000fe20000000f00 */
[C---:B------:R-:W-:Y:S01]  /*4930*/  @!P0 FMUL.FTZ R8, R28.reuse, R29 ;  /* 0x0000001d1c088220 */ /* 0x040fe20000410000 */
[----:B------:R-:W-:Y:S01]  /*4940*/  @!P0 HADD2.F32 R31, -RZ, R34.H1_H1 ;  /* 0x30000022ff1f8230 */ /* 0x000fe20000004100 */
[----:B------:R-:W-:Y:S01]  /*4950*/  @!P0 FFMA.FTZ R174, R28, R51, -R174 ;  /* 0x000000331cae8223 */ /* 0x000fe200000108ae */
[----:B------:R-:W-:Y:S01]  /*4960*/  @!P0 HADD2.F32 R36, -RZ, R35.H0_H0 ;  /* 0x20000023ff248230 */ /* 0x000fe20000004100 */
[----:B------:R-:W-:Y:S01]  /*4970*/  @!P0 FFMA.FTZ R3, R40, R41, R3 ;  /* 0x0000002928038223 */ /* 0x000fe20000010003 */
[----:B------:R-:W-:Y:S01]  /*4980*/  @!P0 MOV R28, R26 ;  /* 0x0000001a001c8202 */ /* 0x000fe20000000f00 */
[-C--:B------:R-:W-:Y:S01]  /*4990*/  @!P0 FMUL.FTZ R73, R48, R31.reuse ;  /* 0x0000001f30498220 */ /* 0x080fe20000410000 */
[----:B------:R-:W-:Y:S01]  /*49a0*/  @!P0 HADD2.F32 R29, -RZ, R30.H0_H0 ;  /* 0x2000001eff1d8230 */ /* 0x000fe20000004100 */
[C---:B------:R-:W-:Y:S01]  /*49b0*/  @!P0 FMUL.FTZ R7, R36.reuse, R31 ;  /* 0x0000001f24078220 */ /* 0x040fe20000410000 */
[----:B------:R-:W-:Y:S01]  /*49c0*/  @!P0 HADD2.F32 R31, -RZ, R34.H0_H0 ;  /* 0x20000022ff1f8230 */ /* 0x000fe20000004100 */
[----:B------:R-:W-:Y:S01]  /*49d0*/  @!P0 FFMA.FTZ R4, R43, R42, R4 ;  /* 0x0000002a2b048223 */ /* 0x000fe20000010004 */
[--C-:B------:R-:W-:Y:S01]  /*49e0*/  @!P0 HADD2.F32 R30, -RZ, R28.reuse.H0_H0 ;  /* 0x2000001cff1e8230 */ /* 0x100fe20000004100 */
[----:B------:R-:W-:Y:S01]  /*49f0*/  @!P0 FFMA.FTZ R73, R36, R49, -R73 ;  /* 0x0000003124498223 */ /* 0x000fe20000010849 */
[----:B------:R-:W-:Y:S01]  /*4a00*/  @!P0 HADD2.F32 R28, -RZ, R28.H1_H1 ;  /* 0x3000001cff1c8230 */ /* 0x000fe20000004100 */
[----:B------:R-:W-:Y:S01]  /*4a10*/  @!P0 FFMA.FTZ R59, R38, R41, -R59 ;  /* 0x00000029263b8223 */ /* 0x000fe2000001083b */
[--C-:B------:R-:W-:Y:S01]  /*4a20*/  @!P0 HADD2.F32 R44, -RZ, R46.reuse.H0_H0 ;  /* 0x2000002eff2c8230 */ /* 0x100fe20000004100 */
[----:B------:R-:W-:Y:S01]  /*4a30*/  @!P0 FMUL.FTZ R5, R30, R31 ;  /* 0x0000001f1e058220 */ /* 0x000fe20000410000 */
[----:B------:R-:W-:Y:S01]  /*4a40*/  @!P0 F2FP.PACK_AB R73, R174, R73 ;  /* 0x00000049ae49823e */ /* 0x000fe200000000ff */
[----:B------:R-:W-:Y:S01]  /*4a50*/  @!P0 FMUL.FTZ R6, R28, R29 ;  /* 0x0000001d1c068220 */ /* 0x000fe20000410000 */
[----:B------:R-:W-:Y:S01]  /*4a60*/  @!P0 F2FP.PACK_AB R59, R74, R59 ;  /* 0x0000003b4a3b823e */ /* 0x000fe200000000ff */
[----:B------:R-:W-:Y:S01]  /*4a70*/  @!P0 FFMA.FTZ R5, R44, R45, R5 ;  /* 0x0000002d2c058223 */ /* 0x000fe20000010005 */
[----:B------:R-:W-:Y:S01]  /*4a80*/  @!P0 F2FP.PACK_AB R74, R4, R3 ;  /* 0x00000003044a823e */ /* 0x000fe200000000ff */
[----:B------:R-:W-:Y:S01]  /*4a90*/  @!P0 FMUL.FTZ R75, R44, R31 ;  /* 0x0000001f2c4b8220 */ /* 0x000fe20000410000 */
[----:B------:R-:W-:Y:S01]  /*4aa0*/  @!P0 MOV R25, R59 ;  /* 0x0000003b00198202 */ /* 0x000fe20000000f00 */
[----:B------:R-:W-:Y:S01]  /*4ab0*/  @!P0 IMAD.MOV.U32 R27, RZ, RZ, R73 ;  /* 0x000000ffff1b8224 */ /* 0x000fe200078e0049 */
[----:B------:R-:W-:Y:S01]  /*4ac0*/  @!P0 MOV R53, R74 ;  /* 0x0000004a00358202 */ /* 0x000fe20000000f00 */
[----:B------:R-:W-:Y:S01]  /*4ad0*/  @!P0 FFMA.FTZ R75, R30, R45, -R75 ;  /* 0x0000002d1e4b8223 */ /* 0x000fe2000001084b */
[----:B------:R-:W-:Y:S05]  /*4ae0*/  @!P0 HADD2.F32 R46, -RZ, R46.H1_H1 ;  /* 0x3000002eff2e8230 */ /* 0x000fea0000004100 */
[C---:B------:R-:W-:Y:S02]  /*4af0*/  @!P0 FMUL.FTZ R176, R46.reuse, R29 ;  /* 0x0000001d2eb08220 */ /* 0x040fe40000410000 */
[----:B------:R-:W-:Y:S02]  /*4b00*/  @!P0 FFMA.FTZ R6, R46, R47, R6 ;  /* 0x0000002f2e068223 */ /* 0x000fe40000010006 */
[----:B------:R-:W-:Y:S02]  /*4b10*/  @!P0 FFMA.FTZ R7, R48, R49, R7 ;  /* 0x0000003130078223 */ /* 0x000fe40000010007 */
[----:B------:R-:W-:Y:S02]  /*4b20*/  @!P0 FFMA.FTZ R176, R28, R47, -R176 ;  /* 0x0000002f1cb08223 */ /* 0x000fe400000108b0 */
[----:B------:R-:W-:Y:S03]  /*4b30*/  @!P0 FFMA.FTZ R8, R50, R51, R8 ;  /* 0x0000003332088223 */ /* 0x000fe60000010008 */
[----:B------:R-:W-:Y:S02]  /*4b40*/  @!P0 F2FP.PACK_AB R176, R176, R75 ;  /* 0x0000004bb0b0823e */ /* 0x000fe400000000ff */
[----:B------:R-:W-:Y:S02]  /*4b50*/  @!P0 F2FP.PACK_AB R75, R6, R5 ;  /* 0x00000005064b823e */ /* 0x000fe400000000ff */
[----:B------:R-:W-:Y:S02]  /*4b60*/  @!P0 F2FP.PACK_AB R174, R8, R7 ;  /* 0x0000000708ae823e */ /* 0x000fe400000000ff */
[----:B------:R-:W-:Y:S01]  /*4b70*/  @!P0 MOV R26, R176 ;  /* 0x000000b0001a8202 */ /* 0x000fe20000000f00 */
        /* <DEDUP_REMOVED lines=8> */
.L_x_87:
[----:B------:R-:W-:Y:S05]  /*4c00*/  BSYNC B0 ;  /* 0x0000000000007941 */ /* 0x000fea0003800000 */
.L_x_86:
[----:B------:R-:W-:Y:S11]  /*4c10*/  ISETP.GE.AND P0, PT, R12, c[0x0][0x1d4], PT ;  /* 0x000075000c007a0c */ /* 0x000ff60003f06270 */
[----:B------:R-:W-:Y:S02]  /*4c20*/  @!UPT UIADD3 URZ, URZ, URZ, URZ ;  /* 0x0000003f3f3ff290 */ /* 0x000fe4000fffe03f */
[----:B------:R-:W-:-:S05]  /*4c30*/  @P0 BRA `(.L_x_71) ;  /* 0x00000a1000000947 */ /* 0x000fca0003800000 */
[----:B------:R-:W-:Y:S01]  /*4c40*/  LOP3.LUT P1, RZ, R81, 0x8, RZ, 0xc0, !PT ;  /* 0x0000000851ff7812 */ /* 0x000fe2000782c0ff */
[----:B-1----:R-:W1:Y:S01]  /*4c50*/  LDS.128 R24, [R120+0x6100] ;  /* 0x0061000078187984 */ /* 0x002e620000000c00 */
[----:B----4-:R-:W-:Y:S02]  /*4c60*/  IADD3 R52, P0, R170, R112, RZ ;  /* 0x00000070aa347210 */ /* 0x010fe40007f1e0ff */
[----:B------:R-:W-:Y:S02]  /*4c70*/  SEL R47, R123, R172, !P1 ;  /* 0x000000ac7b2f7207 */ /* 0x000fe40004800000 */
[----:B---3--:R-:W-:Y:S02]  /*4c80*/  IADD3.X R53, R171, R111, RZ, P0, !PT ;  /* 0x0000006fab357210 */ /* 0x008fe400007fe4ff */
[----:B------:R-:W-:Y:S02]  /*4c90*/  SHF.R.S32.HI R46, RZ, 0x1f, R47 ;  /* 0x0000001fff2e7819 */ /* 0x000fe4000001142f */
[----:B------:R-:W-:Y:S02]  /*4ca0*/  ISETP.GE.AND P0, PT, R12, c[0x0][0x27c], PT ;  /* 0x00009f000c007a0c */ /* 0x000fe40003f06270 */
[----:B------:R-:W-:Y:S04]  /*4cb0*/  LEA.HI R46, R46, R47, RZ, 0x4 ;  /* 0x0000002f2e2e7211 */ /* 0x000fe800078f20ff */
[----:B------:R-:W-:Y:S04]  /*4cc0*/  LEA.HI.SX32 R55, R46, R127, 0x1c ;  /* 0x0000007f2e377211 */ /* 0x000fe800078fe2ff */
[----:B------:R-:W-:Y:S01]  /*4cd0*/  SHF.R.S32.HI R54, RZ, 0x1f, R55 ;  /* 0x0000001fff367819 */ /* 0x000fe20000011437 */
[----:B------:R-:W-:Y:S02]  /*4ce0*/  IMAD.SHL.U32 R47, R55, 0x8, RZ ;  /* 0x00000008372f7824 */ /* 0x000fe400078e00ff */
[----:B------:R-:W-:Y:S01]  /*4cf0*/  @!P0 SHF.R.U64 R28, R20, 0x10, R21 ;  /* 0x00000010141c8819 */ /* 0x000fe20000001215 */
[----:B------:R-:W-:Y:S01]  /*4d00*/  @!P0 HADD2.F32 R30, -RZ, R33.H1_H1 ;  /* 0x30000021ff1e8230 */ /* 0x000fe20000004100 */
[----:B------:R-:W-:Y:S01]  /*4d10*/  LEA.HI R54, R54, R55, RZ, 0x3 ;  /* 0x0000003736367211 */ /* 0x000fe200078f18ff */
[----:B------:R-:W-:Y:S01]  /*4d20*/  @!P0 HADD2.F32 R34, -RZ, R68.H1_H1 ;  /* 0x30000044ff228230 */ /* 0x000fe20000004100 */
[----:B------:R-:W-:Y:S01]  /*4d30*/  LOP3.LUT R56, R141, 0x38, R47, 0xf8, !PT ;  /* 0x000000388d387812 */ /* 0x000fe200078ef82f */
[----:B------:R-:W-:Y:S01]  /*4d40*/  @!P0 HADD2.F32 R29, -RZ, R28.H0_H0 ;  /* 0x2000001cff1d8230 */ /* 0x000fe20000004100 */
[----:B------:R-:W-:Y:S01]  /*4d50*/  SHF.L.U32 R54, R54, 0x9, RZ ;  /* 0x0000000936367819 */ /* 0x000fe200000006ff */
[--C-:B------:R-:W-:Y:S01]  /*4d60*/  @!P0 HADD2.F32 R43, -RZ, R58.reuse.H1_H1 ;  /* 0x3000003aff2b8230 */ /* 0x100fe20000004100 */
[----:B------:R-:W-:Y:S01]  /*4d70*/  LOP3.LUT R55, R56, R125, RZ, 0x3c, !PT ;  /* 0x0000007d38377212 */ /* 0x000fe200078e3cff */
[----:B------:R-:W-:Y:S01]  /*4d80*/  @!P0 HADD2.F32 R39, -RZ, R58.H0_H0 ;  /* 0x2000003aff278230 */ /* 0x000fe20000004100 */
[----:B------:R-:W-:Y:S02]  /*4d90*/  LOP3.LUT R54, R54, 0x7ffff000, RZ, 0xc0, !PT ;  /* 0x7ffff00036367812 */ /* 0x000fe400078ec0ff */
[----:B------:R-:W-:Y:S02]  /*4da0*/  @!P0 SHF.R.U32.HI R20, RZ, 0x10, R23 ;  /* 0x00000010ff148819 */ /* 0x000fe40000011617 */
[----:B------:R-:W-:Y:S02]  /*4db0*/  IADD3 R54, R55, R54, R124 ;  /* 0x0000003637367210 */ /* 0x000fe40007ffe07c */
[----:B------:R-:W-:Y:S02]  /*4dc0*/  @!P0 SHF.R.U32.HI R21, RZ, 0x10, R21 ;  /* 0x00000010ff158819 */ /* 0x000fe40000011615 */
[----:B-1----:R-:W-:Y:S01]  /*4dd0*/  @!P0 MOV R31, R24 ;  /* 0x00000018001f8202 */ /* 0x002fe20000000f00 */
[----:B------:R-:W-:Y:S01]  /*4de0*/  IMAD.SHL.U32 R46, R54, 0x2, RZ ;  /* 0x00000002362e7824 */ /* 0x000fe200078e00ff */
[----:B------:R-:W-:Y:S02]  /*4df0*/  @!P0 SHF.R.U64 R22, R22, 0x10, R23 ;  /* 0x0000001016168819 */ /* 0x000fe40000001217 */
[--C-:B------:R-:W-:Y:S01]  /*4e00*/  @!P0 SHF.R.U64 R37, R60, 0x10, R61.reuse ;  /* 0x000000103c258819 */ /* 0x100fe2000000123d */
[--C-:B------:R-:W-:Y:S01]  /*4e10*/  @!P0 HADD2.F32 R23, -RZ, R31.reuse.H0_H0 ;  /* 0x2000001fff178230 */ /* 0x100fe20000004100 */
[----:B------:R-:W1:Y:S01]  /*4e20*/  LDS.128 R48, [R46+0x6100] ;  /* 0x006100002e307984 */ /* 0x000e620000000c00 */
[----:B------:R-:W-:Y:S01]  /*4e30*/  @!P0 HADD2.F32 R28, -RZ, R31.H1_H1 ;  /* 0x3000001fff1c8230 */ /* 0x000fe20000004100 */
[----:B------:R-:W-:Y:S01]  /*4e40*/  @!P0 SHF.R.U32.HI R60, RZ, 0x10, R61 ;  /* 0x00000010ff3c8819 */ /* 0x000fe2000001163d */
[----:B------:R-:W-:Y:S01]  /*4e50*/  @!P0 HADD2.F32 R37, -RZ, R37.H0_H0 ;  /* 0x20000025ff258230 */ /* 0x000fe20000004100 */
[----:B------:R-:W-:Y:S01]  /*4e60*/  @!P0 FMUL.FTZ R0, R23, R30 ;  /* 0x0000001e17008220 */ /* 0x000fe20000410000 */
[--C-:B------:R-:W-:Y:S01]  /*4e70*/  @!P0 SHF.R.U32.HI R45, RZ, 0x10, R63.reuse ;  /* 0x00000010ff2d8819 */ /* 0x100fe2000001163f */
[----:B------:R-:W-:Y:S01]  /*4e80*/  @!P0 FMUL.FTZ R2, R28, R29 ;  /* 0x0000001d1c028220 */ /* 0x000fe20000410000 */
[----:B------:R-:W-:Y:S03]  /*4e90*/  @!P0 SHF.R.U64 R41, R62, 0x10, R63 ;  /* 0x000000103e298819 */ /* 0x000fe6000000123f */
[----:B------:R-:W-:Y:S02]  /*4ea0*/  @!P0 HADD2.F32 R45, -RZ, R45.H0_H0 ;  /* 0x2000002dff2d8230 */ /* 0x000fe40000004100 */
[----:B------:R-:W-:Y:S01]  /*4eb0*/  @!P0 HADD2.F32 R41, -RZ, R41.H0_H0 ;  /* 0x20000029ff298230 */ /* 0x000fe20000004100 */
[----:B-1----:R-:W-:Y:S01]  /*4ec0*/  @!P0 IMAD.MOV.U32 R36, RZ, RZ, R48 ;  /* 0x000000ffff248224 */ /* 0x002fe200078e0030 */
[----:B------:R-:W-:Y:S02]  /*4ed0*/  @!P0 MOV R38, R49 ;  /* 0x0000003100268202 */ /* 0x000fe40000000f00 */
[----:B------:R-:W-:Y:S02]  /*4ee0*/  @!P0 MOV R40, R50 ;  /* 0x0000003200288202 */ /* 0x000fe40000000f00 */
[--C-:B------:R-:W-:Y:S02]  /*4ef0*/  @!P0 HADD2.F32 R35, -RZ, R36.reuse.H0_H0 ;  /* 0x20000024ff238230 */ /* 0x100fe40000004100 */
[----:B------:R-:W-:Y:S03]  /*4f00*/  @!P0 HADD2.F32 R36, -RZ, R36.H1_H1 ;  /* 0x30000024ff248230 */ /* 0x000fe60000004100 */
[C---:B------:R-:W-:Y:S02]  /*4f10*/  @!P0 FFMA.FTZ R0, R35.reuse, R34, R0 ;  /* 0x0000002223008223 */ /* 0x040fe40000010000 */
[----:B------:R-:W-:Y:S02]  /*4f20*/  @!P0 FMUL.FTZ R55, R36, R29 ;  /* 0x0000001d24378220 */ /* 0x000fe40000410000 */
[----:B------:R-:W-:Y:S02]  /*4f30*/  @!P0 IMAD.MOV.U32 R29, RZ, RZ, R25 ;  /* 0x000000ffff1d8224 */ /* 0x000fe400078e0019 */
[----:B------:R-:W-:Y:S01]  /*4f40*/  @!P0 FMUL.FTZ R46, R35, R30 ;  /* 0x0000001e232e8220 */ /* 0x000fe20000410000 */
[----:B------:R-:W-:Y:S01]  /*4f50*/  @!P0 HADD2.F32 R35, -RZ, R68.H0_H0 ;  /* 0x20000044ff238230 */ /* 0x000fe20000004100 */
[-C--:B------:R-:W-:Y:S01]  /*4f60*/  @!P0 FFMA.FTZ R55, R28, R37.reuse, -R55 ;  /* 0x000000251c378223 */ /* 0x080fe20000010837 */
[----:B------:R-:W-:Y:S01]  /*4f70*/  @!P0 HADD2.F32 R30, -RZ, R29.H0_H0 ;  /* 0x2000001dff1e8230 */ /* 0x000fe20000004100 */
[----:B------:R-:W-:Y:S01]  /*4f80*/  @!P0 FFMA.FTZ R2, R36, R37, R2 ;  /* 0x0000002524028223 */ /* 0x000fe20000010002 */
[----:B------:R-:W-:Y:S01]  /*4f90*/  @!P0 HADD2.F32 R28, -RZ, R21.H0_H0 ;  /* 0x20000015ff1c8230 */ /* 0x000fe20000004100 */
[----:B------:R-:W-:Y:S01]  /*4fa0*/  @!P0 FFMA.FTZ R46, R23, R34, -R46 ;  /* 0x00000022172e8223 */ /* 0x000fe2000001082e */
[----:B------:R-:W-:Y:S02]  /*4fb0*/  @!P0 HADD2.F32 R37, -RZ, R38.H1_H1 ;  /* 0x30000026ff258230 */ /* 0x000fe40000004100 */
[----:B------:R-:W-:Y:S01]  /*4fc0*/  @!P0 HADD2.F32 R21, -RZ, R29.H1_H1 ;  /* 0x3000001dff158230 */ /* 0x000fe20000004100 */
[----:B------:R-:W-:Y:S01]  /*4fd0*/  @!P0 IMAD.MOV.U32 R29, RZ, RZ, R27 ;  /* 0x000000ffff1d8224 */ /* 0x000fe200078e001b */
[----:B------:R-:W-:Y:S01]  /*4fe0*/  @!P0 HADD2.F32 R36, -RZ, R60.H0_H0 ;  /* 0x2000003cff248230 */ /* 0x000fe20000004100 */
[-C--:B------:R-:W-:Y:S01]  /*4ff0*/  @!P0 FMUL.FTZ R57, R37, R28.reuse ;  /* 0x0000001c25398220 */ /* 0x080fe20000410000 */
[----:B------:R-:W-:Y:S01]  /*5000*/  @!P0 HADD2.F32 R34, -RZ, R38.H0_H0 ;  /* 0x20000026ff228230 */ /* 0x000fe20000004100 */
[C---:B------:R-:W-:Y:S01]  /*5010*/  @!P0 FMUL.FTZ R4, R21.reuse, R28 ;  /* 0x0000001c15048220 */ /* 0x040fe20000410000 */
[----:B------:R-:W-:Y:S01]  /*5020*/  @!P0 MOV R38, R51 ;  /* 0x0000003300268202 */ /* 0x000fe20000000f00 */
[----:B------:R-:W-:Y:S01]  /*5030*/  @!P0 FFMA.FTZ R57, R21, R36, -R57 ;  /* 0x0000002415398223 */ /* 0x000fe20000010839 */
[----:B------:R-:W-:Y:S01]  /*5040*/  @!P0 HADD2.F32 R21, -RZ, R20.H0_H0 ;  /* 0x20000014ff158230 */ /* 0x000fe20000004100 */
[----:B------:R-:W-:Y:S01]  /*5050*/  @!P0 F2FP.PACK_AB R55, R55, R46 ;  /* 0x0000002e3737823e */ /* 0x000fe200000000ff */
[----:B------:R-:W-:Y:S01]  /*5060*/  @!P0 HADD2.F32 R23, -RZ, R33.H0_H0 ;  /* 0x20000021ff178230 */ /* 0x000fe20000004100 */
[----:B------:R-:W-:Y:S01]  /*5070*/  @!P0 F2FP.PACK_AB R46, R2, R0 ;  /* 0x00000000022e823e */ /* 0x000fe200000000ff */
[----:B------:R-:W-:Y:S01]  /*5080*/  @!P0 HADD2.F32 R44, -RZ, R38.H1_H1 ;  /* 0x30000026ff2c8230 */ /* 0x000fe20000004100 */
[----:B------:R-:W-:Y:S01]  /*5090*/  @!P0 MOV R24, R55 ;  /* 0x0000003700188202 */ /* 0x000fe20000000f00 */
[--C-:B------:R-:W-:Y:S01]  /*50a0*/  @!P0 HADD2.F32 R20, -RZ, R29.reuse.H1_H1 ;  /* 0x3000001dff148230 */ /* 0x100fe20000004100 */
[-C--:B------:R-:W-:Y:S01]  /*50b0*/  @!P0 FMUL.FTZ R54, R34, R23.reuse ;  /* 0x0000001722368220 */ /* 0x080fe20000410000 */
[----:B------:R-:W-:Y:S01]  /*50c0*/  @!P0 HADD2.F32 R28, -RZ, R29.H0_H0 ;  /* 0x2000001dff1c8230 */ /* 0x000fe20000004100 */
[----:B------:R-:W-:Y:S01]  /*50d0*/  @!P0 FMUL.FTZ R3, R30, R23 ;  /* 0x000000171e038220 */ /* 0x000fe20000410000 */
[----:B------:R-:W-:Y:S01]  /*50e0*/  @!P0 HADD2.F32 R23, -RZ, R32.H1_H1 ;  /* 0x30000020ff178230 */ /* 0x000fe20000004100 */
[-C--:B------:R-:W-:Y:S01]  /*50f0*/  @!P0 FMUL.FTZ R59, R44, R21.reuse ;  /* 0x000000152c3b8220 */ /* 0x080fe20000410000 */
[----:B------:R-:W-:Y:S01]  /*5100*/  @!P0 HADD2.F32 R42, -RZ, R38.H0_H0 ;  /* 0x20000026ff2a8230 */ /* 0x000fe20000004100 */
[C---:B------:R-:W-:Y:S01]  /*5110*/  @!P0 FMUL.FTZ R8, R20.reuse, R21 ;  /* 0x0000001514088220 */ /* 0x040fe20000410000 */
[----:B------:R-:W-:Y:S01]  /*5120*/  @!P0 HADD2.F32 R38, -RZ, R40.H0_H0 ;  /* 0x20000028ff268230 */ /* 0x000fe20000004100 */
[----:B------:R-:W-:Y:S01]  /*5130*/  @!P0 FFMA.FTZ R59, R20, R45, -R59 ;  /* 0x0000002d143b8223 */ /* 0x000fe2000001083b */
[----:B------:R-:W-:Y:S01]  /*5140*/  @!P0 HADD2.F32 R21, -RZ, R22.H0_H0 ;  /* 0x20000016ff158230 */ /* 0x000fe20000004100 */
[----:B------:R-:W-:Y:S01]  /*5150*/  @!P0 IMAD.MOV.U32 R20, RZ, RZ, R26 ;  /* 0x000000ffff148224 */ /* 0x000fe200078e001a */
[----:B------:R-:W-:Y:S01]  /*5160*/  @!P0 HADD2.F32 R40, -RZ, R40.H1_H1 ;  /* 0x30000028ff288230 */ /* 0x000fe20000004100 */
[-C--:B------:R-:W-:Y:S01]  /*5170*/  @!P0 FMUL.FTZ R56, R42, R23.reuse ;  /* 0x000000172a388220 */ /* 0x080fe20000410000 */
[----:B------:R-:W-:Y:S01]  /*5180*/  @!P0 MOV R48, R46 ;  /* 0x0000002e00308202 */ /* 0x000fe20000000f00 */
[----:B------:R-:W-:Y:S01]  /*5190*/  @!P0 FMUL.FTZ R7, R28, R23 ;  /* 0x000000171c078220 */ /* 0x000fe20000410000 */
[----:B------:R-:W-:Y:S01]  /*51a0*/  @!P0 HADD2.F32 R23, -RZ, R32.H0_H0 ;  /* 0x20000020ff178230 */ /* 0x000fe20000004100 */
[----:B------:R-:W-:Y:S01]  /*51b0*/  @!P0 FMUL.FTZ R65, R40, R21 ;  /* 0x0000001528418220 */ /* 0x000fe20000410000 */
[--C-:B------:R-:W-:Y:S01]  /*51c0*/  @!P0 HADD2.F32 R22, -RZ, R20.reuse.H0_H0 ;  /* 0x20000014ff168230 */ /* 0x100fe20000004100 */
[----:B------:R-:W-:Y:S01]  /*51d0*/  @!P0 FFMA.FTZ R54, R30, R35, -R54 ;  /* 0x000000231e368223 */ /* 0x000fe20000010836 */
[----:B------:R-:W-:Y:S01]  /*51e0*/  @!P0 HADD2.F32 R20, -RZ, R20.H1_H1 ;  /* 0x30000014ff148230 */ /* 0x000fe20000004100 */
[----:B------:R-:W-:Y:S02]  /*51f0*/  @!P0 FMUL.FTZ R64, R38, R23 ;  /* 0x0000001726408220 */ /* 0x000fe40000410000 */
[----:B------:R-:W-:Y:S01]  /*5200*/  @!P0 FFMA.FTZ R56, R28, R43, -R56 ;  /* 0x0000002b1c388223 */ /* 0x000fe20000010838 */
[----:B------:R-:W-:Y:S01]  /*5210*/  @!P0 F2FP.PACK_AB R54, R57, R54 ;  /* 0x000000363936823e */ /* 0x000fe200000000ff */
[C---:B------:R-:W-:Y:S02]  /*5220*/  @!P0 FMUL.FTZ R5, R22.reuse, R23 ;  /* 0x0000001716058220 */ /* 0x040fe40000410000 */
[----:B------:R-:W-:Y:S01]  /*5230*/  @!P0 FFMA.FTZ R64, R22, R39, -R64 ;  /* 0x0000002716408223 */ /* 0x000fe20000010840 */
[----:B------:R-:W-:Y:S01]  /*5240*/  @!P0 F2FP.PACK_AB R56, R59, R56 ;  /* 0x000000383b38823e */ /* 0x000fe200000000ff */
[----:B------:R-:W-:Y:S02]  /*5250*/  @!P0 FFMA.FTZ R65, R20, R41, -R65 ;  /* 0x0000002914418223 */ /* 0x000fe40000010841 */
[----:B------:R-:W-:Y:S02]  /*5260*/  @!P0 FFMA.FTZ R3, R34, R35, R3 ;  /* 0x0000002322038223 */ /* 0x000fe40000010003 */
[----:B------:R-:W-:Y:S01]  /*5270*/  @!P0 FMUL.FTZ R6, R20, R21 ;  /* 0x0000001514068220 */ /* 0x000fe20000410000 */
[----:B------:R-:W-:Y:S01]  /*5280*/  @!P0 F2FP.PACK_AB R65, R65, R64 ;  /* 0x000000404141823e */ /* 0x000fe200000000ff */
[----:B------:R-:W-:Y:S02]  /*5290*/  @!P0 FFMA.FTZ R4, R37, R36, R4 ;  /* 0x0000002425048223 */ /* 0x000fe40000010004 */
[----:B------:R-:W-:Y:S01]  /*52a0*/  @!P0 FFMA.FTZ R5, R38, R39, R5 ;  /* 0x0000002726058223 */ /* 0x000fe20000010005 */
[----:B------:R-:W-:Y:S01]  /*52b0*/  @!P0 MOV R26, R65 ;  /* 0x00000041001a8202 */ /* 0x000fe20000000f00 */
[----:B------:R-:W-:Y:S01]  /*52c0*/  @!P0 FFMA.FTZ R6, R40, R41, R6 ;  /* 0x0000002928068223 */ /* 0x000fe20000010006 */
[----:B------:R-:W-:Y:S01]  /*52d0*/  @!P0 F2FP.PACK_AB R57, R4, R3 ;  /* 0x000000030439823e */ /* 0x000fe200000000ff */
[----:B------:R-:W-:Y:S02]  /*52e0*/  @!P0 FFMA.FTZ R7, R42, R43, R7 ;  /* 0x0000002b2a078223 */ /* 0x000fe40000010007 */
[----:B------:R-:W-:Y:S01]  /*52f0*/  @!P0 IMAD.MOV.U32 R25, RZ, RZ, R54 ;  /* 0x000000ffff198224 */ /* 0x000fe200078e0036 */
[----:B------:R-:W-:Y:S01]  /*5300*/  @!P0 F2FP.PACK_AB R59, R6, R5 ;  /* 0x00000005063b823e */ /* 0x000fe200000000ff */
[----:B------:R-:W-:Y:S02]  /*5310*/  @!P0 IMAD.MOV.U32 R27, RZ, RZ, R56 ;  /* 0x000000ffff1b8224 */ /* 0x000fe400078e0038 */
[----:B------:R-:W-:Y:S01]  /*5320*/  @!P0 FFMA.FTZ R8, R44, R45, R8 ;  /* 0x0000002d2c088223 */ /* 0x000fe20000010008 */
[----:B------:R-:W-:Y:S01]  /*5330*/  @!P0 MOV R50, R59 ;  /* 0x0000003b00328202 */ /* 0x000fe20000000f00 */
[----:B------:R-:W-:Y:S01]  /*5340*/  @!P0 IMAD.MOV.U32 R49, RZ, RZ, R57 ;  /* 0x000000ffff318224 */ /* 0x000fe200078e0039 */
[----:B------:R1:W-:Y:S02]  /*5350*/  ST.E.128 [R52.64], R24 ;  /* 0x0000001834007985 */ /* 0x0003e4000c101d06 */
[----:B------:R-:W-:Y:S04]  /*5360*/  @!P0 F2FP.PACK_AB R64, R8, R7 ;  /* 0x000000070840823e */ /* 0x000fe800000000ff */
[----:B------:R-:W-:Y:S02]  /*5370*/  @!P0 MOV R51, R64 ;  /* 0x0000004000338202 */ /* 0x000fe40000000f00 */
[----:B------:R-:W-:Y:S11]  /*5380*/  ISETP.GE.AND P0, PT, R47, c[0x0][0x1d4], PT ;  /* 0x000075002f007a0c */ /* 0x000ff60003f06270 */
[----:B------:R-:W-:Y:S02]  /*5390*/  @!UPT UIADD3 URZ, URZ, URZ, URZ ;  /* 0x0000003f3f3ff290 */ /* 0x000fe4000fffe03f */
[----:B------:R-:W-:-:S05]  /*53a0*/  @P0 BRA `(.L_x_71) ;  /* 0x000002a000000947 */ /* 0x000fca0003800000 */
[C---:B------:R-:W-:Y:S04]  /*53b0*/  LEA R2, P0, R47.reuse, R170, 0x1 ;  /* 0x000000aa2f027211 */ /* 0x040fe800078008ff */
[----:B------:R-:W-:Y:S05]  /*53c0*/  LEA.HI.X.SX32 R3, R47, R171, 0x1, P0 ;  /* 0x000000ab2f037211 */ /* 0x000fea00000f0eff */
[----:B------:R2:W-:Y:S01]  /*53d0*/  ST.E.128 [R2.64], R48 ;  /* 0x0000003002007985 */ /* 0x0005e2000c101d06 */
[----:B------:R-:W-:-:S05]  /*53e0*/  BRA `(.L_x_71) ;  /* 0x0000026000007947 */ /* 0x000fca0003800000 */
.L_x_67:
[----:B------:R1:W2:Y:S01]  /*53f0*/  SHFL.IDX PT, R3, R4, RZ, 0x1c1f ;  /* 0x001c1fff04037589 */ /* 0x0002a200000e0000 */
[----:B------:R-:W-:Y:S03]  /*5400*/  IMAD.IADD R84, R147, 0x1, -R88 ;  /* 0x0000000193547824 */ /* 0x000fe600078e0a58 */
[----:B------:R1:W3:Y:S02]  /*5410*/  SHFL.IDX PT, R25, R0, RZ, 0x1c1f ;  /* 0x001c1fff00197589 */ /* 0x0002e400000e0000 */
[----:B------:R-:W-:Y:S04]  /*5420*/  IMNMX R84, R84, 0x40, PT ;  /* 0x0000004054547817 */ /* 0x000fe80003800200 */
[----:B------:R-:W-:Y:S11]  /*5430*/  ISETP.GT.AND P0, PT, R84, R145, PT ;  /* 0x000000915400720c */ /* 0x000ff60003f04270 */
[----:B------:R-:W-:Y:S02]  /*5440*/  @!UPT UIADD3 URZ, URZ, URZ, URZ ;  /* 0x0000003f3f3ff290 */ /* 0x000fe4000fffe03f */
[----:B------:R-:W-:-:S05]  /*5450*/  @!P0 BRA `(.L_x_71) ;  /* 0x000001f000008947 */ /* 0x000fca0003800000 */
[----:B------:R-:W-:Y:S02]  /*5460*/  ISETP.GE.AND P2, PT, R16, c[0x0][0x1d4], PT ;  /* 0x0000750010007a0c */ /* 0x000fe40003f46270 */
[----:B------:R-:W-:Y:S02]  /*5470*/  ISETP.GE.AND P1, PT, R13, c[0x0][0x1d4], PT ;  /* 0x000075000d007a0c */ /* 0x000fe40003f26270 */
[----:B------:R-:W-:Y:S02]  /*5480*/  ISETP.GE.AND P4, PT, R12, c[0x0][0x1d4], PT ;  /* 0x000075000c007a0c */ /* 0x000fe40003f86270 */
[----:B------:R-:W-:Y:S07]  /*5490*/  ISETP.GE.AND P3, PT, R144, c[0x0][0x1d4], PT ;  /* 0x0000750090007a0c */ /* 0x000fee0003f66270 */
[----:B------:R-:W4:Y:S01]  /*54a0*/  @!P2 LDS.128 R20, [R132+0x6000] ;  /* 0x006000008414a984 */ /* 0x000f220000000c00 */
[C---:B---3--:R-:W-:Y:S04]  /*54b0*/  @!P2 LEA R26, P0, R16.reuse, R25, 0x1 ;  /* 0x00000019101aa211 */ /* 0x048fe800078008ff */
[----:B--2---:R-:W-:Y:S02]  /*54c0*/  @!P2 LEA.HI.X R27, R16, R3, R17, 0x1, P0 ;  /* 0x00000003101ba211 */ /* 0x004fe400000f0c11 */
[C---:B------:R-:W-:Y:S04]  /*54d0*/  @!P1 LEA R38, P0, R136.reuse, R25, 0x1 ;  /* 0x0000001988269211 */ /* 0x040fe800078008ff */
[----:B------:R-:W-:Y:S02]  /*54e0*/  @!P1 LEA.HI.X R39, R136, R3, R119, 0x1, P0 ;  /* 0x0000000388279211 */ /* 0x000fe400000f0c77 */
[C---:B------:R-:W-:Y:S04]  /*54f0*/  @!P4 LEA R36, P0, R137.reuse, R25, 0x1 ;  /* 0x000000198924c211 */ /* 0x040fe800078008ff */
[----:B------:R-:W-:Y:S02]  /*5500*/  @!P4 LEA.HI.X R37, R137, R3, R118, 0x1, P0 ;  /* 0x000000038925c211 */ /* 0x000fe400000f0c76 */
[C---:B------:R-:W-:Y:S04]  /*5510*/  @!P3 LEA R34, P0, R134.reuse, R25, 0x1 ;  /* 0x000000198622b211 */ /* 0x040fe800078008ff */
[----:B------:R-:W-:Y:S01]  /*5520*/  @!P3 LEA.HI.X R35, R134, R3, R117, 0x1, P0 ;  /* 0x000000038623b211 */ /* 0x000fe200000f0c75 */
[----:B----4-:R-:W-:Y:S04]  /*5530*/  @!P2 ST.E.128 [R26.64], R20 ;  /* 0x000000141a00a985 */ /* 0x010fe8000c101d06 */
[----:B-1----:R-:W1:Y:S04]  /*5540*/  @!P1 LDS.128 R4, [R131+0x6000] ;  /* 0x0060000083049984 */ /* 0x002e680000000c00 */
[----:B-1----:R-:W-:Y:S01]  /*5550*/  @!P1 ST.E.128 [R38.64], R4 ;  /* 0x0000000426009985 */ /* 0x002fe2000c101d06 */
[----:B------:R-:W-:Y:S03]  /*5560*/  ISETP.GE.AND P1, PT, R143, c[0x0][0x1d4], PT ;  /* 0x000075008f007a0c */ /* 0x000fe60003f26270 */
[----:B------:R-:W1:Y:S10]  /*5570*/  @!P4 LDS.128 R28, [R132+0x8000] ;  /* 0x00800000841cc984 */ /* 0x000e740000000c00 */
[C---:B------:R-:W-:Y:S04]  /*5580*/  @!P1 LEA R32, P0, R129.reuse, R25, 0x1 ;  /* 0x0000001981209211 */ /* 0x040fe800078008ff */
[----:B------:R-:W-:Y:S02]  /*5590*/  @!P1 LEA.HI.X R33, R129, R3, R116, 0x1, P0 ;  /* 0x0000000381219211 */ /* 0x000fe400000f0c74 */
[----:B------:R-:W-:Y:S11]  /*55a0*/  ISETP.GE.AND P0, PT, R142, c[0x0][0x1d4], PT ;  /* 0x000075008e007a0c */ /* 0x000ff60003f06270 */
[----:B------:R-:W-:Y:S02]  /*55b0*/  @!UPT UIADD3 URZ, URZ, URZ, URZ ;  /* 0x0000003f3f3ff290 */ /* 0x000fe4000fffe03f */
[C---:B------:R-:W-:Y:S04]  /*55c0*/  @!P0 LEA R2, P2, R128.reuse, R25, 0x1 ;  /* 0x0000001980028211 */ /* 0x040fe800078408ff */
[----:B------:R-:W-:Y:S01]  /*55d0*/  @!P0 LEA.HI.X R3, R128, R3, R115, 0x1, P2 ;  /* 0x0000000380038211 */ /* 0x000fe200010f0c73 */
[----:B-1----:R-:W-:Y:S04]  /*55e0*/  @!P4 ST.E.128 [R36.64], R28 ;  /* 0x0000001c2400c985 */ /* 0x002fe8000c101d06 */
[----:B------:R-:W1:Y:S04]  /*55f0*/  @!P3 LDS.128 R24, [R131+0x8000] ;  /* 0x008000008318b984 */ /* 0x000e680000000c00 */
[----:B-1----:R-:W-:Y:S04]  /*5600*/  @!P3 ST.E.128 [R34.64], R24 ;  /* 0x000000182200b985 */ /* 0x002fe8000c101d06 */
[----:B------:R-:W1:Y:S04]  /*5610*/  @!P1 LDS.128 R20, [R132+0xa000] ;  /* 0x00a0000084149984 */ /* 0x000e680000000c00 */
[----:B-1----:R-:W-:Y:S04]  /*5620*/  @!P1 ST.E.128 [R32.64], R20 ;  /* 0x0000001420009985 */ /* 0x002fe8000c101d06 */
[----:B------:R-:W1:Y:S04]  /*5630*/  @!P0 LDS.128 R4, [R131+0xa000] ;  /* 0x00a0000083048984 */ /* 0x000e680000000c00 */
[----:B-1----:R1:W-:Y:S02]  /*5640*/  @!P0 ST.E.128 [R2.64], R4 ;  /* 0x0000000402008985 */ /* 0x0023e4000c101d06 */
.L_x_71:
[----:B------:R-:W-:Y:S05]  /*5650*/  BSYNC B1 ;  /* 0x0000000000017941 */ /* 0x000fea0003800000 */
.L_x_66:
[----:B------:R-:W-:Y:S01]  /*5660*/  IMAD.IADD R88, R97, 0x1, -R88 ;  /* 0x0000000161587824 */ /* 0x000fe200078e0a58 */
[----:B-1----:R-:W-:Y:S01]  /*5670*/  LEA R6, P0, R140, R162, 0x6 ;  /* 0x000000a28c067211 */ /* 0x002fe200078030ff */
[----:B------:R-:W-:Y:S01]  /*5680*/  IMAD R86, R86, c[0x0][0x208], RZ ;  /* 0x0000820056567a24 */ /* 0x000fe200078e02ff */
[----:B------:R-:W-:Y:S01]  /*5690*/  LOP3.LUT P3, RZ, R81, 0x1, RZ, 0xc0, !PT ;  /* 0x0000000151ff7812 */ /* 0x000fe2000786c0ff */
[C---:B--2---:R-:W-:Y:S01]  /*56a0*/  IMAD.WIDE.U32 R4, R87.reuse, c[0x0][0x208], RZ ;  /* 0x0000820057047a25 */ /* 0x044fe200078e00ff */
[----:B------:R-:W-:Y:S01]  /*56b0*/  LEA.HI.X.SX32 R7, R140, R163, 0x6, P0 ;  /* 0x000000a38c077211 */ /* 0x000fe200000f36ff */
[----:B------:R-:W-:Y:S01]  /*56c0*/  BSSY B0, `(.L_x_88) ;  /* 0x000004e000007945 */ /* 0x000fe20003800000 */
[----:B------:R-:W-:Y:S01]  /*56d0*/  ISETP.GE.AND P0, PT, R88, 0x21, PT ;  /* 0x000000215800780c */ /* 0x000fe20003f06270 */
[----:B------:R-:W-:Y:S02]  /*56e0*/  IMAD R86, R87, c[0x0][0x20c], R86 ;  /* 0x0000830057567a24 */ /* 0x000fe400078e0256 */
[----:B------:R-:W-:Y:S03]  /*56f0*/  IMAD R85, R85, c[0x0][0x218], RZ ;  /* 0x0000860055557a24 */ /* 0x000fe600078e02ff */
[----:B------:R-:W-:Y:S01]  /*5700*/  IADD3 R5, R5, R86, RZ ;  /* 0x0000005605057210 */ /* 0x000fe20007ffe0ff */
[C---:B------:R-:W-:Y:S04]  /*5710*/  IMAD R85, R126.reuse, c[0x0][0x21c], R85 ;  /* 0x000087007e557a24 */ /* 0x040fe800078e0255 */
[----:B------:R-:W-:Y:S02]  /*5720*/  IMAD.WIDE.U32 R4, R126, c[0x0][0x218], R4 ;  /* 0x000086007e047a25 */ /* 0x000fe400078e0004 */
[----:B------:R-:W-:Y:S05]  /*5730*/  @P0 IADD3 R2, P1, R6, 0x20, RZ ;  /* 0x0000002006020810 */ /* 0x000fea0007f3e0ff */
[----:B------:R-:W-:Y:S01]  /*5740*/  @P0 IMAD.X R0, RZ, RZ, R7, P1 ;  /* 0x000000ffff000224 */ /* 0x000fe200008e0607 */
[----:B------:R-:W-:Y:S04]  /*5750*/  IADD3 R3, P1, R164, R4, RZ ;  /* 0x00000004a4037210 */ /* 0x000fe80007f3e0ff */
[----:B------:R-:W-:Y:S02]  /*5760*/  IADD3.X R4, R106, R5, R85, P1, !PT ;  /* 0x000000056a047210 */ /* 0x000fe40000ffe455 */
[----:B------:R-:W-:Y:S11]  /*5770*/  ISETP.GE.AND P1, PT, R88, 0x1, PT ;  /* 0x000000015800780c */ /* 0x000ff60003f26270 */
[----:B------:R-:W-:Y:S02]  /*5780*/  @!UPT UIADD3 URZ, URZ, URZ, URZ ;  /* 0x0000003f3f3ff290 */ /* 0x000fe4000fffe03f */
[----:B-----5:R-:W-:Y:S01]  /*5790*/  @P1 MOV R21, R95 ;  /* 0x0000005f00151202 */ /* 0x020fe20000000f00 */
[----:B------:R-:W-:Y:S02]  /*57a0*/  @P1 IMAD R5, R7, c[0x0][0x258], RZ ;  /* 0x0000960007051a24 */ /* 0x000fe400078e02ff */
[----:B------:R-:W-:Y:S02]  /*57b0*/  @P1 IMAD.MOV.U32 R20, RZ, RZ, R158 ;  /* 0x000000ffff141224 */ /* 0x000fe400078e009e */
[C---:B------:R-:W-:Y:S02]  /*57c0*/  @P1 IMAD R5, R6.reuse, c[0x0][0x25c], R5 ;  /* 0x0000970006051a24 */ /* 0x040fe400078e0205 */
[----:B------:R-:W-:Y:S04]  /*57d0*/  @P1 IMAD.WIDE.U32 R20, R6, c[0x0][0x258], R20 ;  /* 0x0000960006141a25 */ /* 0x000fe800078e0014 */
[----:B------:R-:W-:Y:S01]  /*57e0*/  @P1 IMAD.IADD R5, R21, 0x1, R5 ;  /* 0x0000000115051824 */ /* 0x000fe200078e0205 */
[C---:B------:R-:W-:Y:S01]  /*57f0*/  @P1 LEA R6, P2, R20.reuse, c[0x0][0x250], 0x1 ;  /* 0x0000940014061a11 */ /* 0x040fe200078408ff */
[----:B------:R-:W-:Y:S03]  /*5800*/  @P0 IMAD.MOV.U32 R21, RZ, RZ, R95 ;  /* 0x000000ffff150224 */ /* 0x000fe600078e005f */
[----:B------:R-:W-:Y:S02]  /*5810*/  @P1 LEA.HI.X R7, R20, c[0x0][0x254], R5, 0x1, P2 ;  /* 0x0000950014071a11 */ /* 0x000fe400010f0c05 */
[C---:B------:R-:W-:Y:S02]  /*5820*/  LEA R5, P2, R3.reuse, c[0x0][0x1f8], 0x1 ;  /* 0x00007e0003057a11 */ /* 0x040fe400078408ff */
[----:B------:R-:W-:Y:S01]  /*5830*/  @P0 MOV R20, R158 ;  /* 0x0000009e00140202 */ /* 0x000fe20000000f00 */
[----:B------:R-:W-:Y:S01]  /*5840*/  @!PT LDS RZ, [RZ] ;  /* 0x00000000fffff984 */ /* 0x000fe20000000800 */
[----:B------:R-:W-:Y:S01]  /*5850*/  @!PT LDS RZ, [RZ] ;  /* 0x00000000fffff984 */ /* 0x000fe20000000800 */
[----:B------:R-:W-:Y:S01]  /*5860*/  @!PT LDS RZ, [RZ] ;  /* 0x00000000fffff984 */ /* 0x000fe20000000800 */
[----:B------:R1:W-:Y:S01]  /*5870*/  @P1 LDGSTS.E.BYPASS.LTC128B.128 [R138+0x100], [R6.64], !P3 ;  /* 0x00100000068a1fae */ /* 0x0003e2000d901d46 */
[----:B------:R-:W-:Y:S01]  /*5880*/  LEA.HI.X R4, R3, c[0x0][0x1fc], R4, 0x1, P2 ;  /* 0x00007f0003047a11 */ /* 0x000fe200010f0c04 */
[----:B------:R-:W-:Y:S02]  /*5890*/  @P0 IMAD R3, R0, c[0x0][0x258], RZ ;  /* 0x0000960000030a24 */ /* 0x000fe400078e02ff */
[----:B------:R1:W-:Y:S01]  /*58a0*/  @P1 LDGSTS.E.BYPASS.LTC128B.128 [R138+0x2100], [R6.64+0x80], !P6 ;  /* 0x02100080068a1fae */ /* 0x0003e2000f101d46 */
[C---:B------:R-:W-:Y:S03]  /*58b0*/  @P0 IMAD.WIDE.U32 R20, R2.reuse, c[0x0][0x258], R20 ;  /* 0x0000960002140a25 */ /* 0x040fe600078e0014 */
[----:B------:R1:W-:Y:S01]  /*58c0*/  @P1 LDGSTS.E.BYPASS.LTC128B.128 [R138+0x4100], [R6.64+0x100], !P5 ;  /* 0x04100100068a1fae */ /* 0x0003e2000e901d46 */
[----:B------:R-:W-:Y:S01]  /*58d0*/  @P0 IMAD R3, R2, c[0x0][0x25c], R3 ;  /* 0x0000970002030a24 */ /* 0x000fe200078e0203 */
[C---:B------:R-:W-:Y:S02]  /*58e0*/  @P0 LEA R22, P2, R20.reuse, c[0x0][0x250], 0x1 ;  /* 0x0000940014160a11 */ /* 0x040fe400078408ff */
[----:B---3--:R1:W2:Y:S02]  /*58f0*/  SHFL.IDX PT, R25, R4, RZ, 0x1c1f ;  /* 0x001c1fff04197589 */ /* 0x0082a400000e0000 */
[----:B------:R-:W-:Y:S04]  /*5900*/  @P0 IADD3 R3, R21, R3, RZ ;  /* 0x0000000315030210 */ /* 0x000fe80007ffe0ff */
[----:B------:R-:W-:Y:S02]  /*5910*/  @P0 LEA.HI.X R23, R20, c[0x0][0x254], R3, 0x1, P2 ;  /* 0x0000950014170a11 */ /* 0x000fe400010f0c03 */
[----:B------:R1:W3:Y:S04]  /*5920*/  SHFL.IDX PT, R3, R5, RZ, 0x1c1f ;  /* 0x001c1fff05037589 */ /* 0x0002e800000e0000 */
[----:B------:R1:W-:Y:S04]  /*5930*/  @P0 LDGSTS.E.BYPASS.LTC128B.128 [R138+0x1100], [R22.64], !P3 ;  /* 0x01100000168a0fae */ /* 0x0003e8000d901d46 */
[----:B------:R1:W-:Y:S04]  /*5940*/  @P0 LDGSTS.E.BYPASS.LTC128B.128 [R138+0x3100], [R22.64+0x80], !P6 ;  /* 0x03100080168a0fae */ /* 0x0003e8000f101d46 */
[----:B------:R1:W-:Y:S01]  /*5950*/  @P0 LDGSTS.E.BYPASS.LTC128B.128 [R138+0x5100], [R22.64+0x100], !P5 ;  /* 0x05100100168a0fae */ /* 0x0003e2000e901d46 */
[----:B------:R-:W-:Y:S03]  /*5960*/  ISETP.GT.AND P0, PT, R84, R145, PT ;  /* 0x000000915400720c */ /* 0x000fe60003f04270 */
[----:B------:R-:W0:Y:S01]  /*5970*/  LDGDEPBAR ;  /* 0x00000000000079af */ /* 0x000e220000000000 */
[----:B------:R-:W-:Y:S04]  /*5980*/  DEPBAR.LE SB0, 0x0 ;  /* 0x000080000000791a */ /* 0x000fe80000000000 */
[----:B------:R-:W-:Y:S06]  /*5990*/  BAR.SYNC.DEFER_BLOCKING 0x0 ;  /* 0x0000000000007b1d */ /* 0x000fec0000010000 */
[----:B------:R-:W-:-:S05]  /*59a0*/  @!P0 BRA `(.L_x_89) ;  /* 0x000001f000008947 */ /* 0x000fca0003800000 */
[----:B-123--:R-:W-:Y:S02]  /*59b0*/  ISETP.GE.AND P2, PT, R16, c[0x0][0x1d4], PT ;  /* 0x0000750010007a0c */ /* 0x00efe40003f46270 */
[----:B------:R-:W-:Y:S02]  /*59c0*/  ISETP.GE.AND P1, PT, R13, c[0x0][0x1d4], PT ;  /* 0x000075000d007a0c */ /* 0x000fe40003f26270 */
[----:B------:R-:W-:Y:S02]  /*59d0*/  ISETP.GE.AND P4, PT, R12, c[0x0][0x1d4], PT ;  /* 0x000075000c007a0c */ /* 0x000fe40003f86270 */
[----:B------:R-:W-:Y:S07]  /*59e0*/  ISETP.GE.AND P3, PT, R144, c[0x0][0x1d4], PT ;  /* 0x0000750090007a0c */ /* 0x000fee0003f66270 */
[----:B------:R-:W1:Y:S01]  /*59f0*/  @!P2 LDS.128 R20, [R132] ;  /* 0x000000008414a984 */ /* 0x000e620000000c00 */
[C---:B------:R-:W-:Y:S04]  /*5a00*/  @!P2 LEA R26, P0, R16.reuse, R3, 0x1 ;  /* 0x00000003101aa211 */ /* 0x040fe800078008ff */
[----:B------:R-:W-:Y:S02]  /*5a10*/  @!P2 LEA.HI.X R27, R16, R25, R17, 0x1, P0 ;  /* 0x00000019101ba211 */ /* 0x000fe400000f0c11 */
[C---:B------:R-:W-:Y:S04]  /*5a20*/  @!P1 LEA R38, P0, R136.reuse, R3, 0x1 ;  /* 0x0000000388269211 */ /* 0x040fe800078008ff */
[----:B------:R-:W-:Y:S02]  /*5a30*/  @!P1 LEA.HI.X R39, R136, R25, R119, 0x1, P0 ;  /* 0x0000001988279211 */ /* 0x000fe400000f0c77 */
[C---:B------:R-:W-:Y:S04]  /*5a40*/  @!P4 LEA R36, P0, R137.reuse, R3, 0x1 ;  /* 0x000000038924c211 */ /* 0x040fe800078008ff */
[----:B------:R-:W-:Y:S02]  /*5a50*/  @!P4 LEA.HI.X R37, R137, R25, R118, 0x1, P0 ;  /* 0x000000198925c211 */ /* 0x000fe400000f0c76 */
[C---:B------:R-:W-:Y:S04]  /*5a60*/  @!P3 LEA R34, P0, R134.reuse, R3, 0x1 ;  /* 0x000000038622b211 */ /* 0x040fe800078008ff */
[----:B------:R-:W-:Y:S01]  /*5a70*/  @!P3 LEA.HI.X R35, R134, R25, R117, 0x1, P0 ;  /* 0x000000198623b211 */ /* 0x000fe200000f0c75 */
[----:B-1----:R-:W-:Y:S04]  /*5a80*/  @!P2 ST.E.128 [R26.64], R20 ;  /* 0x000000141a00a985 */ /* 0x002fe8000c101d06 */
[----:B------:R-:W1:Y:S04]  /*5a90*/  @!P1 LDS.128 R4, [R131] ;  /* 0x0000000083049984 */ /* 0x000e680000000c00 */
        /* <DEDUP_REMOVED lines=16> */
.L_x_89:
[----:B-123--:R-:W-:Y:S05]  /*5ba0*/  BSYNC B0 ;  /* 0x0000000000007941 */ /* 0x00efea0003800000 */
.L_x_88:
[C---:B------:R-:W-:Y:S02]  /*5bb0*/  ISETP.GT.AND P0, PT, R140.reuse, R96, PT ;  /* 0x000000608c00720c */ /* 0x040fe40003f04270 */
[----:B------:R-:W-:Y:S02]  /*5bc0*/  IADD3 R140, R140, -0x1, RZ ;  /* 0xffffffff8c8c7810 */ /* 0x000fe40007ffe0ff */
[----:B------:R-:W-:Y:S09]  /*5bd0*/  LOP3.LUT P2, RZ, R81, 0x1, RZ, 0xc0, !PT ;  /* 0x0000000151ff7812 */ /* 0x000ff2000784c0ff */
[----:B------:R-:W-:Y:S01]  /*5be0*/  @P0 SHF.R.S32.HI R0, RZ, 0x1f, R140 ;  /* 0x0000001fff000819 */ /* 0x000fe2000001148c */
[----:B------:R-:W-:Y:S02]  /*5bf0*/  @P0 IMAD.MOV.U32 R4, RZ, RZ, R160 ;  /* 0x000000ffff040224 */ /* 0x000fe400078e00a0 */
[----:B------:R-:W-:Y:S02]  /*5c00*/  @P0 IMAD.MOV.U32 R5, RZ, RZ, R169 ;  /* 0x000000ffff050224 */ /* 0x000fe400078e00a9 */
[----:B------:R-:W-:Y:S02]  /*5c10*/  @P0 IMAD R3, R99, R140, RZ ;  /* 0x0000008c63030224 */ /* 0x000fe400078e02ff */
[-C--:B------:R-:W-:Y:S04]  /*5c20*/  @P0 IMAD.WIDE.U32 R4, R140, R100.reuse, R4 ;  /* 0x000000648c040225 */ /* 0x080fe800078e0004 */
[----:B------:R-:W-:Y:S01]  /*5c30*/  @P0 IMAD R3, R0, R100, R3 ;  /* 0x0000006400030224 */ /* 0x000fe200078e0203 */
[C---:B------:R-:W-:Y:S03]  /*5c40*/  @P0 LEA R6, P1, R4.reuse, c[0x0][0x220], 0x1 ;  /* 0x0000880004060a11 */ /* 0x040fe600078208ff */
[----:B------:R-:W-:Y:S05]  /*5c50*/  @P0 IMAD.IADD R3, R5, 0x1, R3 ;  /* 0x0000000105030824 */ /* 0x000fea00078e0203 */
[----:B------:R-:W-:Y:S02]  /*5c60*/  @P0 LEA.HI.X R7, R4, c[0x0][0x224], R3, 0x1, P1 ;  /* 0x0000890004070a11 */ /* 0x000fe400008f0c03 */
[C---:B------:R-:W-:Y:S03]  /*5c70*/  @P0 LEA R20, P1, R114.reuse, R6, 0x1 ;  /* 0x0000000672140211 */ /* 0x040fe600078208ff */
[----:B------:R-:W-:Y:S01]  /*5c80*/  @!PT LDS RZ, [RZ] ;  /* 0x00000000fffff984 */ /* 0x000fe20000000800 */
[----:B------:R-:W-:Y:S01]  /*5c90*/  @!PT LDS RZ, [RZ] ;  /* 0x00000000fffff984 */ /* 0x000fe20000000800 */
[----:B------:R-:W-:Y:S01]  /*5ca0*/  @!PT LDS RZ, [RZ] ;  /* 0x00000000fffff984 */ /* 0x000fe20000000800 */
[----:B------:R1:W-:Y:S01]  /*5cb0*/  @P0 LDGSTS.E.BYPASS.LTC128B.128 [R138+0x6100], [R6.64], !P2 ;  /* 0x06100000068a0fae */ /* 0x0003e2000d101d46 */
[----:B------:R-:W-:Y:S03]  /*5cc0*/  @P0 LEA.HI.X R21, R114, R7, R113, 0x1, P1 ;  /* 0x0000000772150211 */ /* 0x000fe600008f0c71 */
[----:B------:R1:W-:Y:S04]  /*5cd0*/  @P0 LDGSTS.E.BYPASS.LTC128B.128 [R138+0x8100], [R6.64+0x80], !P6 ;  /* 0x08100080068a0fae */ /* 0x0003e8000f101d46 */
[----:B------:R1:W-:Y:S04]  /*5ce0*/  @P0 LDGSTS.E.BYPASS.LTC128B.128 [R138+0xa100], [R6.64+0x100], !P5 ;  /* 0x0a100100068a0fae */ /* 0x0003e8000e901d46 */
[----:B------:R1:W-:Y:S04]  /*5cf0*/  @P0 LDGSTS.E.BYPASS.LTC128B.128 [R138+0x7100], [R20.64], !P2 ;  /* 0x07100000148a0fae */ /* 0x0003e8000d101d46 */
[----:B------:R1:W-:Y:S04]  /*5d00*/  @P0 LDGSTS.E.BYPASS.LTC128B.128 [R138+0x9100], [R20.64+0x80], !P6 ;  /* 0x09100080148a0fae */ /* 0x0003e8000f101d46 */
[----:B------:R1:W-:Y:S04]  /*5d10*/  @P0 LDGSTS.E.BYPASS.LTC128B.128 [R138+0xb100], [R20.64+0x100], !P5 ;  /* 0x0b100100148a0fae */ /* 0x0003e8000e901d46 */
[----:B------:R-:W0:Y:S01]  /*5d20*/  LDGDEPBAR ;  /* 0x00000000000079af */ /* 0x000e220000000000 */
[----:B------:R-:W-:-:S05]  /*5d30*/  @P0 BRA `(.L_x_90) ;  /* 0xffffbb2000000947 */ /* 0x000fca000383ffff */
[----:B------:R-:W-:Y:S06]  /*5d40*/  BAR.SYNC.DEFER_BLOCKING 0x0 ;  /* 0x0000000000007b1d */ /* 0x000fec0000010000 */
.L_x_65:
[----:B-1----:R-:W-:Y:S01]  /*5d50*/  ISETP.GE.AND P0, PT, R77, 0x1, PT ;  /* 0x000000014d00780c */ /* 0x002fe20003f06270 */
[----:B------:R-:W-:Y:S01]  /*5d60*/  CS2R R118, SRZ ;  /* 0x0000000000767805 */ /* 0x000fe2000001ff00 */
[----:B------:R-:W-:Y:S01]  /*5d70*/  PLOP3.LUT P2, PT, PT, PT, PT, 0x80, 0x0 ;  /* 0x000000000000781c */ /* 0x000fe20003f4f070 */
        /* <DEDUP_REMOVED lines=21> */
[----:B------:R-:W-:Y:S01]  /*5ed0*/  IMAD.MOV.U32 R83, RZ, RZ, RZ ;  /* 0x000000ffff537224 */ /* 0x000fe200078e00ff */
[----:B------:R-:W-:Y:S01]  /*5ee0*/  CS2R R10, SRZ ;  /* 0x00000000000a7805 */ /* 0x000fe2000001ff00 */
[----:B------:R-:W-:Y:S01]  /*5ef0*/  CS2R R8, SRZ ;  /* 0x0000000000087805 */ /* 0x000fe2000001ff00 */
[----:B------:R-:W-:Y:S01]  /*5f00*/  CS2R R12, SRZ ;  /* 0x00000000000c7805 */ /* 0x000fe2000001ff00 */
[----:B------:R-:W-:Y:S01]  /*5f10*/  IMAD.MOV.U32 R4, RZ, RZ, RZ ;  /* 0x000000ffff047224 */ /* 0x000fe200078e00ff */
[----:B------:R-:W-:Y:S01]  /*5f20*/  CS2R R6, SRZ ;  /* 0x0000000000067805 */ /* 0x000fe2000001ff00 */
[----:B------:R-:W-:Y:S01]  /*5f30*/  CS2R R74, SRZ ;  /* 0x00000000004a7805 */ /* 0x000fe2000001ff00 */
[----:B------:R-:W-:Y:S01]  /*5f40*/  CS2R R72, SRZ ;  /* 0x0000000000487805 */ /* 0x000fe2000001ff00 */
[----:B------:R-:W-:Y:S01]  /*5f50*/  MOV R70, RZ ;  /* 0x000000ff00467202 */ /* 0x000fe20000000f00 */
[----:B------:R-:W-:Y:S01]  /*5f60*/  CS2R R68, SRZ ;  /* 0x0000000000447805 */ /* 0x000fe2000001ff00 */
[----:B------:R-:W-:Y:S01]  /*5f70*/  CS2R R66, SRZ ;  /* 0x0000000000427805 */ /* 0x000fe2000001ff00 */
[----:B----4-:R-:W-:Y:S01]  /*5f80*/  CS2R R64, SRZ ;  /* 0x0000000000407805 */ /* 0x010fe2000001ff00 */
        /* <DEDUP_REMOVED lines=17> */
[----:B------:R-:W-:Y:S05]  /*60a0*/  @!P0 BRA `(.L_x_91) ;  /* 0x0000c96000008947 */ /* 0x000fea0003800000 */
[----:B------:R-:W-:-:S04]  /*60b0*/  ISETP.NE.U32.AND P0, PT, RZ, c[0x0][0x340], PT ;  /* 0x0000d000ff007a0c */ /* 0x000fc80003f05070 */
[----:B------:R-:W-:-:S13]  /*60c0*/  ISETP.NE.AND.EX P6, PT, RZ, c[0x0][0x344], PT, P0 ;  /* 0x0000d100ff007a0c */ /* 0x000fda0003fc5300 */
[----:B------:R-:W-:-:S04]  /*60d0*/  @P6 IMAD.MOV.U32 R210, RZ, RZ, 0x4 ;  /* 0x00000004ffd26424 */ /* 0x000fc800078e00ff */
[----:B------:R-:W-:-:S06]  /*60e0*/  @P6 IMAD.WIDE R210, R201, R210, c[0x0][0x340] ;  /* 0x0000d000c9d26625 */ /* 0x000fcc00078e02d2 */
[----:B------:R1:W5:Y:S01]  /*60f0*/  @P6 LDG.E R210, [R210.64] ;  /* 0x00000006d2d26981 */ /* 0x000362000c1e1900 */
[----:B------:R-:W-:Y:S01]  /*6100*/  SHF.R.S32.HI R3, RZ, 0x1f, R146 ;  /* 0x0000001fff037819 */ /* 0x000fe20000011492 */
[C---:B------:R-:W-:Y:S01]  /*6110*/  IMAD.WIDE.U32 R10, R146.reuse, c[0x0][0x178], RZ ;  /* 0x00005e00920a7a25 */ /* 0x040fe200078e00ff */
[----:B------:R-:W-:Y:S01]  /*6120*/  SHF.R.S32.HI R25, RZ, 0x1f, R76 ;  /* 0x0000001fff197819 */ /* 0x000fe2000001144c */
[----:B------:R-:W-:Y:S01]  /*6130*/  BSSY B0, `(.L_x_92) ;  /* 0x000005a000007945 */ /* 0x000fe20003800000 */
[----:B------:R-:W-:Y:S01]  /*6140*/  ISETP.NE.U32.AND P0, PT, RZ, c[0x0][0x348], PT ;  /* 0x0000d200ff007a0c */ /* 0x000fe20003f05070 */
[----:B------:R-:W-:Y:S01]  /*6150*/  IMAD R3, R3, c[0x0][0x178], RZ ;  /* 0x00005e0003037a24 */ /* 0x000fe200078e02ff */
[----:B------:R-:W-:Y:S01]  /*6160*/  LEA.HI R21, R25, R76, RZ, 0x3 ;  /* 0x0000004c19157211 */ /* 0x000fe200078f18ff */
[----:B------:R-:W-:Y:S01]  /*6170*/  IMAD.MOV.U32 R0, RZ, RZ, c[0x0][0x2c4] ;  /* 0x0000b100ff007624 */ /* 0x000fe200078e00ff */
[----:B------:R-:W-:Y:S01]  /*6180*/  SHF.R.S32.HI R9, RZ, 0x1f, R201 ;  /* 0x0000001fff097819 */ /* 0x000fe200000114c9 */
[----:B------:R-:W-:Y:S01]  /*6190*/  IMAD R3, R146, c[0x0][0x17c], R3 ;  /* 0x00005f0092037a24 */ /* 0x000fe200078e0203 */
[----:B------:R-:W-:Y:S01]  /*61a0*/  ISETP.NE.AND.EX P0, PT, RZ, c[0x0][0x34c], PT, P0 ;  /* 0x0000d300ff007a0c */ /* 0x000fe20003f05300 */
[----:B------:R-:W-:Y:S01]  /*61b0*/  IMAD R83, R82, c[0x0][0x2c4], RZ ;  /* 0x0000b10052537a24 */ /* 0x000fe200078e02ff */
[----:B------:R-:W-:Y:S01]  /*61c0*/  ISETP.NE.AND P1, PT, R0, 0x1, PT ;  /* 0x000000010000780c */ /* 0x000fe20003f25270 */
[----:B------:R-:W-:Y:S01]  /*61d0*/  IMAD.IADD R11, R11, 0x1, R3 ;  /* 0x000000010b0b7824 */ /* 0x000fe200078e0203 */
[----:B------:R-:W-:Y:S01]  /*61e0*/  LOP3.LUT R3, R21, 0xfffffff8, RZ, 0xc0, !PT ;  /* 0xfffffff815037812 */ /* 0x000fe200078ec0ff */
[----:B------:R-:W-:Y:S01]  /*61f0*/  IMAD R0, R80, c[0x0][0x1b8], RZ ;  /* 0x00006e0050007a24 */ /* 0x000fe200078e02ff */
[----:B------:R-:W-:Y:S01]  /*6200*/  SHF.R.S32.HI R21, RZ, 0x3, R21 ;  /* 0x00000003ff157819 */ /* 0x000fe20000011415 */
[----:B------:R-:W-:Y:S01]  /*6210*/  IMAD.WIDE.U32 R10, R199, c[0x0][0x1b8], R10 ;  /* 0x00006e00c70a7a25 */ /* 0x000fe200078e000a */
[----:B------:R-:W-:-:S02]  /*6220*/  SEL R9, R9, RZ, !P0 ;  /* 0x000000ff09097207 */ /* 0x000fc40004000000 */
[----:B------:R-:W-:Y:S01]  /*6230*/  SEL R4, R201, RZ, !P0 ;  /* 0x000000ffc9047207 */ /* 0x000fe20004000000 */
[----:B------:R-:W-:Y:S01]  /*6240*/  IMAD.IADD R16, R76, 0x1, -R3 ;  /* 0x000000014c107824 */ /* 0x000fe200078e0a03 */
[----:B------:R-:W-:Y:S01]  /*6250*/  LEA.HI R22, R25, R76, RZ, 0x4 ;  /* 0x0000004c19167211 */ /* 0x000fe200078f20ff */
[----:B------:R-:W-:Y:S02]  /*6260*/  IMAD R3, R199, c[0x0][0x1bc], R0 ;  /* 0x00006f00c7037a24 */ /* 0x000fe400078e0200 */
[----:B------:R-:W-:Y:S02]  /*6270*/  IMAD R209, R16, 0x20, R21 ;  /* 0x0000002010d17824 */ /* 0x000fe400078e0215 */
[----:B------:R-:W-:Y:S02]  /*6280*/  IMAD.IADD R11, R11, 0x1, R3 ;  /* 0x000000010b0b7824 */ /* 0x000fe400078e0203 */
[----:B------:R-:W-:Y:S02]  /*6290*/  IMAD R7, R78, 0x80, R209 ;  /* 0x000000804e077824 */ /* 0x000fe400078e02d1 */
[----:B------:R-:W-:-:S02]  /*62a0*/  IMAD R9, R9, c[0x0][0x1c0], RZ ;  /* 0x0000700009097a24 */ /* 0x000fc400078e02ff */
[----:B------:R-:W-:-:S04]  /*62b0*/  @P1 IMAD.HI.U32 R0, R7, c[0x0][0x2c8], RZ ;  /* 0x0000b20007001a27 */ /* 0x000fc800078e00ff */
[----:B------:R-:W-:Y:S01]  /*62c0*/  IMAD.MOV.U32 R3, RZ, RZ, R7 ;  /* 0x000000ffff037224 */ /* 0x000fe200078e0007 */
[----:B------:R-:W-:Y:S01]  /*62d0*/  @P1 SHF.R.U32.HI R3, RZ, c[0x0][0x2cc], R0 ;  /* 0x0000b300ff031a19 */ /* 0x000fe20000011600 */
[C---:B------:R-:W-:Y:S02]  /*62e0*/  IMAD R9, R4.reuse, c[0x0][0x1c4], R9 ;  /* 0x0000710004097a24 */ /* 0x040fe400078e0209 */
[----:B------:R-:W-:Y:S01]  /*62f0*/  IMAD.WIDE.U32 R4, R4, c[0x0][0x1c0], R10 ;  /* 0x0000700004047a25 */ /* 0x000fe200078e000a */
[----:B------:R-:W-:-:S03]  /*6300*/  SHF.R.S32.HI R0, RZ, 0x1f, R3 ;  /* 0x0000001fff007819 */ /* 0x000fc60000011403 */
[----:B------:R-:W-:Y:S02]  /*6310*/  IMAD.MOV R2, RZ, RZ, -R3 ;  /* 0x000000ffff027224 */ /* 0x000fe400078e0a03 */
[----:B------:R-:W-:Y:S02]  /*6320*/  IMAD.IADD R5, R5, 0x1, R9 ;  /* 0x0000000105057824 */ /* 0x000fe400078e0209 */
[----:B------:R-:W-:Y:S02]  /*6330*/  IMAD R2, R2, c[0x0][0x2c4], R7 ;  /* 0x0000b10002027a24 */ /* 0x000fe400078e0207 */
[----:B------:R-:W-:Y:S02]  /*6340*/  IMAD R0, R0, c[0x0][0x1b0], RZ ;  /* 0x00006c0000007a24 */ /* 0x000fe400078e02ff */
[C---:B------:R-:W-:Y:S01]  /*6350*/  IMAD.WIDE.U32 R8, R3.reuse, c[0x0][0x1b0], R4 ;  /* 0x00006c0003087a25 */ /* 0x040fe200078e0004 */
[----:B------:R-:W-:Y:S02]  /*6360*/  SHF.R.S32.HI R7, RZ, 0x1f, R2 ;  /* 0x0000001fff077819 */ /* 0x000fe40000011402 */
[----:B------:R-:W-:Y:S01]  /*6370*/  LOP3.LUT R5, R22, 0xfffffff0, RZ, 0xc0, !PT ;  /* 0xfffffff016057812 */ /* 0x000fe200078ec0ff */
[----:B------:R-:W-:-:S02]  /*6380*/  IMAD R0, R3, c[0x0][0x1b4], R0 ;  /* 0x00006d0003007a24 */ /* 0x000fc400078e0200 */
[----:B------:R-:W-:Y:S02]  /*6390*/  IMAD R7, R7, c[0x0][0x1a8], RZ ;  /* 0x00006a0007077a24 */ /* 0x000fe400078e02ff */
[----:B------:R-:W-:Y:S01]  /*63a0*/  IMAD.IADD R5, R76, 0x1, -R5 ;  /* 0x000000014c057824 */ /* 0x000fe200078e0a05 */
[----:B------:R-:W-:Y:S01]  /*63b0*/  IADD3 R9, R9, R0, RZ ;  /* 0x0000000009097210 */ /* 0x000fe20007ffe0ff */
[C---:B------:R-:W-:Y:S02]  /*63c0*/  IMAD R7, R2.reuse, c[0x0][0x1ac], R7 ;  /* 0x00006b0002077a24 */ /* 0x040fe400078e0207 */
[----:B------:R-:W-:Y:S01]  /*63d0*/  IMAD.SHL.U32 R11, R21, 0x40, RZ ;  /* 0x00000040150b7824 */ /* 0x000fe200078e00ff */
[----:B------:R-:W-:Y:S01]  /*63e0*/  SHF.R.S32.HI R0, RZ, 0x1f, R5 ;  /* 0x0000001fff007819 */ /* 0x000fe20000011405 */
[----:B------:R-:W-:-:S03]  /*63f0*/  IMAD.WIDE.U32 R2, R2, c[0x0][0x1a8], R8 ;  /* 0x00006a0002027a25 */ /* 0x000fc600078e0008 */
[----:B------:R-:W-:Y:S01]  /*6400*/  LOP3.LUT R11, R11, 0x1c0, RZ, 0xc0, !PT ;  /* 0x000001c00b0b7812 */ /* 0x000fe200078ec0ff */
[----:B------:R-:W-:Y:S01]  /*6410*/  IMAD.IADD R6, R3, 0x1, R7 ;  /* 0x0000000103067824 */ /* 0x000fe200078e0207 */
[----:B------:R-:W-:Y:S01]  /*6420*/  LEA R9, P0, R2, c[0x0][0x160], 0x1 ;  /* 0x0000580002097a11 */ /* 0x000fe200078008ff */
[----:B------:R-:W-:Y:S01]  /*6430*/  IMAD R8, R78, 0x80, R21 ;  /* 0x000000804e087824 */ /* 0x000fe200078e0215 */
[----:B------:R-:W-:Y:S01]  /*6440*/  LEA.HI R7, R0, R5, RZ, 0x3 ;  /* 0x0000000500077211 */ /* 0x000fe200078f18ff */
[----:B------:R-:W-:Y:S01]  /*6450*/  IMAD.SHL.U32 R134, R16, 0x8, RZ ;  /* 0x0000000810867824 */ /* 0x000fe200078e00ff */
[----:B------:R-:W-:Y:S01]  /*6460*/  LEA.HI.X R6, R2, c[0x0][0x164], R6, 0x1, P0 ;  /* 0x0000590002067a11 */ /* 0x000fe200000f0c06 */
[----:B------:R1:W2:Y:S01]  /*6470*/  SHFL.IDX PT, R10, R9, RZ, 0x181f ;  /* 0x00181fff090a7589 */ /* 0x0002a200000e0000 */
[----:B------:R-:W-:Y:S02]  /*6480*/  ISETP.GE.AND P0, PT, R8, R83, PT ;  /* 0x000000530800720c */ /* 0x000fe40003f06270 */
[----:B------:R-:W-:-:S02]  /*6490*/  LOP3.LUT R20, R7, 0xfffffff8, RZ, 0xc0, !PT ;  /* 0xfffffff807147812 */ /* 0x000fc400078ec0ff */
[C---:B------:R-:W-:Y:S02]  /*64a0*/  IADD3 R17, R134.reuse, 0x80, RZ ;  /* 0x0000008086117810 */ /* 0x040fe40007ffe0ff */
[----:B------:R-:W-:Y:S02]  /*64b0*/  IADD3 R18, R134, 0x40, RZ ;  /* 0x0000004086127810 */ /* 0x000fe40007ffe0ff */
[----:B------:R-:W-:Y:S02]  /*64c0*/  LEA.HI R2, R25, R76, RZ, 0x6 ;  /* 0x0000004c19027211 */ /* 0x000fe400078f30ff */
[----:B------:R-:W-:Y:S02]  /*64d0*/  SHF.R.U32.HI R3, RZ, 0x3, R11 ;  /* 0x00000003ff037819 */ /* 0x000fe4000001160b */
[----:B------:R-:W-:Y:S01]  /*64e0*/  LOP3.LUT R0, R11, 0x38, R134, 0xf8, !PT ;  /* 0x000000380b007812 */ /* 0x000fe200078ef886 */
[----:B------:R-:W-:Y:S01]  /*64f0*/  IMAD.SHL.U32 R2, R2, 0x8, RZ ;  /* 0x0000000802027824 */ /* 0x000fe200078e00ff */
[----:B------:R-:W-:Y:S01]  /*6500*/  IADD3 R20, R5, -R20, RZ ;  /* 0x8000001405147210 */ /* 0x000fe20007ffe0ff */
[----:B------:R-:W-:Y:S01]  /*6510*/  IMAD.MOV.U32 R5, RZ, RZ, 0x20 ;  /* 0x00000020ff057424 */ /* 0x000fe200078e00ff */
[----:B------:R-:W-:Y:S01]  /*6520*/  ISETP.GE.AND P5, PT, R134, c[0x0][0x198], PT ;  /* 0x0000660086007a0c */ /* 0x000fe20003fa6270 */
[----:B------:R1:W3:Y:S01]  /*6530*/  SHFL.IDX PT, R11, R6, RZ, 0x181f ;  /* 0x00181fff060b7589 */ /* 0x0002e200000e0000 */
[----:B------:R-:W-:-:S02]  /*6540*/  ISETP.GE.AND P4, PT, R17, c[0x0][0x198], PT ;  /* 0x0000660011007a0c */ /* 0x000fc40003f86270 */
[----:B------:R-:W-:Y:S02]  /*6550*/  ISETP.GE.AND P3, PT, R18, c[0x0][0x198], PT ;  /* 0x0000660012007a0c */ /* 0x000fe40003f66270 */
[----:B------:R-:W-:Y:S01]  /*6560*/  LOP3.LUT R3, R0, R3, RZ, 0x3c, !PT ;  /* 0x0000000300037212 */ /* 0x000fe200078e3cff */
[----:B------:R-:W-:Y:S01]  /*6570*/  IMAD.MOV.U32 R0, RZ, RZ, 0x10 ;  /* 0x00000010ff007424 */ /* 0x000fe200078e00ff */
[----:B------:R-:W-:Y:S02]  /*6580*/  R2P PR, R20, 0x6 ;  /* 0x0000000614007804 */ /* 0x000fe40000000000 */
[----:B------:R-:W-:Y:S02]  /*6590*/  LOP3.LUT R2, R3, 0xfffffe00, R2, 0xf8, !PT ;  /* 0xfffffe0003027812 */ /* 0x000fe400078ef802 */
[----:B------:R-:W-:Y:S02]  /*65a0*/  LEA.HI R3, R25, R76, RZ, 0x5 ;  /* 0x0000004c19037211 */ /* 0x000fe400078f28ff */
[----:B------:R-:W-:-:S02]  /*65b0*/  SEL R0, R0, 0xfffffff0, !P1 ;  /* 0xfffffff000007807 */ /* 0x000fc40004800000 */
[----:B------:R-:W-:Y:S01]  /*65c0*/  SEL R5, R5, 0xffffffe0, !P2 ;  /* 0xffffffe005057807 */ /* 0x000fe20005000000 */
[----:B------:R-:W-:Y:S01]  /*65d0*/  @!P6 IMAD.MOV.U32 R210, RZ, RZ, R201 ;  /* 0x000000ffffd2e224 */ /* 0x000fe200078e00c9 */
[----:B------:R-:W-:Y:S05]  /*65e0*/  @P0 BRA `(.L_x_93) ;  /* 0x000000e000000947 */ /* 0x000fea0003800000 */
[----:B-123--:R-:W-:Y:S01]  /*65f0*/  SHF.R.S32.HI R15, RZ, 0x1f, R18 ;  /* 0x0000001fff0f7819 */ /* 0x00efe20000011412 */
[----:B------:R-:W-:Y:S01]  /*6600*/  IMAD.WIDE R26, R134, 0x2, R10 ;  /* 0x00000002861a7825 */ /* 0x000fe200078e020a */
[----:B------:R-:W-:Y:S02]  /*6610*/  SHF.R.S32.HI R4, RZ, 0x1f, R17 ;  /* 0x0000001fff047819 */ /* 0x000fe40000011411 */
[----:B------:R-:W-:Y:S02]  /*6620*/  LEA.HI R15, R15, R18, RZ, 0x3 ;  /* 0x000000120f0f7211 */ /* 0x000fe400078f18ff */
[----:B------:R-:W-:Y:S01]  /*6630*/  LEA.HI R13, R4, R17, RZ, 0x3 ;  /* 0x00000011040d7211 */ /* 0x000fe200078f18ff */
[----:B------:R-:W-:Y:S01]  /*6640*/  IMAD.SHL.U32 R4, R2, 0x2, RZ ;  /* 0x0000000202047824 */ /* 0x000fe200078e00ff */
[----:B------:R-:W-:-:S02]  /*6650*/  LOP3.LUT R15, R15, 0xfffffff8, RZ, 0xc0, !PT ;  /* 0xfffffff80f0f7812 */ /* 0x000fc400078ec0ff */
[----:B------:R-:W-:Y:S02]  /*6660*/  LOP3.LUT R13, R13, 0xfffffff8, RZ, 0xc0, !PT ;  /* 0xfffffff80d0d7812 */ /* 0x000fe400078ec0ff */
[----:B------:R-:W-:Y:S01]  /*6670*/  @!PT LDS RZ, [RZ] ;  /* 0x00000000fffff984 */ /* 0x000fe20000000800 */
[----:B------:R1:W-:Y:S01]  /*6680*/  LDGSTS.E.BYPASS.LTC128B.128 [R4+0xc100], [R26.64], !P5 ;  /* 0x0c1000001a047fae */ /* 0x0003e2000e901d46 */
[----:B------:R-:W-:-:S04]  /*6690*/  IMAD.WIDE R14, R15, 0x2, R10 ;  /* 0x000000020f0e7825 */ /* 0x000fc800078e020a */
[----:B------:R-:W-:Y:S01]  /*66a0*/  IMAD.WIDE R10, R13, 0x2, R10 ;  /* 0x000000020d0a7825 */ /* 0x000fe200078e020a */
[----:B------:R1:W-:Y:S04]  /*66b0*/  LDGSTS.E.BYPASS.LTC128B.128 [R4+0x10100], [R14.64], !P3 ;  /* 0x101000000e047fae */ /* 0x0003e8000d901d46 */
[----:B------:R1:W-:Y:S02]  /*66c0*/  LDGSTS.E.BYPASS.LTC128B.128 [R4+0x14100], [R10.64], !P4 ;  /* 0x141000000a047fae */ /* 0x0003e4000e101d46 */
.L_x_93:
[----:B-123--:R-:W-:Y:S05]  /*66d0*/  BSYNC B0 ;  /* 0x0000000000007941 */ /* 0x00efea0003800000 */
.L_x_92:
        /* <DEDUP_REMOVED lines=20> */
.L_x_95:
[----:B------:R-:W-:Y:S05]  /*6820*/  BSYNC B0 ;  /* 0x0000000000007941 */ /* 0x000fea0003800000 */
.L_x_94:
[----:B------:R-:W-:Y:S01]  /*6830*/  IADD3 R4, R8, 0x40, RZ ;  /* 0x0000004008047810 */ /* 0x000fe20007ffe0ff */
[----:B--2---:R2:W4:Y:S01]  /*6840*/  SHFL.IDX PT, R13, R6, 0x2, 0x181f ;  /* 0x00581f00060d7f89 */ /* 0x00452200000e0000 */
[----:B------:R-:W-:Y:S02]  /*6850*/  BSSY B0, `(.L_x_96) ;  /* 0x0000012000007945 */ /* 0x000fe40003800000 */
[----:B------:R-:W-:Y:S01]  /*6860*/  ISETP.GE.AND P0, PT, R4, R83, PT ;  /* 0x000000530400720c */ /* 0x000fe20003f06270 */
[----:B---3--:R2:W3:-:S12]  /*6870*/  SHFL.IDX PT, R12, R9, 0x2, 0x181f ;  /* 0x00581f00090c7f89 */ /* 0x0084d800000e0000 */
[----:B------:R-:W-:Y:S05]  /*6880*/  @P0 BRA `(.L_x_97) ;  /* 0x000000e000000947 */ /* 0x000fea0003800000 */
[----:B------:R-:W-:Y:S01]  /*6890*/  SHF.R.S32.HI R11, RZ, 0x1f, R18 ;  /* 0x0000001fff0b7819 */ /* 0x000fe20000011412 */
[----:B---34-:R-:W-:Y:S01]  /*68a0*/  IMAD.WIDE R14, R134, 0x2, R12 ;  /* 0x00000002860e7825 */ /* 0x018fe200078e020c */
        /* <DEDUP_REMOVED lines=12> */
.L_x_97:
[----:B------:R-:W-:Y:S05]  /*6970*/  BSYNC B0 ;  /* 0x0000000000007941 */ /* 0x000fea0003800000 */
.L_x_96:
[----:B------:R-:W-:Y:S01]  /*6980*/  IADD3 R10, R8, 0x60, RZ ;  /* 0x00000060080a7810 */ /* 0x000fe20007ffe0ff */
[----:B---3--:R3:W-:Y:S01]  /*6990*/  SHFL.IDX PT, R12, R9, 0x3, 0x181f ;  /* 0x00781f00090c7f89 */ /* 0x0087e200000e0000 */
[----:B------:R-:W-:Y:S01]  /*69a0*/  IMAD.MOV.U32 R204, RZ, RZ, c[0x0][0x2b8] ;  /* 0x0000ae00ffcc7624 */ /* 0x000fe200078e00ff */
[----:B------:R-:W-:Y:S01]  /*69b0*/  IADD3 R4, R71, -0x40, RZ ;  /* 0xffffffc047047810 */ /* 0x000fe20007ffe0ff */
[----:B------:R-:W-:Y:S01]  /*69c0*/  IMAD.MOV.U32 R206, RZ, RZ, RZ ;  /* 0x000000ffffce7224 */ /* 0x000fe200078e00ff */
[----:B------:R-:W-:Y:S01]  /*69d0*/  ISETP.GE.AND P0, PT, R10, R83, PT ;  /* 0x000000530a00720c */ /* 0x000fe20003f06270 */
[----:B----4-:R4:W1:Y:S01]  /*69e0*/  SHFL.IDX PT, R13, R6, 0x3, 0x181f ;  /* 0x00781f00060d7f89 */ /* 0x01086200000e0000 */
[----:B-----5:R-:W-:Y:S01]  /*69f0*/  SHF.R.S32.HI R10, RZ, 0x1f, R210 ;  /* 0x0000001fff0a7819 */ /* 0x020fe200000114d2 */
[----:B------:R-:W-:Y:S01]  /*6a00*/  IMAD.IADD R8, R209, 0x1, R4 ;  /* 0x00000001d1087824 */ /* 0x000fe200078e0204 */
[----:B------:R-:W-:-:S02]  /*6a10*/  ISETP.NE.AND P2, PT, R204, 0x1, PT ;  /* 0x00000001cc00780c */ /* 0x000fc40003f45270 */
[----:B------:R-:W-:Y:S01]  /*6a20*/  LOP3.LUT R81, R81, 0xfffffffd, RZ, 0xc0, !PT ;  /* 0xfffffffd51517812 */ /* 0x000fe200078ec0ff */
[----:B------:R-:W-:Y:S01]  /*6a30*/  IMAD R205, R10, c[0x0][0x2b0], RZ ;  /* 0x0000ac000acd7a24 */ /* 0x000fe200078e02ff */
[C---:B------:R-:W-:Y:S01]  /*6a40*/  ISETP.GE.AND P1, PT, R8.reuse, R77, PT ;  /* 0x0000004d0800720c */ /* 0x040fe20003f26270 */
[----:B------:R-:W-:Y:S02]  /*6a50*/  IMAD.IADD R207, R8, 0x1, R200 ;  /* 0x0000000108cf7824 */ /* 0x000fe400078e02c8 */
[C---:B------:R-:W-:Y:S01]  /*6a60*/  IMAD R205, R210.reuse, c[0x0][0x2b4], R205 ;  /* 0x0000ad00d2cd7a24 */ /* 0x040fe200078e02cd */
[----:B------:R-:W-:Y:S01]  /*6a70*/  ISETP.GT.OR P1, PT, R209, 0x3f, P1 ;  /* 0x0000003fd100780c */ /* 0x000fe20000f24670 */
[----:B------:R-:W-:Y:S01]  /*6a80*/  IMAD.MOV.U32 R8, RZ, RZ, R207 ;  /* 0x000000ffff087224 */ /* 0x000fe200078e00cf */
[----:B------:R-:W-:Y:S01]  /*6a90*/  @!P0 SHF.R.S32.HI R24, RZ, 0x1f, R17 ;  /* 0x0000001fff188819 */ /* 0x000fe20000011411 */
[----:B------:R-:W-:Y:S02]  /*6aa0*/  IMAD.WIDE.U32 R210, R210, c[0x0][0x2b0], RZ ;  /* 0x0000ac00d2d27a25 */ /* 0x000fe400078e00ff */
[----:B------:R-:W-:-:S02]  /*6ab0*/  @P2 LOP3.LUT R81, R81, 0x2, RZ, 0xfc, !PT ;  /* 0x0000000251512812 */ /* 0x000fc400078efcff */
[----:B-123--:R-:W-:Y:S01]  /*6ac0*/  @!P0 SHF.R.S32.HI R9, RZ, 0x1f, R18 ;  /* 0x0000001fff098819 */ /* 0x00efe20000011412 */
[----:B------:R-:W-:-:S03]  /*6ad0*/  @P2 IMAD.HI.U32 R11, R207, c[0x0][0x2bc], RZ ;  /* 0x0000af00cf0b2a27 */ /* 0x000fc600078e00ff */
[----:B------:R-:W-:Y:S01]  /*6ae0*/  @!P0 LEA.HI R10, R9, R18, RZ, 0x3 ;  /* 0x00000012090a8211 */ /* 0x000fe200078f18ff */
[----:B----4-:R-:W-:Y:S01]  /*6af0*/  @!P0 IMAD.SHL.U32 R6, R2, 0x2, RZ ;  /* 0x0000000202068824 */ /* 0x010fe200078e00ff */
[----:B------:R-:W-:Y:S01]  /*6b00*/  @!P0 LEA.HI R9, R24, R17, RZ, 0x3 ;  /* 0x0000001118098211 */ /* 0x000fe200078f18ff */
[----:B------:R-:W-:Y:S01]  /*6b10*/  @!P0 IMAD.WIDE R14, R134, 0x2, R12 ;  /* 0x00000002860e8825 */ /* 0x000fe200078e020c */
[----:B------:R-:W-:Y:S02]  /*6b20*/  @!P0 LOP3.LUT R10, R10, 0xfffffff8, RZ, 0xc0, !PT ;  /* 0xfffffff80a0a8812 */ /* 0x000fe400078ec0ff */
[----:B------:R-:W-:Y:S01]  /*6b30*/  @!P0 LOP3.LUT R9, R9, 0xfffffff8, RZ, 0xc0, !PT ;  /* 0xfffffff809098812 */ /* 0x000fe200078ec0ff */
[----:B------:R-:W-:Y:S01]  /*6b40*/  IMAD.IADD R205, R211, 0x1, R205 ;  /* 0x00000001d3cd7824 */ /* 0x000fe200078e02cd */
[----:B------:R-:W-:Y:S01]  /*6b50*/  @!PT LDS RZ, [RZ] ;  /* 0x00000000fffff984 */ /* 0x000fe20000000800 */
[----:B------:R1:W-:Y:S01]  /*6b60*/  @!P0 LDGSTS.E.BYPASS.LTC128B.128 [R6+0xf100], [R14.64], !P5 ;  /* 0x0f1000000e068fae */ /* 0x0003e2000e901d46 */
[----:B------:R-:W-:Y:S01]  /*6b70*/  @!P0 IMAD.WIDE R28, R10, 0x2, R12 ;  /* 0x000000020a1c8825 */ /* 0x000fe200078e020c */
[----:B------:R-:W-:-:S03]  /*6b80*/  @P2 SHF.R.U32.HI R8, RZ, c[0x0][0x2c0], R11 ;  /* 0x0000b000ff082a19 */ /* 0x000fc6000001160b */
[----:B------:R-:W-:Y:S01]  /*6b90*/  @!P0 IMAD.WIDE R12, R9, 0x2, R12 ;  /* 0x00000002090c8825 */ /* 0x000fe200078e020c */
[----:B------:R1:W-:Y:S01]  /*6ba0*/  @!P0 LDGSTS.E.BYPASS.LTC128B.128 [R6+0x13100], [R28.64], !P3 ;  /* 0x131000001c068fae */ /* 0x0003e2000d901d46 */
[----:B------:R-:W-:-:S03]  /*6bb0*/  @!P1 IADD3 R11, P2, R8, R210, RZ ;  /* 0x000000d2080b9210 */ /* 0x000fc60007f5e0ff */
[----:B------:R1:W-:Y:S01]  /*6bc0*/  @!P0 LDGSTS.E.BYPASS.LTC128B.128 [R6+0x17100], [R12.64], !P4 ;  /* 0x171000000c068fae */ /* 0x0003e2000e101d46 */
[----:B------:R-:W-:Y:S02]  /*6bd0*/  @!P1 LEA.HI.X.SX32 R10, R8, R205, 0x1, P2 ;  /* 0x000000cd080a9211 */ /* 0x000fe400010f0eff */
[C---:B------:R-:W-:Y:S01]  /*6be0*/  @!P1 LEA R26, P2, R11.reuse, c[0x0][0x2a0], 0x2 ;  /* 0x0000a8000b1a9a11 */ /* 0x040fe200078410ff */
[----:B------:R-:W0:Y:S03]  /*6bf0*/  LDGDEPBAR ;  /* 0x00000000000079af */ /* 0x000e260000000000 */
[----:B------:R-:W-:Y:S01]  /*6c00*/  @!P1 LEA.HI.X R27, R11, c[0x0][0x2a4], R10, 0x2, P2 ;  /* 0x0000a9000b1b9a11 */ /* 0x000fe200010f140a */
[----:B------:R-:W-:Y:S06]  /*6c10*/  BAR.SYNC.DEFER_BLOCKING 0x0 ;  /* 0x0000000000007b1d */ /* 0x000fec0000010000 */
[----:B------:R-:W2:Y:S01]  /*6c20*/  @!P1 LDG.E R206, [R26.64] ;  /* 0x000000061ace9981 */ /* 0x000ea2000c1e1900 */
[----:B------:R-:W-:Y:S01]  /*6c30*/  IMAD.MOV R8, RZ, RZ, -R8 ;  /* 0x000000ffff087224 */ /* 0x000fe200078e0a08 */
[----:B------:R-:W-:Y:S01]  /*6c40*/  ISETP.GE.AND P6, PT, R134, c[0x0][0x1d4], PT ;  /* 0x0000750086007a0c */ /* 0x000fe20003fc6270 */
[----:B-1----:R-:W-:Y:S01]  /*6c50*/  IMAD R6, R80, c[0x0][0x1e8], RZ ;  /* 0x00007a0050067a24 */ /* 0x002fe200078e02ff */
[----:B------:R-:W-:Y:S01]  /*6c60*/  ISETP.GE.AND P5, PT, R18, c[0x0][0x1d4], PT ;  /* 0x0000750012007a0c */ /* 0x000fe20003fa6270 */
[----:B------:R-:W-:Y:S01]  /*6c70*/  IMAD R207, R8, c[0x0][0x2b8], R207 ;  /* 0x0000ae0008cf7a24 */ /* 0x000fe200078e02cf */
[----:B------:R-:W-:Y:S01]  /*6c80*/  ISETP.GE.AND P4, PT, R17, c[0x0][0x1d4], PT ;  /* 0x0000750011007a0c */ /* 0x000fe20003f86270 */
[----:B------:R-:W-:Y:S01]  /*6c90*/  IMAD.WIDE.U32 R68, R199, c[0x0][0x1e8], RZ ;  /* 0x00007a00c7447a25 */ /* 0x000fe200078e00ff */
[----:B------:R-:W-:-:S02]  /*6ca0*/  ISETP.GT.AND P3, PT, R209, 0x3f, PT ;  /* 0x0000003fd100780c */ /* 0x000fc40003f64270 */
[----:B------:R-:W-:Y:S01]  /*6cb0*/  SHF.R.S32.HI R24, RZ, 0x1f, R207 ;  /* 0x0000001fff187819 */ /* 0x000fe200000114cf */
[----:B------:R-:W-:-:S04]  /*6cc0*/  IMAD.WIDE.U32 R8, R207, c[0x0][0x1e0], RZ ;  /* 0x00007800cf087a25 */ /* 0x000fc800078e00ff */
[----:B------:R-:W-:Y:S02]  /*6cd0*/  IMAD R10, R24, c[0x0][0x1e0], RZ ;  /* 0x00007800180a7a24 */ /* 0x000fe400078e02ff */
[----:B------:R-:W-:Y:S02]  /*6ce0*/  IMAD R203, R199, c[0x0][0x1ec], R6 ;  /* 0x00007b00c7cb7a24 */ /* 0x000fe400078e0206 */
[----:B------:R-:W-:Y:S02]  /*6cf0*/  IMAD R10, R207, c[0x0][0x1e4], R10 ;  /* 0x00007900cf0a7a24 */ /* 0x000fe400078e020a */
[----:B------:R-:W-:Y:S02]  /*6d00*/  IMAD.IADD R203, R69, 0x1, R203 ;  /* 0x0000000145cb7824 */ /* 0x000fe400078e02cb */
[----:B------:R-:W-:Y:S02]  /*6d10*/  IMAD.IADD R11, R9, 0x1, R10 ;  /* 0x00000001090b7824 */ /* 0x000fe400078e020a */
[----:B------:R-:W-:-:S02]  /*6d20*/  IMAD.MOV.U32 R10, RZ, RZ, R8 ;  /* 0x000000ffff0a7224 */ /* 0x000fc400078e0008 */
[----:B------:R-:W-:Y:S02]  /*6d30*/  IMAD.IADD R4, R77, 0x1, -R4 ;  /* 0x000000014d047824 */ /* 0x000fe400078e0a04 */
[----:B------:R-:W-:Y:S02]  /*6d40*/  IMAD R80, R80, c[0x0][0x210], RZ ;  /* 0x0000840050507a24 */ /* 0x000fe400078e02ff */
[----:B------:R-:W-:-:S05]  /*6d50*/  IMAD.IADD R44, R4, 0x1, -R21 ;  /* 0x00000001042c7824 */ /* 0x000fca00078e0a15 */
[----:B------:R-:W-:-:S13]  /*6d60*/  ISETP.GE.AND P1, PT, R44, 0x1, PT ;  /* 0x000000012c00780c */ /* 0x000fda0003f26270 */
[----:B------:R-:W-:Y:S01]  /*6d70*/  @P1 IMAD.SHL.U32 R12, R2, 0x2, RZ ;  /* 0x00000002020c1824 */ /* 0x000fe200078e00ff */
[----:B--2---:R-:W-:Y:S01]  /*6d80*/  SHF.R.S32.HI R23, RZ, 0x1f, R206 ;  /* 0x0000001fff177819 */ /* 0x004fe200000114ce */
[----:B------:R-:W-:-:S04]  /*6d90*/  IMAD.WIDE.U32 R10, R206, c[0x0][0x1f0], R10 ;  /* 0x00007c00ce0a7a25 */ /* 0x000fc800078e000a */
[----:B------:R-:W-:-:S04]  /*6da0*/  IMAD R9, R23, c[0x0][0x1f0], RZ ;  /* 0x00007c0017097a24 */ /* 0x000fc800078e02ff */
[----:B------:R-:W-:Y:S01]  /*6db0*/  IMAD R8, R206, c[0x0][0x1f4], R9 ;  /* 0x00007d00ce087a24 */ /* 0x000fe200078e0209 */
[----:B------:R-:W-:Y:S02]  /*6dc0*/  IADD3 R9, P0, R68, R10, RZ ;  /* 0x0000000a44097210 */ /* 0x000fe40007f1e0ff */
[----:B------:R-:W-:Y:S02]  /*6dd0*/  @P1 SHF.R.S32.HI R10, RZ, 0x1f, R17 ;  /* 0x0000001fff0a1819 */ /* 0x000fe40000011411 */
[----:B------:R-:W-:Y:S02]  /*6de0*/  IADD3.X R8, R203, R11, R8, P0, !PT ;  /* 0x0000000bcb087210 */ /* 0x000fe400007fe408 */
[C---:B------:R-:W-:Y:S02]  /*6df0*/  LEA R19, P0, R9.reuse, c[0x0][0x1c8], 0x1 ;  /* 0x0000720009137a11 */ /* 0x040fe400078008ff */
[----:B------:R-:W-:Y:S02]  /*6e00*/  @P1 SHF.R.S32.HI R11, RZ, 0x1f, R18 ;  /* 0x0000001fff0b1819 */ /* 0x000fe40000011412 */
[----:B------:R-:W-:Y:S01]  /*6e10*/  LEA.HI.X R8, R9, c[0x0][0x1cc], R8, 0x1, P0 ;  /* 0x0000730009087a11 */ /* 0x000fe200000f0c08 */
[----:B------:R-:W-:Y:S01]  /*6e20*/  SHFL.IDX PT, R26, R19, RZ, 0x181f ;  /* 0x00181fff131a7589 */ /* 0x000fe200000e0000 */
[----:B------:R-:W-:-:S02]  /*6e30*/  ISETP.GE.AND P0, PT, R44, 0x21, PT ;  /* 0x000000212c00780c */ /* 0x000fc40003f06270 */
[----:B------:R-:W-:Y:S01]  /*6e40*/  @P1 LEA.HI R11, R11, R18, RZ, 0x3 ;  /* 0x000000120b0b1211 */ /* 0x000fe200078f18ff */
[----:B------:R-:W1:Y:S01]  /*6e50*/  SHFL.IDX PT, R27, R8, RZ, 0x181f ;  /* 0x00181fff081b7589 */ /* 0x000e6200000e0000 */
[----:B------:R-:W-:Y:S02]  /*6e60*/  @P1 LEA.HI R10, R10, R17, RZ, 0x3 ;  /* 0x000000110a0a1211 */ /* 0x000fe400078f18ff */
[----:B------:R-:W-:Y:S01]  /*6e70*/  @P1 LOP3.LUT R11, R11, 0xfffffff8, RZ, 0xc0, !PT ;  /* 0xfffffff80b0b1812 */ /* 0x000fe200078ec0ff */
[----:B------:R2:W-:Y:S01]  /*6e80*/  SHFL.IDX PT, R14, R19, 0x1, 0x181f ;  /* 0x00381f00130e7f89 */ /* 0x0005e200000e0000 */
[----:B------:R-:W-:-:S03]  /*6e90*/  @P1 LOP3.LUT R10, R10, 0xfffffff8, RZ, 0xc0, !PT ;  /* 0xfffffff80a0a1812 */ /* 0x000fc600078ec0ff */
[----:B------:R3:W4:Y:S02]  /*6ea0*/  SHFL.IDX PT, R15, R8, 0x1, 0x181f ;  /* 0x00381f00080f7f89 */ /* 0x00072400000e0000 */
[----:B------:R-:W-:Y:S01]  /*6eb0*/  @P0 SHF.R.S32.HI R13, RZ, 0x1f, R18 ;  /* 0x0000001fff0d0819 */ /* 0x000fe20000011412 */
[----:B------:R-:W-:Y:S01]  /*6ec0*/  @P0 IMAD.SHL.U32 R9, R2, 0x2, RZ ;  /* 0x0000000202090824 */ /* 0x000fe200078e00ff */
[----:B------:R-:W-:-:S04]  /*6ed0*/  @P0 SHF.R.S32.HI R6, RZ, 0x1f, R17 ;  /* 0x0000001fff060819 */ /* 0x000fc80000011411 */
[----:B------:R-:W-:-:S04]  /*6ee0*/  @P0 LEA.HI R6, R6, R17, RZ, 0x3 ;  /* 0x0000001106060211 */ /* 0x000fc800078f18ff */
[----:B------:R-:W-:Y:S01]  /*6ef0*/  @P0 LOP3.LUT R6, R6, 0xfffffff8, RZ, 0xc0, !PT ;  /* 0xfffffff806060812 */ /* 0x000fe200078ec0ff */
[----:B-1----:R-:W-:Y:S01]  /*6f00*/  @P1 IMAD.WIDE R30, R134, 0x2, R26 ;  /* 0x00000002861e1825 */ /* 0x002fe200078e021a */
[----:B--2---:R-:W-:-:S03]  /*6f10*/  SHF.R.S32.HI R19, RZ, 0x5, R3 ;  /* 0x00000005ff137819 */ /* 0x004fc60000011403 */
[--C-:B------:R-:W-:Y:S01]  /*6f20*/  @P1 IMAD.WIDE R28, R11, 0x2, R26.reuse ;  /* 0x000000020b1c1825 */ /* 0x100fe200078e021a */
[----:B------:R1:W-:Y:S01]  /*6f30*/  @P1 LDGSTS.E.BYPASS.LTC128B.128 [R12+0x6100], [R30.64], !P6 ;  /* 0x061000001e0c1fae */ /* 0x0003e2000f101d46 */
[----:B---3--:R-:W-:Y:S02]  /*6f40*/  @P0 LEA.HI R8, R13, R18, RZ, 0x3 ;  /* 0x000000120d080211 */ /* 0x008fe400078f18ff */
[----:B------:R-:W-:Y:S01]  /*6f50*/  @P1 IMAD.WIDE R10, R10, 0x2, R26 ;  /* 0x000000020a0a1825 */ /* 0x000fe200078e021a */
[----:B------:R1:W-:Y:S01]  /*6f60*/  @P1 LDGSTS.E.BYPASS.LTC128B.128 [R12+0x8100], [R28.64], !P5 ;  /* 0x081000001c0c1fae */ /* 0x0003e2000e901d46 */
[----:B------:R-:W-:Y:S02]  /*6f70*/  @P0 LOP3.LUT R8, R8, 0xfffffff8, RZ, 0xc0, !PT ;  /* 0xfffffff808080812 */ /* 0x000fe400078ec0ff */
[--C-:B----4-:R-:W-:Y:S01]  /*6f80*/  @P0 IMAD.WIDE R34, R134, 0x2, R14.reuse ;  /* 0x0000000286220825 */ /* 0x110fe200078e020e */
[----:B------:R1:W-:Y:S03]  /*6f90*/  @P1 LDGSTS.E.BYPASS.LTC128B.128 [R12+0xa100], [R10.64], !P4 ;  /* 0x0a1000000a0c1fae */ /* 0x0003e6000e101d46 */
[--C-:B------:R-:W-:Y:S01]  /*6fa0*/  @P0 IMAD.WIDE R32, R8, 0x2, R14.reuse ;  /* 0x0000000208200825 */ /* 0x100fe200078e020e */
[----:B------:R1:W-:Y:S03]  /*6fb0*/  @P0 LDGSTS.E.BYPASS.LTC128B.128 [R9+0x7100], [R34.64], !P6 ;  /* 0x0710000022090fae */ /* 0x0003e6000f101d46 */
[----:B------:R-:W-:Y:S01]  /*6fc0*/  @P0 IMAD.WIDE R14, R6, 0x2, R14 ;  /* 0x00000002060e0825 */ /* 0x000fe200078e020e */
[----:B------:R1:W-:Y:S01]  /*6fd0*/  @P0 LDGSTS.E.BYPASS.LTC128B.128 [R9+0x9100], [R32.64], !P5 ;  /* 0x0910000020090fae */ /* 0x0003e2000e901d46 */
[----:B------:R-:W-:-:S02]  /*6fe0*/  SEL R6, RZ, 0x10, P4 ;  /* 0x00000010ff067807 */ /* 0x000fc40002000000 */
[C---:B------:R-:W-:Y:S01]  /*6ff0*/  IMAD.WIDE.U32 R26, R199.reuse, c[0x0][0x210], RZ ;  /* 0x00008400c71a7a25 */ /* 0x040fe200078e00ff */
[----:B------:R1:W-:Y:S01]  /*7000*/  @P0 LDGSTS.E.BYPASS.LTC128B.128 [R9+0xb100], [R14.64], !P4 ;  /* 0x0b1000000e090fae */ /* 0x0003e2000e101d46 */
[----:B------:R-:W-:Y:S02]  /*7010*/  ISETP.LT.AND P0, PT, RZ, c[0x0][0x27c], PT ;  /* 0x00009f00ff007a0c */ /* 0x000fe40003f01270 */
[----:B------:R-:W-:Y:S01]  /*7020*/  IMAD R13, R199, c[0x0][0x214], R80 ;  /* 0x00008500c70d7a24 */ /* 0x000fe200078e0250 */
[----:B------:R-:W0:Y:S03]  /*7030*/  LDGDEPBAR ;  /* 0x00000000000079af */ /* 0x000e260000000000 */
[----:B------:R-:W-:-:S07]  /*7040*/  IMAD.IADD R202, R27, 0x1, R13 ;  /* 0x000000011bca7824 */ /* 0x000fce00078e020d */
[----:B------:R-:W-:Y:S05]  /*7050*/  @P0 BRA `(.L_x_98) ;  /* 0x0000002000000947 */ /* 0x000fea0003800000 */
[----:B------:R-:W-:-:S04]  /*7060*/  DEPBAR.LE SB0, 0x1 ;  /* 0x000080400000791a */ /* 0x000fc80000000000 */
[----:B------:R-:W-:Y:S05]  /*7070*/  BRA `(.L_x_99) ;  /* 0x00005c3000007947 */ /* 0x000fea0003800000 */
.L_x_98:
[----:B------:R-:W-:Y:S01]  /*7080*/  SHF.R.S32.HI R8, RZ, 0x1f, R79 ;  /* 0x0000001fff087819 */ /* 0x000fe2000001144f */
[----:B-1----:R-:W-:Y:S01]  /*7090*/  IMAD.WIDE.U32 R12, R79, c[0x0][0x280], RZ ;  /* 0x0000a0004f0c7a25 */ /* 0x002fe200078e00ff */
[----:B------:R-:W-:Y:S01]  /*70a0*/  ULDC.U8 UR4, c[0x0][0x298] ;  /* 0x0000a60000047ab9 */ /* 0x000fe20000000000 */
[----:B------:R-:W-:Y:S01]  /*70b0*/  LEA.HI R25, R25, R76, RZ, 0x2 ;  /* 0x0000004c19197211 */ /* 0x000fe200078f10ff */
[----:B------:R-:W-:Y:S01]  /*70c0*/  BSSY B2, `(.L_x_99) ;  /* 0x00005be000027945 */ /* 0x000fe20003800000 */
[C---:B------:R-:W-:Y:S01]  /*70d0*/  IMAD R10, R8.reuse, c[0x0][0x280], RZ ;  /* 0x0000a000080a7a24 */ /* 0x040fe200078e02ff */
[----:B------:R-:W-:Y:S01]  /*70e0*/  ISETP.NE.AND P1, PT, RZ, UR4, PT ;  /* 0x00000004ff007c0c */ /* 0x000fe2000bf25270 */
[----:B------:R-:W-:Y:S01]  /*70f0*/  IMAD R8, R8, c[0x0][0x290], RZ ;  /* 0x0000a40008087a24 */ /* 0x000fe200078e02ff */
[----:B------:R-:W-:Y:S01]  /*7100*/  LEA R38, P0, R12, c[0x0][0x270], 0x1 ;  /* 0x00009c000c267a11 */ /* 0x000fe200078008ff */
[C---:B------:R-:W-:Y:S02]  /*7110*/  IMAD R9, R79.reuse, c[0x0][0x284], R10 ;  /* 0x0000a1004f097a24 */ /* 0x040fe400078e020a */
[----:B------:R-:W-:-:S02]  /*7120*/  IMAD R8, R79, c[0x0][0x294], R8 ;  /* 0x0000a5004f087a24 */ /* 0x000fc400078e0208 */
[----:B------:R-:W-:Y:S02]  /*7130*/  IMAD.IADD R9, R9, 0x1, R13 ;  /* 0x0000000109097824 */ /* 0x000fe400078e020d */
[----:B------:R-:W-:-:S03]  /*7140*/  IMAD.WIDE.U32 R10, R79, c[0x0][0x290], RZ ;  /* 0x0000a4004f0a7a25 */ /* 0x000fc600078e00ff */
[----:B------:R-:W-:Y:S01]  /*7150*/  LEA.HI.X R39, R12, c[0x0][0x274], R9, 0x1, P0 ;  /* 0x00009d000c277a11 */ /* 0x000fe200000f0c09 */
[----:B------:R-:W-:Y:S01]  /*7160*/  IMAD.IADD R8, R8, 0x1, R11 ;  /* 0x0000000108087824 */ /* 0x000fe200078e020b */
[----:B------:R-:W-:Y:S02]  /*7170*/  LOP3.LUT R9, R25, 0xfffffffc, RZ, 0xc0, !PT ;  /* 0xfffffffc19097812 */ /* 0x000fe400078ec0ff */
[C---:B------:R-:W-:Y:S02]  /*7180*/  LEA R46, P0, R10.reuse, c[0x0][0x288], 0x1 ;  /* 0x0000a2000a2e7a11 */ /* 0x040fe400078008ff */
[----:B------:R-:W-:Y:S02]  /*7190*/  SHF.R.S32.HI R25, RZ, 0x2, R25 ;  /* 0x00000002ff197819 */ /* 0x000fe40000011419 */
[----:B------:R-:W-:Y:S02]  /*71a0*/  IADD3 R54, -R9, R76, RZ ;  /* 0x0000004c09367210 */ /* 0x000fe40007ffe1ff */
[----:B------:R-:W-:Y:S01]  /*71b0*/  LEA.HI.X R47, R10, c[0x0][0x28c], R8, 0x1, P0 ;  /* 0x0000a3000a2f7a11 */ /* 0x000fe200000f0c08 */
[----:B------:R-:W-:Y:S01]  /*71c0*/  IMAD R8, R78, 0x80, R25 ;  /* 0x000000804e087824 */ /* 0x000fe200078e0219 */
[----:B------:R-:W-:Y:S01]  /*71d0*/  SHF.L.U32 R36, R54, 0x3, RZ ;  /* 0x0000000336247819 */ /* 0x000fe200000006ff */
[----:B------:R-:W-:Y:S05]  /*71e0*/  @!P1 BRA `(.L_x_100) ;  /* 0x00002b2000009947 */ /* 0x000fea0003800000 */
[----:B------:R-:W-:Y:S01]  /*71f0*/  ISETP.GE.AND P0, PT, R8, R83, PT ;  /* 0x000000530800720c */ /* 0x000fe20003f06270 */
[----:B------:R-:W-:Y:S01]  /*7200*/  BSSY B0, `(.L_x_101) ;  /* 0x000004d000007945 */ /* 0x000fe20003800000 */
[----:B------:R-:W-:Y:S01]  /*7210*/  SHF.L.U32 R29, R54, 0x2, RZ ;  /* 0x00000002361d7819 */ /* 0x000fe200000006ff */
        /* <DEDUP_REMOVED lines=12> */
[----:B------:R-:W-:Y:S05]  /*72e0*/  @P0 BRA `(.L_x_102) ;  /* 0x000003e000000947 */ /* 0x000fea0003800000 */
[C---:B------:R-:W-:Y:S01]  /*72f0*/  IADD3 R11, R29.reuse, 0x10, RZ ;  /* 0x000000101d0b7810 */ /* 0x040fe20007ffe0ff */
[----:B------:R-:W-:Y:S01]  /*7300*/  CS2R R42, SRZ ;  /* 0x00000000002a7805 */ /* 0x000fe2000001ff00 */
[----:B------:R-:W-:Y:S01]  /*7310*/  ISETP.GE.AND P1, PT, R29, c[0x0][0x27c], PT ;  /* 0x00009f001d007a0c */ /* 0x000fe20003f26270 */
[----:B------:R-:W-:Y:S01]  /*7320*/  CS2R R56, SRZ ;  /* 0x0000000000387805 */ /* 0x000fe2000001ff00 */
[----:B------:R-:W-:-:S02]  /*7330*/  ISETP.GE.AND P0, PT, R11, c[0x0][0x27c], PT ;  /* 0x00009f000b007a0c */ /* 0x000fc40003f06270 */
[----:B------:R-:W-:Y:S01]  /*7340*/  IADD3 R9, R29, 0x20, RZ ;  /* 0x000000201d097810 */ /* 0x000fe20007ffe0ff */
[----:B------:R-:W-:Y:S01]  /*7350*/  CS2R R40, SRZ ;  /* 0x0000000000287805 */ /* 0x000fe2000001ff00 */
[----:B------:R-:W-:-:S07]  /*7360*/  CS2R R54, SRZ ;  /* 0x0000000000367805 */ /* 0x000fce000001ff00 */
[C---:B------:R-:W-:Y:S02]  /*7370*/  @!P1 IMAD.WIDE R32, R29.reuse, 0x2, R38 ;  /* 0x000000021d209825 */ /* 0x040fe400078e0226 */
[----:B------:R-:W-:Y:S02]  /*7380*/  @!P0 SHF.R.S32.HI R8, RZ, 0x1f, R11 ;  /* 0x0000001fff088819 */ /* 0x000fe4000001140b */
[----:B------:R-:W-:Y:S01]  /*7390*/  @!P1 IMAD.WIDE R12, R29, 0x2, R46 ;  /* 0x000000021d0c9825 */ /* 0x000fe200078e022e */
[----:B------:R1:W5:Y:S01]  /*73a0*/  @!P1 LD.E.64 R42, [R32.64] ;  /* 0x00000006202a9980 */ /* 0x000362000c101b00 */
[----:B------:R-:W-:-:S03]  /*73b0*/  @!P0 LEA.HI R11, R8, R11, RZ, 0x2 ;  /* 0x0000000b080b8211 */ /* 0x000fc600078f10ff */
[----:B------:R2:W5:Y:S01]  /*73c0*/  @!P1 LD.E.64 R56, [R12.64] ;  /* 0x000000060c389980 */ /* 0x000562000c101b00 */
[----:B------:R-:W-:Y:S02]  /*73d0*/  @!P0 LOP3.LUT R11, R11, 0xfffffffc, RZ, 0xc0, !PT ;  /* 0xfffffffc0b0b8812 */ /* 0x000fe400078ec0ff */
[----:B------:R-:W-:-:S03]  /*73e0*/  ISETP.GE.AND P1, PT, R9, c[0x0][0x27c], PT ;  /* 0x00009f0009007a0c */ /* 0x000fc60003f26270 */
[----:B------:R-:W-:Y:S01]  /*73f0*/  @!P0 IMAD.WIDE R14, R11, 0x2, R38 ;  /* 0x000000020b0e8825 */ /* 0x000fe200078e0226 */
[----:B------:R-:W-:-:S03]  /*7400*/  IADD3 R8, R29, 0x30, RZ ;  /* 0x000000301d087810 */ /* 0x000fc60007ffe0ff */
[----:B------:R-:W-:Y:S01]  /*7410*/  @!P0 IMAD.WIDE R30, R11, 0x2, R46 ;  /* 0x000000020b1e8825 */ /* 0x000fe200078e022e */
[----:B------:R3:W5:Y:S04]  /*7420*/  @!P0 LD.E.64 R40, [R14.64] ;  /* 0x000000060e288980 */ /* 0x000768000c101b00 */
[----:B------:R4:W5:Y:S01]  /*7430*/  @!P0 LD.E.64 R54, [R30.64] ;  /* 0x000000061e368980 */ /* 0x000962000c101b00 */
[----:B------:R-:W-:Y:S02]  /*7440*/  ISETP.GE.AND P0, PT, R8, c[0x0][0x27c], PT ;  /* 0x00009f0008007a0c */ /* 0x000fe40003f06270 */
[----:B------:R-:W-:-:S04]  /*7450*/  @!P1 SHF.R.S32.HI R10, RZ, 0x1f, R9 ;  /* 0x0000001fff0a9819 */ /* 0x000fc80000011409 */
[----:B------:R-:W-:-:S07]  /*7460*/  @!P1 LEA.HI R10, R10, R9, RZ, 0x2 ;  /* 0x000000090a0a9211 */ /* 0x000fce00078f10ff */
[----:B------:R-:W-:Y:S02]  /*7470*/  @!P0 SHF.R.S32.HI R9, RZ, 0x1f, R8 ;  /* 0x0000001fff098819 */ /* 0x000fe40000011408 */
[----:B------:R-:W-:Y:S02]  /*7480*/  @!P1 LOP3.LUT R11, R10, 0xfffffffc, RZ, 0xc0, !PT ;  /* 0xfffffffc0a0b9812 */ /* 0x000fe400078ec0ff */
[----:B------:R-:W-:Y:S01]  /*7490*/  @!P0 LEA.HI R9, R9, R8, RZ, 0x2 ;  /* 0x0000000809098211 */ /* 0x000fe200078f10ff */
[----:B-1----:R-:W-:-:S03]  /*74a0*/  CS2R R32, SRZ ;  /* 0x0000000000207805 */ /* 0x002fc6000001ff00 */
[----:B------:R-:W-:Y:S01]  /*74b0*/  @!P0 LOP3.LUT R9, R9, 0xfffffffc, RZ, 0xc0, !PT ;  /* 0xfffffffc09098812 */ /* 0x000fe200078ec0ff */
[C---:B--2---:R-:W-:Y:S01]  /*74c0*/  @!P1 IMAD.WIDE R12, R11.reuse, 0x2, R38 ;  /* 0x000000020b0c9825 */ /* 0x044fe200078e0226 */
[----:B------:R-:W-:Y:S01]  /*74d0*/  CS2R R34, SRZ ;  /* 0x0000000000227805 */ /* 0x000fe2000001ff00 */
[----:B----4-:R-:W-:Y:S02]  /*74e0*/  CS2R R30, SRZ ;  /* 0x00000000001e7805 */ /* 0x010fe4000001ff00 */
[----:B------:R-:W-:Y:S01]  /*74f0*/  @!P1 IMAD.WIDE R48, R11, 0x2, R46 ;  /* 0x000000020b309825 */ /* 0x000fe200078e022e */
[----:B------:R-:W-:Y:S01]  /*7500*/  IADD3 R8, R29, 0x50, RZ ;  /* 0x000000501d087810 */ /* 0x000fe20007ffe0ff */
[----:B------:R-:W-:Y:S01]  /*7510*/  CS2R R10, SRZ ;  /* 0x00000000000a7805 */ /* 0x000fe2000001ff00 */
[----:B------:R1:W5:Y:S01]  /*7520*/  @!P1 LD.E.64 R32, [R12.64] ;  /* 0x000000060c209980 */ /* 0x000362000c101b00 */
[----:B---3--:R-:W-:-:S03]  /*7530*/  @!P0 IMAD.WIDE R14, R9, 0x2, R38 ;  /* 0x00000002090e8825 */ /* 0x008fc600078e0226 */
[----:B------:R2:W5:Y:S01]  /*7540*/  @!P1 LD.E.64 R34, [R48.64] ;  /* 0x0000000630229980 */ /* 0x000562000c101b00 */
[----:B------:R-:W-:Y:S01]  /*7550*/  @!P0 IMAD.WIDE R50, R9, 0x2, R46 ;  /* 0x0000000209328825 */ /* 0x000fe200078e022e */
[----:B------:R-:W-:Y:S02]  /*7560*/  IADD3 R9, R29, 0x40, RZ ;  /* 0x000000401d097810 */ /* 0x000fe40007ffe0ff */
[----:B------:R3:W5:Y:S02]  /*7570*/  @!P0 LD.E.64 R30, [R14.64] ;  /* 0x000000060e1e8980 */ /* 0x000764000c101b00 */
[----:B------:R-:W-:Y:S02]  /*7580*/  ISETP.GE.AND P1, PT, R9, c[0x0][0x27c], PT ;  /* 0x00009f0009007a0c */ /* 0x000fe40003f26270 */
[----:B------:R4:W5:Y:S01]  /*7590*/  @!P0 LD.E.64 R10, [R50.64] ;  /* 0x00000006320a8980 */ /* 0x000962000c101b00 */
[----:B------:R-:W-:-:S10]  /*75a0*/  ISETP.GE.AND P0, PT, R8, c[0x0][0x27c], PT ;  /* 0x00009f0008007a0c */ /* 0x000fd40003f06270 */
[----:B-1----:R-:W-:-:S03]  /*75b0*/  @!P1 SHF.R.S32.HI R12, RZ, 0x1f, R9 ;  /* 0x0000001fff0c9819 */ /* 0x002fc60000011409 */
[----:B------:R-:W-:Y:S02]  /*75c0*/  @!P0 SHF.R.S32.HI R13, RZ, 0x1f, R8 ;  /* 0x0000001fff0d8819 */ /* 0x000fe40000011408 */
[----:B------:R-:W-:Y:S02]  /*75d0*/  @!P1 LEA.HI R12, R12, R9, RZ, 0x2 ;  /* 0x000000090c0c9211 */ /* 0x000fe400078f10ff */
[----:B------:R-:W-:Y:S02]  /*75e0*/  @!P0 LEA.HI R13, R13, R8, RZ, 0x2 ;  /* 0x000000080d0d8211 */ /* 0x000fe400078f10ff */
[----:B------:R-:W-:Y:S02]  /*75f0*/  @!P1 LOP3.LUT R9, R12, 0xfffffffc, RZ, 0xc0, !PT ;  /* 0xfffffffc0c099812 */ /* 0x000fe400078ec0ff */
[----:B------:R-:W-:Y:S01]  /*7600*/  @!P0 LOP3.LUT R13, R13, 0xfffffffc, RZ, 0xc0, !PT ;  /* 0xfffffffc0d0d8812 */ /* 0x000fe200078ec0ff */
[----:B---3--:R-:W-:Y:S02]  /*7610*/  CS2R R14, SRZ ;  /* 0x00000000000e7805 */ /* 0x008fe4000001ff00 */
[----:B--2---:R-:W-:Y:S01]  /*7620*/  @!P1 IMAD.WIDE R48, R9, 0x2, R38 ;  /* 0x0000000209309825 */ /* 0x004fe200078e0226 */
[----:B------:R-:W-:-:S03]  /*7630*/  CS2R R80, SRZ ;  /* 0x0000000000507805 */ /* 0x000fc6000001ff00 */
[----:B----4-:R-:W-:Y:S01]  /*7640*/  @!P1 IMAD.WIDE R50, R9, 0x2, R46 ;  /* 0x0000000209329825 */ /* 0x010fe200078e022e */
[----:B------:R1:W5:Y:S01]  /*7650*/  @!P1 LD.E.64 R14, [R48.64] ;  /* 0x00000006300e9980 */ /* 0x000362000c101b00 */
[----:B------:R-:W-:Y:S02]  /*7660*/  CS2R R8, SRZ ;  /* 0x0000000000087805 */ /* 0x000fe4000001ff00 */
[----:B------:R-:W-:-:S04]  /*7670*/  @!P0 IMAD.WIDE R38, R13, 0x2, R38 ;  /* 0x000000020d268825 */ /* 0x000fc800078e0226 */
[----:B------:R-:W-:Y:S01]  /*7680*/  @!P0 IMAD.WIDE R46, R13, 0x2, R46 ;  /* 0x000000020d2e8825 */ /* 0x000fe200078e022e */
[----:B------:R1:W5:Y:S01]  /*7690*/  @!P1 LD.E.64 R8, [R50.64] ;  /* 0x0000000632089980 */ /* 0x000362000c101b00 */
[----:B------:R-:W-:-:S03]  /*76a0*/  CS2R R12, SRZ ;  /* 0x00000000000c7805 */ /* 0x000fc6000001ff00 */
[----:B------:R1:W5:Y:S04]  /*76b0*/  @!P0 LD.E.64 R80, [R46.64] ;  /* 0x000000062e508980 */ /* 0x000368000c101b00 */
[----:B------:R1:W5:Y:S02]  /*76c0*/  @!P0 LD.E.64 R12, [R38.64] ;  /* 0x00000006260c8980 */ /* 0x000364000c101b00 */
.L_x_102:
[----:B------:R-:W-:Y:S05]  /*76d0*/  BSYNC B0 ;  /* 0x0000000000007941 */ /* 0x000fea0003800000 */
.L_x_101:
[----:B-----5:R-:W-:Y:S01]  /*76e0*/  IMAD.MOV.U32 R75, RZ, RZ, R43 ;  /* 0x000000ffff4b7224 */ /* 0x020fe200078e002b */
[--C-:B------:R-:W-:Y:S01]  /*76f0*/  SHF.R.U64 R37, R30, 0x10, R31.reuse ;  /* 0x000000101e257819 */ /* 0x100fe2000000121f */
[--C-:B------:R-:W-:Y:S01]  /*7700*/  IMAD.MOV.U32 R65, RZ, RZ, R31.reuse ;  /* 0x000000ffff417224 */ /* 0x100fe200078e001f */
[----:B------:R-:W-:Y:S01]  /*7710*/  SHF.R.U32.HI R64, RZ, 0x10, R31 ;  /* 0x00000010ff407819 */ /* 0x000fe2000001161f */
[--C-:B------:R-:W-:Y:S01]  /*7720*/  IMAD.MOV.U32 R61, RZ, RZ, R13.reuse ;  /* 0x000000ffff3d7224 */ /* 0x100fe200078e000d */
[----:B-1----:R-:W-:Y:S01]  /*7730*/  SHF.R.U64 R51, R12, 0x10, R13 ;  /* 0x000000100c337819 */ /* 0x002fe2000000120d */
[----:B------:R-:W-:Y:S01]  /*7740*/  IMAD.MOV.U32 R60, RZ, RZ, R56 ;  /* 0x000000ffff3c7224 */ /* 0x000fe200078e0038 */
[--C-:B------:R-:W-:Y:S01]  /*7750*/  SHF.R.U64 R62, R14, 0x10, R15.reuse ;  /* 0x000000100e3e7819 */ /* 0x100fe2000000120f */
[----:B------:R-:W-:Y:S01]  /*7760*/  IMAD.MOV.U32 R48, RZ, RZ, R40 ;  /* 0x000000ffff307224 */ /* 0x000fe200078e0028 */
[----:B------:R-:W-:Y:S01]  /*7770*/  SHF.R.U32.HI R31, RZ, 0x10, R15 ;  /* 0x00000010ff1f7819 */ /* 0x000fe2000001160f */
[----:B------:R-:W-:Y:S01]  /*7780*/  IMAD.MOV.U32 R66, RZ, RZ, R30 ;  /* 0x000000ffff427224 */ /* 0x000fe200078e001e */
[----:B------:R-:W-:Y:S01]  /*7790*/  SHF.R.U32.HI R13, RZ, 0x10, R13 ;  /* 0x00000010ff0d7819 */ /* 0x000fe2000001160d */
[----:B------:R-:W-:Y:S01]  /*77a0*/  IMAD.MOV.U32 R70, RZ, RZ, R32 ;  /* 0x000000ffff467224 */ /* 0x000fe200078e0020 */
[----:B------:R-:W-:Y:S01]  /*77b0*/  PRMT R51, R51, 0x5410, R75 ;  /* 0x0000541033337816 */ /* 0x000fe2000000004b */
[----:B------:R-:W-:Y:S01]  /*77c0*/  IMAD.MOV.U32 R59, RZ, RZ, R55 ;  /* 0x000000ffff3b7224 */ /* 0x000fe200078e0037 */
[----:B------:R-:W-:Y:S01]  /*77d0*/  PRMT R31, R31, 0x5410, R62 ;  /* 0x000054101f1f7816 */ /* 0x000fe2000000003e */
[----:B------:R-:W-:Y:S01]  /*77e0*/  IMAD.MOV.U32 R58, RZ, RZ, R54 ;  /* 0x000000ffff3a7224 */ /* 0x000fe200078e0036 */
[----:B------:R-:W-:Y:S01]  /*77f0*/  SHF.R.S32.HI R62, RZ, 0x1f, R25 ;  /* 0x0000001fff3e7819 */ /* 0x000fe20000011419 */
[----:B------:R-:W-:Y:S01]  /*7800*/  IMAD.MOV.U32 R73, RZ, RZ, R41 ;  /* 0x000000ffff497224 */ /* 0x000fe200078e0029 */
[----:B------:R-:W-:Y:S01]  /*7810*/  PRMT R13, R13, 0x5410, R51 ;  /* 0x000054100d0d7816 */ /* 0x000fe20000000033 */
[--C-:B------:R-:W-:Y:S01]  /*7820*/  IMAD.MOV.U32 R47, RZ, RZ, R57.reuse ;  /* 0x000000ffff2f7224 */ /* 0x100fe200078e0039 */
[----:B------:R-:W-:Y:S01]  /*7830*/  SHF.R.U32.HI R30, RZ, 0x10, R57 ;  /* 0x00000010ff1e7819 */ /* 0x000fe20000011639 */
[----:B------:R-:W-:Y:S01]  /*7840*/  IMAD.MOV.U32 R52, RZ, RZ, R42 ;  /* 0x000000ffff347224 */ /* 0x000fe200078e002a */
[----:B------:R-:W-:Y:S01]  /*7850*/  PRMT R51, R60, 0x7610, R51 ;  /* 0x000076103c337816 */ /* 0x000fe20000000033 */
[----:B------:R-:W-:Y:S01]  /*7860*/  IMAD.MOV.U32 R67, RZ, RZ, R33 ;  /* 0x000000ffff437224 */ /* 0x000fe200078e0021 */
[----:B------:R-:W-:Y:S01]  /*7870*/  LEA.HI R60, R62, R25, RZ, 0x3 ;  /* 0x000000193e3c7211 */ /* 0x000fe200078f18ff */
[----:B------:R-:W-:Y:S01]  /*7880*/  IMAD.MOV.U32 R38, RZ, RZ, R10 ;  /* 0x000000ffff267224 */ /* 0x000fe200078e000a */
[----:B------:R-:W-:Y:S01]  /*7890*/  PRMT R48, R48, 0x5410, R30 ;  /* 0x0000541030307816 */ /* 0x000fe2000000001e */
[----:B------:R-:W-:Y:S01]  /*78a0*/  IMAD.MOV.U32 R53, RZ, RZ, R11 ;  /* 0x000000ffff357224 */ /* 0x000fe200078e000b */
[----:B------:R-:W-:Y:S01]  /*78b0*/  LOP3.LUT R30, R60, 0xfffffff8, RZ, 0xc0, !PT ;  /* 0xfffffff83c1e7812 */ /* 0x000fe200078ec0ff */
[----:B------:R-:W-:Y:S01]  /*78c0*/  IMAD.MOV.U32 R63, RZ, RZ, R15 ;  /* 0x000000ffff3f7224 */ /* 0x000fe200078e000f */
[--C-:B------:R-:W-:Y:S01]  /*78d0*/  SHF.R.U64 R50, R42, 0x10, R43.reuse ;  /* 0x000000102a327819 */ /* 0x100fe2000000122b */
[----:B------:R-:W-:Y:S01]  /*78e0*/  IMAD.MOV.U32 R42, RZ, RZ, R34 ;  /* 0x000000ffff2a7224 */ /* 0x000fe200078e0022 */
[----:B------:R-:W-:Y:S01]  /*78f0*/  SHF.R.U32.HI R72, RZ, 0x10, R43 ;  /* 0x00000010ff487819 */ /* 0x000fe2000001162b */
[----:B------:R-:W-:Y:S01]  /*7900*/  IMAD.IADD R30, R25, 0x1, -R30 ;  /* 0x00000001191e7824 */ /* 0x000fe200078e0a1e */
[----:B------:R-:W-:Y:S01]  /*7910*/  SHF.R.U32.HI R43, RZ, 0x10, R41 ;  /* 0x00000010ff2b7819 */ /* 0x000fe20000011629 */
[----:B------:R-:W-:Y:S01]  /*7920*/  IMAD.MOV.U32 R28, RZ, RZ, R80 ;  /* 0x000000ffff1c7224 */ /* 0x000fe200078e0050 */
[----:B------:R-:W-:Y:S01]  /*7930*/  SHF.R.U64 R49, R56, 0x10, R57 ;  /* 0x0000001038317819 */ /* 0x000fe20000001239 */
[----:B------:R-:W-:Y:S01]  /*7940*/  IMAD.MOV.U32 R57, RZ, RZ, R35 ;  /* 0x000000ffff397224 */ /* 0x000fe200078e0023 */
[----:B------:R-:W-:Y:S01]  /*7950*/  SHF.R.U64 R45, R54, 0x10, R55 ;  /* 0x00000010362d7819 */ /* 0x000fe20000001237 */
[----:B------:R-:W-:Y:S01]  /*7960*/  IMAD R54, R78, -0x80, R83 ;  /* 0xffffff804e367824 */ /* 0x000fe200078e0253 */
[----:B------:R-:W-:Y:S01]  /*7970*/  SHF.R.U32.HI R56, RZ, 0x10, R55 ;  /* 0x00000010ff387819 */ /* 0x000fe20000011637 */
[----:B------:R-:W-:-:S04]  /*7980*/  DEPBAR.LE SB0, 0x1 ;  /* 0x000080400000791a */ /* 0x000fc80000000000 */
[----:B------:R-:W-:Y:S01]  /*7990*/  SHF.R.U64 R46, R40, 0x10, R41 ;  /* 0x00000010282e7819 */ /* 0x000fe20000001229 */
[----:B------:R-:W-:Y:S01]  /*79a0*/  BSSY B1, `(.L_x_103) ;  /* 0x0000133000017945 */ /* 0x000fe20003800000 */
[----:B------:R-:W-:Y:S02]  /*79b0*/  PRMT R45, R45, 0x5410, R43 ;  /* 0x000054102d2d7816 */ /* 0x000fe4000000002b */
[----:B------:R-:W-:Y:S02]  /*79c0*/  SHF.R.U32.HI R39, RZ, 0x10, R33 ;  /* 0x00000010ff277819 */ /* 0x000fe40000011621 */
[--C-:B------:R-:W-:Y:S01]  /*79d0*/  SHF.R.U64 R40, R34, 0x10, R35.reuse ;  /* 0x0000001022287819 */ /* 0x100fe20000001223 */
[----:B------:R-:W-:Y:S01]  /*79e0*/  IMAD.MOV.U32 R34, RZ, RZ, R8 ;  /* 0x000000ffff227224 */ /* 0x000fe200078e0008 */
[----:B------:R-:W-:Y:S01]  /*79f0*/  PRMT R43, R70, 0x5410, R56 ;  /* 0x00005410462b7816 */ /* 0x000fe20000000038 */
[----:B------:R-:W-:Y:S01]  /*7a00*/  IMAD.SHL.U32 R56, R30, 0x40, RZ ;  /* 0x000000401e387824 */ /* 0x000fe200078e00ff */
[----:B------:R-:W-:-:S02]  /*7a10*/  SHF.R.U32.HI R55, RZ, 0x10, R35 ;  /* 0x00000010ff377819 */ /* 0x000fc40000011623 */
[----:B------:R-:W-:Y:S02]  /*7a20*/  PRMT R40, R40, 0x5410, R39 ;  /* 0x0000541028287816 */ /* 0x000fe40000000027 */
[----:B------:R-:W-:Y:S02]  /*7a30*/  PRMT R39, R66, 0x5410, R55 ;  /* 0x0000541042277816 */ /* 0x000fe40000000037 */
[----:B------:R-:W-:Y:S02]  /*7a40*/  LOP3.LUT R55, R56, 0x1c0, RZ, 0xc0, !PT ;  /* 0x000001c038377812 */ /* 0x000fe400078ec0ff */
[----:B------:R-:W-:Y:S02]  /*7a50*/  LOP3.LUT P1, RZ, R30, 0x4, RZ, 0xc0, !PT ;  /* 0x000000041eff7812 */ /* 0x000fe4000782c0ff */
[----:B------:R-:W-:Y:S02]  /*7a60*/  LOP3.LUT R30, R55, 0x18, R36, 0xf8, !PT ;  /* 0x00000018371e7812 */ /* 0x000fe400078ef824 */
[----:B------:R-:W-:-:S02]  /*7a70*/  SHF.R.U32.HI R55, RZ, 0x3, R55 ;  /* 0x00000003ff377819 */ /* 0x000fc40000011637 */
[----:B------:R-:W-:Y:S02]  /*7a80*/  IMNMX R54, R54, 0x80, PT ;  /* 0x0000008036367817 */ /* 0x000fe40003800200 */
[----:B------:R-:W-:Y:S02]  /*7a90*/  LOP3.LUT R30, R30, R55, RZ, 0x3c, !PT ;  /* 0x000000371e1e7212 */ /* 0x000fe400078e3cff */
[----:B------:R-:W-:Y:S02]  /*7aa0*/  ISETP.GE.AND P0, PT, R25, R54, PT ;  /* 0x000000361900720c */ /* 0x000fe40003f06270 */
[----:B------:R-:W-:Y:S01]  /*7ab0*/  SHF.R.U64 R41, R32, 0x10, R33 ;  /* 0x0000001020297819 */ /* 0x000fe20000001221 */
[----:B------:R-:W-:Y:S01]  /*7ac0*/  IMAD.MOV.U32 R32, RZ, RZ, R14 ;  /* 0x000000ffff207224 */ /* 0x000fe200078e000e */
[--C-:B------:R-:W-:Y:S01]  /*7ad0*/  SHF.R.U64 R35, R10, 0x10, R11.reuse ;  /* 0x000000100a237819 */ /* 0x100fe2000000120b */
[----:B------:R-:W-:Y:S01]  /*7ae0*/  IMAD.MOV.U32 R14, RZ, RZ, R12 ;  /* 0x000000ffff0e7224 */ /* 0x000fe200078e000c */
[----:B------:R-:W-:Y:S01]  /*7af0*/  SHF.R.U32.HI R12, RZ, 0x10, R11 ;  /* 0x00000010ff0c7819 */ /* 0x000fe2000001160b */
[----:B------:R-:W-:Y:S01]  /*7b00*/  IMAD R30, R19, 0x200, R30 ;  /* 0x00000200131e7824 */ /* 0x000fe200078e021e */
[--C-:B------:R-:W-:Y:S01]  /*7b10*/  SHF.R.U64 R10, R8, 0x10, R9.reuse ;  /* 0x00000010080a7819 */ /* 0x100fe20000001209 */
[--C-:B------:R-:W-:Y:S01]  /*7b20*/  IMAD.MOV.U32 R11, RZ, RZ, R9.reuse ;  /* 0x000000ffff0b7224 */ /* 0x100fe200078e0009 */
[----:B------:R-:W-:Y:S01]  /*7b30*/  SHF.R.U32.HI R33, RZ, 0x10, R9 ;  /* 0x00000010ff217819 */ /* 0x000fe20000011609 */
[----:B------:R-:W-:Y:S01]  /*7b40*/  IMAD.MOV.U32 R9, RZ, RZ, R81 ;  /* 0x000000ffff097224 */ /* 0x000fe200078e0051 */
[----:B------:R-:W-:-:S02]  /*7b50*/  PRMT R36, R12, 0x7610, R36 ;  /* 0x000076100c247816 */ /* 0x000fc40000000024 */
[----:B------:R-:W-:Y:S02]  /*7b60*/  PRMT R47, R47, 0x5410, R73 ;  /* 0x000054102f2f7816 */ /* 0x000fe40000000049 */
[----:B------:R-:W-:Y:S02]  /*7b70*/  IADD3 R12, R30, 0x20, RZ ;  /* 0x000000201e0c7810 */ /* 0x000fe40007ffe0ff */
[--C-:B------:R-:W-:Y:S02]  /*7b80*/  SHF.R.U64 R8, R80, 0x10, R81.reuse ;  /* 0x0000001050087819 */ /* 0x100fe40000001251 */
[----:B------:R-:W-:Y:S02]  /*7b90*/  SHF.R.U32.HI R15, RZ, 0x10, R81 ;  /* 0x00000010ff0f7819 */ /* 0x000fe40000011651 */
[----:B------:R-:W-:Y:S02]  /*7ba0*/  @P1 IADD3 R12, R30, -0x20, RZ ;  /* 0xffffffe01e0c1810 */ /* 0x000fe40007ffe0ff */
[----:B------:R-:W-:-:S02]  /*7bb0*/  PRMT R50, R50, 0x5410, R47 ;  /* 0x0000541032327816 */ /* 0x000fc4000000002f */
[----:B------:R-:W-:Y:S02]  /*7bc0*/  PRMT R49, R49, 0x5410, R72 ;  /* 0x0000541031317816 */ /* 0x000fe40000000048 */
[----:B------:R-:W-:Y:S02]  /*7bd0*/  PRMT R42, R42, 0x5410, R67 ;  /* 0x000054102a2a7816 */ /* 0x000fe40000000043 */
[----:B------:R-:W-:Y:S02]  /*7be0*/  PRMT R38, R38, 0x5410, R65 ;  /* 0x0000541026267816 */ /* 0x000fe40000000041 */
[----:B------:R-:W-:Y:S02]  /*7bf0*/  PRMT R35, R35, 0x5410, R64 ;  /* 0x0000541023237816 */ /* 0x000fe40000000040 */
[----:B------:R-:W-:Y:S02]  /*7c00*/  PRMT R32, R63, 0x5410, R32 ;  /* 0x000054103f207816 */ /* 0x000fe40000000020 */
        /* <DEDUP_REMOVED lines=9> */
[----:B------:R-:W-:Y:S02]  /*7ca0*/  LEA R30, R30, 0xc100, 0x1 ;  /* 0x0000c1001e1e7811 */ /* 0x000fe400078e08ff */
[----:B------:R-:W-:Y:S01]  /*7cb0*/  LEA R12, R12, 0xc100, 0x1 ;  /* 0x0000c1000c0c7811 */ /* 0x000fe200078e08ff */
[----:B------:R-:W-:Y:S06]  /*7cc0*/  BAR.SYNC.DEFER_BLOCKING 0x0 ;  /* 0x0000000000007b1d */ /* 0x000fec0000010000 */
[----:B------:R-:W-:Y:S05]  /*7cd0*/  @P0 BRA `(.L_x_104) ;  /* 0x00000ff000000947 */ /* 0x000fea0003800000 */
[----:B------:R-:W-:Y:S01]  /*7ce0*/  ISETP.GE.AND P0, PT, R29, c[0x0][0x27c], PT ;  /* 0x00009f001d007a0c */ /* 0x000fe20003f06270 */
[----:B------:R-:W-:-:S12]  /*7cf0*/  BSSY B0, `(.L_x_105) ;  /* 0x0000028000007945 */ /* 0x000fd80003800000 */
[----:B------:R-:W-:Y:S05]  /*7d00*/  @P0 BRA `(.L_x_106) ;  /* 0x0000026000000947 */ /* 0x000fea0003800000 */
[----:B------:R-:W1:Y:S01]  /*7d10*/  LDS.128 R8, [R30] ;  /* 0x000000001e087984 */ /* 0x000e620000000c00 */
[----:B------:R-:W-:Y:S02]  /*7d20*/  HADD2.F32 R53, -RZ, R51.H0_H0 ;  /* 0x20000033ff357230 */ /* 0x000fe40000004100 */
[----:B------:R-:W-:Y:S02]  /*7d30*/  HADD2.F32 R59, -RZ, R49.H0_H0 ;  /* 0x20000031ff3b7230 */ /* 0x000fe40000004100 */
[----:B------:R-:W-:Y:S02]  /*7d40*/  HADD2.F32 R60, -RZ, R50.H0_H0 ;  /* 0x20000032ff3c7230 */ /* 0x000fe40000004100 */
[----:B------:R-:W-:Y:S02]  /*7d50*/  HADD2.F32 R61, -RZ, R52.H0_H0 ;  /* 0x20000034ff3d7230 */ /* 0x000fe40000004100 */
[----:B------:R-:W-:Y:S02]  /*7d60*/  HADD2.F32 R64, -RZ, R51.H1_H1 ;  /* 0x30000033ff407230 */ /* 0x000fe40000004100 */
[----:B-1----:R-:W-:-:S02]  /*7d70*/  HADD2.F32 R56, -RZ, R8.H0_H0 ;  /* 0x20000008ff387230 */ /* 0x002fc40000004100 */
[----:B------:R-:W-:Y:S02]  /*7d80*/  HADD2.F32 R58, -RZ, R8.H1_H1 ;  /* 0x30000008ff3a7230 */ /* 0x000fe40000004100 */
[--C-:B------:R-:W-:Y:S01]  /*7d90*/  HADD2.F32 R55, -RZ, R9.reuse.H1_H1 ;  /* 0x30000009ff377230 */ /* 0x100fe20000004100 */
[----:B------:R-:W-:Y:S01]  /*7da0*/  FMUL.FTZ R63, R56, R53 ;  /* 0x00000035383f7220 */ /* 0x000fe20000410000 */
[----:B------:R-:W-:Y:S02]  /*7db0*/  HADD2.F32 R8, -RZ, R9.H0_H0 ;  /* 0x20000009ff087230 */ /* 0x000fe40000004100 */
[--C-:B------:R-:W-:Y:S02]  /*7dc0*/  HADD2.F32 R9, -RZ, R10.reuse.H0_H0 ;  /* 0x2000000aff097230 */ /* 0x100fe40000004100 */
[----:B------:R-:W-:Y:S02]  /*7dd0*/  HADD2.F32 R57, -RZ, R10.H1_H1 ;  /* 0x3000000aff397230 */ /* 0x000fe40000004100 */
[----:B------:R-:W-:-:S02]  /*7de0*/  HADD2.F32 R10, -RZ, R11.H0_H0 ;  /* 0x2000000bff0a7230 */ /* 0x000fc40000004100 */
[----:B------:R-:W-:Y:S01]  /*7df0*/  HADD2.F32 R62, -RZ, R11.H1_H1 ;  /* 0x3000000bff3e7230 */ /* 0x000fe20000004100 */
[----:B------:R-:W-:Y:S02]  /*7e00*/  FMUL.FTZ R11, R58, R53 ;  /* 0x000000353a0b7220 */ /* 0x000fe40000410000 */
[CC--:B------:R-:W-:Y:S02]  /*7e10*/  FMUL.FTZ R53, R55.reuse, R59.reuse ;  /* 0x0000003b37357220 */ /* 0x0c0fe40000410000 */
[C---:B------:R-:W-:Y:S02]  /*7e20*/  FMUL.FTZ R59, R8.reuse, R59 ;  /* 0x0000003b083b7220 */ /* 0x040fe40000410000 */
[-C--:B------:R-:W-:Y:S01]  /*7e30*/  FFMA.FTZ R53, R8, R60.reuse, -R53 ;  /* 0x0000003c08357223 */ /* 0x080fe20000010835 */
[----:B------:R-:W-:Y:S01]  /*7e40*/  HADD2.F32 R8, -RZ, R50.H1_H1 ;  /* 0x30000032ff087230 */ /* 0x000fe20000004100 */
[----:B------:R-:W-:Y:S01]  /*7e50*/  FFMA.FTZ R60, R55, R60, R59 ;  /* 0x0000003c373c7223 */ /* 0x000fe2000001003b */
[----:B------:R-:W-:Y:S01]  /*7e60*/  HADD2.F32 R59, -RZ, R48.H1_H1 ;  /* 0x30000030ff3b7230 */ /* 0x000fe20000004100 */
[-C--:B------:R-:W-:Y:S01]  /*7e70*/  FFMA.FTZ R11, R56, R61.reuse, -R11 ;  /* 0x0000003d380b7223 */ /* 0x080fe2000001080b */
[----:B------:R-:W-:Y:S01]  /*7e80*/  HADD2.F32 R56, -RZ, R49.H1_H1 ;  /* 0x30000031ff387230 */ /* 0x000fe20000004100 */
[----:B------:R-:W-:-:S02]  /*7e90*/  FFMA.FTZ R58, R58, R61, R63 ;  /* 0x0000003d3a3a7223 */ /* 0x000fc4000001003f */
[-C--:B------:R-:W-:Y:S02]  /*7ea0*/  FMUL.FTZ R55, R57, R8.reuse ;  /* 0x0000000839377220 */ /* 0x080fe40000410000 */
[-C--:B------:R-:W-:Y:S02]  /*7eb0*/  FMUL.FTZ R61, R62, R59.reuse ;  /* 0x0000003b3e3d7220 */ /* 0x080fe40000410000 */
[C---:B------:R-:W-:Y:S02]  /*7ec0*/  FMUL.FTZ R8, R9.reuse, R8 ;  /* 0x0000000809087220 */ /* 0x040fe40000410000 */
[----:B------:R-:W-:Y:S02]  /*7ed0*/  FMUL.FTZ R59, R10, R59 ;  /* 0x0000003b0a3b7220 */ /* 0x000fe40000410000 */
[----:B------:R-:W-:Y:S01]  /*7ee0*/  FFMA.FTZ R55, R9, R64, -R55 ;  /* 0x0000004009377223 */ /* 0x000fe20000010837 */
[----:B------:R-:W-:Y:S01]  /*7ef0*/  F2FP.PACK_AB R9, R60, R53 ;  /* 0x000000353c09723e */ /* 0x000fe200000000ff */
[----:B------:R-:W-:-:S02]  /*7f00*/  FFMA.FTZ R61, R10, R56, -R61 ;  /* 0x000000380a3d7223 */ /* 0x000fc4000001083d */
[----:B------:R-:W-:Y:S01]  /*7f10*/  FFMA.FTZ R64, R57, R64, R8 ;  /* 0x0000004039407223 */ /* 0x000fe20000010008 */
[----:B------:R-:W-:Y:S01]  /*7f20*/  F2FP.PACK_AB R8, R58, R11 ;  /* 0x0000000b3a08723e */ /* 0x000fe200000000ff */
[----:B------:R-:W-:-:S03]  /*7f30*/  FFMA.FTZ R56, R62, R56, R59 ;  /* 0x000000383e387223 */ /* 0x000fc6000001003b */
[----:B------:R-:W-:Y:S02]  /*7f40*/  F2FP.PACK_AB R10, R64, R55 ;  /* 0x00000037400a723e */ /* 0x000fe400000000ff */
[----:B------:R-:W-:-:S05]  /*7f50*/  F2FP.PACK_AB R11, R56, R61 ;  /* 0x0000003d380b723e */ /* 0x000fca00000000ff */
[----:B------:R1:W-:Y:S02]  /*7f60*/  STS.128 [R30], R8 ;  /* 0x000000081e007388 */ /* 0x0003e40000000c00 */
.L_x_106:
[----:B------:R-:W-:Y:S05]  /*7f70*/  BSYNC B0 ;  /* 0x0000000000007941 */ /* 0x000fea0003800000 */
.L_x_105:
[----:B-1----:R-:W-:Y:S01]  /*7f80*/  IADD3 R8, R29, 0x10, RZ ;  /* 0x000000101d087810 */ /* 0x002fe20007ffe0ff */
[----:B------:R-:W-:Y:S03]  /*7f90*/  BSSY B0, `(.L_x_107) ;  /* 0x0000029000007945 */ /* 0x000fe60003800000 */
[----:B------:R-:W-:-:S13]  /*7fa0*/  ISETP.GE.AND P0, PT, R8, c[0x0][0x27c], PT ;  /* 0x00009f0008007a0c */ /* 0x000fda0003f06270 */
        /* <DEDUP_REMOVED lines=39> */
.L_x_108:
[----:B------:R-:W-:Y:S05]  /*8220*/  BSYNC B0 ;  /* 0x0000000000007941 */ /* 0x000fea0003800000 */
.L_x_107:
[----:B-1----:R-:W-:Y:S01]  /*8230*/  IADD3 R8, R29, 0x20, RZ ;  /* 0x000000201d087810 */ /* 0x002fe20007ffe0ff */
[----:B------:R-:W-:Y:S03]  /*8240*/  BSSY B0, `(.L_x_109) ;  /* 0x0000029000007945 */ /* 0x000fe60003800000 */
[----:B------:R-:W-:-:S13]  /*8250*/  ISETP.GE.AND P0, PT, R8, c[0x0][0x27c], PT ;  /* 0x00009f0008007a0c */ /* 0x000fda0003f06270 */
[----:B------:R-:W-:Y:S05]  /*8260*/  @P0 BRA `(.L_x_110) ;  /* 0x0000026000000947 */ /* 0x000fea0003800000 */
[----:B------:R-:W1:Y:S01]  /*8270*/  LDS.128 R8, [R30+0x4000] ;  /* 0x004000001e087984 */ /* 0x000e620000000c00 */
        /* <DEDUP_REMOVED lines=36> */
[----:B------:R1:W-:Y:S02]  /*84c0*/  STS.128 [R30+0x4000], R8 ;  /* 0x004000081e007388 */ /* 0x0003e40000000c00 */
.L_x_110:
[----:B------:R-:W-:Y:S05]  /*84d0*/  BSYNC B0 ;  /* 0x0000000000007941 */ /* 0x000fea0003800000 */
.L_x_109:
[----:B-1----:R-:W-:Y:S01]  /*84e0*/  IADD3 R8, R29, 0x30, RZ ;  /* 0x000000301d087810 */ /* 0x002fe20007ffe0ff */
[----:B------:R-:W-:Y:S03]  /*84f0*/  BSSY B0, `(.L_x_111) ;  /* 0x0000029000007945 */ /* 0x000fe60003800000 */
[----:B------:R-:W-:-:S13]  /*8500*/  ISETP.GE.AND P0, PT, R8, c[0x0][0x27c], PT ;  /* 0x00009f0008007a0c */ /* 0x000fda0003f06270 */
[----:B------:R-:W-:Y:S05]  /*8510*/  @P0 BRA `(.L_x_112) ;  /* 0x0000026000000947 */ /* 0x000fea0003800000 */
[----:B------:R-:W1:Y:S01]  /*8520*/  LDS.128 R8, [R12+0x4000] ;  /* 0x004000000c087984 */ /* 0x000e620000000c00 */
[--C-:B------:R-:W-:Y:S02]  /*8530*/  HADD2.F32 R53, -RZ, R38.reuse.H0_H0 ;  /* 0x20000026ff357230 */ /* 0x100fe40000004100 */
        /* <DEDUP_REMOVED lines=19> */
[----:B------:R-:W-:Y:S01]  /*8670*/  HADD2.F32 R59, -RZ, R36.H0_H0 ;  /* 0x20000024ff3b7230 */ /* 0x000fe20000004100 */
        /* <DEDUP_REMOVED lines=16> */
.L_x_112:
[----:B------:R-:W-:Y:S05]  /*8780*/  BSYNC B0 ;  /* 0x0000000000007941 */ /* 0x000fea0003800000 */
.L_x_111:
[----:B-1----:R-:W-:Y:S01]  /*8790*/  IADD3 R8, R29, 0x40, RZ ;  /* 0x000000401d087810 */ /* 0x002fe20007ffe0ff */
[----:B------:R-:W-:Y:S03]  /*87a0*/  BSSY B0, `(.L_x_113) ;  /* 0x0000029000007945 */ /* 0x000fe60003800000 */
[----:B------:R-:W-:-:S13]  /*87b0*/  ISETP.GE.AND P0, PT, R8, c[0x0][0x27c], PT ;  /* 0x00009f0008007a0c */ /* 0x000fda0003f06270 */
[----:B------:R-:W-:Y:S05]  /*87c0*/  @P0 BRA `(.L_x_114) ;  /* 0x0000026000000947 */ /* 0x000fea0003800000 */
[----:B------:R-:W1:Y:S01]  /*87d0*/  LDS.128 R8, [R30+0x8000] ;  /* 0x008000001e087984 */ /* 0x000e620000000c00 */
[----:B------:R-:W-:Y:S02]  /*87e0*/  HADD2.F32 R53, -RZ, R34.H1_H1 ;  /* 0x30000022ff357230 */ /* 0x000fe40000004100 */
[----:B------:R-:W-:Y:S02]  /*87f0*/  HADD2.F32 R59, -RZ, R33.H1_H1 ;  /* 0x30000021ff3b7230 */ /* 0x000fe40000004100 */
[----:B------:R-:W-:Y:S02]  /*8800*/  HADD2.F32 R60, -RZ, R31.H1_H1 ;  /* 0x3000001fff3c7230 */ /* 0x000fe40000004100 */
[--C-:B------:R-:W-:Y:S02]  /*8810*/  HADD2.F32 R61, -RZ, R32.reuse.H1_H1 ;  /* 0x30000020ff3d7230 */ /* 0x100fe40000004100 */
[----:B------:R-:W-:Y:S02]  /*8820*/  HADD2.F32 R64, -RZ, R32.H0_H0 ;  /* 0x20000020ff407230 */ /* 0x000fe40000004100 */
        /* <DEDUP_REMOVED lines=13> */
[----:B------:R-:W-:Y:S01]  /*8900*/  HADD2.F32 R8, -RZ, R34.H0_H0 ;  /* 0x20000022ff087230 */ /* 0x000fe20000004100 */
[----:B------:R-:W-:Y:S01]  /*8910*/  FFMA.FTZ R60, R55, R60, R59 ;  /* 0x0000003c373c7223 */ /* 0x000fe2000001003b */
[----:B------:R-:W-:Y:S01]  /*8920*/  HADD2.F32 R59, -RZ, R33.H0_H0 ;  /* 0x20000021ff3b7230 */ /* 0x000fe20000004100 */
[-C--:B------:R-:W-:Y:S01]  /*8930*/  FFMA.FTZ R11, R56, R61.reuse, -R11 ;  /* 0x0000003d380b7223 */ /* 0x080fe2000001080b */
[----:B------:R-:W-:Y:S01]  /*8940*/  HADD2.F32 R56, -RZ, R31.H0_H0 ;  /* 0x2000001fff387230 */ /* 0x000fe20000004100 */
        /* <DEDUP_REMOVED lines=14> */
.L_x_114:
[----:B------:R-:W-:Y:S05]  /*8a30*/  BSYNC B0 ;  /* 0x0000000000007941 */ /* 0x000fea0003800000 */
.L_x_113:
[----:B-1----:R-:W-:-:S04]  /*8a40*/  IADD3 R8, R29, 0x50, RZ ;  /* 0x000000501d087810 */ /* 0x002fc80007ffe0ff */
        /* <DEDUP_REMOVED lines=40> */
.L_x_104:
[----:B------:R-:W-:Y:S05]  /*8cd0*/  BSYNC B1 ;  /* 0x0000000000017941 */ /* 0x000fea0003800000 */
.L_x_103:
[----:B------:R-:W-:-:S04]  /*8ce0*/  IADD3 R25, R25, 0x40, RZ ;  /* 0x0000004019197810 */ /* 0x000fc80007ffe0ff */
[----:B------:R-:W-:-:S13]  /*8cf0*/  ISETP.GE.AND P0, PT, R25, R54, PT ;  /* 0x000000361900720c */ /* 0x000fda0003f06270 */
[----:B------:R-:W-:Y:S05]  /*8d00*/  @P0 BRA `(.L_x_115) ;  /* 0x00003f9000000947 */ /* 0x000fea0003800000 */
[----:B------:R-:W-:Y:S01]  /*8d10*/  ISETP.GE.AND P0, PT, R29, c[0x0][0x27c], PT ;  /* 0x00009f001d007a0c */ /* 0x000fe20003f06270 */
[----:B------:R-:W-:-:S12]  /*8d20*/  BSSY B0, `(.L_x_116) ;  /* 0x0000028000007945 */ /* 0x000fd80003800000 */
[----:B------:R-:W-:Y:S05]  /*8d30*/  @P0 BRA `(.L_x_117) ;  /* 0x0000026000000947 */ /* 0x000fea0003800000 */
[----:B-1----:R-:W1:Y:S01]  /*8d40*/  LDS.128 R8, [R30+0x2000] ;  /* 0x002000001e087984 */ /* 0x002e620000000c00 */
[----:B------:R-:W-:Y:S02]  /*8d50*/  HADD2.F32 R25, -RZ, R51.H0_H0 ;  /* 0x20000033ff197230 */ /* 0x000fe40000004100 */
[--C-:B------:R-:W-:Y:S02]  /*8d60*/  HADD2.F32 R57, -RZ, R49.reuse.H0_H0 ;  /* 0x20000031ff397230 */ /* 0x100fe40000004100 */
[----:B------:R-:W-:Y:S02]  /*8d70*/  HADD2.F32 R59, -RZ, R52.H0_H0 ;  /* 0x20000034ff3b7230 */ /* 0x000fe40000004100 */
[--C-:B------:R-:W-:Y:S02]  /*8d80*/  HADD2.F32 R58, -RZ, R50.reuse.H0_H0 ;  /* 0x20000032ff3a7230 */ /* 0x100fe40000004100 */
[----:B------:R-:W-:Y:S02]  /*8d90*/  HADD2.F32 R50, -RZ, R50.H1_H1 ;  /* 0x30000032ff327230 */ /* 0x000fe40000004100 */
[----:B------:R-:W-:-:S02]  /*8da0*/  HADD2.F32 R49, -RZ, R49.H1_H1 ;  /* 0x30000031ff317230 */ /* 0x000fc40000004100 */
[--C-:B-1----:R-:W-:Y:S02]  /*8db0*/  HADD2.F32 R54, -RZ, R8.reuse.H0_H0 ;  /* 0x20000008ff367230 */ /* 0x102fe40000004100 */
[----:B------:R-:W-:Y:S02]  /*8dc0*/  HADD2.F32 R56, -RZ, R8.H1_H1 ;  /* 0x30000008ff387230 */ /* 0x000fe40000004100 */
[--C-:B------:R-:W-:Y:S01]  /*8dd0*/  HADD2.F32 R53, -RZ, R9.reuse.H1_H1 ;  /* 0x30000009ff357230 */ /* 0x100fe20000004100 */
[C---:B------:R-:W-:Y:S01]  /*8de0*/  FMUL.FTZ R60, R25.reuse, R54 ;  /* 0x00000036193c7220 */ /* 0x040fe20000410000 */
[----:B------:R-:W-:Y:S01]  /*8df0*/  HADD2.F32 R8, -RZ, R9.H0_H0 ;  /* 0x20000009ff087230 */ /* 0x000fe20000004100 */
[----:B------:R-:W-:Y:S01]  /*8e00*/  FMUL.FTZ R52, R25, R56 ;  /* 0x0000003819347220 */ /* 0x000fe20000410000 */
[--C-:B------:R-:W-:Y:S01]  /*8e10*/  HADD2.F32 R9, -RZ, R10.reuse.H0_H0 ;  /* 0x2000000aff097230 */ /* 0x100fe20000004100 */
[CC--:B------:R-:W-:Y:S01]  /*8e20*/  FMUL.FTZ R25, R57.reuse, R53.reuse ;  /* 0x0000003539197220 */ /* 0x0c0fe20000410000 */
[----:B------:R-:W-:Y:S01]  /*8e30*/  HADD2.F32 R55, -RZ, R10.H1_H1 ;  /* 0x3000000aff377230 */ /* 0x000fe20000004100 */
[-C--:B------:R-:W-:Y:S01]  /*8e40*/  FMUL.FTZ R57, R57, R8.reuse ;  /* 0x0000000839397220 */ /* 0x080fe20000410000 */
[--C-:B------:R-:W-:Y:S01]  /*8e50*/  HADD2.F32 R10, -RZ, R11.reuse.H0_H0 ;  /* 0x2000000bff0a7230 */ /* 0x100fe20000004100 */
[C---:B------:R-:W-:Y:S01]  /*8e60*/  FFMA.FTZ R25, R58.reuse, R8, -R25 ;  /* 0x000000083a197223 */ /* 0x040fe20000010819 */
[----:B------:R-:W-:Y:S01]  /*8e70*/  HADD2.F32 R11, -RZ, R11.H1_H1 ;  /* 0x3000000bff0b7230 */ /* 0x000fe20000004100 */
[----:B------:R-:W-:Y:S01]  /*8e80*/  FFMA.FTZ R52, R59, R54, -R52 ;  /* 0x000000363b347223 */ /* 0x000fe20000010834 */
[----:B------:R-:W-:Y:S01]  /*8e90*/  HADD2.F32 R8, -RZ, R48.H1_H1 ;  /* 0x30000030ff087230 */ /* 0x000fe20000004100 */
[----:B------:R-:W-:Y:S01]  /*8ea0*/  FFMA.FTZ R58, R58, R53, R57 ;  /* 0x000000353a3a7223 */ /* 0x000fe20000010039 */
[----:B------:R-:W-:Y:S01]  /*8eb0*/  HADD2.F32 R54, -RZ, R51.H1_H1 ;  /* 0x30000033ff367230 */ /* 0x000fe20000004100 */
[----:B------:R-:W-:-:S02]  /*8ec0*/  FMUL.FTZ R51, R50, R55 ;  /* 0x0000003732337220 */ /* 0x000fc40000410000 */
[----:B------:R-:W-:Y:S02]  /*8ed0*/  FMUL.FTZ R53, R50, R9 ;  /* 0x0000000932357220 */ /* 0x000fe40000410000 */
[C---:B------:R-:W-:Y:S02]  /*8ee0*/  FMUL.FTZ R50, R8.reuse, R11 ;  /* 0x0000000b08327220 */ /* 0x040fe40000410000 */
[----:B------:R-:W-:Y:S02]  /*8ef0*/  FMUL.FTZ R8, R8, R10 ;  /* 0x0000000a08087220 */ /* 0x000fe40000410000 */
[----:B------:R-:W-:Y:S01]  /*8f00*/  FFMA.FTZ R51, R54, R9, -R51 ;  /* 0x0000000936337223 */ /* 0x000fe20000010833 */
[----:B------:R-:W-:Y:S01]  /*8f10*/  F2FP.PACK_AB R9, R58, R25 ;  /* 0x000000193a09723e */ /* 0x000fe200000000ff */
[----:B------:R-:W-:Y:S02]  /*8f20*/  FFMA.FTZ R59, R59, R56, R60 ;  /* 0x000000383b3b7223 */ /* 0x000fe4000001003c */
[----:B------:R-:W-:-:S02]  /*8f30*/  FFMA.FTZ R54, R54, R55, R53 ;  /* 0x0000003736367223 */ /* 0x000fc40000010035 */
[C---:B------:R-:W-:Y:S02]  /*8f40*/  FFMA.FTZ R50, R49.reuse, R10, -R50 ;  /* 0x0000000a31327223 */ /* 0x040fe40000010832 */
[----:B------:R-:W-:Y:S01]  /*8f50*/  FFMA.FTZ R11, R49, R11, R8 ;  /* 0x0000000b310b7223 */ /* 0x000fe20000010008 */
[----:B------:R-:W-:Y:S02]  /*8f60*/  F2FP.PACK_AB R8, R59, R52 ;  /* 0x000000343b08723e */ /* 0x000fe400000000ff */
[----:B------:R-:W-:Y:S02]  /*8f70*/  F2FP.PACK_AB R10, R54, R51 ;  /* 0x00000033360a723e */ /* 0x000fe400000000ff */
[----:B------:R-:W-:-:S05]  /*8f80*/  F2FP.PACK_AB R11, R11, R50 ;  /* 0x000000320b0b723e */ /* 0x000fca00000000ff */
[----:B------:R1:W-:Y:S02]  /*8f90*/  STS.128 [R30+0x2000], R8 ;  /* 0x002000081e007388 */ /* 0x0003e40000000c00 */
.L_x_117:
[----:B------:R-:W-:Y:S05]  /*8fa0*/  BSYNC B0 ;  /* 0x0000000000007941 */ /* 0x000fea0003800000 */
.L_x_116:
[----:B-1----:R-:W-:Y:S01]  /*8fb0*/  IADD3 R8, R29, 0x10, RZ ;  /* 0x000000101d087810 */ /* 0x002fe20007ffe0ff */
[----:B------:R-:W-:Y:S03]  /*8fc0*/  BSSY B0, `(.L_x_118) ;  /* 0x0000029000007945 */ /* 0x000fe60003800000 */
[----:B------:R-:W-:-:S13]  /*8fd0*/  ISETP.GE.AND P0, PT, R8, c[0x0][0x27c], PT ;  /* 0x00009f0008007a0c */ /* 0x000fda0003f06270 */
[----:B------:R-:W-:Y:S05]  /*8fe0*/  @P0 BRA `(.L_x_119) ;  /* 0x0000026000000947 */ /* 0x000fea0003800000 */
[----:B------:R-:W1:Y:S01]  /*8ff0*/  LDS.128 R8, [R12+0x2000] ;  /* 0x002000000c087984 */ /* 0x000e620000000c00 */
        /* <DEDUP_REMOVED lines=37> */
.L_x_119:
[----:B------:R-:W-:Y:S05]  /*9250*/  BSYNC B0 ;  /* 0x0000000000007941 */ /* 0x000fea0003800000 */
.L_x_118:
        /* <DEDUP_REMOVED lines=18> */
[-C--:B------:R-:W-:Y:S01]  /*9380*/  FMUL.FTZ R25, R49, R45.reuse ;  /* 0x0000002d31197220 */ /* 0x080fe20000410000 */
[----:B------:R-:W-:Y:S01]  /*9390*/  HADD2.F32 R47, -RZ, R10.H1_H1 ;  /* 0x3000000aff2f7230 */ /* 0x000fe20000004100 */
[----:B------:R-:W-:Y:S01]  /*93a0*/  FFMA.FTZ R50, R43, R46, -R50 ;  /* 0x0000002e2b327223 */ /* 0x000fe20000010832 */
[--C-:B------:R-:W-:Y:S01]  /*93b0*/  HADD2.F32 R10, -RZ, R11.reuse.H0_H0 ;  /* 0x2000000bff0a7230 */ /* 0x100fe20000004100 */
[-C--:B------:R-:W-:Y:S01]  /*93c0*/  FMUL.FTZ R46, R49, R8.reuse ;  /* 0x00000008312e7220 */ /* 0x080fe20000410000 */
[----:B------:R-:W-:Y:S01]  /*93d0*/  HADD2.F32 R11, -RZ, R11.H1_H1 ;  /* 0x3000000bff0b7230 */ /* 0x000fe20000004100 */
[C---:B------:R-:W-:Y:S01]  /*93e0*/  FFMA.FTZ R25, R51.reuse, R8, -R25 ;  /* 0x0000000833197223 */ /* 0x040fe20000010819 */
[----:B------:R-:W-:Y:S01]  /*93f0*/  HADD2.F32 R8, -RZ, R41.H1_H1 ;  /* 0x30000029ff087230 */ /* 0x000fe20000004100 */
[----:B------:R-:W-:Y:S01]  /*9400*/  FFMA.FTZ R46, R51, R45, R46 ;  /* 0x0000002d332e7223 */ /* 0x000fe2000001002e */
[----:B------:R-:W-:Y:S01]  /*9410*/  HADD2.F32 R41, -RZ, R39.H1_H1 ;  /* 0x30000027ff297230 */ /* 0x000fe20000004100 */
[----:B------:R-:W-:-:S02]  /*9420*/  FFMA.FTZ R43, R43, R48, R52 ;  /* 0x000000302b2b7223 */ /* 0x000fc40000010034 */
[C---:B------:R-:W-:Y:S02]  /*9430*/  FMUL.FTZ R45, R8.reuse, R47 ;  /* 0x0000002f082d7220 */ /* 0x040fe40000410000 */
[C---:B------:R-:W-:Y:S02]  /*9440*/  FMUL.FTZ R49, R41.reuse, R11 ;  /* 0x0000000b29317220 */ /* 0x040fe40000410000 */
[-C--:B------:R-:W-:Y:S02]  /*9450*/  FMUL.FTZ R8, R8, R9.reuse ;  /* 0x0000000908087220 */ /* 0x080fe40000410000 */
[-C--:B------:R-:W-:Y:S02]  /*9460*/  FMUL.FTZ R41, R41, R10.reuse ;  /* 0x0000000a29297220 */ /* 0x080fe40000410000 */
        /* <DEDUP_REMOVED lines=9> */
.L_x_121:
[----:B------:R-:W-:Y:S05]  /*9500*/  BSYNC B0 ;  /* 0x0000000000007941 */ /* 0x000fea0003800000 */
.L_x_120:
        /* <DEDUP_REMOVED lines=9> */
[----:B------:R-:W-:Y:S02]  /*95a0*/  HADD2.F32 R36, -RZ, R36.H0_H0 ;  /* 0x20000024ff247230 */ /* 0x000fe40000004100 */
[----:B------:R-:W-:-:S02]  /*95b0*/  HADD2.F32 R38, -RZ, R38.H1_H1 ;  /* 0x30000026ff267230 */ /* 0x000fc40000004100 */
[----:B------:R-:W-:Y:S02]  /*95c0*/  HADD2.F32 R35, -RZ, R35.H1_H1 ;  /* 0x30000023ff237230 */ /* 0x000fe40000004100 */
        /* <DEDUP_REMOVED lines=15> */
[----:B------:R-:W-:-:S02]  /*96c0*/  FFMA.FTZ R40, R47, R41, R40 ;  /* 0x000000292f287223 */ /* 0x000fc40000010028 */
[----:B------:R-:W-:Y:S02]  /*96d0*/  FFMA.FTZ R39, R39, R42, R48 ;  /* 0x0000002a27277223 */ /* 0x000fe40000010030 */
[C---:B------:R-:W-:Y:S02]  /*96e0*/  FMUL.FTZ R37, R8.reuse, R43 ;  /* 0x0000002b08257220 */ /* 0x040fe40000410000 */
[----:B------:R-:W-:Y:S02]  /*96f0*/  FMUL.FTZ R41, R8, R9 ;  /* 0x0000000908297220 */ /* 0x000fe40000410000 */
[C---:B------:R-:W-:Y:S02]  /*9700*/  FMUL.FTZ R8, R36.reuse, R11 ;  /* 0x0000000b24087220 */ /* 0x040fe40000410000 */
[----:B------:R-:W-:Y:S02]  /*9710*/  FMUL.FTZ R36, R36, R10 ;  /* 0x0000000a24247220 */ /* 0x000fe40000410000 */
[----:B------:R-:W-:Y:S01]  /*9720*/  FFMA.FTZ R37, R38, R9, -R37 ;  /* 0x0000000926257223 */ /* 0x000fe20000010825 */
[----:B------:R-:W-:Y:S01]  /*9730*/  F2FP.PACK_AB R9, R40, R25 ;  /* 0x000000192809723e */ /* 0x000fe200000000ff */
[----:B------:R-:W-:-:S02]  /*9740*/  FFMA.FTZ R38, R38, R43, R41 ;  /* 0x0000002b26267223 */ /* 0x000fc40000010029 */
[----:B------:R-:W-:Y:S01]  /*9750*/  FFMA.FTZ R41, R35, R10, -R8 ;  /* 0x0000000a23297223 */ /* 0x000fe20000010808 */
[----:B------:R-:W-:Y:S01]  /*9760*/  F2FP.PACK_AB R8, R39, R46 ;  /* 0x0000002e2708723e */ /* 0x000fe200000000ff */
[----:B------:R-:W-:Y:S01]  /*9770*/  FFMA.FTZ R36, R35, R11, R36 ;  /* 0x0000000b23247223 */ /* 0x000fe20000010024 */
[----:B------:R-:W-:-:S04]  /*9780*/  F2FP.PACK_AB R10, R38, R37 ;  /* 0x00000025260a723e */ /* 0x000fc800000000ff */
[----:B------:R-:W-:-:S05]  /*9790*/  F2FP.PACK_AB R11, R36, R41 ;  /* 0x00000029240b723e */ /* 0x000fca00000000ff */
[----:B------:R1:W-:Y:S02]  /*97a0*/  STS.128 [R12+0x6000], R8 ;  /* 0x006000080c007388 */ /* 0x0003e40000000c00 */
.L_x_123:
[----:B------:R-:W-:Y:S05]  /*97b0*/  BSYNC B0 ;  /* 0x0000000000007941 */ /* 0x000fea0003800000 */
.L_x_122:
        /* <DEDUP_REMOVED lines=8> */
[----:B------:R-:W-:Y:S02]  /*9840*/  HADD2.F32 R41, -RZ, R32.H1_H1 ;  /* 0x30000020ff297230 */ /* 0x000fe40000004100 */
[----:B------:R-:W-:Y:S02]  /*9850*/  HADD2.F32 R34, -RZ, R34.H0_H0 ;  /* 0x20000022ff227230 */ /* 0x000fe40000004100 */
[----:B------:R-:W-:-:S02]  /*9860*/  HADD2.F32 R33, -RZ, R33.H0_H0 ;  /* 0x20000021ff217230 */ /* 0x000fc40000004100 */
[----:B------:R-:W-:Y:S02]  /*9870*/  HADD2.F32 R32, -RZ, R32.H0_H0 ;  /* 0x20000020ff207230 */ /* 0x000fe40000004100 */
[----:B------:R-:W-:Y:S02]  /*9880*/  HADD2.F32 R31, -RZ, R31.H0_H0 ;  /* 0x2000001fff1f7230 */ /* 0x000fe40000004100 */
        /* <DEDUP_REMOVED lines=13> */
[----:B------:R-:W-:-:S02]  /*9960*/  FFMA.FTZ R42, R42, R35, R39 ;  /* 0x000000232a2a7223 */ /* 0x000fc40000010027 */
[----:B------:R-:W-:Y:S02]  /*9970*/  FFMA.FTZ R40, R41, R36, -R40 ;  /* 0x0000002429287223 */ /* 0x000fe40000010828 */
[C---:B------:R-:W-:Y:S02]  /*9980*/  FMUL.FTZ R8, R34.reuse, R37 ;  /* 0x0000002522087220 */ /* 0x040fe40000410000 */
[----:B------:R-:W-:Y:S02]  /*9990*/  FMUL.FTZ R35, R34, R9 ;  /* 0x0000000922237220 */ /* 0x000fe40000410000 */
[C---:B------:R-:W-:Y:S02]  /*99a0*/  FMUL.FTZ R34, R33.reuse, R11 ;  /* 0x0000000b21227220 */ /* 0x040fe40000410000 */
[----:B------:R-:W-:Y:S02]  /*99b0*/  FMUL.FTZ R36, R33, R10 ;  /* 0x0000000a21247220 */ /* 0x000fe40000410000 */
[----:B------:R-:W-:Y:S01]  /*99c0*/  FFMA.FTZ R33, R32, R9, -R8 ;  /* 0x0000000920217223 */ /* 0x000fe20000010808 */
[----:B------:R-:W-:Y:S01]  /*99d0*/  F2FP.PACK_AB R9, R42, R25 ;  /* 0x000000192a09723e */ /* 0x000fe200000000ff */
[----:B------:R-:W-:-:S02]  /*99e0*/  FFMA.FTZ R43, R41, R38, R43 ;  /* 0x00000026292b7223 */ /* 0x000fc4000001002b */
[----:B------:R-:W-:Y:S02]  /*99f0*/  FFMA.FTZ R32, R32, R37, R35 ;  /* 0x0000002520207223 */ /* 0x000fe40000010023 */
[----:B------:R-:W-:Y:S01]  /*9a00*/  FFMA.FTZ R34, R31, R10, -R34 ;  /* 0x0000000a1f227223 */ /* 0x000fe20000010822 */
[----:B------:R-:W-:Y:S01]  /*9a10*/  F2FP.PACK_AB R8, R43, R40 ;  /* 0x000000282b08723e */ /* 0x000fe200000000ff */
[----:B------:R-:W-:Y:S01]  /*9a20*/  FFMA.FTZ R11, R31, R11, R36 ;  /* 0x0000000b1f0b7223 */ /* 0x000fe20000010024 */
[----:B------:R-:W-:-:S04]  /*9a30*/  F2FP.PACK_AB R10, R32, R33 ;  /* 0x00000021200a723e */ /* 0x000fc800000000ff */
[----:B------:R-:W-:-:S05]  /*9a40*/  F2FP.PACK_AB R11, R11, R34 ;  /* 0x000000220b0b723e */ /* 0x000fca00000000ff */
[----:B------:R1:W-:Y:S02]  /*9a50*/  STS.128 [R30+0xa000], R8 ;  /* 0x00a000081e007388 */ /* 0x0003e40000000c00 */
.L_x_125:
[----:B------:R-:W-:Y:S05]  /*9a60*/  BSYNC B0 ;  /* 0x0000000000007941 */ /* 0x000fea0003800000 */
.L_x_124:
[----:B------:R-:W-:-:S04]  /*9a70*/  IADD3 R29, R29, 0x50, RZ ;  /* 0x000000501d1d7810 */ /* 0x000fc80007ffe0ff */
[----:B------:R-:W-:-:S13]  /*9a80*/  ISETP.GE.AND P0, PT, R29, c[0x0][0x27c], PT ;  /* 0x00009f001d007a0c */ /* 0x000fda0003f06270 */
[----:B------:R-:W-:Y:S05]  /*9a90*/  @P0 BRA `(.L_x_115) ;  /* 0x0000320000000947 */ /* 0x000fea0003800000 */
[----:B-1----:R-:W1:Y:S01]  /*9aa0*/  LDS.128 R8, [R12+0xa000] ;  /* 0x00a000000c087984 */ /* 0x002e620000000c00 */
        /* <DEDUP_REMOVED lines=36> */
[----:B------:R1:W-:Y:S01]  /*9cf0*/  STS.128 [R12+0xa000], R8 ;  /* 0x00a000080c007388 */ /* 0x0003e20000000c00 */
[----:B------:R-:W-:Y:S05]  /*9d00*/  BRA `(.L_x_115) ;  /* 0x00002f9000007947 */ /* 0x000fea0003800000 */
.L_x_100:
        /* <DEDUP_REMOVED lines=15> */
[C---:B------:R-:W-:Y:S01]  /*9e00*/  ISETP.GE.AND P0, PT, R36.reuse, c[0x0][0x27c], PT ;  /* 0x00009f0024007a0c */ /* 0x040fe20003f06270 */
[----:B------:R-:W-:Y:S01]  /*9e10*/  CS2R R50, SRZ ;  /* 0x0000000000327805 */ /* 0x000fe2000001ff00 */
[----:B------:R-:W-:Y:S01]  /*9e20*/  CS2R R48, SRZ ;  /* 0x0000000000307805 */ /* 0x000fe2000001ff00 */
[----:B------:R-:W-:Y:S01]  /*9e30*/  CS2R R14, SRZ ;  /* 0x00000000000e7805 */ /* 0x000fe2000001ff00 */
[----:B------:R-:W-:Y:S01]  /*9e40*/  CS2R R12, SRZ ;  /* 0x00000000000c7805 */ /* 0x000fe2000001ff00 */
[----:B------:R-:W-:-:S02]  /*9e50*/  IADD3 R11, R36, 0x20, RZ ;  /* 0x00000020240b7810 */ /* 0x000fc40007ffe0ff */
[----:B------:R-:W-:-:S06]  /*9e60*/  IADD3 R9, R36, 0x40, RZ ;  /* 0x0000004024097810 */ /* 0x000fcc0007ffe0ff */
[----:B------:R-:W-:-:S04]  /*9e70*/  @!P0 IMAD.WIDE R30, R36, 0x2, R38 ;  /* 0x00000002241e8825 */ /* 0x000fc800078e0226 */
[----:B------:R-:W-:Y:S01]  /*9e80*/  @!P0 IMAD.WIDE R28, R36, 0x2, R46 ;  /* 0x00000002241c8825 */ /* 0x000fe200078e022e */
[----:B------:R1:W5:Y:S01]  /*9e90*/  @!P0 LD.E.128 R48, [R30.64] ;  /* 0x000000061e308980 */ /* 0x000362000c101d00 */
[----:B------:R-:W-:-:S03]  /*9ea0*/  ISETP.GE.AND P1, PT, R11, c[0x0][0x27c], PT ;  /* 0x00009f000b007a0c */ /* 0x000fc60003f26270 */
[----:B------:R2:W5:Y:S01]  /*9eb0*/  @!P0 LD.E.128 R12, [R28.64] ;  /* 0x000000061c0c8980 */ /* 0x000562000c101d00 */
[----:B------:R-:W-:Y:S01]  /*9ec0*/  ISETP.GE.AND P0, PT, R9, c[0x0][0x27c], PT ;  /* 0x00009f0009007a0c */ /* 0x000fe20003f06270 */
[----:B------:R-:W-:Y:S01]  /*9ed0*/  CS2R R34, SRZ ;  /* 0x0000000000227805 */ /* 0x000fe2000001ff00 */
[----:B------:R-:W-:Y:S01]  /*9ee0*/  CS2R R32, SRZ ;  /* 0x0000000000207805 */ /* 0x000fe2000001ff00 */
[----:B------:R-:W-:Y:S01]  /*9ef0*/  CS2R R42, SRZ ;  /* 0x00000000002a7805 */ /* 0x000fe2000001ff00 */
[----:B------:R-:W-:-:S05]  /*9f00*/  CS2R R40, SRZ ;  /* 0x0000000000287805 */ /* 0x000fca000001ff00 */
[----:B------:R-:W-:-:S04]  /*9f10*/  @!P1 SHF.R.S32.HI R10, RZ, 0x1f, R11 ;  /* 0x0000001fff0a9819 */ /* 0x000fc8000001140b */
[----:B------:R-:W-:Y:S02]  /*9f20*/  @!P0 SHF.R.S32.HI R8, RZ, 0x1f, R9 ;  /* 0x0000001fff088819 */ /* 0x000fe40000011409 */
[----:B------:R-:W-:Y:S02]  /*9f30*/  @!P1 LEA.HI R10, R10, R11, RZ, 0x3 ;  /* 0x0000000b0a0a9211 */ /* 0x000fe400078f18ff */
[----:B------:R-:W-:Y:S02]  /*9f40*/  @!P0 LEA.HI R8, R8, R9, RZ, 0x3 ;  /* 0x0000000908088211 */ /* 0x000fe400078f18ff */
[----:B------:R-:W-:Y:S01]  /*9f50*/  @!P1 LOP3.LUT R9, R10, 0xfffffff8, RZ, 0xc0, !PT ;  /* 0xfffffff80a099812 */ /* 0x000fe200078ec0ff */
[----:B-1----:R-:W-:Y:S01]  /*9f60*/  CS2R R30, SRZ ;  /* 0x00000000001e7805 */ /* 0x002fe2000001ff00 */
[----:B------:R-:W-:-:S03]  /*9f70*/  @!P0 LOP3.LUT R11, R8, 0xfffffff8, RZ, 0xc0, !PT ;  /* 0xfffffff8080b8812 */ /* 0x000fc600078ec0ff */
[----:B------:R-:W-:Y:S01]  /*9f80*/  @!P1 IMAD.WIDE R52, R9, 0x2, R38 ;  /* 0x0000000209349825 */ /* 0x000fe200078e0226 */
[----:B--2---:R-:W-:-:S03]  /*9f90*/  CS2R R28, SRZ ;  /* 0x00000000001c7805 */ /* 0x004fc6000001ff00 */
[----:B------:R-:W-:Y:S01]  /*9fa0*/  @!P1 IMAD.WIDE R56, R9, 0x2, R46 ;  /* 0x0000000209389825 */ /* 0x000fe200078e022e */
[----:B------:R1:W5:Y:S01]  /*9fb0*/  @!P1 LD.E.128 R32, [R52.64] ;  /* 0x0000000634209980 */ /* 0x000362000c101d00 */
[----:B------:R-:W-:Y:S02]  /*9fc0*/  CS2R R8, SRZ ;  /* 0x0000000000087805 */ /* 0x000fe4000001ff00 */
[----:B------:R-:W-:-:S04]  /*9fd0*/  @!P0 IMAD.WIDE R38, R11, 0x2, R38 ;  /* 0x000000020b268825 */ /* 0x000fc800078e0226 */
[----:B------:R-:W-:Y:S01]  /*9fe0*/  @!P0 IMAD.WIDE R46, R11, 0x2, R46 ;  /* 0x000000020b2e8825 */ /* 0x000fe200078e022e */
[----:B------:R1:W5:Y:S01]  /*9ff0*/  @!P0 LD.E.128 R40, [R38.64] ;  /* 0x0000000626288980 */ /* 0x000362000c101d00 */
[----:B------:R-:W-:-:S03]  /*a000*/  CS2R R10, SRZ ;  /* 0x00000000000a7805 */ /* 0x000fc6000001ff00 */
[----:B------:R1:W5:Y:S04]  /*a010*/  @!P0 LD.E.128 R28, [R46.64] ;  /* 0x000000062e1c8980 */ /* 0x000368000c101d00 */
[----:B------:R1:W5:Y:S02]  /*a020*/  @!P1 LD.E.128 R8, [R56.64] ;  /* 0x0000000638089980 */ /* 0x000364000c101d00 */
.L_x_127:
[----:B------:R-:W-:Y:S05]  /*a030*/  BSYNC B0 ;  /* 0x0000000000007941 */ /* 0x000fea0003800000 */
.L_x_126:
[----:B-1----:R-:W-:Y:S01]  /*a040*/  IMAD R56, R78, -0x80, R83 ;  /* 0xffffff804e387824 */ /* 0x002fe200078e0253 */
[----:B-----5:R-:W-:Y:S01]  /*a050*/  SHF.R.U64 R79, R48, 0x10, R49 ;  /* 0x00000010304f7819 */ /* 0x020fe20000001231 */
[----:B------:R-:W-:Y:S01]  /*a060*/  IMAD.MOV.U32 R52, RZ, RZ, R48 ;  /* 0x000000ffff347224 */ /* 0x000fe200078e0030 */
[--C-:B------:R-:W-:Y:S01]  /*a070*/  SHF.R.U64 R75, R50, 0x10, R51.reuse ;  /* 0x00000010324b7819 */ /* 0x100fe20000001233 */
[--C-:B------:R-:W-:Y:S01]  /*a080*/  IMAD.MOV.U32 R53, RZ, RZ, R51.reuse ;  /* 0x000000ffff357224 */ /* 0x100fe200078e0033 */
[----:B------:R-:W-:Y:S01]  /*a090*/  IMNMX R56, R56, 0x80, PT ;  /* 0x0000008038387817 */ /* 0x000fe20003800200 */
[----:B------:R-:W-:Y:S01]  /*a0a0*/  IMAD.MOV.U32 R80, RZ, RZ, R50 ;  /* 0x000000ffff507224 */ /* 0x000fe200078e0032 */
[----:B------:R-:W-:Y:S01]  /*a0b0*/  SHF.R.U32.HI R48, RZ, 0x10, R51 ;  /* 0x00000010ff307819 */ /* 0x000fe20000011633 */
[----:B------:R-:W-:Y:S01]  /*a0c0*/  IMAD.MOV.U32 R74, RZ, RZ, R32 ;  /* 0x000000ffff4a7224 */ /* 0x000fe200078e0020 */
[----:B------:R-:W-:Y:S01]  /*a0d0*/  ISETP.GE.AND P0, PT, R25, R56, PT ;  /* 0x000000381900720c */ /* 0x000fe20003f06270 */
[----:B------:R-:W-:Y:S01]  /*a0e0*/  IMAD.MOV.U32 R65, RZ, RZ, R41 ;  /* 0x000000ffff417224 */ /* 0x000fe200078e0029 */
[----:B------:R-:W-:Y:S01]  /*a0f0*/  SHF.R.U64 R72, R32, 0x10, R33 ;  /* 0x0000001020487819 */ /* 0x000fe20000001221 */
[----:B------:R-:W-:Y:S01]  /*a100*/  IMAD.MOV.U32 R62, RZ, RZ, R42 ;  /* 0x000000ffff3e7224 */ /* 0x000fe200078e002a */
[----:B------:R-:W-:Y:S01]  /*a110*/  SHF.R.U64 R64, R40, 0x10, R41 ;  /* 0x0000001028407819 */ /* 0x000fe20000001229 */
[----:B------:R-:W-:Y:S01]  /*a120*/  IMAD.MOV.U32 R59, RZ, RZ, R13 ;  /* 0x000000ffff3b7224 */ /* 0x000fe200078e000d */
[----:B------:R-:W-:Y:S01]  /*a130*/  SHF.R.U32.HI R63, RZ, 0x10, R41 ;  /* 0x00000010ff3f7819 */ /* 0x000fe20000011629 */
        /* <DEDUP_REMOVED lines=9> */
[----:B------:R-:W-:Y:S01]  /*a1d0*/  SHF.R.U32.HI R46, RZ, 0x10, R15 ;  /* 0x00000010ff2e7819 */ /* 0x000fe2000001160f */
[----:B------:R-:W-:Y:S01]  /*a1e0*/  IMAD.MOV.U32 R50, RZ, RZ, R12 ;  /* 0x000000ffff327224 */ /* 0x000fe200078e000c */
[----:B------:R-:W-:Y:S01]  /*a1f0*/  SHF.R.U32.HI R67, RZ, 0x10, R33 ;  /* 0x00000010ff437819 */ /* 0x000fe20000011621 */
        /* <DEDUP_REMOVED lines=9> */
[--C-:B------:R-:W-:Y:S01]  /*a290*/  SHF.R.U64 R37, R10, 0x10, R11.reuse ;  /* 0x000000100a257819 */ /* 0x100fe2000000120b */
        /* <DEDUP_REMOVED lines=9> */
[----:B------:R-:W-:Y:S01]  /*a330*/  SHF.R.U32.HI R29, RZ, 0x10, R29 ;  /* 0x00000010ff1d7819 */ /* 0x000fe2000001161d */
[--C-:B------:R-:W-:Y:S01]  /*a340*/  IMAD.MOV.U32 R33, RZ, RZ, R31.reuse ;  /* 0x000000ffff217224 */ /* 0x100fe200078e001f */
[----:B------:R-:W-:Y:S01]  /*a350*/  SHF.R.U64 R8, R30, 0x10, R31 ;  /* 0x000000101e087819 */ /* 0x000fe2000000121f */
[----:B------:R-:W-:-:S04]  /*a360*/  DEPBAR.LE SB0, 0x1 ;  /* 0x000080400000791a */ /* 0x000fc80000000000 */
[----:B------:R-:W-:Y:S01]  /*a370*/  SHF.R.U32.HI R28, RZ, 0x10, R31 ;  /* 0x00000010ff1c7819 */ /* 0x000fe2000001161f */
[----:B------:R-:W-:Y:S01]  /*a380*/  BSSY B1, `(.L_x_128) ;  /* 0x0000151000017945 */ /* 0x000fe20003800000 */
        /* <DEDUP_REMOVED lines=23> */
[----:B------:R-:W-:Y:S01]  /*a500*/  PRMT R28, R28, 0x5410, R8 ;  /* 0x000054101c1c7816 */ /* 0x000fe20000000008 */
[----:B------:R-:W-:Y:S06]  /*a510*/  BAR.SYNC.DEFER_BLOCKING 0x0 ;  /* 0x0000000000007b1d */ /* 0x000fec0000010000 */
[----:B------:R-:W-:Y:S05]  /*a520*/  @P0 BRA `(.L_x_129) ;  /* 0x0000136000000947 */ /* 0x000fea0003800000 */
[----:B------:R-:W-:Y:S01]  /*a530*/  ISETP.GE.AND P0, PT, R36, c[0x0][0x27c], PT ;  /* 0x00009f0024007a0c */ /* 0x000fe20003f06270 */
[----:B------:R-:W-:-:S12]  /*a540*/  BSSY B0, `(.L_x_130) ;  /* 0x0000060000007945 */ /* 0x000fd80003800000 */
[----:B------:R-:W-:Y:S05]  /*a550*/  @P0 BRA `(.L_x_131) ;  /* 0x000005e000000947 */ /* 0x000fea0003800000 */
[----:B------:R-:W-:Y:S01]  /*a560*/  MOV R9, c[0x0][0x27c] ;  /* 0x00009f0000097a02 */ /* 0x000fe20000000f00 */
[----:B------:R-:W-:Y:S01]  /*a570*/  HADD2.F32 R74, -RZ, R47.H1_H1 ;  /* 0x3000002fff4a7230 */ /* 0x000fe20000004100 */
[----:B------:R-:W-:Y:S01]  /*a580*/  SHF.L.U32 R13, R25, 0x6, RZ ;  /* 0x00000006190d7819 */ /* 0x000fe200000006ff */
[----:B------:R-:W-:Y:S01]  /*a590*/  HADD2.F32 R85, -RZ, R49.H1_H1 ;  /* 0x30000031ff557230 */ /* 0x000fe20000004100 */
[----:B------:R-:W-:Y:S01]  /*a5a0*/  LEA.HI R12, R9, R54, RZ, 0x1d ;  /* 0x00000036090c7211 */ /* 0x000fe200078fe8ff */
[--C-:B------:R-:W-:Y:S01]  /*a5b0*/  HADD2.F32 R79, -RZ, R50.reuse.H1_H1 ;  /* 0x30000032ff4f7230 */ /* 0x100fe20000004100 */
[----:B------:R-:W-:Y:S01]  /*a5c0*/  LOP3.LUT R13, R13, 0x1c0, RZ, 0xc0, !PT ;  /* 0x000001c00d0d7812 */ /* 0x000fe200078ec0ff */
[----:B------:R-:W-:Y:S01]  /*a5d0*/  HADD2.F32 R73, -RZ, R50.H0_H0 ;  /* 0x20000032ff497230 */ /* 0x000fe20000004100 */
[----:B------:R-:W-:Y:S01]  /*a5e0*/  SHF.R.S32.HI R9, RZ, 0x1f, R12 ;  /* 0x0000001fff097819 */ /* 0x000fe2000001140c */
[----:B------:R-:W-:Y:S01]  /*a5f0*/  HADD2.F32 R66, -RZ, R51.H1_H1 ;  /* 0x30000033ff427230 */ /* 0x000fe20000004100 */
[----:B------:R-:W-:Y:S01]  /*a600*/  SHF.L.U32 R8, R12, 0x3, RZ ;  /* 0x000000030c087819 */ /* 0x000fe200000006ff */
[--C-:B------:R-:W-:Y:S01]  /*a610*/  HADD2.F32 R86, -RZ, R52.reuse.H1_H1 ;  /* 0x30000034ff567230 */ /* 0x100fe20000004100 */
[----:B------:R-:W-:Y:S01]  /*a620*/  LEA.HI R9, R9, R12, RZ, 0x3 ;  /* 0x0000000c09097211 */ /* 0x000fe200078f18ff */
[----:B------:R-:W-:Y:S01]  /*a630*/  HADD2.F32 R84, -RZ, R52.H0_H0 ;  /* 0x20000034ff547230 */ /* 0x000fe20000004100 */
[----:B------:R-:W-:Y:S01]  /*a640*/  SHF.R.U32.HI R11, RZ, 0x3, R13 ;  /* 0x00000003ff0b7819 */ /* 0x000fe2000001160d */
[----:B------:R-:W-:Y:S01]  /*a650*/  HADD2.F32 R82, -RZ, R53.H1_H1 ;  /* 0x30000035ff527230 */ /* 0x000fe20000004100 */
[----:B------:R-:W-:Y:S01]  /*a660*/  LOP3.LUT R8, R13, 0x38, R8, 0xf8, !PT ;  /* 0x000000380d087812 */ /* 0x000fe200078ef808 */
[----:B------:R-:W-:Y:S01]  /*a670*/  HADD2.F32 R70, -RZ, R47.H0_H0 ;  /* 0x2000002fff467230 */ /* 0x000fe20000004100 */
[----:B------:R-:W-:Y:S01]  /*a680*/  SHF.L.U32 R9, R9, 0xa, RZ ;  /* 0x0000000a09097819 */ /* 0x000fe200000006ff */
[----:B------:R-:W-:Y:S01]  /*a690*/  HADD2.F32 R67, -RZ, R46.H1_H1 ;  /* 0x3000002eff437230 */ /* 0x000fe20000004100 */
[----:B------:R-:W-:Y:S01]  /*a6a0*/  SHF.L.U32 R10, R19, 0x9, RZ ;  /* 0x00000009130a7819 */ /* 0x000fe200000006ff */
[----:B------:R-:W-:Y:S01]  /*a6b0*/  HADD2.F32 R83, -RZ, R49.H0_H0 ;  /* 0x20000031ff537230 */ /* 0x000fe20000004100 */
[----:B------:R-:W-:Y:S01]  /*a6c0*/  LOP3.LUT R57, R13, 0x38, R36, 0xf8, !PT ;  /* 0x000000380d397812 */ /* 0x000fe200078ef824 */
[--C-:B------:R-:W-:Y:S01]  /*a6d0*/  HADD2.F32 R81, -RZ, R48.reuse.H1_H1 ;  /* 0x30000030ff517230 */ /* 0x100fe20000004100 */
[----:B------:R-:W-:Y:S01]  /*a6e0*/  LOP3.LUT R8, R8, R11, RZ, 0x3c, !PT ;  /* 0x0000000b08087212 */ /* 0x000fe200078e3cff */
[----:B------:R-:W-:Y:S01]  /*a6f0*/  HADD2.F32 R78, -RZ, R48.H0_H0 ;  /* 0x20000030ff4e7230 */ /* 0x000fe20000004100 */
[----:B------:R-:W-:Y:S01]  /*a700*/  LOP3.LUT R9, R9, 0x7fffe000, RZ, 0xc0, !PT ;  /* 0x7fffe00009097812 */ /* 0x000fe200078ec0ff */
[----:B------:R-:W-:Y:S01]  /*a710*/  HADD2.F32 R80, -RZ, R53.H0_H0 ;  /* 0x20000035ff507230 */ /* 0x000fe20000004100 */
[----:B------:R-:W-:-:S02]  /*a720*/  LOP3.LUT R57, R10, R57, R11, 0xf6, !PT ;  /* 0x000000390a397212 */ /* 0x000fc400078ef60b */
[----:B------:R-:W-:Y:S02]  /*a730*/  IADD3 R8, R8, R9, R10 ;  /* 0x0000000908087210 */ /* 0x000fe40007ffe00a */
[----:B------:R-:W-:Y:S02]  /*a740*/  SHF.L.U32 R57, R57, 0x1, RZ ;  /* 0x0000000139397819 */ /* 0x000fe400000006ff */
[----:B------:R-:W-:-:S03]  /*a750*/  SHF.L.U32 R55, R8, 0x1, RZ ;  /* 0x0000000108377819 */ /* 0x000fc600000006ff */
[----:B------:R-:W1:Y:S04]  /*a760*/  LDS.128 R12, [R57+0xc100] ;  /* 0x00c10000390c7984 */ /* 0x000e680000000c00 */
[----:B------:R-:W2:Y:S01]  /*a770*/  LDS.128 R8, [R55+0xc100] ;  /* 0x00c1000037087984 */ /* 0x000ea20000000c00 */
[--C-:B-1----:R-:W-:Y:S02]  /*a780*/  HADD2.F32 R59, -RZ, R12.reuse.H1_H1 ;  /* 0x3000000cff3b7230 */ /* 0x102fe40000004100 */
[----:B------:R-:W-:Y:S02]  /*a790*/  HADD2.F32 R58, -RZ, R12.H0_H0 ;  /* 0x2000000cff3a7230 */ /* 0x000fe40000004100 */
[----:B--2---:R-:W-:Y:S01]  /*a7a0*/  HADD2.F32 R75, -RZ, R8.H0_H0 ;  /* 0x20000008ff4b7230 */ /* 0x004fe20000004100 */
[----:B------:R-:W-:Y:S01]  /*a7b0*/  FMUL.FTZ R72, R59, R74 ;  /* 0x0000004a3b487220 */ /* 0x000fe20000410000 */
[----:B------:R-:W-:-:S02]  /*a7c0*/  HADD2.F32 R12, -RZ, R13.H0_H0 ;  /* 0x2000000dff0c7230 */ /* 0x000fc40000004100 */
[----:B------:R-:W-:Y:S02]  /*a7d0*/  HADD2.F32 R61, -RZ, R13.H1_H1 ;  /* 0x3000000dff3d7230 */ /* 0x000fe40000004100 */
[----:B------:R-:W-:Y:S01]  /*a7e0*/  HADD2.F32 R8, -RZ, R8.H1_H1 ;  /* 0x30000008ff087230 */ /* 0x000fe20000004100 */
[----:B------:R-:W-:Y:S01]  /*a7f0*/  FMUL.FTZ R64, R12, R73 ;  /* 0x000000490c407220 */ /* 0x000fe20000410000 */
[----:B------:R-:W-:Y:S02]  /*a800*/  HADD2.F32 R13, -RZ, R14.H0_H0 ;  /* 0x2000000eff0d7230 */ /* 0x000fe40000004100 */
[----:B------:R-:W-:Y:S01]  /*a810*/  HADD2.F32 R63, -RZ, R10.H0_H0 ;  /* 0x2000000aff3f7230 */ /* 0x000fe20000004100 */
[C---:B------:R-:W-:Y:S01]  /*a820*/  FMUL.FTZ R74, R8.reuse, R74 ;  /* 0x0000004a084a7220 */ /* 0x040fe20000410000 */
[--C-:B------:R-:W-:Y:S01]  /*a830*/  HADD2.F32 R65, -RZ, R9.reuse.H0_H0 ;  /* 0x20000009ff417230 */ /* 0x100fe20000004100 */
[----:B------:R-:W-:Y:S01]  /*a840*/  FFMA.FTZ R72, R8, R85, R72 ;  /* 0x0000005508487223 */ /* 0x000fe20000010048 */
[----:B------:R-:W-:Y:S01]  /*a850*/  HADD2.F32 R60, -RZ, R9.H1_H1 ;  /* 0x30000009ff3c7230 */ /* 0x000fe20000004100 */
[-C--:B------:R-:W-:Y:S01]  /*a860*/  FMUL.FTZ R9, R58, R79.reuse ;  /* 0x0000004f3a097220 */ /* 0x080fe20000410000 */
[----:B------:R-:W-:Y:S01]  /*a870*/  HADD2.F32 R62, -RZ, R14.H1_H1 ;  /* 0x3000000eff3e7230 */ /* 0x000fe20000004100 */
[-C--:B------:R-:W-:Y:S01]  /*a880*/  FMUL.FTZ R8, R13, R66.reuse ;  /* 0x000000420d087220 */ /* 0x080fe20000410000 */
[----:B------:R-:W-:Y:S01]  /*a890*/  HADD2.F32 R10, -RZ, R10.H1_H1 ;  /* 0x3000000aff0a7230 */ /* 0x000fe20000004100 */
[----:B------:R-:W-:Y:S01]  /*a8a0*/  FMUL.FTZ R79, R75, R79 ;  /* 0x0000004f4b4f7220 */ /* 0x000fe20000410000 */
[----:B------:R-:W-:Y:S01]  /*a8b0*/  HADD2.F32 R14, -RZ, R15.H0_H0 ;  /* 0x2000000fff0e7230 */ /* 0x000fe20000004100 */
[----:B------:R-:W-:Y:S01]  /*a8c0*/  FMUL.FTZ R66, R63, R66 ;  /* 0x000000423f427220 */ /* 0x000fe20000410000 */
[--C-:B------:R-:W-:Y:S01]  /*a8d0*/  HADD2.F32 R89, -RZ, R11.reuse.H0_H0 ;  /* 0x2000000bff597230 */ /* 0x100fe20000004100 */
[----:B------:R-:W-:Y:S01]  /*a8e0*/  FFMA.FTZ R75, R75, R86, R9 ;  /* 0x000000564b4b7223 */ /* 0x000fe20000010009 */
[----:B------:R-:W-:Y:S01]  /*a8f0*/  HADD2.F32 R87, -RZ, R11.H1_H1 ;  /* 0x3000000bff577230 */ /* 0x000fe20000004100 */
[C---:B------:R-:W-:Y:S01]  /*a900*/  FMUL.FTZ R73, R65.reuse, R73 ;  /* 0x0000004941497220 */ /* 0x040fe20000410000 */
[----:B------:R-:W-:Y:S01]  /*a910*/  HADD2.F32 R15, -RZ, R15.H1_H1 ;  /* 0x3000000fff0f7230 */ /* 0x000fe20000004100 */
[----:B------:R-:W-:Y:S01]  /*a920*/  FFMA.FTZ R64, R65, R84, R64 ;  /* 0x0000005441407223 */ /* 0x000fe20000010040 */
[----:B------:R-:W-:Y:S01]  /*a930*/  HADD2.F32 R65, -RZ, R51.H0_H0 ;  /* 0x20000033ff417230 */ /* 0x000fe20000004100 */
[----:B------:R-:W-:Y:S01]  /*a940*/  FFMA.FTZ R63, R63, R82, R8 ;  /* 0x000000523f3f7223 */ /* 0x000fe20000010008 */
[----:B------:R-:W-:Y:S01]  /*a950*/  HADD2.F32 R8, -RZ, R46.H0_H0 ;  /* 0x2000002eff087230 */ /* 0x000fe20000004100 */
[----:B------:R-:W-:-:S02]  /*a960*/  FMUL.FTZ R9, R61, R70 ;  /* 0x000000463d097220 */ /* 0x000fc40000410000 */
[-C--:B------:R-:W-:Y:S02]  /*a970*/  FMUL.FTZ R11, R62, R67.reuse ;  /* 0x000000433e0b7220 */ /* 0x080fe40000410000 */
[----:B------:R-:W-:Y:S02]  /*a980*/  FMUL.FTZ R67, R10, R67 ;  /* 0x000000430a437220 */ /* 0x000fe40000410000 */
[C---:B------:R-:W-:Y:S02]  /*a990*/  FMUL.FTZ R70, R60.reuse, R70 ;  /* 0x000000463c467220 */ /* 0x040fe40000410000 */
[----:B------:R-:W-:Y:S02]  /*a9a0*/  FFMA.FTZ R9, R60, R83, R9 ;  /* 0x000000533c097223 */ /* 0x000fe40000010009 */
[----:B------:R-:W-:Y:S02]  /*a9b0*/  FFMA.FTZ R10, R10, R81, R11 ;  /* 0x000000510a0a7223 */ /* 0x000fe4000001000b */
[----:B------:R-:W-:Y:S01]  /*a9c0*/  FMUL.FTZ R60, R14, R65 ;  /* 0x000000410e3c7220 */ /* 0x000fe20000410000 */
[----:B------:R-:W-:Y:S01]  /*a9d0*/  F2FP.PACK_AB R9, R9, R64 ;  /* 0x000000400909723e */ /* 0x000fe200000000ff */
[----:B------:R-:W-:Y:S01]  /*a9e0*/  FMUL.FTZ R11, R15, R8 ;  /* 0x000000080f0b7220 */ /* 0x000fe20000410000 */
[----:B------:R-:W-:Y:S01]  /*a9f0*/  F2FP.PACK_AB R10, R10, R63 ;  /* 0x0000003f0a0a723e */ /* 0x000fe200000000ff */
[----:B------:R-:W-:-:S02]  /*aa00*/  FMUL.FTZ R65, R89, R65 ;  /* 0x0000004159417220 */ /* 0x000fc40000410000 */
[C---:B------:R-:W-:Y:S02]  /*aa10*/  FMUL.FTZ R8, R87.reuse, R8 ;  /* 0x0000000857087220 */ /* 0x040fe40000410000 */
[----:B------:R-:W-:Y:S02]  /*aa20*/  FFMA.FTZ R11, R87, R78, R11 ;  /* 0x0000004e570b7223 */ /* 0x000fe4000001000b */
[----:B------:R-:W-:Y:S02]  /*aa30*/  FFMA.FTZ R79, R58, R86, -R79 ;  /* 0x000000563a4f7223 */ /* 0x000fe4000001084f */
[----:B------:R-:W-:Y:S02]  /*aa40*/  FFMA.FTZ R74, R59, R85, -R74 ;  /* 0x000000553b4a7223 */ /* 0x000fe4000001084a */
[----:B------:R-:W-:Y:S02]  /*aa50*/  FFMA.FTZ R73, R12, R84, -R73 ;  /* 0x000000540c497223 */ /* 0x000fe40000010849 */
[----:B------:R-:W-:Y:S01]  /*aa60*/  FFMA.FTZ R70, R61, R83, -R70 ;  /* 0x000000533d467223 */ /* 0x000fe20000010846 */
[----:B------:R-:W-:Y:S01]  /*aa70*/  F2FP.PACK_AB R12, R74, R79 ;  /* 0x0000004f4a0c723e */ /* 0x000fe200000000ff */
[----:B------:R-:W-:-:S02]  /*aa80*/  FFMA.FTZ R66, R13, R82, -R66 ;  /* 0x000000520d427223 */ /* 0x000fc40000010842 */
[----:B------:R-:W-:Y:S01]  /*aa90*/  FFMA.FTZ R67, R62, R81, -R67 ;  /* 0x000000513e437223 */ /* 0x000fe20000010843 */
[----:B------:R-:W-:Y:S01]  /*aaa0*/  F2FP.PACK_AB R13, R70, R73 ;  /* 0x00000049460d723e */ /* 0x000fe200000000ff */
[----:B------:R-:W-:Y:S02]  /*aab0*/  FFMA.FTZ R65, R14, R80, -R65 ;  /* 0x000000500e417223 */ /* 0x000fe40000010841 */
[----:B------:R-:W-:Y:S01]  /*aac0*/  FFMA.FTZ R78, R15, R78, -R8 ;  /* 0x0000004e0f4e7223 */ /* 0x000fe20000010808 */
[----:B------:R-:W-:Y:S01]  /*aad0*/  F2FP.PACK_AB R14, R67, R66 ;  /* 0x00000042430e723e */ /* 0x000fe200000000ff */
[----:B------:R-:W-:Y:S01]  /*aae0*/  FFMA.FTZ R60, R89, R80, R60 ;  /* 0x00000050593c7223 */ /* 0x000fe2000001003c */
[----:B------:R-:W-:Y:S02]  /*aaf0*/  F2FP.PACK_AB R8, R72, R75 ;  /* 0x0000004b4808723e */ /* 0x000fe400000000ff */
[----:B------:R-:W-:Y:S02]  /*ab00*/  F2FP.PACK_AB R15, R78, R65 ;  /* 0x000000414e0f723e */ /* 0x000fe400000000ff */
[----:B------:R-:W-:-:S03]  /*ab10*/  F2FP.PACK_AB R11, R11, R60 ;  /* 0x0000003c0b0b723e */ /* 0x000fc600000000ff */
[----:B------:R1:W-:Y:S04]  /*ab20*/  STS.128 [R57+0xc100], R12 ;  /* 0x00c1000c39007388 */ /* 0x0003e80000000c00 */
[----:B------:R1:W-:Y:S02]  /*ab30*/  STS.128 [R55+0xc100], R8 ;  /* 0x00c1000837007388 */ /* 0x0003e40000000c00 */
.L_x_131:
[----:B------:R-:W-:Y:S05]  /*ab40*/  BSYNC B0 ;  /* 0x0000000000007941 */ /* 0x000fea0003800000 */
.L_x_130:
[----:B-1----:R-:W-:Y:S01]  /*ab50*/  IADD3 R12, R36, 0x20, RZ ;  /* 0x00000020240c7810 */ /* 0x002fe20007ffe0ff */
[----:B------:R-:W-:Y:S03]  /*ab60*/  BSSY B0, `(.L_x_132) ;  /* 0x0000069000007945 */ /* 0x000fe60003800000 */
[----:B------:R-:W-:-:S13]  /*ab70*/  ISETP.GE.AND P0, PT, R12, c[0x0][0x27c], PT ;  /* 0x00009f000c007a0c */ /* 0x000fda0003f06270 */
[----:B------:R-:W-:Y:S05]  /*ab80*/  @P0 BRA `(.L_x_133) ;  /* 0x0000066000000947 */ /* 0x000fea0003800000 */
[----:B------:R-:W-:Y:S01]  /*ab90*/  SHF.R.S32.HI R11, RZ, 0x1f, R12 ;  /* 0x0000001fff0b7819 */ /* 0x000fe2000001140c */
[----:B------:R-:W-:Y:S01]  /*aba0*/  HADD2.F32 R74, -RZ, R38.H1_H1 ;  /* 0x30000026ff4a7230 */ /* 0x000fe20000004100 */
[----:B------:R-:W-:Y:S01]  /*abb0*/  MOV R8, c[0x0][0x27c] ;  /* 0x00009f0000087a02 */ /* 0x000fe20000000f00 */
[----:B------:R-:W-:Y:S01]  /*abc0*/  HADD2.F32 R85, -RZ, R40.H1_H1 ;  /* 0x30000028ff557230 */ /* 0x000fe20000004100 */
[-C--:B------:R-:W-:Y:S01]  /*abd0*/  LEA.HI R10, R11, R12.reuse, RZ, 0x3 ;  /* 0x0000000c0b0a7211 */ /* 0x080fe200078f18ff */
[--C-:B------:R-:W-:Y:S01]  /*abe0*/  HADD2.F32 R79, -RZ, R41.reuse.H1_H1 ;  /* 0x30000029ff4f7230 */ /* 0x100fe20000004100 */
[----:B------:R-:W-:Y:S01]  /*abf0*/  SHF.L.U32 R9, R25, 0x6, RZ ;  /* 0x0000000619097819 */ /* 0x000fe200000006ff */
[----:B------:R-:W-:Y:S01]  /*ac00*/  HADD2.F32 R73, -RZ, R41.H0_H0 ;  /* 0x20000029ff497230 */ /* 0x000fe20000004100 */
[----:B------:R-:W-:Y:S01]  /*ac10*/  SHF.R.S32.HI R13, RZ, 0x3, R10 ;  /* 0x00000003ff0d7819 */ /* 0x000fe2000001140a */
[----:B------:R-:W-:Y:S01]  /*ac20*/  HADD2.F32 R66, -RZ, R42.H1_H1 ;  /* 0x3000002aff427230 */ /* 0x000fe20000004100 */
[----:B------:R-:W-:Y:S01]  /*ac30*/  LEA.HI R11, R11, R12, RZ, 0x6 ;  /* 0x0000000c0b0b7211 */ /* 0x000fe200078f30ff */
[--C-:B------:R-:W-:Y:S01]  /*ac40*/  HADD2.F32 R86, -RZ, R43.reuse.H1_H1 ;  /* 0x3000002bff567230 */ /* 0x100fe20000004100 */
[----:B------:R-:W-:Y:S01]  /*ac50*/  LEA.HI R8, R8, R13, RZ, 0x1d ;  /* 0x0000000d08087211 */ /* 0x000fe200078fe8ff */
[----:B------:R-:W-:Y:S01]  /*ac60*/  HADD2.F32 R84, -RZ, R43.H0_H0 ;  /* 0x2000002bff547230 */ /* 0x000fe20000004100 */
[----:B------:R-:W-:Y:S01]  /*ac70*/  LOP3.LUT R9, R9, 0x1c0, RZ, 0xc0, !PT ;  /* 0x000001c009097812 */ /* 0x000fe200078ec0ff */
[----:B------:R-:W-:Y:S01]  /*ac80*/  HADD2.F32 R82, -RZ, R45.H1_H1 ;  /* 0x3000002dff527230 */ /* 0x000fe20000004100 */
[----:B------:R-:W-:Y:S01]  /*ac90*/  SHF.R.S32.HI R13, RZ, 0x1f, R8 ;  /* 0x0000001fff0d7819 */ /* 0x000fe20000011408 */
[----:B------:R-:W-:Y:S01]  /*aca0*/  HADD2.F32 R70, -RZ, R38.H0_H0 ;  /* 0x20000026ff467230 */ /* 0x000fe20000004100 */
[----:B------:R-:W-:Y:S01]  /*acb0*/  SHF.L.U32 R11, R11, 0x7, RZ ;  /* 0x000000070b0b7819 */ /* 0x000fe200000006ff */
[----:B------:R-:W-:Y:S01]  /*acc0*/  HADD2.F32 R67, -RZ, R37.H1_H1 ;  /* 0x30000025ff437230 */ /* 0x000fe20000004100 */
[----:B------:R-:W-:Y:S01]  /*acd0*/  LEA.HI R13, R13, R8, RZ, 0x3 ;  /* 0x000000080d0d7211 */ /* 0x000fe200078f18ff */
[----:B------:R-:W-:Y:S01]  /*ace0*/  HADD2.F32 R83, -RZ, R40.H0_H0 ;  /* 0x20000028ff537230 */ /* 0x000fe20000004100 */
[----:B------:R-:W-:Y:S01]  /*acf0*/  SHF.L.U32 R8, R8, 0x3, RZ ;  /* 0x0000000308087819 */ /* 0x000fe200000006ff */
[--C-:B------:R-:W-:Y:S01]  /*ad00*/  HADD2.F32 R81, -RZ, R39.reuse.H1_H1 ;  /* 0x30000027ff517230 */ /* 0x100fe20000004100 */
[----:B------:R-:W-:Y:S01]  /*ad10*/  LOP3.LUT R15, R9, 0x38, R10, 0xf8, !PT ;  /* 0x00000038090f7812 */ /* 0x000fe200078ef80a */
[----:B------:R-:W-:Y:S01]  /*ad20*/  HADD2.F32 R78, -RZ, R39.H0_H0 ;  /* 0x20000027ff4e7230 */ /* 0x000fe20000004100 */
[----:B------:R-:W-:Y:S01]  /*ad30*/  SHF.L.U32 R13, R13, 0xa, RZ ;  /* 0x0000000a0d0d7819 */ /* 0x000fe200000006ff */
[----:B------:R-:W-:Y:S01]  /*ad40*/  HADD2.F32 R80, -RZ, R45.H0_H0 ;  /* 0x2000002dff507230 */ /* 0x000fe20000004100 */
[----:B------:R-:W-:-:S02]  /*ad50*/  SHF.R.U32.HI R10, RZ, 0x3, R9 ;  /* 0x00000003ff0a7819 */ /* 0x000fc40000011609 */
[----:B------:R-:W-:Y:S02]  /*ad60*/  LOP3.LUT R12, R11, 0x7fffe000, RZ, 0xc0, !PT ;  /* 0x7fffe0000b0c7812 */ /* 0x000fe400078ec0ff */
[----:B------:R-:W-:Y:S02]  /*ad70*/  LOP3.LUT R9, R9, 0x38, R8, 0xf8, !PT ;  /* 0x0000003809097812 */ /* 0x000fe400078ef808 */
[----:B------:R-:W-:Y:S02]  /*ad80*/  LOP3.LUT R14, R13, 0x7fffe000, RZ, 0xc0, !PT ;  /* 0x7fffe0000d0e7812 */ /* 0x000fe400078ec0ff */
[----:B------:R-:W-:Y:S02]  /*ad90*/  LOP3.LUT R15, R15, R10, RZ, 0x3c, !PT ;  /* 0x0000000a0f0f7212 */ /* 0x000fe400078e3cff */
[----:B------:R-:W-:Y:S02]  /*ada0*/  LEA R12, R19, R12, 0x9 ;  /* 0x0000000c130c7211 */ /* 0x000fe400078e48ff */
[----:B------:R-:W-:-:S02]  /*adb0*/  LOP3.LUT R8, R9, R10, RZ, 0x3c, !PT ;  /* 0x0000000a09087212 */ /* 0x000fc400078e3cff */
[----:B------:R-:W-:Y:S02]  /*adc0*/  LEA R9, R19, R14, 0x9 ;  /* 0x0000000e13097211 */ /* 0x000fe400078e48ff */
[----:B------:R-:W-:Y:S02]  /*add0*/  IADD3 R12, R12, R15, RZ ;  /* 0x0000000f0c0c7210 */ /* 0x000fe40007ffe0ff */
[----:B------:R-:W-:Y:S02]  /*ade0*/  IADD3 R8, R9, R8, RZ ;  /* 0x0000000809087210 */ /* 0x000fe40007ffe0ff */
        /* <DEDUP_REMOVED lines=64> */
.L_x_133:
[----:B------:R-:W-:Y:S05]  /*b1f0*/  BSYNC B0 ;  /* 0x0000000000007941 */ /* 0x000fea0003800000 */
.L_x_132:
[----:B-1----:R-:W-:-:S04]  /*b200*/  IADD3 R12, R36, 0x40, RZ ;  /* 0x00000040240c7810 */ /* 0x002fc80007ffe0ff */
        /* <DEDUP_REMOVED lines=104> */
.L_x_129:
[----:B------:R-:W-:Y:S05]  /*b890*/  BSYNC B1 ;  /* 0x0000000000017941 */ /* 0x000fea0003800000 */
.L_x_128:
[----:B------:R-:W-:-:S04]  /*b8a0*/  IADD3 R25, R25, 0x40, RZ ;  /* 0x0000004019197810 */ /* 0x000fc80007ffe0ff */
[----:B------:R-:W-:-:S13]  /*b8b0*/  ISETP.GE.AND P0, PT, R25, R56, PT ;  /* 0x000000381900720c */ /* 0x000fda0003f06270 */
[----:B------:R-:W-:Y:S05]  /*b8c0*/  @P0 BRA `(.L_x_115) ;  /* 0x000013d000000947 */ /* 0x000fea0003800000 */
[----:B------:R-:W-:Y:S01]  /*b8d0*/  ISETP.GE.AND P0, PT, R36, c[0x0][0x27c], PT ;  /* 0x00009f0024007a0c */ /* 0x000fe20003f06270 */
[----:B------:R-:W-:-:S12]  /*b8e0*/  BSSY B0, `(.L_x_134) ;  /* 0x0000063000007945 */ /* 0x000fd80003800000 */
[----:B------:R-:W-:Y:S05]  /*b8f0*/  @P0 BRA `(.L_x_135) ;  /* 0x0000061000000947 */ /* 0x000fea0003800000 */
[----:B-1----:R-:W-:Y:S01]  /*b900*/  MOV R11, c[0x0][0x27c] ;  /* 0x00009f00000b7a02 */ /* 0x002fe20000000f00 */
[----:B------:R-:W-:Y:S01]  /*b910*/  HADD2.F32 R67, -RZ, R50.H0_H0 ;  /* 0x20000032ff437230 */ /* 0x000fe20000004100 */
[----:B------:R-:W-:Y:S01]  /*b920*/  SHF.R.S32.HI R8, RZ, 0x1f, R25 ;  /* 0x0000001fff087819 */ /* 0x000fe20000011419 */
[--C-:B------:R-:W-:Y:S01]  /*b930*/  HADD2.F32 R65, -RZ, R52.reuse.H1_H1 ;  /* 0x30000034ff417230 */ /* 0x100fe20000004100 */
[----:B------:R-:W-:Y:S01]  /*b940*/  LEA.HI R11, R11, R54, RZ, 0x1d ;  /* 0x000000360b0b7211 */ /* 0x000fe200078fe8ff */
[----:B------:R-:W-:Y:S01]  /*b950*/  HADD2.F32 R66, -RZ, R47.H1_H1 ;  /* 0x3000002fff427230 */ /* 0x000fe20000004100 */
[----:B------:R-:W-:Y:S01]  /*b960*/  SHF.L.U32 R9, R25, 0x6, RZ ;  /* 0x0000000619097819 */ /* 0x000fe200000006ff */
[----:B------:R-:W-:Y:S01]  /*b970*/  HADD2.F32 R73, -RZ, R52.H0_H0 ;  /* 0x20000034ff497230 */ /* 0x000fe20000004100 */
[----:B------:R-:W-:Y:S01]  /*b980*/  LEA.HI R8, R8, R25, RZ, 0x3 ;  /* 0x0000001908087211 */ /* 0x000fe200078f18ff */
[----:B------:R-:W-:Y:S01]  /*b990*/  HADD2.F32 R61, -RZ, R50.H1_H1 ;  /* 0x30000032ff3d7230 */ /* 0x000fe20000004100 */
[----:B------:R-:W-:Y:S01]  /*b9a0*/  SHF.R.S32.HI R10, RZ, 0x1f, R11 ;  /* 0x0000001fff0a7819 */ /* 0x000fe2000001140b */
[----:B------:R-:W-:Y:S01]  /*b9b0*/  HADD2.F32 R50, -RZ, R49.H1_H1 ;  /* 0x30000031ff327230 */ /* 0x000fe20000004100 */
[----:B------:R-:W-:Y:S01]  /*b9c0*/  LOP3.LUT R9, R9, 0x1c0, RZ, 0xc0, !PT ;  /* 0x000001c009097812 */ /* 0x000fe200078ec0ff */
[----:B------:R-:W-:Y:S01]  /*b9d0*/  HADD2.F32 R47, -RZ, R47.H0_H0 ;  /* 0x2000002fff2f7230 */ /* 0x000fe20000004100 */
[----:B------:R-:W-:Y:S01]  /*b9e0*/  SHF.L.U32 R8, R8, 0x6, RZ ;  /* 0x0000000608087819 */ /* 0x000fe200000006ff */
[----:B------:R-:W-:Y:S01]  /*b9f0*/  HADD2.F32 R49, -RZ, R49.H0_H0 ;  /* 0x20000031ff317230 */ /* 0x000fe20000004100 */
[----:B------:R-:W-:-:S02]  /*ba00*/  SHF.L.U32 R12, R11, 0x3, RZ ;  /* 0x000000030b0c7819 */ /* 0x000fc400000006ff */
[----:B------:R-:W-:Y:S02]  /*ba10*/  LEA.HI R10, R10, R11, RZ, 0x3 ;  /* 0x0000000b0a0a7211 */ /* 0x000fe400078f18ff */
[C---:B------:R-:W-:Y:S02]  /*ba20*/  LOP3.LUT R14, R9.reuse, 0x38, R36, 0xf8, !PT ;  /* 0x00000038090e7812 */ /* 0x040fe400078ef824 */
[----:B------:R-:W-:Y:S02]  /*ba30*/  SHF.R.U32.HI R13, RZ, 0x3, R9 ;  /* 0x00000003ff0d7819 */ /* 0x000fe40000011609 */
[----:B------:R-:W-:Y:S02]  /*ba40*/  LOP3.LUT R8, R8, 0xfffffe00, RZ, 0xc0, !PT ;  /* 0xfffffe0008087812 */ /* 0x000fe400078ec0ff */
[----:B------:R-:W-:Y:S02]  /*ba50*/  LOP3.LUT R12, R9, 0x38, R12, 0xf8, !PT ;  /* 0x00000038090c7812 */ /* 0x000fe400078ef80c */
[----:B------:R-:W-:-:S02]  /*ba60*/  SHF.L.U32 R10, R10, 0xa, RZ ;  /* 0x0000000a0a0a7819 */ /* 0x000fc400000006ff */
[----:B------:R-:W-:Y:S02]  /*ba70*/  LOP3.LUT R14, R8, R14, R13, 0xf6, !PT ;  /* 0x0000000e080e7212 */ /* 0x000fe400078ef60d */
[----:B------:R-:W-:Y:S02]  /*ba80*/  LOP3.LUT R13, R12, R13, RZ, 0x3c, !PT ;  /* 0x0000000d0c0d7212 */ /* 0x000fe400078e3cff */
[----:B------:R-:W-:Y:S02]  /*ba90*/  LOP3.LUT R10, R10, 0x7fffe000, RZ, 0xc0, !PT ;  /* 0x7fffe0000a0a7812 */ /* 0x000fe400078ec0ff */
[----:B------:R-:W-:Y:S02]  /*baa0*/  SHF.L.U32 R55, R14, 0x1, RZ ;  /* 0x000000010e377819 */ /* 0x000fe400000006ff */
[----:B------:R-:W-:-:S03]  /*bab0*/  IADD3 R54, R13, R10, R8 ;  /* 0x0000000a0d367210 */ /* 0x000fc60007ffe008 */
[----:B------:R-:W1:Y:S01]  /*bac0*/  LDS.128 R12, [R55+0xc100] ;  /* 0x00c10000370c7984 */ /* 0x000e620000000c00 */
[----:B------:R-:W-:-:S05]  /*bad0*/  SHF.L.U32 R54, R54, 0x1, RZ ;  /* 0x0000000136367819 */ /* 0x000fca00000006ff */
[----:B------:R-:W2:Y:S01]  /*bae0*/  LDS.128 R8, [R54+0xc100] ;  /* 0x00c1000036087984 */ /* 0x000ea20000000c00 */
[--C-:B-1----:R-:W-:Y:S02]  /*baf0*/  HADD2.F32 R56, -RZ, R12.reuse.H0_H0 ;  /* 0x2000000cff387230 */ /* 0x102fe40000004100 */
[----:B------:R-:W-:Y:S02]  /*bb00*/  HADD2.F32 R57, -RZ, R12.H1_H1 ;  /* 0x3000000cff397230 */ /* 0x000fe40000004100 */
[----:B------:R-:W-:Y:S01]  /*bb10*/  HADD2.F32 R12, -RZ, R13.H0_H0 ;  /* 0x2000000dff0c7230 */ /* 0x000fe20000004100 */
[----:B------:R-:W-:Y:S01]  /*bb20*/  FMUL.FTZ R70, R61, R56 ;  /* 0x000000383d467220 */ /* 0x000fe20000410000 */
[--C-:B--2---:R-:W-:Y:S01]  /*bb30*/  HADD2.F32 R60, -RZ, R8.reuse.H0_H0 ;  /* 0x20000008ff3c7230 */ /* 0x104fe20000004100 */
[C---:B------:R-:W-:Y:S01]  /*bb40*/  FMUL.FTZ R75, R66.reuse, R57 ;  /* 0x00000039424b7220 */ /* 0x040fe20000410000 */
[----:B------:R-:W-:Y:S01]  /*bb50*/  HADD2.F32 R62, -RZ, R8.H1_H1 ;  /* 0x30000008ff3e7230 */ /* 0x000fe20000004100 */
[----:B------:R-:W-:Y:S01]  /*bb60*/  FMUL.FTZ R52, R67, R12 ;  /* 0x0000000c43347220 */ /* 0x000fe20000410000 */
[----:B------:R-:W-:Y:S01]  /*bb70*/  HADD2.F32 R8, -RZ, R9.H0_H0 ;  /* 0x20000009ff087230 */ /* 0x000fe20000004100 */
[----:B------:R-:W-:Y:S01]  /*bb80*/  FMUL.FTZ R61, R61, R60 ;  /* 0x0000003c3d3d7220 */ /* 0x000fe20000410000 */
[----:B------:R-:W-:Y:S01]  /*bb90*/  HADD2.F32 R58, -RZ, R13.H1_H1 ;  /* 0x3000000dff3a7230 */ /* 0x000fe20000004100 */
[----:B------:R-:W-:Y:S01]  /*bba0*/  FMUL.FTZ R66, R66, R62 ;  /* 0x0000003e42427220 */ /* 0x000fe20000410000 */
[----:B------:R-:W-:Y:S01]  /*bbb0*/  HADD2.F32 R13, -RZ, R14.H0_H0 ;  /* 0x2000000eff0d7230 */ /* 0x000fe20000004100 */
[-C--:B------:R-:W-:Y:S01]  /*bbc0*/  FMUL.FTZ R67, R67, R8.reuse ;  /* 0x0000000843437220 */ /* 0x080fe20000410000 */
[----:B------:R-:W-:Y:S01]  /*bbd0*/  HADD2.F32 R63, -RZ, R9.H1_H1 ;  /* 0x30000009ff3f7230 */ /* 0x000fe20000004100 */
[----:B------:R-:W-:Y:S01]  /*bbe0*/  FFMA.FTZ R52, R73, R8, R52 ;  /* 0x0000000849347223 */ /* 0x000fe20000010034 */
[----:B------:R-:W-:Y:S01]  /*bbf0*/  HADD2.F32 R8, -RZ, R51.H1_H1 ;  /* 0x30000033ff087230 */ /* 0x000fe20000004100 */
[----:B------:R-:W-:Y:S01]  /*bc00*/  FFMA.FTZ R75, R50, R62, R75 ;  /* 0x0000003e324b7223 */ /* 0x000fe2000001004b */
[----:B------:R-:W-:Y:S01]  /*bc10*/  HADD2.F32 R9, -RZ, R10.H0_H0 ;  /* 0x2000000aff097230 */ /* 0x000fe20000004100 */
[----:B------:R-:W-:Y:S01]  /*bc20*/  FFMA.FTZ R60, R65, R60, R70 ;  /* 0x0000003c413c7223 */ /* 0x000fe20000010046 */
[----:B------:R-:W-:Y:S01]  /*bc30*/  HADD2.F32 R62, -RZ, R53.H1_H1 ;  /* 0x30000035ff3e7230 */ /* 0x000fe20000004100 */
[C---:B------:R-:W-:Y:S01]  /*bc40*/  FMUL.FTZ R72, R8.reuse, R13 ;  /* 0x0000000d08487220 */ /* 0x040fe20000410000 */
[----:B------:R-:W-:Y:S01]  /*bc50*/  HADD2.F32 R59, -RZ, R14.H1_H1 ;  /* 0x3000000eff3b7230 */ /* 0x000fe20000004100 */
[C---:B------:R-:W-:Y:S01]  /*bc60*/  FMUL.FTZ R74, R47.reuse, R58 ;  /* 0x0000003a2f4a7220 */ /* 0x040fe20000410000 */
[----:B------:R-:W-:Y:S01]  /*bc70*/  HADD2.F32 R70, -RZ, R46.H1_H1 ;  /* 0x3000002eff467230 */ /* 0x000fe20000004100 */
[----:B------:R-:W-:Y:S01]  /*bc80*/  FMUL.FTZ R47, R47, R63 ;  /* 0x0000003f2f2f7220 */ /* 0x000fe20000410000 */
[--C-:B------:R-:W-:Y:S01]  /*bc90*/  HADD2.F32 R14, -RZ, R15.reuse.H0_H0 ;  /* 0x2000000fff0e7230 */ /* 0x100fe20000004100 */
[-C--:B------:R-:W-:Y:S01]  /*bca0*/  FMUL.FTZ R8, R8, R9.reuse ;  /* 0x0000000908087220 */ /* 0x080fe20000410000 */
[----:B------:R-:W-:Y:S01]  /*bcb0*/  HADD2.F32 R64, -RZ, R10.H1_H1 ;  /* 0x3000000aff407230 */ /* 0x000fe20000004100 */
[----:B------:R-:W-:Y:S01]  /*bcc0*/  FFMA.FTZ R72, R62, R9, R72 ;  /* 0x000000093e487223 */ /* 0x000fe20000010048 */
[----:B------:R-:W-:Y:S01]  /*bcd0*/  HADD2.F32 R9, -RZ, R48.H1_H1 ;  /* 0x30000030ff097230 */ /* 0x000fe20000004100 */
[----:B------:R-:W-:Y:S01]  /*bce0*/  FFMA.FTZ R63, R49, R63, R74 ;  /* 0x0000003f313f7223 */ /* 0x000fe2000001004a */
[----:B------:R-:W-:Y:S01]  /*bcf0*/  HADD2.F32 R15, -RZ, R15.H1_H1 ;  /* 0x3000000fff0f7230 */ /* 0x000fe20000004100 */
[C---:B------:R-:W-:Y:S01]  /*bd00*/  FMUL.FTZ R79, R70.reuse, R59 ;  /* 0x0000003b464f7220 */ /* 0x040fe20000410000 */
[----:B------:R-:W-:Y:S01]  /*bd10*/  HADD2.F32 R10, -RZ, R11.H0_H0 ;  /* 0x2000000bff0a7230 */ /* 0x000fe20000004100 */
[-C--:B------:R-:W-:Y:S01]  /*bd20*/  FMUL.FTZ R70, R70, R64.reuse ;  /* 0x0000004046467220 */ /* 0x080fe20000410000 */
[----:B------:R-:W-:Y:S01]  /*bd30*/  HADD2.F32 R51, -RZ, R51.H0_H0 ;  /* 0x20000033ff337230 */ /* 0x000fe20000004100 */
[----:B------:R-:W-:Y:S01]  /*bd40*/  FFMA.FTZ R79, R9, R64, R79 ;  /* 0x00000040094f7223 */ /* 0x000fe2000001004f */
[----:B------:R-:W-:Y:S01]  /*bd50*/  HADD2.F32 R74, -RZ, R46.H0_H0 ;  /* 0x2000002eff4a7230 */ /* 0x000fe20000004100 */
[----:B------:R-:W-:Y:S01]  /*bd60*/  FFMA.FTZ R61, R65, R56, -R61 ;  /* 0x00000038413d7223 */ /* 0x000fe2000001083d */
[----:B------:R-:W-:Y:S01]  /*bd70*/  HADD2.F32 R11, -RZ, R11.H1_H1 ;  /* 0x3000000bff0b7230 */ /* 0x000fe20000004100 */
[C---:B------:R-:W-:Y:S01]  /*bd80*/  FMUL.FTZ R46, R51.reuse, R14 ;  /* 0x0000000e332e7220 */ /* 0x040fe20000410000 */
[----:B------:R-:W-:Y:S01]  /*bd90*/  HADD2.F32 R53, -RZ, R53.H0_H0 ;  /* 0x20000035ff357230 */ /* 0x000fe20000004100 */
[----:B------:R-:W-:Y:S01]  /*bda0*/  FMUL.FTZ R64, R74, R15 ;  /* 0x0000000f4a407220 */ /* 0x000fe20000410000 */
[----:B------:R-:W-:Y:S01]  /*bdb0*/  HADD2.F32 R48, -RZ, R48.H0_H0 ;  /* 0x20000030ff307230 */ /* 0x000fe20000004100 */
[----:B------:R-:W-:-:S02]  /*bdc0*/  FMUL.FTZ R51, R51, R10 ;  /* 0x0000000a33337220 */ /* 0x000fc40000410000 */
[----:B------:R-:W-:Y:S02]  /*bdd0*/  FMUL.FTZ R74, R74, R11 ;  /* 0x0000000b4a4a7220 */ /* 0x000fe40000410000 */
[----:B------:R-:W-:Y:S02]  /*bde0*/  FFMA.FTZ R66, R50, R57, -R66 ;  /* 0x0000003932427223 */ /* 0x000fe40000010842 */
[----:B------:R-:W-:Y:S02]  /*bdf0*/  FFMA.FTZ R67, R73, R12, -R67 ;  /* 0x0000000c49437223 */ /* 0x000fe40000010843 */
[----:B------:R-:W-:Y:S01]  /*be00*/  FFMA.FTZ R58, R49, R58, -R47 ;  /* 0x0000003a313a7223 */ /* 0x000fe2000001082f */
[----:B------:R-:W-:Y:S01]  /*be10*/  F2FP.PACK_AB R12, R66, R61 ;  /* 0x0000003d420c723e */ /* 0x000fe200000000ff */
[----:B------:R-:W-:Y:S01]  /*be20*/  FFMA.FTZ R62, R62, R13, -R8 ;  /* 0x0000000d3e3e7223 */ /* 0x000fe20000010808 */
[----:B------:R-:W-:Y:S01]  /*be30*/  F2FP.PACK_AB R8, R75, R60 ;  /* 0x0000003c4b08723e */ /* 0x000fe200000000ff */
[----:B------:R-:W-:Y:S01]  /*be40*/  FFMA.FTZ R59, R9, R59, -R70 ;  /* 0x0000003b093b7223 */ /* 0x000fe20000010846 */
[----:B------:R-:W-:Y:S01]  /*be50*/  F2FP.PACK_AB R13, R58, R67 ;  /* 0x000000433a0d723e */ /* 0x000fe200000000ff */
[----:B------:R-:W-:Y:S01]  /*be60*/  FFMA.FTZ R51, R53, R14, -R51 ;  /* 0x0000000e35337223 */ /* 0x000fe20000010833 */
[----:B------:R-:W-:Y:S01]  /*be70*/  F2FP.PACK_AB R9, R63, R52 ;  /* 0x000000343f09723e */ /* 0x000fe200000000ff */
[C---:B------:R-:W-:Y:S01]  /*be80*/  FFMA.FTZ R74, R48.reuse, R15, -R74 ;  /* 0x0000000f304a7223 */ /* 0x040fe2000001084a */
[----:B------:R-:W-:Y:S01]  /*be90*/  F2FP.PACK_AB R14, R59, R62 ;  /* 0x0000003e3b0e723e */ /* 0x000fe200000000ff */
[----:B------:R-:W-:Y:S01]  /*bea0*/  FFMA.FTZ R46, R53, R10, R46 ;  /* 0x0000000a352e7223 */ /* 0x000fe2000001002e */
[----:B------:R-:W-:Y:S01]  /*beb0*/  F2FP.PACK_AB R10, R79, R72 ;  /* 0x000000484f0a723e */ /* 0x000fe200000000ff */
[----:B------:R-:W-:Y:S01]  /*bec0*/  FFMA.FTZ R11, R48, R11, R64 ;  /* 0x0000000b300b7223 */ /* 0x000fe20000010040 */
[----:B------:R-:W-:-:S04]  /*bed0*/  F2FP.PACK_AB R15, R74, R51 ;  /* 0x000000334a0f723e */ /* 0x000fc800000000ff */
[----:B------:R-:W-:Y:S01]  /*bee0*/  F2FP.PACK_AB R11, R11, R46 ;  /* 0x0000002e0b0b723e */ /* 0x000fe200000000ff */
[----:B------:R1:W-:Y:S04]  /*bef0*/  STS.128 [R55+0xc100], R12 ;  /* 0x00c1000c37007388 */ /* 0x0003e80000000c00 */
[----:B------:R1:W-:Y:S02]  /*bf00*/  STS.128 [R54+0xc100], R8 ;  /* 0x00c1000836007388 */ /* 0x0003e40000000c00 */
.L_x_135:
[----:B------:R-:W-:Y:S05]  /*bf10*/  BSYNC B0 ;  /* 0x0000000000007941 */ /* 0x000fea0003800000 */
.L_x_134:
[----:B-1----:R-:W-:Y:S01]  /*bf20*/  IADD3 R9, R36, 0x20, RZ ;  /* 0x0000002024097810 */ /* 0x002fe20007ffe0ff */
[----:B------:R-:W-:Y:S03]  /*bf30*/  BSSY B0, `(.L_x_136) ;  /* 0x000006b000007945 */ /* 0x000fe60003800000 */
[----:B------:R-:W-:-:S13]  /*bf40*/  ISETP.GE.AND P0, PT, R9, c[0x0][0x27c], PT ;  /* 0x00009f0009007a0c */ /* 0x000fda0003f06270 */
[----:B------:R-:W-:Y:S05]  /*bf50*/  @P0 BRA `(.L_x_137) ;  /* 0x0000068000000947 */ /* 0x000fea0003800000 */
[----:B------:R-:W-:Y:S01]  /*bf60*/  SHF.R.S32.HI R12, RZ, 0x1f, R9 ;  /* 0x0000001fff0c7819 */ /* 0x000fe20000011409 */
[--C-:B------:R-:W-:Y:S01]  /*bf70*/  HADD2.F32 R53, -RZ, R41.reuse.H1_H1 ;  /* 0x30000029ff357230 */ /* 0x100fe20000004100 */
[----:B------:R-:W-:Y:S01]  /*bf80*/  MOV R13, c[0x0][0x27c] ;  /* 0x00009f00000d7a02 */ /* 0x000fe20000000f00 */
[----:B------:R-:W-:Y:S01]  /*bf90*/  HADD2.F32 R41, -RZ, R41.H0_H0 ;  /* 0x20000029ff297230 */ /* 0x000fe20000004100 */
[CC--:B------:R-:W-:Y:S01]  /*bfa0*/  LEA.HI R15, R12.reuse, R9.reuse, RZ, 0x3 ;  /* 0x000000090c0f7211 */ /* 0x0c0fe200078f18ff */
[--C-:B------:R-:W-:Y:S01]  /*bfb0*/  HADD2.F32 R57, -RZ, R43.reuse.H1_H1 ;  /* 0x3000002bff397230 */ /* 0x100fe20000004100 */
[----:B------:R-:W-:Y:S01]  /*bfc0*/  SHF.R.S32.HI R8, RZ, 0x1f, R25 ;  /* 0x0000001fff087819 */ /* 0x000fe20000011419 */
[--C-:B------:R-:W-:Y:S01]  /*bfd0*/  HADD2.F32 R58, -RZ, R38.reuse.H1_H1 ;  /* 0x30000026ff3a7230 */ /* 0x100fe20000004100 */
[----:B------:R-:W-:Y:S01]  /*bfe0*/  SHF.R.S32.HI R10, RZ, 0x3, R15 ;  /* 0x00000003ff0a7819 */ /* 0x000fe2000001140f */
[----:B------:R-:W-:Y:S01]  /*bff0*/  HADD2.F32 R43, -RZ, R43.H0_H0 ;  /* 0x2000002bff2b7230 */ /* 0x000fe20000004100 */
[----:B------:R-:W-:Y:S01]  /*c000*/  LEA.HI R12, R12, R9, RZ, 0x6 ;  /* 0x000000090c0c7211 */ /* 0x000fe200078f30ff */
[----:B------:R-:W-:Y:S01]  /*c010*/  HADD2.F32 R38, -RZ, R38.H0_H0 ;  /* 0x20000026ff267230 */ /* 0x000fe20000004100 */
[----:B------:R-:W-:Y:S01]  /*c020*/  LEA.HI R13, R13, R10, RZ, 0x1d ;  /* 0x0000000a0d0d7211 */ /* 0x000fe200078fe8ff */
[----:B------:R-:W-:Y:S01]  /*c030*/  HADD2.F32 R62, -RZ, R37.H1_H1 ;  /* 0x30000025ff3e7230 */ /* 0x000fe20000004100 */
[----:B------:R-:W-:-:S02]  /*c040*/  SHF.L.U32 R14, R25, 0x6, RZ ;  /* 0x00000006190e7819 */ /* 0x000fc400000006ff */
[----:B------:R-:W-:Y:S02]  /*c050*/  LEA.HI R9, R8, R25, RZ, 0x3 ;  /* 0x0000001908097211 */ /* 0x000fe400078f18ff */
[----:B------:R-:W-:Y:S02]  /*c060*/  SHF.R.S32.HI R8, RZ, 0x1f, R13 ;  /* 0x0000001fff087819 */ /* 0x000fe4000001140d */
[----:B------:R-:W-:Y:S01]  /*c070*/  LOP3.LUT R14, R14, 0x1c0, RZ, 0xc0, !PT ;  /* 0x000001c00e0e7812 */ /* 0x000fe200078ec0ff */
[----:B------:R-:W-:Y:S01]  /*c080*/  IMAD.SHL.U32 R9, R9, 0x40, RZ ;  /* 0x0000004009097824 */ /* 0x000fe200078e00ff */
[----:B------:R-:W-:Y:S02]  /*c090*/  LEA.HI R8, R8, R13, RZ, 0x3 ;  /* 0x0000000d08087211 */ /* 0x000fe400078f18ff */
[----:B------:R-:W-:Y:S02]  /*c0a0*/  SHF.L.U32 R11, R13, 0x3, RZ ;  /* 0x000000030d0b7819 */ /* 0x000fe400000006ff */
[----:B------:R-:W-:Y:S01]  /*c0b0*/  SHF.L.U32 R12, R12, 0x7, RZ ;  /* 0x000000070c0c7819 */ /* 0x000fe200000006ff */
[----:B------:R-:W-:Y:S01]  /*c0c0*/  IMAD.SHL.U32 R8, R8, 0x400, RZ ;  /* 0x0000040008087824 */ /* 0x000fe200078e00ff */
[----:B------:R-:W-:-:S02]  /*c0d0*/  LOP3.LUT R15, R14, 0x38, R15, 0xf8, !PT ;  /* 0x000000380e0f7812 */ /* 0x000fc400078ef80f */
[----:B------:R-:W-:Y:S02]  /*c0e0*/  SHF.R.U32.HI R10, RZ, 0x3, R14 ;  /* 0x00000003ff0a7819 */ /* 0x000fe4000001160e */
[----:B------:R-:W-:Y:S02]  /*c0f0*/  LOP3.LUT R11, R14, 0x38, R11, 0xf8, !PT ;  /* 0x000000380e0b7812 */ /* 0x000fe400078ef80b */
[----:B------:R-:W-:Y:S02]  /*c100*/  LOP3.LUT R12, R12, 0x7fffe000, RZ, 0xc0, !PT ;  /* 0x7fffe0000c0c7812 */ /* 0x000fe400078ec0ff */
[-C--:B------:R-:W-:Y:S02]  /*c110*/  LOP3.LUT R15, R15, R10.reuse, RZ, 0x3c, !PT ;  /* 0x0000000a0f0f7212 */ /* 0x080fe400078e3cff */
[----:B------:R-:W-:Y:S02]  /*c120*/  LOP3.LUT R9, R9, 0xfffffe00, RZ, 0xc0, !PT ;  /* 0xfffffe0009097812 */ /* 0x000fe400078ec0ff */
[----:B------:R-:W-:-:S02]  /*c130*/  LOP3.LUT R10, R11, R10, RZ, 0x3c, !PT ;  /* 0x0000000a0b0a7212 */ /* 0x000fc400078e3cff */
[----:B------:R-:W-:Y:S02]  /*c140*/  LOP3.LUT R8, R8, 0x7fffe000, RZ, 0xc0, !PT ;  /* 0x7fffe00008087812 */ /* 0x000fe400078ec0ff */
[--C-:B------:R-:W-:Y:S02]  /*c150*/  IADD3 R12, R15, R12, R9.reuse ;  /* 0x0000000c0f0c7210 */ /* 0x100fe40007ffe009 */
[----:B------:R-:W-:Y:S02]  /*c160*/  IADD3 R8, R10, R8, R9 ;  /* 0x000000080a087210 */ /* 0x000fe40007ffe009 */
[----:B------:R-:W-:Y:S02]  /*c170*/  SHF.L.U32 R47, R12, 0x1, RZ ;  /* 0x000000010c2f7819 */ /* 0x000fe400000006ff */
[----:B------:R-:W-:-:S03]  /*c180*/  SHF.L.U32 R46, R8, 0x1, RZ ;  /* 0x00000001082e7819 */ /* 0x000fc600000006ff */
[----:B------:R-:W1:Y:S04]  /*c190*/  LDS.128 R12, [R47+0xc100] ;  /* 0x00c100002f0c7984 */ /* 0x000e680000000c00 */
        /* <DEDUP_REMOVED lines=10> */
[-C--:B------:R-:W-:Y:S01]  /*c240*/  FMUL.FTZ R53, R53, R52.reuse ;  /* 0x0000003435357220 */ /* 0x080fe20000410000 */
[----:B------:R-:W-:Y:S01]  /*c250*/  HADD2.F32 R50, -RZ, R13.H1_H1 ;  /* 0x3000000dff327230 */ /* 0x000fe20000004100 */
[----:B------:R-:W-:Y:S01]  /*c260*/  FFMA.FTZ R52, R57, R52, R59 ;  /* 0x0000003439347223 */ /* 0x000fe2000001003b */
[----:B------:R-:W-:Y:S01]  /*c270*/  HADD2.F32 R59, -RZ, R40.H1_H1 ;  /* 0x30000028ff3b7230 */ /* 0x000fe20000004100 */
[-C--:B------:R-:W-:Y:S01]  /*c280*/  FMUL.FTZ R41, R41, R8.reuse ;  /* 0x0000000829297220 */ /* 0x080fe20000410000 */
[----:B------:R-:W-:Y:S01]  /*c290*/  HADD2.F32 R13, -RZ, R14.H0_H0 ;  /* 0x2000000eff0d7230 */ /* 0x000fe20000004100 */
[----:B------:R-:W-:Y:S01]  /*c2a0*/  FFMA.FTZ R60, R43, R8, R60 ;  /* 0x000000082b3c7223 */ /* 0x000fe2000001003c */
[----:B------:R-:W-:Y:S01]  /*c2b0*/  HADD2.F32 R8, -RZ, R42.H1_H1 ;  /* 0x3000002aff087230 */ /* 0x000fe20000004100 */
[-C--:B------:R-:W-:Y:S01]  /*c2c0*/  FMUL.FTZ R58, R58, R54.reuse ;  /* 0x000000363a3a7220 */ /* 0x080fe20000410000 */
[----:B------:R-:W-:Y:S01]  /*c2d0*/  HADD2.F32 R55, -RZ, R9.H1_H1 ;  /* 0x30000009ff377230 */ /* 0x000fe20000004100 */
[----:B------:R-:W-:Y:S01]  /*c2e0*/  FFMA.FTZ R61, R59, R54, R61 ;  /* 0x000000363b3d7223 */ /* 0x000fe2000001003d */
[----:B------:R-:W-:Y:S01]  /*c2f0*/  HADD2.F32 R40, -RZ, R40.H0_H0 ;  /* 0x20000028ff287230 */ /* 0x000fe20000004100 */
[----:B------:R-:W-:Y:S01]  /*c300*/  FMUL.FTZ R65, R38, R50 ;  /* 0x0000003226417220 */ /* 0x000fe20000410000 */
[----:B------:R-:W-:Y:S01]  /*c310*/  HADD2.F32 R9, -RZ, R10.H0_H0 ;  /* 0x2000000aff097230 */ /* 0x000fe20000004100 */
[----:B------:R-:W-:Y:S01]  /*c320*/  FMUL.FTZ R64, R8, R13 ;  /* 0x0000000d08407220 */ /* 0x000fe20000410000 */
[----:B------:R-:W-:Y:S01]  /*c330*/  HADD2.F32 R54, -RZ, R45.H1_H1 ;  /* 0x3000002dff367230 */ /* 0x000fe20000004100 */
[-C--:B------:R-:W-:Y:S01]  /*c340*/  FMUL.FTZ R63, R38, R55.reuse ;  /* 0x00000037263f7220 */ /* 0x080fe20000410000 */
[----:B------:R-:W-:Y:S01]  /*c350*/  HADD2.F32 R51, -RZ, R14.H1_H1 ;  /* 0x3000000eff337230 */ /* 0x000fe20000004100 */
[----:B------:R-:W-:Y:S01]  /*c360*/  FFMA.FTZ R55, R40, R55, R65 ;  /* 0x0000003728377223 */ /* 0x000fe20000010041 */
[----:B------:R-:W-:Y:S01]  /*c370*/  HADD2.F32 R14, -RZ, R15.H0_H0 ;  /* 0x2000000fff0e7230 */ /* 0x000fe20000004100 */
[-C--:B------:R-:W-:Y:S01]  /*c380*/  FMUL.FTZ R8, R8, R9.reuse ;  /* 0x0000000908087220 */ /* 0x080fe20000410000 */
[----:B------:R-:W-:Y:S01]  /*c390*/  HADD2.F32 R65, -RZ, R42.H0_H0 ;  /* 0x2000002aff417230 */ /* 0x000fe20000004100 */
[----:B------:R-:W-:Y:S01]  /*c3a0*/  FFMA.FTZ R38, R54, R9, R64 ;  /* 0x0000000936267223 */ /* 0x000fe20000010040 */
[----:B------:R-:W-:Y:S01]  /*c3b0*/  HADD2.F32 R56, -RZ, R10.H1_H1 ;  /* 0x3000000aff387230 */ /* 0x000fe20000004100 */
[C---:B------:R-:W-:Y:S01]  /*c3c0*/  FMUL.FTZ R67, R62.reuse, R51 ;  /* 0x000000333e437220 */ /* 0x040fe20000410000 */
[----:B------:R-:W-:Y:S01]  /*c3d0*/  HADD2.F32 R9, -RZ, R39.H1_H1 ;  /* 0x30000027ff097230 */ /* 0x000fe20000004100 */
[----:B------:R-:W-:Y:S01]  /*c3e0*/  FFMA.FTZ R53, R57, R48, -R53 ;  /* 0x0000003039357223 */ /* 0x000fe20000010835 */
[----:B------:R-:W-:Y:S01]  /*c3f0*/  HADD2.F32 R15, -RZ, R15.H1_H1 ;  /* 0x3000000fff0f7230 */ /* 0x000fe20000004100 */
[-C--:B------:R-:W-:Y:S01]  /*c400*/  FMUL.FTZ R62, R62, R56.reuse ;  /* 0x000000383e3e7220 */ /* 0x080fe20000410000 */
[----:B------:R-:W-:Y:S01]  /*c410*/  HADD2.F32 R10, -RZ, R11.H0_H0 ;  /* 0x2000000bff0a7230 */ /* 0x000fe20000004100 */
[----:B------:R-:W-:Y:S01]  /*c420*/  FFMA.FTZ R67, R9, R56, R67 ;  /* 0x0000003809437223 */ /* 0x000fe20000010043 */
[----:B------:R-:W-:Y:S01]  /*c430*/  HADD2.F32 R42, -RZ, R37.H0_H0 ;  /* 0x20000025ff2a7230 */ /* 0x000fe20000004100 */
[C---:B------:R-:W-:Y:S01]  /*c440*/  FMUL.FTZ R37, R65.reuse, R14 ;  /* 0x0000000e41257220 */ /* 0x040fe20000410000 */
[----:B------:R-:W-:Y:S01]  /*c450*/  HADD2.F32 R45, -RZ, R45.H0_H0 ;  /* 0x2000002dff2d7230 */ /* 0x000fe20000004100 */
[----:B------:R-:W-:Y:S01]  /*c460*/  FMUL.FTZ R65, R65, R10 ;  /* 0x0000000a41417220 */ /* 0x000fe20000410000 */
[----:B------:R-:W-:Y:S01]  /*c470*/  HADD2.F32 R11, -RZ, R11.H1_H1 ;  /* 0x3000000bff0b7230 */ /* 0x000fe20000004100 */
[----:B------:R-:W-:Y:S01]  /*c480*/  FFMA.FTZ R58, R59, R49, -R58 ;  /* 0x000000313b3a7223 */ /* 0x000fe2000001083a */
[----:B------:R-:W-:Y:S01]  /*c490*/  HADD2.F32 R56, -RZ, R39.H0_H0 ;  /* 0x20000027ff387230 */ /* 0x000fe20000004100 */
[----:B------:R-:W-:-:S02]  /*c4a0*/  FMUL.FTZ R39, R42, R15 ;  /* 0x0000000f2a277220 */ /* 0x000fc40000410000 */
[----:B------:R-:W-:Y:S02]  /*c4b0*/  FFMA.FTZ R37, R45, R10, R37 ;  /* 0x0000000a2d257223 */ /* 0x000fe40000010025 */
[-C--:B------:R-:W-:Y:S02]  /*c4c0*/  FMUL.FTZ R10, R42, R11.reuse ;  /* 0x0000000b2a0a7220 */ /* 0x080fe40000410000 */
[----:B------:R-:W-:Y:S02]  /*c4d0*/  FFMA.FTZ R42, R56, R11, R39 ;  /* 0x0000000b382a7223 */ /* 0x000fe40000010027 */
        /* <DEDUP_REMOVED lines=11> */
[----:B------:R-:W-:-:S02]  /*c590*/  F2FP.PACK_AB R14, R51, R54 ;  /* 0x00000036330e723e */ /* 0x000fc400000000ff */
[----:B------:R-:W-:Y:S02]  /*c5a0*/  F2FP.PACK_AB R10, R67, R38 ;  /* 0x00000026430a723e */ /* 0x000fe400000000ff */
[----:B------:R-:W-:-:S05]  /*c5b0*/  F2FP.PACK_AB R15, R56, R65 ;  /* 0x00000041380f723e */ /* 0x000fca00000000ff */
[----:B------:R1:W-:Y:S04]  /*c5c0*/  STS.128 [R47+0xc100], R12 ;  /* 0x00c1000c2f007388 */ /* 0x0003e80000000c00 */
[----:B------:R1:W-:Y:S02]  /*c5d0*/  STS.128 [R46+0xc100], R8 ;  /* 0x00c100082e007388 */ /* 0x0003e40000000c00 */
.L_x_137:
[----:B------:R-:W-:Y:S05]  /*c5e0*/  BSYNC B0 ;  /* 0x0000000000007941 */ /* 0x000fea0003800000 */
.L_x_136:
[----:B------:R-:W-:-:S04]  /*c5f0*/  IADD3 R36, R36, 0x40, RZ ;  /* 0x0000004024247810 */ /* 0x000fc80007ffe0ff */
[----:B------:R-:W-:-:S13]  /*c600*/  ISETP.GE.AND P0, PT, R36, c[0x0][0x27c], PT ;  /* 0x00009f0024007a0c */ /* 0x000fda0003f06270 */
[----:B------:R-:W-:Y:S05]  /*c610*/  @P0 BRA `(.L_x_115) ;  /* 0x0000068000000947 */ /* 0x000fea0003800000 */
[----:B-1----:R-:W-:Y:S01]  /*c620*/  SHF.R.S32.HI R13, RZ, 0x1f, R36 ;  /* 0x0000001fff0d7819 */ /* 0x002fe20000011424 */
[--C-:B------:R-:W-:Y:S01]  /*c630*/  HADD2.F32 R49, -RZ, R32.reuse.H0_H0 ;  /* 0x20000020ff317230 */ /* 0x100fe20000004100 */
[----:B------:R-:W-:Y:S01]  /*c640*/  MOV R11, c[0x0][0x27c] ;  /* 0x00009f00000b7a02 */ /* 0x000fe20000000f00 */
[----:B------:R-:W-:Y:S01]  /*c650*/  HADD2.F32 R42, -RZ, R32.H1_H1 ;  /* 0x30000020ff2a7230 */ /* 0x000fe20000004100 */
[----:B------:R-:W-:Y:S01]  /*c660*/  LEA.HI R9, R13, R36, RZ, 0x3 ;  /* 0x000000240d097211 */ /* 0x000fe200078f18ff */
[--C-:B------:R-:W-:Y:S01]  /*c670*/  HADD2.F32 R48, -RZ, R34.reuse.H1_H1 ;  /* 0x30000022ff307230 */ /* 0x100fe20000004100 */
[----:B------:R-:W-:Y:S01]  /*c680*/  SHF.R.S32.HI R8, RZ, 0x1f, R25 ;  /* 0x0000001fff087819 */ /* 0x000fe20000011419 */
[----:B------:R-:W-:Y:S01]  /*c690*/  HADD2.F32 R51, -RZ, R34.H0_H0 ;  /* 0x20000022ff337230 */ /* 0x000fe20000004100 */
[----:B------:R-:W-:Y:S01]  /*c6a0*/  SHF.R.S32.HI R10, RZ, 0x3, R9 ;  /* 0x00000003ff0a7819 */ /* 0x000fe20000011409 */
[----:B------:R-:W-:Y:S01]  /*c6b0*/  HADD2.F32 R47, -RZ, R29.H1_H1 ;  /* 0x3000001dff2f7230 */ /* 0x000fe20000004100 */
[----:B------:R-:W-:Y:S01]  /*c6c0*/  SHF.L.U32 R12, R25, 0x6, RZ ;  /* 0x00000006190c7819 */ /* 0x000fe200000006ff */
[----:B------:R-:W-:Y:S01]  /*c6d0*/  HADD2.F32 R32, -RZ, R31.H1_H1 ;  /* 0x3000001fff207230 */ /* 0x000fe20000004100 */
[----:B------:R-:W-:Y:S01]  /*c6e0*/  LEA.HI R11, R11, R10, RZ, 0x1d ;  /* 0x0000000a0b0b7211 */ /* 0x000fe200078fe8ff */
[----:B------:R-:W-:Y:S01]  /*c6f0*/  HADD2.F32 R52, -RZ, R29.H0_H0 ;  /* 0x2000001dff347230 */ /* 0x000fe20000004100 */
[----:B------:R-:W-:Y:S01]  /*c700*/  LEA.HI R8, R8, R25, RZ, 0x3 ;  /* 0x0000001908087211 */ /* 0x000fe200078f18ff */
[----:B------:R-:W-:Y:S01]  /*c710*/  HADD2.F32 R54, -RZ, R31.H0_H0 ;  /* 0x2000001fff367230 */ /* 0x000fe20000004100 */
[----:B------:R-:W-:Y:S01]  /*c720*/  SHF.R.S32.HI R10, RZ, 0x1f, R11 ;  /* 0x0000001fff0a7819 */ /* 0x000fe2000001140b */
[--C-:B------:R-:W-:Y:S01]  /*c730*/  HADD2.F32 R56, -RZ, R35.reuse.H1_H1 ;  /* 0x30000023ff387230 */ /* 0x100fe20000004100 */
[----:B------:R-:W-:Y:S01]  /*c740*/  LOP3.LUT R12, R12, 0x1c0, RZ, 0xc0, !PT ;  /* 0x000001c00c0c7812 */ /* 0x000fe200078ec0ff */
[----:B------:R-:W-:Y:S01]  /*c750*/  IMAD.SHL.U32 R8, R8, 0x40, RZ ;  /* 0x0000004008087824 */ /* 0x000fe200078e00ff */
[----:B------:R-:W-:Y:S01]  /*c760*/  LEA.HI R13, R13, R36, RZ, 0x6 ;  /* 0x000000240d0d7211 */ /* 0x000fe200078f30ff */
[--C-:B------:R-:W-:Y:S01]  /*c770*/  HADD2.F32 R29, -RZ, R28.reuse.H1_H1 ;  /* 0x3000001cff1d7230 */ /* 0x100fe20000004100 */
[----:B------:R-:W-:Y:S01]  /*c780*/  LEA.HI R10, R10, R11, RZ, 0x3 ;  /* 0x0000000b0a0a7211 */ /* 0x000fe200078f18ff */
[----:B------:R-:W-:Y:S01]  /*c790*/  HADD2.F32 R58, -RZ, R28.H0_H0 ;  /* 0x2000001cff3a7230 */ /* 0x000fe20000004100 */
[----:B------:R-:W-:Y:S01]  /*c7a0*/  LOP3.LUT R14, R12, 0x38, R9, 0xf8, !PT ;  /* 0x000000380c0e7812 */ /* 0x000fe200078ef809 */
[----:B------:R-:W-:Y:S01]  /*c7b0*/  HADD2.F32 R35, -RZ, R35.H0_H0 ;  /* 0x20000023ff237230 */ /* 0x000fe20000004100 */
[----:B------:R-:W-:Y:S01]  /*c7c0*/  SHF.L.U32 R15, R11, 0x3, RZ ;  /* 0x000000030b0f7819 */ /* 0x000fe200000006ff */
[----:B------:R-:W-:Y:S01]  /*c7d0*/  IMAD.SHL.U32 R11, R10, 0x400, RZ ;  /* 0x000004000a0b7824 */ /* 0x000fe200078e00ff */
[----:B------:R-:W-:-:S02]  /*c7e0*/  SHF.L.U32 R13, R13, 0x7, RZ ;  /* 0x000000070d0d7819 */ /* 0x000fc400000006ff */
[----:B------:R-:W-:Y:S02]  /*c7f0*/  SHF.R.U32.HI R9, RZ, 0x3, R12 ;  /* 0x00000003ff097819 */ /* 0x000fe4000001160c */
[----:B------:R-:W-:Y:S02]  /*c800*/  LOP3.LUT R12, R12, 0x38, R15, 0xf8, !PT ;  /* 0x000000380c0c7812 */ /* 0x000fe400078ef80f */
[----:B------:R-:W-:Y:S02]  /*c810*/  LOP3.LUT R13, R13, 0x7fffe000, RZ, 0xc0, !PT ;  /* 0x7fffe0000d0d7812 */ /* 0x000fe400078ec0ff */
[----:B------:R-:W-:Y:S02]  /*c820*/  LOP3.LUT R8, R8, 0xfffffe00, RZ, 0xc0, !PT ;  /* 0xfffffe0008087812 */ /* 0x000fe400078ec0ff */
[-C--:B------:R-:W-:Y:S02]  /*c830*/  LOP3.LUT R14, R14, R9.reuse, RZ, 0x3c, !PT ;  /* 0x000000090e0e7212 */ /* 0x080fe400078e3cff */
[----:B------:R-:W-:-:S02]  /*c840*/  LOP3.LUT R10, R12, R9, RZ, 0x3c, !PT ;  /* 0x000000090c0a7212 */ /* 0x000fc400078e3cff */
[--C-:B------:R-:W-:Y:S02]  /*c850*/  IADD3 R13, R14, R13, R8.reuse ;  /* 0x0000000d0e0d7210 */ /* 0x100fe40007ffe008 */
        /* <DEDUP_REMOVED lines=9> */
[C---:B------:R-:W-:Y:S01]  /*c8f0*/  FMUL.FTZ R50, R42.reuse, R37 ;  /* 0x000000252a327220 */ /* 0x040fe20000410000 */
[--C-:B--2---:R-:W-:Y:S02]  /*c900*/  HADD2.F32 R41, -RZ, R8.reuse.H0_H0 ;  /* 0x20000008ff297230 */ /* 0x104fe40000004100 */
[----:B------:R-:W-:Y:S01]  /*c910*/  HADD2.F32 R43, -RZ, R8.H1_H1 ;  /* 0x30000008ff2b7230 */ /* 0x000fe20000004100 */
[C---:B------:R-:W-:Y:S01]  /*c920*/  FMUL.FTZ R34, R49.reuse, R12 ;  /* 0x0000000c31227220 */ /* 0x040fe20000410000 */
[----:B------:R-:W-:Y:S01]  /*c930*/  HADD2.F32 R8, -RZ, R9.H0_H0 ;  /* 0x20000009ff087230 */ /* 0x000fe20000004100 */
[-C--:B------:R-:W-:Y:S01]  /*c940*/  FMUL.FTZ R42, R42, R41.reuse ;  /* 0x000000292a2a7220 */ /* 0x080fe20000410000 */
[----:B------:R-:W-:Y:S01]  /*c950*/  HADD2.F32 R39, -RZ, R13.H1_H1 ;  /* 0x3000000dff277230 */ /* 0x000fe20000004100 */
[----:B------:R-:W-:Y:S01]  /*c960*/  FFMA.FTZ R41, R48, R41, R50 ;  /* 0x0000002930297223 */ /* 0x000fe20000010032 */
[----:B------:R-:W-:Y:S01]  /*c970*/  HADD2.F32 R13, -RZ, R14.H0_H0 ;  /* 0x2000000eff0d7230 */ /* 0x000fe20000004100 */
[-C--:B------:R-:W-:Y:S01]  /*c980*/  FMUL.FTZ R49, R49, R8.reuse ;  /* 0x0000000831317220 */ /* 0x080fe20000410000 */
[----:B------:R-:W-:Y:S01]  /*c990*/  HADD2.F32 R45, -RZ, R9.H1_H1 ;  /* 0x30000009ff2d7230 */ /* 0x000fe20000004100 */
[----:B------:R-:W-:Y:S01]  /*c9a0*/  FFMA.FTZ R34, R51, R8, R34 ;  /* 0x0000000833227223 */ /* 0x000fe20000010022 */
[----:B------:R-:W-:Y:S01]  /*c9b0*/  HADD2.F32 R8, -RZ, R33.H1_H1 ;  /* 0x30000021ff087230 */ /* 0x000fe20000004100 */
[C---:B------:R-:W-:Y:S01]  /*c9c0*/  FMUL.FTZ R50, R47.reuse, R38 ;  /* 0x000000262f327220 */ /* 0x040fe20000410000 */
[----:B------:R-:W-:Y:S01]  /*c9d0*/  HADD2.F32 R9, -RZ, R10.H0_H0 ;  /* 0x2000000aff097230 */ /* 0x000fe20000004100 */
[-C--:B------:R-:W-:Y:S01]  /*c9e0*/  FMUL.FTZ R47, R47, R43.reuse ;  /* 0x0000002b2f2f7220 */ /* 0x080fe20000410000 */
[----:B------:R-:W-:Y:S01]  /*c9f0*/  HADD2.F32 R40, -RZ, R14.H1_H1 ;  /* 0x3000000eff287230 */ /* 0x000fe20000004100 */
[----:B------:R-:W-:Y:S01]  /*ca00*/  FFMA.FTZ R50, R32, R43, R50 ;  /* 0x0000002b20327223 */ /* 0x000fe20000010032 */
[----:B------:R-:W-:Y:S01]  /*ca10*/  HADD2.F32 R46, -RZ, R10.H1_H1 ;  /* 0x3000000aff2e7230 */ /* 0x000fe20000004100 */
[----:B------:R-:W-:Y:S01]  /*ca20*/  FMUL.FTZ R31, R8, R13 ;  /* 0x0000000d081f7220 */ /* 0x000fe20000410000 */
[--C-:B------:R-:W-:Y:S01]  /*ca30*/  HADD2.F32 R14, -RZ, R15.reuse.H0_H0 ;  /* 0x2000000fff0e7230 */ /* 0x100fe20000004100 */
[C---:B------:R-:W-:Y:S01]  /*ca40*/  FMUL.FTZ R43, R52.reuse, R39 ;  /* 0x00000027342b7220 */ /* 0x040fe20000410000 */
[----:B------:R-:W-:Y:S01]  /*ca50*/  HADD2.F32 R15, -RZ, R15.H1_H1 ;  /* 0x3000000fff0f7230 */ /* 0x000fe20000004100 */
[----:B------:R-:W-:Y:S01]  /*ca60*/  FMUL.FTZ R52, R52, R45 ;  /* 0x0000002d34347220 */ /* 0x000fe20000410000 */
[----:B------:R-:W-:Y:S01]  /*ca70*/  HADD2.F32 R10, -RZ, R11.H0_H0 ;  /* 0x2000000bff0a7230 */ /* 0x000fe20000004100 */
[-C--:B------:R-:W-:Y:S01]  /*ca80*/  FMUL.FTZ R8, R8, R9.reuse ;  /* 0x0000000908087220 */ /* 0x080fe20000410000 */
[----:B------:R-:W-:Y:S01]  /*ca90*/  HADD2.F32 R33, -RZ, R33.H0_H0 ;  /* 0x20000021ff217230 */ /* 0x000fe20000004100 */
[----:B------:R-:W-:Y:S01]  /*caa0*/  FFMA.FTZ R31, R56, R9, R31 ;  /* 0x00000009381f7223 */ /* 0x000fe2000001001f */
[--C-:B------:R-:W-:Y:S01]  /*cab0*/  HADD2.F32 R9, -RZ, R30.reuse.H1_H1 ;  /* 0x3000001eff097230 */ /* 0x100fe20000004100 */
[----:B------:R-:W-:Y:S01]  /*cac0*/  FFMA.FTZ R45, R54, R45, R43 ;  /* 0x0000002d362d7223 */ /* 0x000fe2000001002b */
[----:B------:R-:W-:Y:S01]  /*cad0*/  HADD2.F32 R11, -RZ, R11.H1_H1 ;  /* 0x3000000bff0b7230 */ /* 0x000fe20000004100 */
[C---:B------:R-:W-:Y:S01]  /*cae0*/  FMUL.FTZ R43, R29.reuse, R40 ;  /* 0x000000281d2b7220 */ /* 0x040fe20000410000 */
[----:B------:R-:W-:Y:S01]  /*caf0*/  HADD2.F32 R30, -RZ, R30.H0_H0 ;  /* 0x2000001eff1e7230 */ /* 0x000fe20000004100 */
[----:B------:R-:W-:-:S02]  /*cb00*/  FMUL.FTZ R29, R29, R46 ;  /* 0x0000002e1d1d7220 */ /* 0x000fc40000410000 */
[----:B------:R-:W-:Y:S02]  /*cb10*/  FFMA.FTZ R46, R9, R46, R43 ;  /* 0x0000002e092e7223 */ /* 0x000fe4000001002b */
[C---:B------:R-:W-:Y:S02]  /*cb20*/  FMUL.FTZ R28, R33.reuse, R14 ;  /* 0x0000000e211c7220 */ /* 0x040fe40000410000 */
[C---:B------:R-:W-:Y:S02]  /*cb30*/  FMUL.FTZ R43, R58.reuse, R15 ;  /* 0x0000000f3a2b7220 */ /* 0x040fe40000410000 */
[----:B------:R-:W-:Y:S02]  /*cb40*/  FMUL.FTZ R33, R33, R10 ;  /* 0x0000000a21217220 */ /* 0x000fe40000410000 */
[----:B------:R-:W-:Y:S02]  /*cb50*/  FMUL.FTZ R58, R58, R11 ;  /* 0x0000000b3a3a7220 */ /* 0x000fe40000410000 */
[----:B------:R-:W-:-:S02]  /*cb60*/  FFMA.FTZ R42, R48, R37, -R42 ;  /* 0x00000025302a7223 */ /* 0x000fc4000001082a */
        /* <DEDUP_REMOVED lines=19> */
.L_x_115:
[----:B------:R-:W-:Y:S05]  /*cca0*/  BSYNC B2 ;  /* 0x0000000000027941 */ /* 0x000fea0003800000 */
.L_x_99:
[----:B------:R-:W-:Y:S01]  /*ccb0*/  IMAD R24, R24, c[0x0][0x208], RZ ;  /* 0x0000820018187a24 */ /* 0x000fe200078e02ff */
[----:B------:R-:W-:-:S04]  /*ccc0*/  DEPBAR.LE SB0, 0x0 ;  /* 0x000080000000791a */ /* 0x000fc80000000000 */
[C---:B-1----:R-:W-:Y:S01]  /*ccd0*/  IMAD.WIDE.U32 R10, R207.reuse, c[0x0][0x208], RZ ;  /* 0x00008200cf0a7a25 */ /* 0x042fe200078e00ff */
[----:B------:R-:W-:Y:S01]  /*cce0*/  BAR.SYNC.DEFER_BLOCKING 0x0 ;  /* 0x0000000000007b1d */ /* 0x000fe20000010000 */
[----:B------:R-:W-:Y:S02]  /*ccf0*/  ISETP.GE.AND P2, PT, R18, c[0x0][0x1d4], PT ;  /* 0x0000750012007a0c */ /* 0x000fe40003f46270 */
[----:B------:R-:W-:Y:S01]  /*cd00*/  IMAD R9, R207, c[0x0][0x20c], R24 ;  /* 0x00008300cf097a24 */ /* 0x000fe200078e0218 */
[----:B------:R-:W-:Y:S01]  /*cd10*/  P2R R8, PR, RZ, 0x8 ;  /* 0x00000008ff087803 */ /* 0x000fe20000000000 */
[----:B------:R-:W-:Y:S02]  /*cd20*/  IMAD.MOV.U32 R14, RZ, RZ, R10 ;  /* 0x000000ffff0e7224 */ /* 0x000fe400078e000a */
[----:B------:R-:W-:Y:S01]  /*cd30*/  IMAD.IADD R15, R11, 0x1, R9 ;  /* 0x000000010b0f7824 */ /* 0x000fe200078e0209 */
[----:B------:R-:W-:Y:S01]  /*cd40*/  SHF.R.S32.HI R9, RZ, 0x4, R22 ;  /* 0x00000004ff097819 */ /* 0x000fe20000011416 */
[----:B------:R-:W-:-:S02]  /*cd50*/  IMAD R11, R23, c[0x0][0x218], RZ ;  /* 0x00008600170b7a24 */ /* 0x000fc400078e02ff */
[----:B------:R-:W-:Y:S01]  /*cd60*/  IMAD.WIDE.U32 R14, R206, c[0x0][0x218], R14 ;  /* 0x00008600ce0e7a25 */ /* 0x000fe200078e000e */
[----:B------:R-:W-:-:S03]  /*cd70*/  LEA.HI R22, R22, R9, RZ, 0x1 ;  /* 0x0000000916167211 */ /* 0x000fc600078f08ff */
[----:B------:R-:W-:Y:S01]  /*cd80*/  IMAD R11, R206, c[0x0][0x21c], R11 ;  /* 0x00008700ce0b7a24 */ /* 0x000fe200078e020b */
[----:B------:R-:W-:Y:S01]  /*cd90*/  IADD3 R27, P0, R26, R14, RZ ;  /* 0x0000000e1a1b7210 */ /* 0x000fe20007f1e0ff */
[----:B------:R-:W-:Y:S02]  /*cda0*/  IMAD.SHL.U32 R12, R16, 0x40, RZ ;  /* 0x00000040100c7824 */ /* 0x000fe400078e00ff */
[----:B------:R-:W-:Y:S01]  /*cdb0*/  IMAD.SHL.U32 R10, R21, 0x8, RZ ;  /* 0x00000008150a7824 */ /* 0x000fe200078e00ff */
[----:B------:R-:W-:Y:S01]  /*cdc0*/  IADD3.X R14, R202, R15, R11, P0, !PT ;  /* 0x0000000fca0e7210 */ /* 0x000fe200007fe40b */
[----:B------:R-:W-:Y:S01]  /*cdd0*/  IMAD.WIDE R24, R134, 0x2, RZ ;  /* 0x0000000286187825 */ /* 0x000fe200078e02ff */
[----:B------:R-:W-:Y:S02]  /*cde0*/  LOP3.LUT R11, R12, 0x1c0, RZ, 0xc0, !PT ;  /* 0x000001c00c0b7812 */ /* 0x000fe400078ec0ff */
[----:B------:R-:W-:Y:S01]  /*cdf0*/  LEA R21, P0, R27, c[0x0][0x1f8], 0x1 ;  /* 0x00007e001b157a11 */ /* 0x000fe200078008ff */
[----:B------:R-:W-:Y:S01]  /*ce00*/  IMAD.SHL.U32 R70, R7, 0x40, RZ ;  /* 0x0000004007467824 */ /* 0x000fe200078e00ff */
[----:B------:R-:W-:Y:S01]  /*ce10*/  LOP3.LUT R12, R22, 0xfffffffe, RZ, 0xc0, !PT ;  /* 0xfffffffe160c7812 */ /* 0x000fe200078ec0ff */
[----:B------:R-:W-:Y:S01]  /*ce20*/  IMAD.SHL.U32 R208, R2, 0x2, RZ ;  /* 0x0000000202d07824 */ /* 0x000fe200078e00ff */
[----:B------:R-:W-:Y:S01]  /*ce30*/  LOP3.LUT R22, R11, 0x8, R10, 0xf8, !PT ;  /* 0x000000080b167812 */ /* 0x000fe200078ef80a */
[----:B------:R-:W1:Y:S01]  /*ce40*/  SHFL.IDX PT, R78, R21, 0x1, 0x181f ;  /* 0x00381f00154e7f89 */ /* 0x000e6200000e0000 */
[----:B------:R-:W-:Y:S01]  /*ce50*/  SHF.R.U32.HI R11, RZ, 0x3, R11 ;  /* 0x00000003ff0b7819 */ /* 0x000fe2000001160b */
[----:B------:R-:W-:Y:S01]  /*ce60*/  IMAD.IADD R12, R9, 0x1, -R12 ;  /* 0x00000001090c7824 */ /* 0x000fe200078e0a0c */
[----:B------:R-:W-:Y:S01]  /*ce70*/  LEA.HI.X R14, R27, c[0x0][0x1fc], R14, 0x1, P0 ;  /* 0x00007f001b0e7a11 */ /* 0x000fe200000f0c0e */
[----:B------:R-:W2:Y:S01]  /*ce80*/  SHFL.IDX PT, R10, R21, RZ, 0x181f ;  /* 0x00181fff150a7589 */ /* 0x000ea200000e0000 */
[----:B------:R-:W-:-:S02]  /*ce90*/  LOP3.LUT R197, R22, R11, RZ, 0x3c, !PT ;  /* 0x0000000b16c57212 */ /* 0x000fc400078e3cff */
[----:B------:R-:W-:Y:S01]  /*cea0*/  LOP3.LUT P0, RZ, R16, 0x2, RZ, 0xc0, !PT ;  /* 0x0000000210ff7812 */ /* 0x000fe2000780c0ff */
[----:B------:R-:W3:Y:S01]  /*ceb0*/  SHFL.IDX PT, R11, R14, RZ, 0x181f ;  /* 0x00181fff0e0b7589 */ /* 0x000ee200000e0000 */
[----:B------:R-:W-:Y:S01]  /*cec0*/  SHF.R.S32.HI R15, RZ, 0x1f, R18 ;  /* 0x0000001fff0f7819 */ /* 0x000fe20000011412 */
[----:B------:R-:W-:Y:S01]  /*ced0*/  IMAD R197, R12, 0x200, R197 ;  /* 0x000002000cc57824 */ /* 0x000fe200078e02c5 */
[----:B------:R-:W-:Y:S01]  /*cee0*/  SHF.R.S32.HI R22, RZ, 0x1f, R17 ;  /* 0x0000001fff167819 */ /* 0x000fe20000011411 */
[----:B------:R4:W5:Y:S01]  /*cef0*/  SHFL.IDX PT, R9, R14, 0x1, 0x181f ;  /* 0x00381f000e097f89 */ /* 0x00096200000e0000 */
[----:B------:R-:W-:Y:S01]  /*cf00*/  LEA.HI R144, R15, R18, RZ, 0x3 ;  /* 0x000000120f907211 */ /* 0x000fe200078f18ff */
[----:B------:R-:W-:Y:S01]  /*cf10*/  IMAD.SHL.U32 R197, R197, 0x2, RZ ;  /* 0x00000002c5c57824 */ /* 0x000fe200078e00ff */
[----:B------:R-:W-:Y:S02]  /*cf20*/  LEA.HI R135, R22, R17, RZ, 0x3 ;  /* 0x0000001116877211 */ /* 0x000fe400078f18ff */
[----:B------:R-:W-:-:S02]  /*cf30*/  LOP3.LUT R144, R144, 0xfffffff8, RZ, 0xc0, !PT ;  /* 0xfffffff890907812 */ /* 0x000fc400078ec0ff */
[C---:B------:R-:W-:Y:S01]  /*cf40*/  IADD3 R13, R197.reuse, 0x6100, RZ ;  /* 0x00006100c50d7810 */ /* 0x040fe20007ffe0ff */
[----:B------:R-:W-:Y:S01]  /*cf50*/  LDSM.16.M88.4 R28, [R197+0x6100] ;  /* 0x00610000c51c783b */ /* 0x000fe20000000200 */
[----:B------:R-:W-:Y:S01]  /*cf60*/  IADD3 R196, R197, 0x6120, RZ ;  /* 0x00006120c5c47810 */ /* 0x000fe20007ffe0ff */
[----:B------:R-:W-:Y:S01]  /*cf70*/  IMAD.WIDE R22, R144, 0x2, RZ ;  /* 0x0000000290167825 */ /* 0x000fe200078e02ff */
[----:B------:R-:W-:Y:S01]  /*cf80*/  @P0 IADD3 R196, R13, -0x20, RZ ;  /* 0xffffffe00dc40810 */ /* 0x000fe20007ffe0ff */
[----:B------:R-:W-:Y:S01]  /*cf90*/  LDSM.16.M88.4 R40, [R197+0x7900] ;  /* 0x00790000c528783b */ /* 0x000fe20000000200 */
[----:B------:R-:W-:Y:S01]  /*cfa0*/  LOP3.LUT R135, R135, 0xfffffff8, RZ, 0xc0, !PT ;  /* 0xfffffff887877812 */ /* 0x000fe200078ec0ff */
[----:B------:R-:W-:Y:S01]  /*cfb0*/  IMAD.SHL.U32 R13, R12, 0x8, RZ ;  /* 0x000000080c0d7824 */ /* 0x000fe200078e00ff */
[----:B-1----:R-:W-:Y:S01]  /*cfc0*/  IADD3 R46, P0, R24, R78, RZ ;  /* 0x0000004e182e7210 */ /* 0x002fe20007f1e0ff */
[----:B------:R-:W-:Y:S01]  /*cfd0*/  LDSM.16.M88.4 R36, [R196] ;  /* 0x00000000c424783b */ /* 0x000fe20000000200 */
[----:B--2---:R-:W-:-:S02]  /*cfe0*/  IADD3 R26, P1, R10, R24, RZ ;  /* 0x000000180a1a7210 */ /* 0x004fc40007f3e0ff */
[----:B------:R-:W-:Y:S01]  /*cff0*/  LOP3.LUT R70, R70, 0xfffffe00, RZ, 0xc0, !PT ;  /* 0xfffffe0046467812 */ /* 0x000fe200078ec0ff */
[----:B------:R-:W-:Y:S01]  /*d000*/  LDSM.16.M88.4 R72, [R196+0x800] ;  /* 0x00080000c448783b */ /* 0x000fe20000000200 */
[----:B------:R-:W-:Y:S01]  /*d010*/  IADD3 R187, R196, 0x800, RZ ;  /* 0x00000800c4bb7810 */ /* 0x000fe20007ffe0ff */
[----:B---3--:R-:W-:Y:S01]  /*d020*/  IMAD.X R27, R11, 0x1, R25, P1 ;  /* 0x000000010b1b7824 */ /* 0x008fe200008e0619 */
[----:B------:R-:W-:Y:S01]  /*d030*/  IADD3 R24, P1, R10, R22, RZ ;  /* 0x000000160a187210 */ /* 0x000fe20007f3e0ff */
[----:B----4-:R-:W-:Y:S01]  /*d040*/  IMAD.SHL.U32 R14, R20, 0x40, RZ ;  /* 0x00000040140e7824 */ /* 0x010fe200078e00ff */
[----:B------:R-:W-:Y:S01]  /*d050*/  LDSM.16.M88.4 R64, [R196+0x1000] ;  /* 0x00100000c440783b */ /* 0x000fe20000000200 */
[----:B------:R-:W-:Y:S01]  /*d060*/  IMAD.WIDE R20, R135, 0x2, RZ ;  /* 0x0000000287147825 */ /* 0x000fe200078e02ff */
[----:B------:R-:W-:Y:S02]  /*d070*/  IADD3 R186, R196, 0x1000, RZ ;  /* 0x00001000c4ba7810 */ /* 0x000fe40007ffe0ff */
[----:B------:R-:W-:Y:S01]  /*d080*/  LOP3.LUT R14, R14, 0x1c0, RZ, 0xc0, !PT ;  /* 0x000001c00e0e7812 */ /* 0x000fe200078ec0ff */
[----:B-----5:R-:W-:Y:S01]  /*d090*/  IMAD.X R47, R25, 0x1, R9, P0 ;  /* 0x00000001192f7824 */ /* 0x020fe200000e0609 */
[----:B------:R-:W-:Y:S01]  /*d0a0*/  IADD3 R80, P0, R22, R78, RZ ;  /* 0x0000004e16507210 */ /* 0x000fe20007f1e0ff */
[----:B------:R-:W-:Y:S01]  /*d0b0*/  IMAD.X R25, R11, 0x1, R23, P1 ;  /* 0x000000010b197824 */ /* 0x000fe200008e0617 */
[----:B------:R-:W-:Y:S01]  /*d0c0*/  LOP3.LUT R13, R14, 0x8, R13, 0xf8, !PT ;  /* 0x000000080e0d7812 */ /* 0x000fe200078ef80d */
[----:B------:R-:W-:Y:S01]  /*d0d0*/  LDSM.16.M88.4 R60, [R196+0x1800] ;  /* 0x00180000c43c783b */ /* 0x000fe20000000200 */
[----:B------:R-:W-:Y:S01]  /*d0e0*/  SHF.R.U32.HI R12, RZ, 0x3, R14 ;  /* 0x00000003ff0c7819 */ /* 0x000fe2000001160e */
[----:B------:R-:W-:Y:S01]  /*d0f0*/  IMAD.X R81, R23, 0x1, R9, P0 ;  /* 0x0000000117517824 */ /* 0x000fe200000e0609 */
[----:B------:R-:W-:-:S02]  /*d100*/  IADD3 R10, P1, R10, R20, RZ ;  /* 0x000000140a0a7210 */ /* 0x000fc40007f3e0ff */
[----:B------:R-:W-:Y:S01]  /*d110*/  LOP3.LUT R7, R13, R12, RZ, 0x3c, !PT ;  /* 0x0000000c0d077212 */ /* 0x000fe200078e3cff */
[----:B------:R-:W-:Y:S01]  /*d120*/  IMAD R12, R19, 0x400, R70 ;  /* 0x00000400130c7824 */ /* 0x000fe200078e0246 */
[----:B------:R-:W-:Y:S01]  /*d130*/  IADD3 R78, P0, R20, R78, RZ ;  /* 0x0000004e144e7210 */ /* 0x000fe20007f1e0ff */
[----:B------:R-:W-:Y:S01]  /*d140*/  IMAD.X R11, R11, 0x1, R21, P1 ;  /* 0x000000010b0b7824 */ /* 0x000fe200008e0615 */
[----:B------:R-:W-:Y:S01]  /*d150*/  ISETP.GE.AND P1, PT, R134, c[0x0][0x1d4], PT ;  /* 0x0000750086007a0c */ /* 0x000fe20003f26270 */
[----:B------:R-:W-:Y:S01]  /*d160*/  IMAD.IADD R2, R7, 0x1, R12 ;  /* 0x0000000107027824 */ /* 0x000fe200078e020c */
[----:B------:R-:W-:Y:S01]  /*d170*/  IADD3 R185, R196, 0x1800, RZ ;  /* 0x00001800c4b97810 */ /* 0x000fe20007ffe0ff */
[----:B------:R-:W-:Y:S01]  /*d180*/  IMAD.X R79, R21, 0x1, R9, P0 ;  /* 0x00000001154f7824 */ /* 0x000fe200000e0609 */
[----:B------:R-:W-:Y:S01]  /*d190*/  ISETP.LT.OR P0, PT, R44, 0x1, P1 ;  /* 0x000000012c00780c */ /* 0x000fe20000f01670 */
[----:B------:R-:W-:Y:S01]  /*d1a0*/  IMAD.SHL.U32 R198, R2, 0x2, RZ ;  /* 0x0000000202c67824 */ /* 0x000fe200078e00ff */
[----:B------:R-:W-:Y:S01]  /*d1b0*/  LDSM.16.M88.4 R20, [R197+0x6900] ;  /* 0x00690000c514783b */ /* 0x000fe20000000200 */
[----:B------:R-:W-:Y:S01]  /*d1c0*/  ISETP.LT.OR P1, PT, R44, 0x21, P1 ;  /* 0x000000212c00780c */ /* 0x000fe20000f21670 */
[----:B------:R-:W-:Y:S01]  /*d1d0*/  IMAD.MOV.U32 R2, RZ, RZ, 0x40 ;  /* 0x00000040ff027424 */ /* 0x000fe200078e00ff */
[----:B------:R-:W-:Y:S01]  /*d1e0*/  IADD3 R183, R196, 0x2000, RZ ;  /* 0x00002000c4b77810 */ /* 0x000fe20007ffe0ff */
[----:B------:R-:W1:Y:S01]  /*d1f0*/  LDSM.16.M88.4 R84, [R198+0xc100] ;  /* 0x00c10000c654783b */ /* 0x000e620000000200 */
[--C-:B------:R-:W-:Y:S01]  /*d200*/  IMAD R194, R0, 0x2, R198.reuse ;  /* 0x0000000200c27824 */ /* 0x100fe200078e02c6 */
[C---:B------:R-:W-:Y:S01]  /*d210*/  IADD3 R182, R196.reuse, 0x2800, RZ ;  /* 0x00002800c4b67810 */ /* 0x040fe20007ffe0ff */
[C---:B------:R-:W-:Y:S01]  /*d220*/  IMAD R193, R5.reuse, 0x2, R198 ;  /* 0x0000000205c17824 */ /* 0x040fe200078e02c6 */
[----:B------:R-:W2:Y:S01]  /*d230*/  LDSM.16.M88.4 R12, [R197+0x7100] ;  /* 0x00710000c50c783b */ /* 0x000ea20000000200 */
[----:B------:R-:W-:Y:S01]  /*d240*/  IMAD R191, R5, 0x2, R194 ;  /* 0x0000000205bf7824 */ /* 0x000fe200078e02c2 */
[----:B------:R-:W-:-:S02]  /*d250*/  IADD3 R181, R196, 0x3000, RZ ;  /* 0x00003000c4b57810 */ /* 0x000fc40007ffe0ff */
[----:B------:R-:W3:Y:S01]  /*d260*/  LDSM.16.M88.4 R56, [R194+0xc100] ;  /* 0x00c10000c238783b */ /* 0x000ee20000000200 */
[C---:B------:R-:W-:Y:S02]  /*d270*/  IADD3 R180, R196.reuse, 0x3800, RZ ;  /* 0x00003800c4b47810 */ /* 0x040fe40007ffe0ff */
[----:B------:R-:W-:Y:S01]  /*d280*/  IADD3 R179, R196, 0x4000, RZ ;  /* 0x00004000c4b37810 */ /* 0x000fe20007ffe0ff */
[----:B------:R-:W-:Y:S01]  /*d290*/  @!PT LDS RZ, [RZ] ;  /* 0x00000000fffff984 */ /* 0x000fe20000000800 */
[----:B------:R-:W-:Y:S01]  /*d2a0*/  @!PT LDS RZ, [RZ] ;  /* 0x00000000fffff984 */ /* 0x000fe20000000800 */
[----:B------:R-:W-:Y:S01]  /*d2b0*/  @!PT LDS RZ, [RZ] ;  /* 0x00000000fffff984 */ /* 0x000fe20000000800 */
[----:B------:R4:W-:Y:S01]  /*d2c0*/  LDGSTS.E.BYPASS.LTC128B.128 [R208+0x100], [R26.64], !P0 ;  /* 0x001000001ad07fae */ /* 0x0009e2000c101d46 */
[----:B------:R-:W-:Y:S02]  /*d2d0*/  ISETP.LT.OR P0, PT, R44, 0x1, P2 ;  /* 0x000000012c00780c */ /* 0x000fe40001701670 */
[C---:B------:R-:W-:Y:S02]  /*d2e0*/  IADD3 R178, R196.reuse, 0x4800, RZ ;  /* 0x00004800c4b27810 */ /* 0x040fe40007ffe0ff */
[C---:B------:R-:W-:Y:S02]  /*d2f0*/  IADD3 R177, R196.reuse, 0x5000, RZ ;  /* 0x00005000c4b17810 */ /* 0x040fe40007ffe0ff */
[----:B------:R-:W-:-:S07]  /*d300*/  IADD3 R176, R196, 0x5800, RZ ;  /* 0x00005800c4b07810 */ /* 0x000fce0007ffe0ff */
[----:B------:R4:W-:Y:S01]  /*d310*/  LDGSTS.E.BYPASS.LTC128B.128 [R208+0x2100], [R24.64], !P0 ;  /* 0x0210000018d07fae */ /* 0x0009e2000c101d46 */
[----:B------:R-:W-:-:S04]  /*d320*/  ISETP.GE.AND P0, PT, R17, c[0x0][0x1d4], PT ;  /* 0x0000750011007a0c */ /* 0x000fc80003f06270 */
[C---:B------:R-:W-:Y:S02]  /*d330*/  ISETP.LT.OR P3, PT, R44.reuse, 0x1, P0 ;  /* 0x000000012c00780c */ /* 0x040fe40000761670 */
[----:B------:R-:W-:Y:S01]  /*d340*/  ISETP.LT.OR P0, PT, R44, 0x21, P0 ;  /* 0x000000212c00780c */ /* 0x000fe20000701670 */
[C---:B-1----:R-:W-:Y:S10]  /*d350*/  HMMA.16816.F32 R32, R84.reuse, R28, RZ ;  /* 0x0000001c5420723c */ /* 0x042ff400000018ff */
[----:B------:R1:W-:Y:S01]  /*d360*/  LDGSTS.E.BYPASS.LTC128B.128 [R208+0x4100], [R10.64], !P3 ;  /* 0x041000000ad07fae */ /* 0x0003e2000d901d46 */
[----:B------:R-:W-:Y:S01]  /*d370*/  ISETP.NE.AND P3, PT, R8, RZ, PT ;  /* 0x000000ff0800720c */ /* 0x000fe20003f65270 */
[----:B------:R-:W-:Y:S02]  /*d380*/  HMMA.16816.F32 R28, R84, R30, RZ ;  /* 0x0000001e541c723c */ /* 0x000fe400000018ff */
[----:B------:R5:W-:Y:S01]  /*d390*/  LDGSTS.E.BYPASS.LTC128B.128 [R208+0x1100], [R46.64], !P1 ;  /* 0x011000002ed07fae */ /* 0x000be2000c901d46 */
[----:B------:R-:W-:-:S04]  /*d3a0*/  LOP3.LUT P1, RZ, R16, 0x4, RZ, 0xc0, !PT ;  /* 0x0000000410ff7812 */ /* 0x000fc8000782c0ff */
[----:B------:R-:W-:Y:S02]  /*d3b0*/  SEL R2, R2, 0xffffffc0, !P1 ;  /* 0xffffffc002027807 */ /* 0x000fe40004800000 */
[----:B------:R-:W-:Y:S01]  /*d3c0*/  ISETP.LT.OR P1, PT, R44, 0x21, P2 ;  /* 0x000000212c00780c */ /* 0x000fe20001721670 */
[C---:B----4-:R-:W-:Y:S01]  /*d3d0*/  HMMA.16816.F32 R24, R84.reuse, R20, RZ ;  /* 0x000000145418723c */ /* 0x050fe200000018ff */
[----:B------:R-:W-:Y:S01]  /*d3e0*/  ISETP.GE.AND P2, PT, R77, 0x41, PT ;  /* 0x000000414d00780c */ /* 0x000fe20003f46270 */
[----:B------:R-:W-:Y:S02]  /*d3f0*/  IMAD.IADD R192, R197, 0x1, R2 ;  /* 0x00000001c5c07824 */ /* 0x000fe400078e0202 */
[----:B------:R-:W-:Y:S01]  /*d400*/  IMAD.IADD R184, R2, 0x1, R196 ;  /* 0x0000000102b87824 */ /* 0x000fe200078e02c4 */
[----:B------:R-:W-:Y:S02]  /*d410*/  LOP3.LUT R2, R7, R70, RZ, 0xfc, !PT ;  /* 0x0000004607027212 */ /* 0x000fe400078efcff */
[----:B------:R-:W-:Y:S01]  /*d420*/  SHF.R.S32.HI R7, RZ, 0x1f, R134 ;  /* 0x0000001fff077819 */ /* 0x000fe20000011486 */
[C---:B--2---:R-:W-:Y:S04]  /*d430*/  HMMA.16816.F32 R16, R84.reuse, R12, RZ ;  /* 0x0000000c5410723c */ /* 0x044fe800000018ff */
[----:B------:R2:W-:Y:S04]  /*d440*/  LDGSTS.E.BYPASS.LTC128B.128 [R208+0x3100], [R80.64], !P1 ;  /* 0x0310000050d07fae */ /* 0x0005e8000c901d46 */
[C---:B------:R-:W-:Y:S01]  /*d450*/  HMMA.16816.F32 R20, R84.reuse, R22, RZ ;  /* 0x000000165414723c */ /* 0x040fe200000018ff */
[----:B------:R4:W-:Y:S04]  /*d460*/  LDGSTS.E.BYPASS.LTC128B.128 [R208+0x5100], [R78.64], !P0 ;  /* 0x051000004ed07fae */ /* 0x0009e8000c101d46 */
[----:B------:R-:W-:Y:S03]  /*d470*/  LDSM.16.M88.4 R52, [R193+0xc100] ;  /* 0x00c10000c134783b */ /* 0x000fe60000000200 */
[C---:B------:R-:W-:Y:S01]  /*d480*/  HMMA.16816.F32 R12, R84.reuse, R14, RZ ;  /* 0x0000000e540c723c */ /* 0x040fe200000018ff */
[----:B------:R-:W4:Y:S04]  /*d490*/  LDSM.16.M88.4 R48, [R192+0x6100] ;  /* 0x00610000c030783b */ /* 0x000f280000000200 */
[----:B-----5:R-:W5:Y:S03]  /*d4a0*/  LDSM.16.M88.4 R44, [R192+0x6900] ;  /* 0x00690000c02c783b */ /* 0x020f660000000200 */
[C---:B-1----:R-:W-:Y:S01]  /*d4b0*/  HMMA.16816.F32 R8, R84.reuse, R40, RZ ;  /* 0x000000285408723c */ /* 0x042fe200000018ff */
[----:B------:R-:W0:Y:S04]  /*d4c0*/  LDGDEPBAR ;  /* 0x00000000000079af */ /* 0x000e280000000000 */
[----:B--2---:R-:W-:Y:S03]  /*d4d0*/  LDSM.16.M88.4 R80, [R191+0xc100] ;  /* 0x00c10000bf50783b */ /* 0x004fe60000000200 */
[----:B------:R-:W-:Y:S01]  /*d4e0*/  HMMA.16816.F32 R84, R84, R42, RZ ;  /* 0x0000002a5454723c */ /* 0x000fe200000018ff */
[----:B------:R-:W1:Y:S07]  /*d4f0*/  LDSM.16.M88.4 R40, [R192+0x7100] ;  /* 0x00710000c028783b */ /* 0x000e6e0000000200 */
[C---:B---3--:R-:W-:Y:S08]  /*d500*/  HMMA.16816.F32 R32, R56.reuse, R36, R32 ;  /* 0x000000243820723c */ /* 0x048ff00000001820 */
[C---:B------:R-:W-:Y:S01]  /*d510*/  HMMA.16816.F32 R28, R56.reuse, R38, R28 ;  /* 0x00000026381c723c */ /* 0x040fe2000000181c */
[----:B------:R-:W2:Y:S07]  /*d520*/  LDSM.16.M88.4 R36, [R192+0x7900] ;  /* 0x00790000c024783b */ /* 0x000eae0000000200 */
[C---:B------:R-:W-:Y:S08]  /*d530*/  HMMA.16816.F32 R24, R56.reuse, R72, R24 ;  /* 0x000000483818723c */ /* 0x040ff00000001818 */
[C---:B------:R-:W-:Y:S01]  /*d540*/  HMMA.16816.F32 R20, R56.reuse, R74, R20 ;  /* 0x0000004a3814723c */ /* 0x040fe20000001814 */
[----:B------:R-:W3:Y:S07]  /*d550*/  LDSM.16.M88.4 R72, [R184] ;  /* 0x00000000b848783b */ /* 0x000eee0000000200 */
[C---:B------:R-:W-:Y:S08]  /*d560*/  HMMA.16816.F32 R16, R56.reuse, R64, R16 ;  /* 0x000000403810723c */ /* 0x040ff00000001810 */
[C---:B------:R-:W-:Y:S01]  /*d570*/  HMMA.16816.F32 R12, R56.reuse, R66, R12 ;  /* 0x00000042380c723c */ /* 0x040fe2000000180c */
[----:B------:R-:W1:Y:S07]  /*d580*/  LDSM.16.M88.4 R64, [R184+0x800] ;  /* 0x00080000b840783b */ /* 0x000e6e0000000200 */
[C---:B------:R-:W-:Y:S08]  /*d590*/  HMMA.16816.F32 R8, R56.reuse, R60, R8 ;  /* 0x0000003c3808723c */ /* 0x040ff00000001808 */
[----:B------:R-:W-:Y:S01]  /*d5a0*/  HMMA.16816.F32 R84, R56, R62, R84 ;  /* 0x0000003e3854723c */ /* 0x000fe20000001854 */
[----:B------:R-:W2:Y:S04]  /*d5b0*/  LDSM.16.M88.4 R60, [R184+0x1000] ;  /* 0x00100000b83c783b */ /* 0x000ea80000000200 */
[----:B------:R-:W2:Y:S03]  /*d5c0*/  LDSM.16.M88.4 R56, [R184+0x1800] ;  /* 0x00180000b838783b */ /* 0x000ea60000000200 */
[C---:B----4-:R-:W-:Y:S08]  /*d5d0*/  HMMA.16816.F32 R32, R52.reuse, R48, R32 ;  /* 0x000000303420723c */ /* 0x050ff00000001820 */
[C---:B------:R-:W-:Y:S01]  /*d5e0*/  HMMA.16816.F32 R28, R52.reuse, R50, R28 ;  /* 0x00000032341c723c */ /* 0x040fe2000000181c */
[----:B------:R-:W-:Y:S07]  /*d5f0*/  LDSM.16.M88.4 R48, [R197+0x8100] ;  /* 0x00810000c530783b */ /* 0x000fee0000000200 */
[C---:B-----5:R-:W-:Y:S08]  /*d600*/  HMMA.16816.F32 R24, R52.reuse, R44, R24 ;  /* 0x0000002c3418723c */ /* 0x060ff00000001818 */
        /* <DEDUP_REMOVED lines=107> */
[C---:B--2---:R-:W-:Y:S07]  /*dcc0*/  HMMA.16816.F32 R8, R52.reuse, R36, R8 ;  /* 0x000000243408723c */ /* 0x044fee0000001808 */
[----:B------:R-:W-:Y:S01]  /*dcd0*/  SHF.R.S32.HI R36, RZ, 0x1f, R135 ;  /* 0x0000001fff247819 */ /* 0x000fe20000011487 */
[----:B------:R-:W-:Y:S07]  /*dce0*/  HMMA.16816.F32 R84, R52, R38, R84 ;  /* 0x000000263454723c */ /* 0x000fee0000001854 */
[----:B------:R-:W-:Y:S01]  /*dcf0*/  SHF.R.S32.HI R39, RZ, 0x1f, R144 ;  /* 0x0000001fff277819 */ /* 0x000fe20000011490 */
        /* <DEDUP_REMOVED lines=11> */
[----:B------:R-:W-:Y:S01]  /*ddb0*/  IMAD.MOV.U32 R206, RZ, RZ, RZ ;  /* 0x000000ffffce7224 */ /* 0x000fe200078e00ff */
[----:B------:R-:W-:-:S04]  /*ddc0*/  IADD3 R207, R209, R71, R200 ;  /* 0x00000047d1cf7210 */ /* 0x000fc80007ffe0c8 */
[----:B------:R-:W-:-:S05]  /*ddd0*/  IADD3 R207, R207, -0x80, RZ ;  /* 0xffffff80cfcf7810 */ /* 0x000fca0007ffe0ff */
[----:B------:R-:W-:Y:S02]  /*dde0*/  IMAD.MOV.U32 R37, RZ, RZ, R207 ;  /* 0x000000ffff257224 */ /* 0x000fe400078e00cf */
[----:B------:R-:W-:-:S05]  /*ddf0*/  @P1 IMAD.HI.U32 R38, R207, c[0x0][0x2bc], RZ ;  /* 0x0000af00cf261a27 */ /* 0x000fca00078e00ff */
[----:B------:R-:W-:-:S04]  /*de00*/  @P1 SHF.R.U32.HI R37, RZ, c[0x0][0x2c0], R38 ;  /* 0x0000b000ff251a19 */ /* 0x000fc80000011626 */
[----:B------:R-:W-:-:S04]  /*de10*/  @!P3 IADD3 R41, P0, R37, R210, RZ ;  /* 0x000000d22529b210 */ /* 0x000fc80007f1e0ff */
[----:B------:R-:W-:Y:S02]  /*de20*/  @!P3 LEA.HI.X.SX32 R38, R37, R205, 0x1, P0 ;  /* 0x000000cd2526b211 */ /* 0x000fe400000f0eff */
[----:B------:R-:W-:-:S04]  /*de30*/  @!P3 LEA R42, P0, R41, c[0x0][0x2a0], 0x2 ;  /* 0x0000a800292aba11 */ /* 0x000fc800078010ff */
[----:B------:R-:W-:-:S05]  /*de40*/  @!P3 LEA.HI.X R43, R41, c[0x0][0x2a4], R38, 0x2, P0 ;  /* 0x0000a900292bba11 */ /* 0x000fca00000f1426 */
[----:B------:R1:W2:Y:S01]  /*de50*/  @!P3 LDG.E R206, [R42.64] ;  /* 0x000000062aceb981 */ /* 0x0002a2000c1e1900 */
[----:B------:R-:W-:Y:S01]  /*de60*/  IMAD.MOV R38, RZ, RZ, -R37 ;  /* 0x000000ffff267224 */ /* 0x000fe200078e0a25 */
[----:B------:R-:W-:Y:S02]  /*de70*/  IADD3 R46, -R6, 0x10, RZ ;  /* 0x00000010062e7810 */ /* 0x000fe40007ffe1ff */
[----:B------:R-:W-:Y:S01]  /*de80*/  SHF.L.U64.HI R39, R144, 0x1, R39 ;  /* 0x0000000190277819 */ /* 0x000fe20000010227 */
[----:B------:R-:W-:Y:S01]  /*de90*/  IMAD R207, R38, c[0x0][0x2b8], R207 ;  /* 0x0000ae0026cf7a24 */ /* 0x000fe200078e02cf */
[----:B------:R-:W-:Y:S02]  /*dea0*/  LOP3.LUT R46, R46, 0xf, RZ, 0xc0, !PT ;  /* 0x0000000f2e2e7812 */ /* 0x000fe400078ec0ff */
[----:B------:R-:W-:Y:S01]  /*deb0*/  SHF.L.U64.HI R36, R135, 0x1, R36 ;  /* 0x0000000187247819 */ /* 0x000fe20000010224 */
[----:B------:R-:W-:Y:S01]  /*dec0*/  IMAD.WIDE.U32 R40, R207, c[0x0][0x1e0], RZ ;  /* 0x00007800cf287a25 */ /* 0x000fe200078e00ff */
[----:B------:R-:W-:-:S05]  /*ded0*/  SHF.R.S32.HI R38, RZ, 0x1f, R207 ;  /* 0x0000001fff267819 */ /* 0x000fca00000114cf */
[----:B------:R-:W-:-:S04]  /*dee0*/  IMAD R38, R38, c[0x0][0x1e0], RZ ;  /* 0x0000780026267a24 */ /* 0x000fc800078e02ff */
[----:B------:R-:W-:-:S04]  /*def0*/  IMAD R37, R207, c[0x0][0x1e4], R38 ;  /* 0x00007900cf257a24 */ /* 0x000fc800078e0226 */
[----:B------:R-:W-:Y:S01]  /*df00*/  IMAD.IADD R41, R41, 0x1, R37 ;  /* 0x0000000129297824 */ /* 0x000fe200078e0225 */
[----:B-1----:R-:W-:Y:S01]  /*df10*/  SHF.L.U64.HI R42, R134, 0x1, R7 ;  /* 0x00000001862a7819 */ /* 0x002fe20000010207 */
[----:B------:R-:W-:Y:S01]  /*df20*/  IMAD.SHL.U32 R7, R135, 0x2, RZ ;  /* 0x0000000287077824 */ /* 0x000fe200078e00ff */
[----:B--2---:R-:W-:Y:S01]  /*df30*/  SHF.R.S32.HI R37, RZ, 0x1f, R206 ;  /* 0x0000001fff257819 */ /* 0x004fe200000114ce */
[----:B------:R-:W-:-:S04]  /*df40*/  IMAD.WIDE.U32 R40, R206, c[0x0][0x1f0], R40 ;  /* 0x00007c00ce287a25 */ /* 0x000fc800078e0028 */
[----:B------:R-:W-:Y:S01]  /*df50*/  IMAD R37, R37, c[0x0][0x1f0], RZ ;  /* 0x00007c0025257a24 */ /* 0x000fe200078e02ff */
[----:B------:R-:W-:Y:S02]  /*df60*/  IADD3 R43, P0, R68, R40, RZ ;  /* 0x00000028442b7210 */ /* 0x000fe40007f1e0ff */
[----:B------:R-:W-:Y:S01]  /*df70*/  SEL R40, RZ, 0x10, P6 ;  /* 0x00000010ff287807 */ /* 0x000fe20003000000 */
[----:B------:R-:W-:Y:S01]  /*df80*/  IMAD R38, R206, c[0x0][0x1f4], R37 ;  /* 0x00007d00ce267a24 */ /* 0x000fe200078e0225 */
[----:B------:R-:W-:Y:S02]  /*df90*/  SEL R37, RZ, 0x10, P5 ;  /* 0x00000010ff257807 */ /* 0x000fe40002800000 */
[----:B------:R-:W-:Y:S02]  /*dfa0*/  IADD3 R50, -R40, 0x10, RZ ;  /* 0x0000001028327810 */ /* 0x000fe40007ffe1ff */
[----:B------:R-:W-:Y:S01]  /*dfb0*/  IADD3.X R38, R203, R41, R38, P0, !PT ;  /* 0x00000029cb267210 */ /* 0x000fe200007fe426 */
[----:B------:R-:W-:Y:S01]  /*dfc0*/  IMAD.SHL.U32 R41, R134, 0x2, RZ ;  /* 0x0000000286297824 */ /* 0x000fe200078e00ff */
[----:B------:R-:W-:-:S02]  /*dfd0*/  LEA R44, P0, R43, c[0x0][0x1c8], 0x1 ;  /* 0x000072002b2c7a11 */ /* 0x000fc400078008ff */
[----:B------:R-:W-:Y:S02]  /*dfe0*/  LOP3.LUT R50, R50, 0xf, RZ, 0xc0, !PT ;  /* 0x0000000f32327812 */ /* 0x000fe400078ec0ff */
[----:B------:R-:W-:Y:S01]  /*dff0*/  LEA.HI.X R43, R43, c[0x0][0x1cc], R38, 0x1, P0 ;  /* 0x000073002b2b7a11 */ /* 0x000fe200000f0c26 */
[----:B------:R-:W1:Y:S01]  /*e000*/  SHFL.IDX PT, R45, R44, 0x1, 0x181f ;  /* 0x00381f002c2d7f89 */ /* 0x000e6200000e0000 */
[----:B------:R-:W-:Y:S01]  /*e010*/  IADD3 R48, -R37, 0x10, RZ ;  /* 0x0000001025307810 */ /* 0x000fe20007ffe1ff */
[----:B------:R-:W-:Y:S02]  /*e020*/  IMAD.SHL.U32 R38, R144, 0x2, RZ ;  /* 0x0000000290267824 */ /* 0x000fe400078e00ff */
        /* <DEDUP_REMOVED lines=25> */
.L_x_138:
        /* <DEDUP_REMOVED lines=11> */
[----:B-1----:R-:W-:Y:S03]  /*e270*/  LDSM.16.MT88.4 R44, [R190+0x100] ;  /* 0x00010000be2c783b */ /* 0x002fe60000004200 */
[----:B------:R-:W-:Y:S01]  /*e280*/  LOP3.LUT R3, R3, 0x7ffffffc, RZ, 0xc0, !PT ;  /* 0x7ffffffc03037812 */ /* 0x000fe200078ec0ff */
[----:B------:R-:W-:Y:S04]  /*e290*/  LDSM.16.MT88.4 R52, [R189+0x100] ;  /* 0x00010000bd34783b */ /* 0x000fe80000004200 */
        /* <DEDUP_REMOVED lines=345> */
[----:B------:R-:W-:Y:S01]  /*f830*/  SHF.R.S32.HI R219, RZ, 0x1f, R134 ;  /* 0x0000001fffdb7819 */ /* 0x000fe20000011486 */
[----:B------:R-:W-:Y:S01]  /*f840*/  IMAD.MOV.U32 R0, RZ, RZ, R3 ;  /* 0x000000ffff007224 */ /* 0x000fe200078e0003 */
[----:B------:R-:W-:Y:S01]  /*f850*/  SHF.R.S32.HI R217, RZ, 0x1f, R144 ;  /* 0x0000001fffd97819 */ /* 0x000fe20000011490 */
[----:B------:R-:W-:Y:S01]  /*f860*/  IMAD.SHL.U32 R218, R134, 0x2, RZ ;  /* 0x0000000286da7824 */ /* 0x000fe200078e00ff */
[----:B------:R-:W-:Y:S01]  /*f870*/  SHF.R.S32.HI R2, RZ, 0x1f, R135 ;  /* 0x0000001fff027819 */ /* 0x000fe20000011487 */
[----:B------:R-:W-:Y:S01]  /*f880*/  IMAD.SHL.U32 R216, R144, 0x2, RZ ;  /* 0x0000000290d87824 */ /* 0x000fe200078e00ff */
[----:B------:R-:W-:Y:S01]  /*f890*/  LEA.HI.SX32 R221, R133, 0xfffffffe, 0x1a ;  /* 0xfffffffe85dd7811 */ /* 0x000fe200078fd2ff */
[----:B------:R-:W-:Y:S01]  /*f8a0*/  IMAD.MOV.U32 R133, RZ, RZ, R132 ;  /* 0x000000ffff857224 */ /* 0x000fe200078e0084 */
[----:B------:R-:W-:Y:S01]  /*f8b0*/  SHF.L.U64.HI R219, R134, 0x1, R219 ;  /* 0x0000000186db7819 */ /* 0x000fe200000102db */
[----:B------:R-:W-:Y:S01]  /*f8c0*/  IMAD.SHL.U32 R214, R135, 0x2, RZ ;  /* 0x0000000287d67824 */ /* 0x000fe200078e00ff */
[----:B------:R-:W-:Y:S01]  /*f8d0*/  SHF.L.U64.HI R217, R144, 0x1, R217 ;  /* 0x0000000190d97819 */ /* 0x000fe200000102d9 */
[----:B------:R-:W-:Y:S01]  /*f8e0*/  IMAD R213, R199, c[0x0][0x210], RZ ;  /* 0x00008400c7d57a24 */ /* 0x000fe200078e02ff */
[----:B------:R-:W-:Y:S01]  /*f8f0*/  SHF.L.U64.HI R215, R135, 0x1, R2 ;  /* 0x0000000187d77819 */ /* 0x000fe20000010202 */
[----:B------:R-:W-:Y:S01]  /*f900*/  ULDC.64 UR4, c[0x0][0x118] ;  /* 0x0000460000047ab9 */ /* 0x000fe20000000a00 */
[----:B------:R-:W-:Y:S01]  /*f910*/  IADD3 R212, R208, 0x100, RZ ;  /* 0x00000100d0d47810 */ /* 0x000fe20007ffe0ff */
[----:B------:R-:W-:Y:S05]  /*f920*/  BRA `(.L_x_140) ;  /* 0x0000033000007947 */ /* 0x000fea0003800000 */
.L_x_142:
[----:B------:R-:W-:Y:S01]  /*f930*/  ISETP.NE.AND P2, PT, R204, 0x1, PT ;  /* 0x00000001cc00780c */ /* 0x000fe20003f45270 */
[----:B------:R-:W-:Y:S02]  /*f940*/  IMAD R2, R221, 0x40, R200 ;  /* 0x00000040dd027824 */ /* 0x000fe400078e02c8 */
[----:B------:R-:W-:Y:S03]  /*f950*/  IMAD.MOV.U32 R206, RZ, RZ, RZ ;  /* 0x000000ffffce7224 */ /* 0x000fe600078e00ff */
[----:B------:R-:W-:Y:S05]  /*f960*/  IADD3 R207, R2, -0x40, R209 ;  /* 0xffffffc002cf7810 */ /* 0x000fea0007ffe0d1 */
[----:B------:R-:W-:Y:S02]  /*f970*/  IMAD.MOV.U32 R2, RZ, RZ, R207 ;  /* 0x000000ffff027224 */ /* 0x000fe400078e00cf */
[----:B------:R-:W-:Y:S05]  /*f980*/  @P2 IMAD.HI.U32 R3, R207, c[0x0][0x2bc], RZ ;  /* 0x0000af00cf032a27 */ /* 0x000fea00078e00ff */
[----:B------:R-:W-:Y:S04]  /*f990*/  @P2 SHF.R.U32.HI R2, RZ, c[0x0][0x2c0], R3 ;  /* 0x0000b000ff022a19 */ /* 0x000fe80000011603 */
[C---:B------:R-:W-:Y:S04]  /*f9a0*/  @!P3 IADD3 R132, P0, R2.reuse, R210, RZ ;  /* 0x000000d20284b210 */ /* 0x040fe80007f1e0ff */
[----:B------:R-:W-:Y:S01]  /*f9b0*/  @!P3 LEA.HI.X.SX32 R3, R2, R205, 0x1, P0 ;  /* 0x000000cd0203b211 */ /* 0x000fe200000f0eff */
[----:B------:R-:W-:Y:S01]  /*f9c0*/  IMAD.MOV R2, RZ, RZ, -R2 ;  /* 0x000000ffff027224 */ /* 0x000fe200078e0a02 */
[----:B------:R-:W-:Y:S03]  /*f9d0*/  @!P3 LEA R136, P0, R132, c[0x0][0x2a0], 0x2 ;  /* 0x0000a8008488ba11 */ /* 0x000fe600078010ff */
[----:B------:R-:W-:Y:S01]  /*f9e0*/  IMAD R207, R2, c[0x0][0x2b8], R207 ;  /* 0x0000ae0002cf7a24 */ /* 0x000fe200078e02cf */
[----:B------:R-:W-:Y:S01]  /*f9f0*/  @!P3 LEA.HI.X R137, R132, c[0x0][0x2a4], R3, 0x2, P0 ;  /* 0x0000a9008489ba11 */ /* 0x000fe200000f1403 */
[----:B------:R-:W-:Y:S02]  /*fa00*/  IMAD R2, R199, c[0x0][0x1e8], RZ ;  /* 0x00007a00c7027a24 */ /* 0x000fe400078e02ff */
        /* <DEDUP_REMOVED lines=14> */
[----:B------:R-:W1:Y:S04]  /*faf0*/  SHFL.IDX PT, R3, R145, 0x1, 0x181f ;  /* 0x00381f0091037f89 */ /* 0x000e6800000e0000 */
[----:B------:R-:W2:Y:S04]  /*fb00*/  SHFL.IDX PT, R135, R145, RZ, 0x181f ;  /* 0x00181fff91877589 */ /* 0x000ea800000e0000 */
[----:B------:R-:W3:Y:S04]  /*fb10*/  SHFL.IDX PT, R132, R144, RZ, 0x181f ;  /* 0x00181fff90847589 */ /* 0x000ee800000e0000 */
[----:B------:R-:W4:Y:S01]  /*fb20*/  SHFL.IDX PT, R2, R144, 0x1, 0x181f ;  /* 0x00381f0090027f89 */ /* 0x000f2200000e0000 */
[-C--:B-1----:R-:W-:Y:S02]  /*fb30*/  IADD3 R138, P2, R3, R218.reuse, RZ ;  /* 0x000000da038a7210 */ /* 0x082fe40007f5e0ff */
[C---:B--2---:R-:W-:Y:S02]  /*fb40*/  IADD3 R136, P0, R135.reuse, R218, RZ ;  /* 0x000000da87887210 */ /* 0x044fe40007f1e0ff */
[C---:B------:R-:W-:Y:S02]  /*fb50*/  IADD3 R134, P1, R135.reuse, R216, RZ ;  /* 0x000000d887867210 */ /* 0x040fe40007f3e0ff */
[C---:B---3--:R-:W-:Y:S02]  /*fb60*/  IADD3.X R137, R132.reuse, R219, RZ, P0, !PT ;  /* 0x000000db84897210 */ /* 0x048fe400007fe4ff */
[----:B------:R-:W-:Y:S01]  /*fb70*/  IADD3 R140, P0, R135, R214, RZ ;  /* 0x000000d6878c7210 */ /* 0x000fe20007f1e0ff */
[----:B------:R-:W-:Y:S01]  /*fb80*/  IMAD.X R135, R132, 0x1, R217, P1 ;  /* 0x0000000184877824 */ /* 0x000fe200008e06d9 */
[C---:B------:R-:W-:Y:S01]  /*fb90*/  IADD3 R142, P1, R3.reuse, R216, RZ ;  /* 0x000000d8038e7210 */ /* 0x040fe20007f3e0ff */
[----:B------:R1:W-:Y:S01]  /*fba0*/  LDGSTS.E.BYPASS.LTC128B.128 [R208+0x6100], [R136.64], !P6 ;  /* 0x0610000088d07fae */ /* 0x0003e2000f101d44 */
[----:B----4-:R-:W-:Y:S02]  /*fbb0*/  IMAD.X R139, R2, 0x1, R219, P2 ;  /* 0x00000001028b7824 */ /* 0x010fe400010e06db */
[--C-:B------:R-:W-:Y:S01]  /*fbc0*/  IMAD.X R141, R132, 0x1, R215.reuse, P0 ;  /* 0x00000001848d7824 */ /* 0x100fe200000e06d7 */
[----:B------:R1:W-:Y:S01]  /*fbd0*/  LDGSTS.E.BYPASS.LTC128B.128 [R208+0x8100], [R134.64], !P5 ;  /* 0x0810000086d07fae */ /* 0x0003e2000e901d44 */
[----:B------:R-:W-:Y:S02]  /*fbe0*/  IADD3 R144, P0, R3, R214, RZ ;  /* 0x000000d603907210 */ /* 0x000fe40007f1e0ff */
[C---:B------:R-:W-:Y:S01]  /*fbf0*/  IADD3.X R143, R2.reuse, R217, RZ, P1, !PT ;  /* 0x000000d9028f7210 */ /* 0x040fe20000ffe4ff */
[----:B------:R1:W-:Y:S02]  /*fc00*/  LDGSTS.E.BYPASS.LTC128B.128 [R208+0xa100], [R140.64], !P4 ;  /* 0x0a1000008cd07fae */ /* 0x0003e4000e101d44 */
[----:B------:R-:W-:Y:S02]  /*fc10*/  IMAD.X R145, R2, 0x1, R215, P0 ;  /* 0x0000000102917824 */ /* 0x000fe400000e06d7 */
[----:B------:R1:W-:Y:S04]  /*fc20*/  LDGSTS.E.BYPASS.LTC128B.128 [R208+0x7100], [R138.64], !P6 ;  /* 0x071000008ad07fae */ /* 0x0003e8000f101d44 */
[----:B------:R1:W-:Y:S04]  /*fc30*/  LDGSTS.E.BYPASS.LTC128B.128 [R208+0x9100], [R142.64], !P5 ;  /* 0x091000008ed07fae */ /* 0x0003e8000e901d44 */
[----:B------:R1:W-:Y:S01]  /*fc40*/  LDGSTS.E.BYPASS.LTC128B.128 [R208+0xb100], [R144.64], !P4 ;  /* 0x0b10000090d07fae */ /* 0x0003e2000e101d44 */
[----:B------:R-:W-:-:S05]  /*fc50*/  BRA `(.L_x_141) ;  /* 0x00000c9000007947 */ /* 0x000fca0003800000 */
.L_x_140:
[----:B------:R-:W-:Y:S04]  /*fc60*/  DEPBAR.LE SB0, 0x0 ;  /* 0x000080000000791a */ /* 0x000fe80000000000 */
[----:B------:R-:W-:Y:S01]  /*fc70*/  BAR.SYNC.DEFER_BLOCKING 0x0 ;  /* 0x0000000000007b1d */ /* 0x000fe20000010000 */
[----:B------:R-:W-:Y:S01]  /*fc80*/  SHF.R.S32.HI R3, RZ, 0x1f, R207 ;  /* 0x0000001fff037819 */ /* 0x000fe200000114cf */
[----:B------:R-:W-:Y:S01]  /*fc90*/  IMAD.WIDE.U32 R24, R207, c[0x0][0x208], RZ ;  /* 0x00008200cf187a25 */ /* 0x000fe200078e00ff */
[----:B------:R-:W-:Y:S03]  /*fca0*/  SHF.R.S32.HI R23, RZ, 0x1f, R206 ;  /* 0x0000001fff177819 */ /* 0x000fe600000114ce */
[----:B------:R-:W-:Y:S02]  /*fcb0*/  IMAD R3, R3, c[0x0][0x208], RZ ;  /* 0x0000820003037a24 */ /* 0x000fe400078e02ff */
[----:B------:R-:W-:Y:S02]  /*fcc0*/  IMAD R23, R23, c[0x0][0x218], RZ ;  /* 0x0000860017177a24 */ /* 0x000fe400078e02ff */
[----:B------:R-:W-:Y:S02]  /*fcd0*/  IMAD R3, R207, c[0x0][0x20c], R3 ;  /* 0x00008300cf037a24 */ /* 0x000fe400078e0203 */
[C---:B------:R-:W-:Y:S02]  /*fce0*/  IMAD R23, R206.reuse, c[0x0][0x21c], R23 ;  /* 0x00008700ce177a24 */ /* 0x040fe400078e0217 */
[----:B------:R-:W-:Y:S04]  /*fcf0*/  IMAD.IADD R25, R25, 0x1, R3 ;  /* 0x0000000119197824 */ /* 0x000fe800078e0203 */
[----:B------:R-:W-:Y:S05]  /*fd00*/  IMAD.WIDE.U32 R24, R206, c[0x0][0x218], R24 ;  /* 0x00008600ce187a25 */ /* 0x000fea00078e0018 */
[----:B------:R-:W-:Y:S01]  /*fd10*/  IADD3 R3, P0, R213, R24, RZ ;  /* 0x00000018d5037210 */ /* 0x000fe20007f1e0ff */
[----:B------:R-:W-:Y:S03]  /*fd20*/  LDSM.16.M88.4 R136, [R198+0xc100] ;  /* 0x00c10000c688783b */ /* 0x000fe60000000200 */
[----:B------:R-:W-:Y:S01]  /*fd30*/  IADD3.X R2, R202, R25, R23, P0, !PT ;  /* 0x00000019ca027210 */ /* 0x000fe200007fe417 */
[----:B------:R-:W1:Y:S01]  /*fd40*/  LDSM.16.M88.4 R140, [R197+0x6100] ;  /* 0x00610000c58c783b */ /* 0x000e620000000200 */
[C---:B------:R-:W-:Y:S03]  /*fd50*/  LEA R21, P0, R3.reuse, c[0x0][0x1f8], 0x1 ;  /* 0x00007e0003157a11 */ /* 0x040fe600078008ff */
[----:B------:R-:W-:Y:S01]  /*fd60*/  LDSM.16.M88.4 R144, [R197+0x6900] ;  /* 0x00690000c590783b */ /* 0x000fe20000000200 */
[----:B------:R-:W-:Y:S03]  /*fd70*/  LEA.HI.X R20, R3, c[0x0][0x1fc], R2, 0x1, P0 ;  /* 0x00007f0003147a11 */ /* 0x000fe600000f0c02 */
[----:B------:R-:W2:Y:S04]  /*fd80*/  SHFL.IDX PT, R25, R21, RZ, 0x181f ;  /* 0x00181fff15197589 */ /* 0x000ea800000e0000 */
[----:B------:R-:W3:Y:S04]  /*fd90*/  SHFL.IDX PT, R24, R20, RZ, 0x181f ;  /* 0x00181fff14187589 */ /* 0x000ee800000e0000 */
[----:B------:R-:W-:Y:S04]  /*fda0*/  LDSM.16.M88.4 R148, [R197+0x7100] ;  /* 0x00710000c594783b */ /* 0x000fe80000000200 */
[----:B------:R-:W-:Y:S04]  /*fdb0*/  LDSM.16.M88.4 R152, [R194+0xc100] ;  /* 0x00c10000c298783b */ /* 0x000fe80000000200 */
[----:B------:R-:W-:Y:S04]  /*fdc0*/  LDSM.16.M88.4 R156, [R187] ;  /* 0x00000000bb9c783b */ /* 0x000fe80000000200 */
[----:B------:R-:W-:Y:S04]  /*fdd0*/  LDSM.16.M88.4 R160, [R186] ;  /* 0x00000000baa0783b */ /* 0x000fe80000000200 */
[----:B------:R-:W-:Y:S04]  /*fde0*/  LDSM.16.M88.4 R164, [R185] ;  /* 0x00000000b9a4783b */ /* 0x000fe80000000200 */
[----:B------:R-:W4:Y:S01]  /*fdf0*/  SHFL.IDX PT, R3, R21, 0x1, 0x181f ;  /* 0x00381f0015037f89 */ /* 0x000f2200000e0000 */
[C---:B-1----:R-:W-:Y:S03]  /*fe00*/  HMMA.16816.F32 R4, R136.reuse, R140, RZ ;  /* 0x0000008c8804723c */ /* 0x042fe600000018ff */
[----:B------:R-:W1:Y:S01]  /*fe10*/  SHFL.IDX PT, R2, R20, 0x1, 0x181f ;  /* 0x00381f0014027f89 */ /* 0x000e6200000e0000 */
[C---:B--2---:R-:W-:Y:S02]  /*fe20*/  IADD3 R30, P1, R25.reuse, R218, RZ ;  /* 0x000000da191e7210 */ /* 0x044fe40007f3e0ff */
[C---:B------:R-:W-:Y:S02]  /*fe30*/  IADD3 R28, P0, R25.reuse, R216, RZ ;  /* 0x000000d8191c7210 */ /* 0x040fe40007f1e0ff */
[C---:B------:R-:W-:Y:S01]  /*fe40*/  HMMA.16816.F32 R8, R136.reuse, R142, RZ ;  /* 0x0000008e8808723c */ /* 0x040fe200000018ff */
[----:B------:R-:W2:Y:S03]  /*fe50*/  LDSM.16.M88.4 R140, [R197+0x7900] ;  /* 0x00790000c58c783b */ /* 0x000ea60000000200 */
[C---:B---3--:R-:W-:Y:S02]  /*fe60*/  IMAD.X R31, R24.reuse, 0x1, R219, P1 ;  /* 0x00000001181f7824 */ /* 0x048fe400008e06db */
[C---:B------:R-:W-:Y:S01]  /*fe70*/  IMAD.X R29, R24.reuse, 0x1, R217, P0 ;  /* 0x00000001181d7824 */ /* 0x040fe200000e06d9 */
[----:B------:R-:W-:Y:S01]  /*fe80*/  IADD3 R230, P0, R25, R214, RZ ;  /* 0x000000d619e67210 */ /* 0x000fe20007f1e0ff */
[C---:B------:R-:W-:Y:S04]  /*fe90*/  HMMA.16816.F32 R12, R136.reuse, R144, RZ ;  /* 0x00000090880c723c */ /* 0x040fe800000018ff */
[----:B------:R-:W-:Y:S01]  /*fea0*/  IMAD.X R231, R24, 0x1, R215, P0 ;  /* 0x0000000118e77824 */ /* 0x000fe200000e06d7 */
[C---:B----4-:R-:W-:Y:S02]  /*feb0*/  IADD3 R228, P2, R3.reuse, R218, RZ ;  /* 0x000000da03e47210 */ /* 0x050fe40007f5e0ff */
[C---:B------:R-:W-:Y:S01]  /*fec0*/  IADD3 R134, P1, R3.reuse, R216, RZ ;  /* 0x000000d803867210 */ /* 0x040fe20007f3e0ff */
[C---:B------:R-:W-:Y:S01]  /*fed0*/  HMMA.16816.F32 R16, R136.reuse, R146, RZ ;  /* 0x000000928810723c */ /* 0x040fe200000018ff */
[----:B------:R-:W3:Y:S03]  /*fee0*/  LDSM.16.M88.4 R144, [R196] ;  /* 0x00000000c490783b */ /* 0x000ee60000000200 */
[C---:B-1----:R-:W-:Y:S01]  /*fef0*/  IMAD.X R229, R2.reuse, 0x1, R219, P2 ;  /* 0x0000000102e57824 */ /* 0x042fe200010e06db */
[----:B------:R-:W-:Y:S01]  /*ff00*/  @!PT LDS RZ, [RZ] ;  /* 0x00000000fffff984 */ /* 0x000fe20000000800 */
[----:B------:R-:W-:Y:S01]  /*ff10*/  @!PT LDS RZ, [RZ] ;  /* 0x00000000fffff984 */ /* 0x000fe20000000800 */
[----:B------:R-:W-:Y:S01]  /*ff20*/  @!PT LDS RZ, [RZ] ;  /* 0x00000000fffff984 */ /* 0x000fe20000000800 */
[----:B------:R2:W-:Y:S01]  /*ff30*/  LDGSTS.E.BYPASS.LTC128B.128 [R212], [R30.64], !P6 ;  /* 0x000000001ed47fae */ /* 0x0005e2000f101d44 */
[----:B------:R-:W-:Y:S01]  /*ff40*/  IADD3 R226, P0, R3, R214, RZ ;  /* 0x000000d603e27210 */ /* 0x000fe20007f1e0ff */
[C---:B------:R-:W-:Y:S01]  /*ff50*/  IMAD.X R135, R2.reuse, 0x1, R217, P1 ;  /* 0x0000000102877824 */ /* 0x040fe200008e06d9 */
[C---:B------:R-:W-:Y:S01]  /*ff60*/  HMMA.16816.F32 R20, R136.reuse, R148, RZ ;  /* 0x000000948814723c */ /* 0x040fe200000018ff */
[----:B------:R2:W-:Y:S03]  /*ff70*/  LDGSTS.E.BYPASS.LTC128B.128 [R212+0x2000], [R28.64], !P5 ;  /* 0x020000001cd47fae */ /* 0x0005e6000e901d44 */
[----:B------:R-:W-:Y:S01]  /*ff80*/  IMAD.X R227, R2, 0x1, R215, P0 ;  /* 0x0000000102e37824 */ /* 0x000fe200000e06d7 */
[----:B------:R1:W-:Y:S01]  /*ff90*/  LDGSTS.E.BYPASS.LTC128B.128 [R212+0x4000], [R230.64], !P4 ;  /* 0x04000000e6d47fae */ /* 0x0003e2000e101d44 */
[----:B------:R-:W-:Y:S02]  /*ffa0*/  ISETP.GE.AND P0, PT, R221, 0x1, PT ;  /* 0x00000001dd00780c */ /* 0x000fe40003f06270 */
[C---:B------:R-:W-:Y:S01]  /*ffb0*/  HMMA.16816.F32 R24, R136.reuse, R150, RZ ;  /* 0x000000968818723c */ /* 0x040fe200000018ff */
[----:B------:R1:W-:Y:S04]  /*ffc0*/  LDGSTS.E.BYPASS.LTC128B.128 [R212+0x1000], [R228.64], !P6 ;  /* 0x01000000e4d47fae */ /* 0x0003e8000f101d44 */
[----:B------:R1:W-:Y:S04]  /*ffd0*/  LDGSTS.E.BYPASS.LTC128B.128 [R212+0x3000], [R134.64], !P5 ;  /* 0x0300000086d47fae */ /* 0x0003e8000e901d44 */
[----:B------:R1:W-:Y:S04]  /*ffe0*/  LDGSTS.E.BYPASS.LTC128B.128 [R212+0x5000], [R226.64], !P4 ;  /* 0x05000000e2d47fae */ /* 0x0003e8000e101d44 */
[----:B------:R-:W-:Y:S04]  /*fff0*/  LDSM.16.M88.4 R148, [R193+0xc100] ;  /* 0x00c10000c194783b */ /* 0x000fe80000000200 */
[----:B------:R-:W0:Y:S01]  /*10000*/  LDGDEPBAR ;  /* 0x00000000000079af */ /* 0x000e220000000000 */
[C---:B--2---:R-:W-:Y:S03]  /*10010*/  HMMA.16816.F32 R28, R136.reuse, R140, RZ ;  /* 0x0000008c881c723c */ /* 0x044fe600000018ff */
[----:B------:R-:W2:Y:S04]  /*10020*/  LDSM.16.M88.4 R168, [R192+0x6100] ;  /* 0x00610000c0a8783b */ /* 0x000ea80000000200 */
[----:B------:R-:W4:Y:S01]  /*10030*/  LDSM.16.M88.4 R172, [R192+0x6900] ;  /* 0x00690000c0ac783b */ /* 0x000f220000000200 */
[----:B------:R-:W-:Y:S03]  /*10040*/  HMMA.16816.F32 R32, R136, R142, RZ ;  /* 0x0000008e8820723c */ /* 0x000fe600000018ff */
[----:B------:R-:W5:Y:S04]  /*10050*/  LDSM.16.M88.4 R136, [R192+0x7100] ;  /* 0x00710000c088783b */ /* 0x000f680000000200 */
[----:B------:R-:W1:Y:S01]  /*10060*/  LDSM.16.M88.4 R140, [R192+0x7900] ;  /* 0x00790000c08c783b */ /* 0x000e620000000200 */
[C---:B---3--:R-:W-:Y:S08]  /*10070*/  HMMA.16816.F32 R4, R152.reuse, R144, R4 ;  /* 0x000000909804723c */ /* 0x048ff00000001804 */
[C---:B------:R-:W-:Y:S01]  /*10080*/  HMMA.16816.F32 R8, R152.reuse, R146, R8 ;  /* 0x000000929808723c */ /* 0x040fe20000001808 */
[----:B------:R-:W-:Y:S07]  /*10090*/  LDSM.16.M88.4 R144, [R191+0xc100] ;  /* 0x00c10000bf90783b */ /* 0x000fee0000000200 */
        /* <DEDUP_REMOVED lines=8> */
[----:B------:R-:W1:Y:S04]  /*10120*/  LDSM.16.M88.4 R152, [R184+0x1000] ;  /* 0x00100000b898783b */ /* 0x000e680000000200 */
[----:B------:R-:W1:Y:S03]  /*10130*/  LDSM.16.M88.4 R164, [R184+0x1800] ;  /* 0x00180000b8a4783b */ /* 0x000e660000000200 */
[C---:B--2---:R-:W-:Y:S08]  /*10140*/  HMMA.16816.F32 R4, R148.reuse, R168, R4 ;  /* 0x000000a89404723c */ /* 0x044ff00000001804 */
[C---:B------:R-:W-:Y:S01]  /*10150*/  HMMA.16816.F32 R8, R148.reuse, R170, R8 ;  /* 0x000000aa9408723c */ /* 0x040fe20000001808 */
[----:B------:R-:W-:Y:S07]  /*10160*/  LDSM.16.M88.4 R168, [R197+0x8100] ;  /* 0x00810000c5a8783b */ /* 0x000fee0000000200 */
[C---:B----4-:R-:W-:Y:S08]  /*10170*/  HMMA.16816.F32 R12, R148.reuse, R172, R12 ;  /* 0x000000ac940c723c */ /* 0x050ff0000000180c */
[C---:B------:R-:W-:Y:S01]  /*10180*/  HMMA.16816.F32 R16, R148.reuse, R174, R16 ;  /* 0x000000ae9410723c */ /* 0x040fe20000001810 */
[----:B------:R-:W-:Y:S07]  /*10190*/  LDSM.16.M88.4 R172, [R197+0x8900] ;  /* 0x00890000c5ac783b */ /* 0x000fee0000000200 */
[C---:B-----5:R-:W-:Y:S08]  /*101a0*/  HMMA.16816.F32 R20, R148.reuse, R136, R20 ;  /* 0x000000889414723c */ /* 0x060ff00000001814 */
[C---:B------:R-:W-:Y:S01]  /*101b0*/  HMMA.16816.F32 R24, R148.reuse, R138, R24 ;  /* 0x0000008a9418723c */ /* 0x040fe20000001818 */
[----:B------:R-:W2:Y:S07]  /*101c0*/  LDSM.16.M88.4 R136, [R198+0x10100] ;  /* 0x01010000c688783b */ /* 0x000eae0000000200 */
[C---:B-1----:R-:W-:Y:S08]  /*101d0*/  HMMA.16816.F32 R28, R148.reuse, R140, R28 ;  /* 0x0000008c941c723c */ /* 0x042ff0000000181c */
[----:B------:R-:W-:Y:S01]  /*101e0*/  HMMA.16816.F32 R32, R148, R142, R32 ;  /* 0x0000008e9420723c */ /* 0x000fe20000001820 */
[----:B------:R-:W1:Y:S04]  /*101f0*/  LDSM.16.M88.4 R140, [R197+0x9100] ;  /* 0x00910000c58c783b */ /* 0x000e680000000200 */
[----:B------:R-:W4:Y:S03]  /*10200*/  LDSM.16.M88.4 R148, [R197+0x9900] ;  /* 0x00990000c594783b */ /* 0x000f260000000200 */
[C---:B---3--:R-:W-:Y:S08]  /*10210*/  HMMA.16816.F32 R4, R144.reuse, R156, R4 ;  /* 0x0000009c9004723c */ /* 0x048ff00000001804 */
[C---:B------:R-:W-:Y:S01]  /*10220*/  HMMA.16816.F32 R8, R144.reuse, R158, R8 ;  /* 0x0000009e9008723c */ /* 0x040fe20000001808 */
[----:B------:R-:W-:Y:S07]  /*10230*/  LDSM.16.M88.4 R156, [R183] ;  /* 0x00000000b79c783b */ /* 0x000fee0000000200 */
[C---:B------:R-:W-:Y:S08]  /*10240*/  HMMA.16816.F32 R12, R144.reuse, R160, R12 ;  /* 0x000000a0900c723c */ /* 0x040ff0000000180c */
        /* <DEDUP_REMOVED lines=9> */
[C---:B--2---:R-:W-:Y:S08]  /*102e0*/  HMMA.16816.F32 R4, R136.reuse, R168, R4 ;  /* 0x000000a88804723c */ /* 0x044ff00000001804 */
[C---:B------:R-:W-:Y:S01]  /*102f0*/  HMMA.16816.F32 R8, R136.reuse, R170, R8 ;  /* 0x000000aa8808723c */ /* 0x040fe20000001808 */
[----:B------:R-:W-:Y:S07]  /*10300*/  LDSM.16.M88.4 R168, [R192+0x8100] ;  /* 0x00810000c0a8783b */ /* 0x000fee0000000200 */
[C---:B------:R-:W-:Y:S08]  /*10310*/  HMMA.16816.F32 R12, R136.reuse, R172, R12 ;  /* 0x000000ac880c723c */ /* 0x040ff0000000180c */
[C---:B------:R-:W-:Y:S01]  /*10320*/  HMMA.16816.F32 R16, R136.reuse, R174, R16 ;  /* 0x000000ae8810723c */ /* 0x040fe20000001810 */
[----:B------:R-:W-:Y:S07]  /*10330*/  LDSM.16.M88.4 R172, [R192+0x8900] ;  /* 0x00890000c0ac783b */ /* 0x000fee0000000200 */
[C---:B-1----:R-:W-:Y:S08]  /*10340*/  HMMA.16816.F32 R20, R136.reuse, R140, R20 ;  /* 0x0000008c8814723c */ /* 0x042ff00000001814 */
        /* <DEDUP_REMOVED lines=90> */
.L_x_141:
        /* <DEDUP_REMOVED lines=407> */
.L_x_139:
        /* <DEDUP_REMOVED lines=10> */
[----:B-1----:R-:W-:Y:S02]  /*12300*/  FADD.FTZ R5, R6, R5 ;  /* 0x0000000506057221 */ /* 0x002fe40000010000 */
[----:B--2---:R-:W-:-:S03]  /*12310*/  FADD.FTZ R0, R0, R7 ;  /* 0x0000000700007221 */ /* 0x004fc60000010000 */
[----:B------:R-:W-:Y:S02]  /*12320*/  FSETP.NE.FTZ.AND P1, PT, R5, RZ, PT ;  /* 0x000000ff0500720b */ /* 0x000fe40003f35000 */
[----:B------:R-:W-:-:S11]  /*12330*/  FSETP.NE.FTZ.AND P0, PT, R0, RZ, PT ;  /* 0x000000ff0000720b */ /* 0x000fd60003f15000 */
[----:B------:R-:W1:Y:S01]  /*12340*/  @P1 MUFU.RCP R4, R5 ;  /* 0x0000000500041308 */ /* 0x000e620000001000 */
[----:B------:R-:W-:Y:S02]  /*12350*/  @P1 MOV R15, 0x3f317218 ;  /* 0x3f317218000f1802 */ /* 0x000fe40000000f00 */
[----:B------:R-:W-:-:S03]  /*12360*/  @P0 MOV R17, 0x3f317218 ;  /* 0x3f31721800110802 */ /* 0x000fc60000000f00 */
[----:B------:R-:W-:Y:S02]  /*12370*/  @P1 FMUL.FTZ R15, R15, c[0x0][0x2d0] ;  /* 0x0000b4000f0f1a20 */ /* 0x000fe40000410000 */
[----:B------:R-:W2:Y:S08]  /*12380*/  @P0 MUFU.LG2 R14, R0 ;  /* 0x00000000000e0308 */ /* 0x000eb00000000c00 */
[----:B------:R-:W3:Y:S01]  /*12390*/  @P1 MUFU.LG2 R5, R5 ;  /* 0x0000000500051308 */ /* 0x000ee20000000c00 */
[----:B-1----:R-:W-:-:S02]  /*123a0*/  FMUL.FTZ R128, R4, R128 ;  /* 0x0000008004807220 */ /* 0x002fc40000410000 */
[C---:B------:R-:W-:Y:S02]  /*123b0*/  FMUL.FTZ R129, R4.reuse, R129 ;  /* 0x0000008104817220 */ /* 0x040fe40000410000 */
[C---:B------:R-:W-:Y:S02]  /*123c0*/  FMUL.FTZ R36, R4.reuse, R36 ;  /* 0x0000002404247220 */ /* 0x040fe40000410000 */
[----:B------:R-:W-:Y:S01]  /*123d0*/  FMUL.FTZ R37, R4, R37 ;  /* 0x0000002504257220 */ /* 0x000fe20000410000 */
[----:B------:R1:W4:Y:S01]  /*123e0*/  @P0 MUFU.RCP R2, R0 ;  /* 0x0000000000020308 */ /* 0x0003220000001000 */
[----:B--2---:R-:W-:Y:S02]  /*123f0*/  @P0 FMUL.FTZ R16, R14, 0.69314718246459960938 ;  /* 0x3f3172180e100820 */ /* 0x004fe40000410000 */
[----:B------:R-:W-:Y:S02]  /*12400*/  @P0 FMUL.FTZ R14, R17, c[0x0][0x2d0] ;  /* 0x0000b400110e0a20 */ /* 0x000fe40000410000 */
[----:B------:R-:W-:-:S02]  /*12410*/  FMUL.FTZ R40, R4, R40 ;  /* 0x0000002804287220 */ /* 0x000fc40000410000 */
[C---:B------:R-:W-:Y:S02]  /*12420*/  FMUL.FTZ R41, R4.reuse, R41 ;  /* 0x0000002904297220 */ /* 0x040fe40000410000 */
[----:B---3--:R-:W-:Y:S02]  /*12430*/  @P1 FMUL.FTZ R5, R5, 0.69314718246459960938 ;  /* 0x3f31721805051820 */ /* 0x008fe40000410000 */
[C---:B------:R-:W-:Y:S02]  /*12440*/  FMUL.FTZ R44, R4.reuse, R44 ;  /* 0x0000002c042c7220 */ /* 0x040fe40000410000 */
[C---:B------:R-:W-:Y:S02]  /*12450*/  FMUL.FTZ R45, R4.reuse, R45 ;  /* 0x0000002d042d7220 */ /* 0x040fe40000410000 */
[C---:B------:R-:W-:Y:S01]  /*12460*/  FMUL.FTZ R48, R4.reuse, R48 ;  /* 0x0000003004307220 */ /* 0x040fe20000410000 */
[----:B-1----:R-:W-:Y:S01]  /*12470*/  MOV R0, 0xff800000 ;  /* 0xff80000000007802 */ /* 0x002fe20000000f00 */
        /* <DEDUP_REMOVED lines=39> */
[C---:B----4-:R-:W-:Y:S02]  /*126f0*/  FMUL.FTZ R130, R2.reuse, R130 ;  /* 0x0000008202827220 */ /* 0x050fe40000410000 */
        /* <DEDUP_REMOVED lines=49> */
.L_x_91:
[----:B------:R-:W-:Y:S01]  /*12a10*/  ULDC.64 UR4, c[0x0][0x118] ;  /* 0x0000460000047ab9 */ /* 0x000fe20000000a00 */
[----:B------:R-:W-:Y:S01]  /*12a20*/  SHF.R.S32.HI R2, RZ, 0x1f, R199 ;  /* 0x0000001fff027819 */ /* 0x000fe200000114c7 */
[----:B------:R-:W-:Y:S05]  /*12a30*/  @P2 BRA `(.L_x_143) ;  /* 0x0000168000002947 */ /* 0x000fea0003800000 */
[----:B------:R-:W1:Y:S01]  /*12a40*/  S2R R3, SR_TID.X ;  /* 0x0000000000037919 */ /* 0x000e620000002100 */
[----:B------:R-:W-:Y:S02]  /*12a50*/  F2FP.PACK_AB R13, R13, R4 ;  /* 0x000000040d0d723e */ /* 0x000fe400000000ff */
[----:B------:R-:W-:Y:S01]  /*12a60*/  F2FP.PACK_AB R8, R9, R8 ;  /* 0x000000080908723e */ /* 0x000fe200000000ff */
[----:B------:R-:W-:Y:S01]  /*12a70*/  BAR.SYNC.DEFER_BLOCKING 0x1, 0x100 ;  /* 0x0044000000007b1d */ /* 0x000fe20000010000 */
[----:B------:R-:W-:-:S02]  /*12a80*/  F2FP.PACK_AB R6, R7, R6 ;  /* 0x000000060706723e */ /* 0x000fc400000000ff */
[----:B------:R-:W-:Y:S02]  /*12a90*/  F2FP.PACK_AB R128, R129, R128 ;  /* 0x000000808180723e */ /* 0x000fe400000000ff */
[----:B------:R-:W-:Y:S02]  /*12aa0*/  F2FP.PACK_AB R130, R131, R130 ;  /* 0x000000828382723e */ /* 0x000fe400000000ff */
[----:B------:R-:W-:Y:S02]  /*12ab0*/  F2FP.PACK_AB R36, R37, R36 ;  /* 0x000000242524723e */ /* 0x000fe400000000ff */
[----:B------:R-:W-:Y:S02]  /*12ac0*/  F2FP.PACK_AB R38, R39, R38 ;  /* 0x000000262726723e */ /* 0x000fe400000000ff */
[----:B------:R-:W-:Y:S02]  /*12ad0*/  F2FP.PACK_AB R40, R41, R40 ;  /* 0x000000282928723e */ /* 0x000fe400000000ff */
[----:B------:R-:W-:-:S02]  /*12ae0*/  F2FP.PACK_AB R42, R43, R42 ;  /* 0x0000002a2b2a723e */ /* 0x000fc400000000ff */
[----:B------:R-:W-:Y:S02]  /*12af0*/  F2FP.PACK_AB R44, R45, R44 ;  /* 0x0000002c2d2c723e */ /* 0x000fe400000000ff */
[----:B------:R-:W-:Y:S02]  /*12b00*/  F2FP.PACK_AB R46, R47, R46 ;  /* 0x0000002e2f2e723e */ /* 0x000fe400000000ff */
[----:B------:R-:W-:Y:S02]  /*12b10*/  F2FP.PACK_AB R48, R49, R48 ;  /* 0x000000303130723e */ /* 0x000fe400000000ff */
[----:B-1----:R-:W-:Y:S02]  /*12b20*/  SHF.R.S32.HI R14, RZ, 0x1f, R3 ;  /* 0x0000001fff0e7819 */ /* 0x002fe40000011403 */
[----:B------:R-:W-:Y:S02]  /*12b30*/  F2FP.PACK_AB R50, R51, R50 ;  /* 0x000000323332723e */ /* 0x000fe400000000ff */
[----:B------:R-:W-:-:S02]  /*12b40*/  LEA.HI R4, R14, R3, RZ, 0x2 ;  /* 0x000000030e047211 */ /* 0x000fc400078f10ff */
[----:B------:R-:W-:Y:S02]  /*12b50*/  F2FP.PACK_AB R52, R53, R52 ;  /* 0x000000343534723e */ /* 0x000fe400000000ff */
[--C-:B------:R-:W-:Y:S02]  /*12b60*/  SHF.R.S32.HI R16, RZ, 0x2, R4.reuse ;  /* 0x00000002ff107819 */ /* 0x100fe40000011404 */
[----:B------:R-:W-:Y:S02]  /*12b70*/  SHF.R.S32.HI R5, RZ, 0x1f, R4 ;  /* 0x0000001fff057819 */ /* 0x000fe40000011404 */
[----:B------:R-:W-:Y:S02]  /*12b80*/  LOP3.LUT R4, R4, 0xfffffffc, RZ, 0xc0, !PT ;  /* 0xfffffffc04047812 */ /* 0x000fe400078ec0ff */
[----:B------:R-:W-:Y:S02]  /*12b90*/  LEA.HI R5, R5, R16, RZ, 0x3 ;  /* 0x0000001005057211 */ /* 0x000fe400078f18ff */
[----:B------:R-:W-:Y:S01]  /*12ba0*/  F2FP.PACK_AB R54, R55, R54 ;  /* 0x000000363736723e */ /* 0x000fe200000000ff */
[----:B------:R-:W-:Y:S01]  /*12bb0*/  IMAD.IADD R4, R3, 0x1, -R4 ;  /* 0x0000000103047824 */ /* 0x000fe200078e0a04 */
[----:B------:R-:W-:-:S02]  /*12bc0*/  LOP3.LUT R5, R5, 0xfffffff8, RZ, 0xc0, !PT ;  /* 0xfffffff805057812 */ /* 0x000fc400078ec0ff */
[----:B------:R-:W-:Y:S02]  /*12bd0*/  F2FP.PACK_AB R56, R57, R56 ;  /* 0x000000383938723e */ /* 0x000fe400000000ff */
[----:B------:R-:W-:Y:S01]  /*12be0*/  F2FP.PACK_AB R58, R59, R58 ;  /* 0x0000003a3b3a723e */ /* 0x000fe200000000ff */
[----:B------:R-:W-:Y:S01]  /*12bf0*/  IMAD.IADD R16, R16, 0x1, -R5 ;  /* 0x0000000110107824 */ /* 0x000fe200078e0a05 */
[----:B------:R-:W-:Y:S02]  /*12c00*/  LEA.HI R5, R14, R3, RZ, 0x5 ;  /* 0x000000030e057211 */ /* 0x000fe400078f28ff */
[----:B------:R-:W-:Y:S01]  /*12c10*/  F2FP.PACK_AB R60, R61, R60 ;  /* 0x0000003c3d3c723e */ /* 0x000fe200000000ff */
[C---:B------:R-:W-:Y:S01]  /*12c20*/  IMAD.SHL.U32 R9, R16.reuse, 0x40, RZ ;  /* 0x0000004010097824 */ /* 0x040fe200078e00ff */
[----:B------:R-:W-:Y:S02]  /*12c30*/  SHF.R.S32.HI R7, RZ, 0x5, R5 ;  /* 0x00000005ff077819 */ /* 0x000fe40000011405 */
[----:B------:R-:W-:-:S02]  /*12c40*/  LOP3.LUT R17, R16, 0x1, RZ, 0xc0, !PT ;  /* 0x0000000110117812 */ /* 0x000fc400078ec0ff */
[----:B------:R-:W-:Y:S01]  /*12c50*/  LOP3.LUT R9, R9, 0x1c0, RZ, 0xc0, !PT ;  /* 0x000001c009097812 */ /* 0x000fe200078ec0ff */
[----:B------:R-:W-:Y:S01]  /*12c60*/  IMAD R15, R7, 0x200, R4 ;  /* 0x00000200070f7824 */ /* 0x000fe200078e0204 */
[----:B------:R-:W-:Y:S02]  /*12c70*/  ISETP.NE.U32.AND P0, PT, R17, 0x1, PT ;  /* 0x000000011100780c */ /* 0x000fe40003f05070 */
[----:B------:R-:W-:Y:S02]  /*12c80*/  LEA.HI R18, R9, R9, RZ, 0x1d ;  /* 0x0000000909127211 */ /* 0x000fe400078fe8ff */
[----:B------:R-:W-:Y:S01]  /*12c90*/  R2P PR, R16, 0x6 ;  /* 0x0000000610007804 */ /* 0x000fe20000000000 */
[----:B------:R-:W-:Y:S01]  /*12ca0*/  IMAD.MOV.U32 R16, RZ, RZ, 0x20 ;  /* 0x00000020ff107424 */ /* 0x000fe200078e00ff */
[----:B------:R-:W-:Y:S01]  /*12cb0*/  F2FP.PACK_AB R62, R63, R62 ;  /* 0x0000003e3f3e723e */ /* 0x000fe200000000ff */
[----:B------:R-:W-:Y:S01]  /*12cc0*/  IMAD.U32 R15, R15, 0x2, R18 ;  /* 0x000000020f0f7824 */ /* 0x000fe200078e0012 */
[----:B------:R-:W-:-:S02]  /*12cd0*/  F2FP.PACK_AB R64, R65, R64 ;  /* 0x000000404140723e */ /* 0x000fc400000000ff */
[----:B------:R-:W-:Y:S01]  /*12ce0*/  SEL R16, R16, 0xffffffe0, !P1 ;  /* 0xffffffe010107807 */ /* 0x000fe20004800000 */
[----:B------:R-:W-:Y:S01]  /*12cf0*/  IMAD.SHL.U32 R15, R15, 0x2, RZ ;  /* 0x000000020f0f7824 */ /* 0x000fe200078e00ff */
[----:B------:R-:W-:Y:S02]  /*12d00*/  F2FP.PACK_AB R66, R67, R66 ;  /* 0x000000424342723e */ /* 0x000fe400000000ff */
[----:B------:R-:W-:Y:S01]  /*12d10*/  F2FP.PACK_AB R68, R69, R68 ;  /* 0x000000444544723e */ /* 0x000fe200000000ff */
[C---:B------:R-:W-:Y:S01]  /*12d20*/  IMAD.IADD R19, R15.reuse, 0x1, R16 ;  /* 0x000000010f137824 */ /* 0x040fe200078e0210 */
[C---:B------:R-:W-:Y:S01]  /*12d30*/  IADD3 R17, R15.reuse, 0x80, RZ ;  /* 0x000000800f117810 */ /* 0x040fe20007ffe0ff */
[----:B------:R-:W-:Y:S01]  /*12d40*/  STS [R15+0x80], R128 ;  /* 0x000080800f007388 */ /* 0x000fe20000000800 */
[----:B------:R-:W-:Y:S02]  /*12d50*/  IADD3 R9, R15, 0x70, RZ ;  /* 0x000000700f097810 */ /* 0x000fe40007ffe0ff */
[----:B------:R-:W-:Y:S01]  /*12d60*/  @P0 IADD3 R9, R17, 0x10, RZ ;  /* 0x0000001011090810 */ /* 0x000fe20007ffe0ff */
[----:B------:R-:W-:Y:S01]  /*12d70*/  IMAD.MOV.U32 R17, RZ, RZ, 0x40 ;  /* 0x00000040ff117424 */ /* 0x000fe200078e00ff */
[----:B------:R-:W-:Y:S01]  /*12d80*/  STS [R15+0x480], R130 ;  /* 0x000480820f007388 */ /* 0x000fe20000000800 */
[----:B------:R-:W-:-:S02]  /*12d90*/  F2FP.PACK_AB R11, R11, R70 ;  /* 0x000000460b0b723e */ /* 0x000fc400000000ff */
[----:B------:R-:W-:Y:S01]  /*12da0*/  F2FP.PACK_AB R72, R73, R72 ;  /* 0x000000484948723e */ /* 0x000fe200000000ff */
[----:B------:R-:W-:Y:S01]  /*12db0*/  STS [R9], R36 ;  /* 0x0000002409007388 */ /* 0x000fe20000000800 */
[----:B------:R-:W-:Y:S01]  /*12dc0*/  SEL R18, R17, 0xffffffc0, !P2 ;  /* 0xffffffc011127807 */ /* 0x000fe20005000000 */
[--C-:B------:R-:W-:Y:S01]  /*12dd0*/  IMAD.IADD R17, R16, 0x1, R9.reuse ;  /* 0x0000000110117824 */ /* 0x100fe200078e0209 */
[----:B------:R-:W-:Y:S01]  /*12de0*/  F2FP.PACK_AB R74, R75, R74 ;  /* 0x0000004a4b4a723e */ /* 0x000fe200000000ff */
[----:B------:R-:W-:Y:S01]  /*12df0*/  STS [R9+0x400], R38 ;  /* 0x0004002609007388 */ /* 0x000fe20000000800 */
[----:B------:R-:W-:Y:S01]  /*12e00*/  F2FP.PACK_AB R10, R83, R10 ;  /* 0x0000000a530a723e */ /* 0x000fe200000000ff */
[--C-:B------:R-:W-:Y:S01]  /*12e10*/  IMAD.IADD R21, R15, 0x1, R18.reuse ;  /* 0x000000010f157824 */ /* 0x100fe200078e0212 */
[----:B------:R-:W-:Y:S01]  /*12e20*/  F2FP.PACK_AB R84, R85, R84 ;  /* 0x000000545554723e */ /* 0x000fe200000000ff */
[C---:B------:R-:W-:Y:S01]  /*12e30*/  IMAD.IADD R23, R18.reuse, 0x1, R9 ;  /* 0x0000000112177824 */ /* 0x040fe200078e0209 */
[----:B------:R-:W-:Y:S01]  /*12e40*/  STS [R19+0x80], R40 ;  /* 0x0000802813007388 */ /* 0x000fe20000000800 */
[----:B------:R-:W-:Y:S01]  /*12e50*/  IMAD.IADD R25, R18, 0x1, R19 ;  /* 0x0000000112197824 */ /* 0x000fe200078e0213 */
[----:B------:R-:W-:Y:S01]  /*12e60*/  F2FP.PACK_AB R86, R87, R86 ;  /* 0x000000565756723e */ /* 0x000fe200000000ff */
[----:B------:R-:W-:Y:S01]  /*12e70*/  IMAD.IADD R27, R17, 0x1, R18 ;  /* 0x00000001111b7824 */ /* 0x000fe200078e0212 */
        /* <DEDUP_REMOVED lines=24> */
[----:B------:R-:W-:Y:S01]  /*13000*/  STS [R25+0x480], R58 ;  /* 0x0004803a19007388 */ /* 0x000fe20000000800 */
[----:B------:R-:W-:Y:S02]  /*13010*/  F2FP.PACK_AB R120, R121, R120 ;  /* 0x000000787978723e */ /* 0x000fe400000000ff */
[----:B------:R-:W-:Y:S01]  /*13020*/  F2FP.PACK_AB R122, R123, R122 ;  /* 0x0000007a7b7a723e */ /* 0x000fe200000000ff */
[----:B------:R-:W-:Y:S01]  /*13030*/  STS [R27], R60 ;  /* 0x0000003c1b007388 */ /* 0x000fe20000000800 */
[----:B------:R-:W-:-:S02]  /*13040*/  F2FP.PACK_AB R116, R117, R116 ;  /* 0x000000747574723e */ /* 0x000fc400000000ff */
[----:B------:R-:W-:Y:S01]  /*13050*/  F2FP.PACK_AB R118, R119, R118 ;  /* 0x000000767776723e */ /* 0x000fe200000000ff */
[----:B------:R-:W-:Y:S01]  /*13060*/  STS [R27+0x400], R62 ;  /* 0x0004003e1b007388 */ /* 0x000fe20000000800 */
[----:B------:R-:W-:Y:S02]  /*13070*/  ISETP.NE.U32.AND P1, PT, RZ, c[0x0][0x508], PT ;  /* 0x00014200ff007a0c */ /* 0x000fe40003f25070 */
[----:B------:R-:W-:Y:S01]  /*13080*/  ISETP.NE.U32.AND P0, PT, RZ, c[0x0][0x500], PT ;  /* 0x00014000ff007a0c */ /* 0x000fe20003f05070 */
[----:B------:R-:W-:Y:S01]  /*13090*/  STS [R15+0x4080], R64 ;  /* 0x004080400f007388 */ /* 0x000fe20000000800 */
[----:B------:R-:W-:Y:S02]  /*130a0*/  ISETP.NE.AND.EX P1, PT, RZ, c[0x0][0x50c], PT, P1 ;  /* 0x00014300ff007a0c */ /* 0x000fe40003f25310 */
[----:B------:R-:W-:Y:S01]  /*130b0*/  ISETP.NE.AND.EX P0, PT, RZ, c[0x0][0x504], PT, P0 ;  /* 0x00014100ff007a0c */ /* 0x000fe20003f05300 */
        /* <DEDUP_REMOVED lines=14> */
[----:B-1----:R-:W-:-:S03]  /*131a0*/  IMAD.MOV.U32 R8, RZ, RZ, 0x4 ;  /* 0x00000004ff087424 */ /* 0x002fc600078e00ff */
        /* <DEDUP_REMOVED lines=8> */
[----:B------:R2:W-:Y:S04]  /*13230*/  STS [R17+0x8400], R106 ;  /* 0x0084006a11007388 */ /* 0x0005e80000000800 */
[----:B------:R3:W-:Y:S04]  /*13240*/  STS [R21+0x8080], R108 ;  /* 0x0080806c15007388 */ /* 0x0007e80000000800 */
[----:B------:R3:W-:Y:S04]  /*13250*/  STS [R21+0x8480], R110 ;  /* 0x0084806e15007388 */ /* 0x0007e80000000800 */
[----:B------:R3:W-:Y:S04]  /*13260*/  STS [R23+0x8000], R112 ;  /* 0x0080007017007388 */ /* 0x0007e80000000800 */
[----:B------:R3:W-:Y:S01]  /*13270*/  STS [R23+0x8400], R114 ;  /* 0x0084007217007388 */ /* 0x0007e20000000800 */
[----:B-1----:R-:W-:-:S03]  /*13280*/  IMAD.WIDE R18, R201, R8, c[0x0][0x500] ;  /* 0x00014000c9127625 */ /* 0x002fc600078e0208 */
[----:B------:R3:W-:Y:S04]  /*13290*/  STS [R25+0x8080], R120 ;  /* 0x0080807819007388 */ /* 0x0007e80000000800 */
[----:B------:R3:W-:Y:S04]  /*132a0*/  STS [R25+0x8480], R122 ;  /* 0x0084807a19007388 */ /* 0x0007e80000000800 */
[----:B------:R3:W-:Y:S04]  /*132b0*/  STS [R27+0x8000], R116 ;  /* 0x008000741b007388 */ /* 0x0007e80000000800 */
[----:B------:R3:W-:Y:S04]  /*132c0*/  STS [R27+0x8400], R118 ;  /* 0x008400761b007388 */ /* 0x0007e80000000800 */
[----:B------:R-:W-:Y:S01]  /*132d0*/  BAR.SYNC.DEFER_BLOCKING 0x1, 0x100 ;  /* 0x0044000000007b1d */ /* 0x000fe20000010000 */
[----:B------:R-:W-:-:S02]  /*132e0*/  IMAD.MOV.U32 R6, RZ, RZ, c[0x0][0x388] ;  /* 0x0000e200ff067624 */ /* 0x000fc400078e00ff */
[----:B--2---:R-:W-:-:S03]  /*132f0*/  @P1 IMAD.WIDE R16, R201, R8, c[0x0][0x508] ;  /* 0x00014200c9101625 */ /* 0x004fc600078e0208 */
[----:B------:R-:W2:Y:S04]  /*13300*/  @P0 LDG.E R9, [R18.64] ;  /* 0x0000000412090981 */ /* 0x000ea8000c1e1900 */
[----:B------:R3:W5:Y:S01]  /*13310*/  @P1 LDG.E R6, [R16.64] ;  /* 0x0000000410061981 */ /* 0x000762000c1e1900 */
[----:B------:R-:W-:Y:S02]  /*13320*/  CS2R R10, SRZ ;  /* 0x00000000000a7805 */ /* 0x000fe4000001ff00 */
[--C-:B--2---:R-:W-:Y:S01]  /*13330*/  @P0 SHF.R.S32.HI R11, RZ, 0x1f, R9.reuse ;  /* 0x0000001fff0b0819 */ /* 0x104fe20000011409 */
[----:B------:R-:W-:Y:S01]  /*13340*/  @P0 IMAD.MOV.U32 R10, RZ, RZ, R9 ;  /* 0x000000ffff0a0224 */ /* 0x000fe200078e0009 */
[----:B------:R-:W-:Y:S05]  /*13350*/  @P1 BRA `(.L_x_144) ;  /* 0x0000004000001947 */ /* 0x000fea0003800000 */
[----:B---3--:R-:W-:Y:S05]  /*13360*/  @!P0 BRA `(.L_x_144) ;  /* 0x0000003000008947 */ /* 0x008fea0003800000 */
[----:B-----5:R-:W2:Y:S04]  /*13370*/  LDG.E R6, [R18.64] ;  /* 0x0000000412067981 */ /* 0x020ea8000c1e1900 */
[----:B------:R-:W2:Y:S02]  /*13380*/  LDG.E R9, [R18.64+0x4] ;  /* 0x0000040412097981 */ /* 0x000ea4000c1e1900 */
[----:B--2---:R-:W-:-:S02]  /*13390*/  IADD3 R6, -R6, R9, RZ ;  /* 0x0000000906067210 */ /* 0x004fc40007ffe1ff */
.L_x_144:
[----:B---3--:R-:W-:Y:S01]  /*133a0*/  LOP3.LUT R8, R5, 0xffffffe0, RZ, 0xc0, !PT ;  /* 0xffffffe005087812 */ /* 0x008fe200078ec0ff */
[----:B------:R-:W1:Y:S01]  /*133b0*/  S2R R54, SR_CTAID.X ;  /* 0x0000000000367919 */ /* 0x000e620000002500 */
[----:B------:R-:W-:Y:S01]  /*133c0*/  SHF.R.S32.HI R16, RZ, 0x1f, R7 ;  /* 0x0000001fff107819 */ /* 0x000fe20000011407 */
[----:B------:R-:W-:Y:S01]  /*133d0*/  IMAD.MOV.U32 R9, RZ, RZ, c[0x0][0x4e8] ;  /* 0x00013a00ff097624 */ /* 0x000fe200078e00ff */
[----:B------:R-:W-:Y:S01]  /*133e0*/  LEA.HI R13, R4, R4, RZ, 0x1 ;  /* 0x00000004040d7211 */ /* 0x000fe200078f08ff */
[----:B------:R-:W-:Y:S01]  /*133f0*/  IMAD.IADD R8, R3, 0x1, -R8 ;  /* 0x0000000103087824 */ /* 0x000fe200078e0a08 */
[----:B------:R-:W-:Y:S01]  /*13400*/  LEA.HI R16, R16, R7, RZ, 0x3 ;  /* 0x0000000710107211 */ /* 0x000fe200078f18ff */
[----:B------:R-:W-:Y:S01]  /*13410*/  IMAD.MOV.U32 R19, RZ, RZ, R11 ;  /* 0x000000ffff137224 */ /* 0x000fe200078e000b */
[----:B------:R-:W-:Y:S01]  /*13420*/  LOP3.LUT R13, R13, 0x1ffffffe, RZ, 0xc0, !PT ;  /* 0x1ffffffe0d0d7812 */ /* 0x000fe200078ec0ff */
[----:B------:R-:W-:Y:S01]  /*13430*/  BSSY B0, `(.L_x_145) ;  /* 0x0000080000007945 */ /* 0x000fe20003800000 */
[----:B------:R-:W-:-:S02]  /*13440*/  SHF.R.S32.HI R5, RZ, 0x1f, R8 ;  /* 0x0000001fff057819 */ /* 0x000fc40000011408 */
[----:B------:R-:W-:Y:S01]  /*13450*/  LOP3.LUT R16, R16, 0xffffff8, RZ, 0xc0, !PT ;  /* 0x0ffffff810107812 */ /* 0x000fe200078ec0ff */
[----:B------:R-:W-:Y:S01]  /*13460*/  IMAD.IADD R4, R4, 0x1, -R13 ;  /* 0x0000000104047824 */ /* 0x000fe200078e0a0d */
[----:B------:R-:W-:Y:S02]  /*13470*/  LEA.HI R5, R5, R8, RZ, 0x2 ;  /* 0x0000000805057211 */ /* 0x000fe400078f10ff */
[----:B------:R-:W-:Y:S02]  /*13480*/  IADD3 R7, -R16, R7, RZ ;  /* 0x0000000710077210 */ /* 0x000fe40007ffe1ff */
[----:B------:R-:W-:Y:S02]  /*13490*/  SHF.R.S32.HI R16, RZ, 0x2, R5 ;  /* 0x00000002ff107819 */ /* 0x000fe40000011405 */
[----:B------:R-:W-:Y:S02]  /*134a0*/  ISETP.NE.AND P1, PT, R9, 0x1, PT ;  /* 0x000000010900780c */ /* 0x000fe40003f25270 */
[----:B------:R-:W-:Y:S01]  /*134b0*/  LOP3.LUT P2, RZ, R8, 0x3, RZ, 0xc0, !PT ;  /* 0x0000000308ff7812 */ /* 0x000fe2000784c0ff */
[----:B------:R-:W-:Y:S01]  /*134c0*/  IMAD R5, R7, 0x10, R16 ;  /* 0x0000001007057824 */ /* 0x000fe200078e0210 */
[----:B------:R-:W-:Y:S01]  /*134d0*/  MOV R18, R10 ;  /* 0x0000000a00127202 */ /* 0x000fe20000000f00 */
[----:B------:R-:W-:Y:S01]  /*134e0*/  IMAD R8, R2, c[0x0][0x490], RZ ;  /* 0x0001240002087a24 */ /* 0x000fe200078e02ff */
[-C--:B------:R-:W-:Y:S01]  /*134f0*/  LEA.HI R13, R14, R3.reuse, RZ, 0x3 ;  /* 0x000000030e0d7211 */ /* 0x080fe200078f18ff */
[----:B------:R-:W-:Y:S01]  /*13500*/  IMAD R15, R4, 0x8, R5 ;  /* 0x00000008040f7824 */ /* 0x000fe200078e0205 */
[----:B------:R-:W-:Y:S01]  /*13510*/  LEA.HI R14, R14, R3, RZ, 0x6 ;  /* 0x000000030e0e7211 */ /* 0x000fe200078f30ff */
[----:B------:R-:W-:Y:S01]  /*13520*/  IMAD R7, R11, c[0x0][0x3a0], RZ ;  /* 0x0000e8000b077a24 */ /* 0x000fe200078e02ff */
[----:B------:R-:W-:Y:S01]  /*13530*/  LOP3.LUT R4, R13, 0xfffffff8, RZ, 0xc0, !PT ;  /* 0xfffffff80d047812 */ /* 0x000fe200078ec0ff */
[C---:B------:R-:W-:Y:S01]  /*13540*/  IMAD R9, R199.reuse, c[0x0][0x494], R8 ;  /* 0x00012500c7097a24 */ /* 0x040fe200078e0208 */
[----:B-1----:R-:W-:Y:S01]  /*13550*/  LEA R8, R54, R15, 0x7 ;  /* 0x0000000f36087211 */ /* 0x002fe200078e38ff */
[----:B------:R-:W-:Y:S01]  /*13560*/  IMAD.WIDE.U32 R18, R199, c[0x0][0x490], R18 ;  /* 0x00012400c7127a25 */ /* 0x000fe200078e0012 */
[----:B------:R-:W-:-:S03]  /*13570*/  SHF.R.S32.HI R13, RZ, 0x3, R13 ;  /* 0x00000003ff0d7819 */ /* 0x000fc6000001140d */
[C---:B------:R-:W-:Y:S02]  /*13580*/  IMAD R7, R10.reuse, c[0x0][0x3a4], R7 ;  /* 0x0000e9000a077a24 */ /* 0x040fe400078e0207 */
[----:B------:R-:W-:-:S04]  /*13590*/  IMAD.WIDE.U32 R10, R10, c[0x0][0x3a0], RZ ;  /* 0x0000e8000a0a7a25 */ /* 0x000fc800078e00ff */
[----:B------:R-:W-:Y:S01]  /*135a0*/  IMAD.IADD R19, R19, 0x1, R9 ;  /* 0x0000000113137824 */ /* 0x000fe200078e0209 */
[----:B------:R-:W-:Y:S01]  /*135b0*/  IADD3 R11, R11, R7, RZ ;  /* 0x000000070b0b7210 */ /* 0x000fe20007ffe0ff */
[----:B------:R-:W-:-:S04]  /*135c0*/  @P1 IMAD.HI.U32 R9, R8, c[0x0][0x4ec], RZ ;  /* 0x00013b0008091a27 */ /* 0x000fc800078e00ff */
[----:B------:R-:W-:Y:S01]  /*135d0*/  IMAD.IADD R4, R3, 0x1, -R4 ;  /* 0x0000000103047824 */ /* 0x000fe200078e0a04 */
[----:B------:R-:W-:Y:S01]  /*135e0*/  SHF.R.S32.HI R3, RZ, 0x1f, R201 ;  /* 0x0000001fff037819 */ /* 0x000fe200000114c9 */
[----:B------:R-:W-:Y:S01]  /*135f0*/  IMAD.MOV.U32 R7, RZ, RZ, R8 ;  /* 0x000000ffff077224 */ /* 0x000fe200078e0008 */
[----:B------:R-:W-:Y:S01]  /*13600*/  @P1 SHF.R.U32.HI R7, RZ, c[0x0][0x4f0], R9 ;  /* 0x00013c00ff071a19 */ /* 0x000fe20000011609 */
[----:B------:R-:W-:Y:S01]  /*13610*/  IMAD R2, R2, c[0x0][0x3e8], RZ ;  /* 0x0000fa0002027a24 */ /* 0x000fe200078e02ff */
[----:B------:R-:W-:Y:S01]  /*13620*/  SEL R201, R201, RZ, !P0 ;  /* 0x000000ffc9c97207 */ /* 0x000fe20004000000 */
[----:B------:R-:W-:Y:S01]  /*13630*/  IMAD.WIDE.U32 R10, R199, c[0x0][0x3e8], R10 ;  /* 0x0000fa00c70a7a25 */ /* 0x000fe200078e000a */
[----:B------:R-:W-:Y:S02]  /*13640*/  SEL R3, R3, RZ, !P0 ;  /* 0x000000ff03037207 */ /* 0x000fe40004000000 */
[----:B------:R-:W-:Y:S01]  /*13650*/  LEA R15, R4, R13, 0x5 ;  /* 0x0000000d040f7211 */ /* 0x000fe200078e28ff */
[----:B------:R-:W-:-:S02]  /*13660*/  IMAD.MOV R9, RZ, RZ, -R7 ;  /* 0x000000ffff097224 */ /* 0x000fc400078e0a07 */
[----:B------:R-:W-:-:S04]  /*13670*/  IMAD.WIDE.U32 R18, R201, c[0x0][0x498], R18 ;  /* 0x00012600c9127a25 */ /* 0x000fc800078e0012 */
[----:B------:R-:W-:Y:S01]  /*13680*/  IMAD R9, R9, c[0x0][0x4e8], R8 ;  /* 0x00013a0009097a24 */ /* 0x000fe200078e0208 */
[----:B------:R-:W-:Y:S01]  /*13690*/  IADD3 R20, P0, R7, R18, RZ ;  /* 0x0000001207147210 */ /* 0x000fe20007f1e0ff */
[----:B------:R-:W-:Y:S02]  /*136a0*/  IMAD R16, R3, c[0x0][0x498], RZ ;  /* 0x0001260003107a24 */ /* 0x000fe400078e02ff */
[----:B------:R-:W-:Y:S01]  /*136b0*/  IMAD R8, R54, 0x80, R15 ;  /* 0x0000008036087824 */ /* 0x000fe200078e020f */
[----:B------:R-:W-:Y:S01]  /*136c0*/  SHF.R.S32.HI R18, RZ, 0x1f, R9 ;  /* 0x0000001fff127819 */ /* 0x000fe20000011409 */
[----:B------:R-:W-:Y:S01]  /*136d0*/  IMAD R15, R201, c[0x0][0x49c], R16 ;  /* 0x00012700c90f7a24 */ /* 0x000fe200078e0210 */
[----:B------:R-:W-:Y:S01]  /*136e0*/  SHF.R.S32.HI R16, RZ, 0x1f, R7 ;  /* 0x0000001fff107819 */ /* 0x000fe20000011407 */
[----:B------:R-:W-:Y:S02]  /*136f0*/  IMAD R17, R199, c[0x0][0x3ec], R2 ;  /* 0x0000fb00c7117a24 */ /* 0x000fe400078e0202 */
[----:B------:R-:W-:Y:S01]  /*13700*/  IMAD.SHL.U32 R2, R13, 0x40, RZ ;  /* 0x000000400d027824 */ /* 0x000fe200078e00ff */
[----:B------:R-:W-:Y:S01]  /*13710*/  IADD3.X R21, R16, R19, R15, P0, !PT ;  /* 0x0000001310157210 */ /* 0x000fe200007fe40f */
[----:B------:R-:W-:Y:S01]  /*13720*/  IMAD R18, R18, c[0x0][0x488], RZ ;  /* 0x0001220012127a24 */ /* 0x000fe200078e02ff */
[----:B------:R-:W-:Y:S01]  /*13730*/  IADD3 R11, R11, R17, RZ ;  /* 0x000000110b0b7210 */ /* 0x000fe20007ffe0ff */
[----:B------:R-:W-:Y:S01]  /*13740*/  @P1 IMAD.HI.U32 R17, R8, c[0x0][0x4ec], RZ ;  /* 0x00013b0008111a27 */ /* 0x000fe200078e00ff */
[----:B------:R-:W-:-:S03]  /*13750*/  LOP3.LUT R15, R2, 0x1c0, RZ, 0xc0, !PT ;  /* 0x000001c0020f7812 */ /* 0x000fc600078ec0ff */
[----:B------:R-:W-:Y:S02]  /*13760*/  IMAD.SHL.U32 R2, R4, 0x8, RZ ;  /* 0x0000000804027824 */ /* 0x000fe400078e00ff */
[----:B------:R-:W-:-:S03]  /*13770*/  IMAD.WIDE.U32 R20, R9, c[0x0][0x488], R20 ;  /* 0x0001220009147a25 */ /* 0x000fc600078e0014 */
[----:B------:R-:W-:Y:S01]  /*13780*/  LOP3.LUT R16, R15, 0x38, R2, 0xf8, !PT ;  /* 0x000000380f107812 */ /* 0x000fe200078ef802 */
[----:B------:R-:W-:Y:S01]  /*13790*/  IMAD R18, R9, c[0x0][0x48c], R18 ;  /* 0x0001230009127a24 */ /* 0x000fe200078e0212 */
[C---:B------:R-:W-:Y:S01]  /*137a0*/  LEA R9, P0, R20.reuse, c[0x0][0x450], 0x2 ;  /* 0x0001140014097a11 */ /* 0x040fe200078010ff */
[----:B------:R-:W-:Y:S01]  /*137b0*/  IMAD R4, R3, c[0x0][0x3f0], RZ ;  /* 0x0000fc0003047a24 */ /* 0x000fe200078e02ff */
[----:B------:R-:W-:Y:S01]  /*137c0*/  SHF.R.U32.HI R3, RZ, 0x3, R15 ;  /* 0x00000003ff037819 */ /* 0x000fe2000001160f */
[----:B------:R-:W-:Y:S01]  /*137d0*/  IMAD.MOV.U32 R7, RZ, RZ, R8 ;  /* 0x000000ffff077224 */ /* 0x000fe200078e0008 */
[----:B------:R-:W-:Y:S01]  /*137e0*/  IADD3 R15, R21, R18, RZ ;  /* 0x00000012150f7210 */ /* 0x000fe20007ffe0ff */
[C---:B------:R-:W-:Y:S01]  /*137f0*/  IMAD R4, R201.reuse, c[0x0][0x3f4], R4 ;  /* 0x0000fd00c9047a24 */ /* 0x040fe200078e0204 */
[----:B------:R-:W-:Y:S01]  /*13800*/  @P1 SHF.R.U32.HI R7, RZ, c[0x0][0x4f0], R17 ;  /* 0x00013c00ff071a19 */ /* 0x000fe20000011611 */
[----:B------:R-:W-:Y:S01]  /*13810*/  IMAD.WIDE.U32 R10, R201, c[0x0][0x3f0], R10 ;  /* 0x0000fc00c90a7a25 */ /* 0x000fe200078e000a */
[----:B------:R-:W-:Y:S01]  /*13820*/  LEA.HI.X R15, R20, c[0x0][0x454], R15, 0x2, P0 ;  /* 0x00011500140f7a11 */ /* 0x000fe200000f140f */
[----:B------:R-:W-:Y:S01]  /*13830*/  SHFL.IDX PT, R32, R9, RZ, 0x1c1f ;  /* 0x001c1fff09207589 */ /* 0x000fe200000e0000 */
[----:B------:R-:W-:Y:S01]  /*13840*/  LOP3.LUT R16, R16, R3, RZ, 0x3c, !PT ;  /* 0x0000000310107212 */ /* 0x000fe200078e3cff */
[----:B------:R-:W-:Y:S01]  /*13850*/  IMAD.MOV R3, RZ, RZ, -R7 ;  /* 0x000000ffff037224 */ /* 0x000fe200078e0a07 */
[----:B------:R-:W-:Y:S01]  /*13860*/  IADD3 R11, R11, R4, RZ ;  /* 0x000000040b0b7210 */ /* 0x000fe20007ffe0ff */
[----:B------:R-:W1:Y:S01]  /*13870*/  SHFL.IDX PT, R33, R15, RZ, 0x1c1f ;  /* 0x001c1fff0f217589 */ /* 0x000e6200000e0000 */
[----:B------:R-:W-:Y:S01]  /*13880*/  IMAD R4, R54, 0x80, R5 ;  /* 0x0000008036047824 */ /* 0x000fe200078e0205 */
[----:B------:R-:W-:Y:S01]  /*13890*/  SHF.R.S32.HI R17, RZ, 0x1f, R7 ;  /* 0x0000001fff117819 */ /* 0x000fe20000011407 */
[----:B------:R-:W-:Y:S01]  /*138a0*/  IMAD R56, R3, c[0x0][0x4e8], R8 ;  /* 0x00013a0003387a24 */ /* 0x000fe200078e0208 */
[----:B------:R-:W-:Y:S01]  /*138b0*/  SHFL.IDX PT, R34, R9, 0x1, 0x1c1f ;  /* 0x003c1f0009227f89 */ /* 0x000fe200000e0000 */
[----:B-----5:R-:W-:Y:S01]  /*138c0*/  IMAD R3, R6, c[0x0][0x4e8], RZ ;  /* 0x00013a0006037a24 */ /* 0x020fe200078e02ff */
[----:B------:R-:W-:Y:S01]  /*138d0*/  IADD3 R6, R4, 0x8, RZ ;  /* 0x0000000804067810 */ /* 0x000fe20007ffe0ff */
[----:B------:R-:W-:Y:S01]  /*138e0*/  IMAD R8, R17, c[0x0][0x3e0], RZ ;  /* 0x0000f80011087a24 */ /* 0x000fe200078e02ff */
[----:B------:R-:W2:Y:S01]  /*138f0*/  SHFL.IDX PT, R35, R15, 0x1, 0x1c1f ;  /* 0x003c1f000f237f89 */ /* 0x000ea200000e0000 */
[----:B------:R-:W-:Y:S01]  /*13900*/  SHF.L.U32 R5, R14, 0x3, RZ ;  /* 0x000000030e057819 */ /* 0x000fe200000006ff */
[----:B------:R-:W-:Y:S01]  /*13910*/  IMAD.WIDE.U32 R10, R7, c[0x0][0x3e0], R10 ;  /* 0x0000f800070a7a25 */ /* 0x000fe200078e000a */
[----:B------:R-:W-:-:S02]  /*13920*/  ISETP.GE.OR P1, PT, R4, R3, P2 ;  /* 0x000000030400720c */ /* 0x000fc40001726670 */
[----:B------:R-:W-:Y:S01]  /*13930*/  ISETP.GE.OR P0, PT, R6, R3, P2 ;  /* 0x000000030600720c */ /* 0x000fe20001706670 */
[----:B------:R-:W-:Y:S01]  /*13940*/  IMAD R8, R7, c[0x0][0x3e4], R8 ;  /* 0x0000f90007087a24 */ /* 0x000fe200078e0208 */
[----:B------:R-:W-:Y:S02]  /*13950*/  SHF.R.S32.HI R4, RZ, 0x1f, R56 ;  /* 0x0000001fff047819 */ /* 0x000fe40000011438 */
[----:B------:R-:W-:Y:S01]  /*13960*/  LOP3.LUT R5, R16, 0x7ffffe00, R5, 0xf8, !PT ;  /* 0x7ffffe0010057812 */ /* 0x000fe200078ef805 */
[----:B------:R-:W-:Y:S01]  /*13970*/  IMAD.IADD R11, R11, 0x1, R8 ;  /* 0x000000010b0b7824 */ /* 0x000fe200078e0208 */
[----:B------:R-:W-:Y:S01]  /*13980*/  LEA R54, R54, R13, 0x7 ;  /* 0x0000000d36367211 */ /* 0x000fe200078e38ff */
[----:B------:R-:W-:Y:S01]  /*13990*/  IMAD R7, R4, c[0x0][0x3d8], RZ ;  /* 0x0000f60004077a24 */ /* 0x000fe200078e02ff */
[----:B------:R-:W-:-:S03]  /*139a0*/  SHF.L.U32 R58, R5, 0x1, RZ ;  /* 0x00000001053a7819 */ /* 0x000fc600000006ff */
[C---:B------:R-:W-:Y:S01]  /*139b0*/  IMAD R14, R56.reuse, c[0x0][0x3dc], R7 ;  /* 0x0000f700380e7a24 */ /* 0x040fe200078e0207 */
[----:B-1----:R1:W-:Y:S01]  /*139c0*/  @!P1 ST.E [R32.64], R0 ;  /* 0x0000000020009985 */ /* 0x0023e2000c101904 */
[----:B------:R-:W-:-:S04]  /*139d0*/  IMAD.WIDE.U32 R56, R56, c[0x0][0x3d8], R10 ;  /* 0x0000f60038387a25 */ /* 0x000fc800078e000a */
[----:B------:R-:W-:Y:S01]  /*139e0*/  IMAD.IADD R14, R57, 0x1, R14 ;  /* 0x00000001390e7824 */ /* 0x000fe200078e020e */
[----:B--2---:R1:W-:Y:S01]  /*139f0*/  @!P0 ST.E [R34.64], R12 ;  /* 0x0000000c22008985 */ /* 0x0043e2000c101904 */
[----:B------:R-:W-:-:S03]  /*13a00*/  LEA R57, P0, R56, c[0x0][0x380], 0x1 ;  /* 0x0000e00038397a11 */ /* 0x000fc600078008ff */
[----:B------:R1:W2:Y:S01]  /*13a10*/  LDS.128 R44, [R58+0x1080] ;  /* 0x001080003a2c7984 */ /* 0x0002a20000000c00 */
[----:B------:R-:W-:Y:S02]  /*13a20*/  LEA.HI.X R56, R56, c[0x0][0x384], R14, 0x1, P0 ;  /* 0x0000e10038387a11 */ /* 0x000fe400000f0c0e */
[----:B------:R-:W-:Y:S01]  /*13a30*/  ISETP.GE.AND P0, PT, R54, R3, PT ;  /* 0x000000033600720c */ /* 0x000fe20003f06270 */
[----:B------:R1:W3:Y:S04]  /*13a40*/  LDS.128 R40, [R58+0x2080] ;  /* 0x002080003a287984 */ /* 0x0002e80000000c00 */
        /* <DEDUP_REMOVED lines=10> */
[----:B--2---:R-:W2:Y:S01]  /*13af0*/  LDS.128 R48, [R58+0x80] ;  /* 0x000080003a307984 */ /* 0x004ea20000000c00 */
[----:B------:R-:W-:-:S02]  /*13b00*/  IADD3 R55, R2, 0x40, RZ ;  /* 0x0000004002377810 */ /* 0x000fc40007ffe0ff */
[C---:B------:R-:W-:Y:S01]  /*13b10*/  IADD3 R53, R2.reuse, 0x80, RZ ;  /* 0x0000008002357810 */ /* 0x040fe20007ffe0ff */
[----:B-1----:R-:W1:Y:S01]  /*13b20*/  LDS.128 R32, [R58+0x4080] ;  /* 0x004080003a207984 */ /* 0x002e620000000c00 */
        /* <DEDUP_REMOVED lines=13> */
[----:B--2---:R2:W-:Y:S04]  /*13c00*/  @!P2 ST.E.128 [R58.64], R48 ;  /* 0x000000303a00a985 */ /* 0x0045e8000c101d04 */
[----:B-1----:R2:W-:Y:S04]  /*13c10*/  @!P1 ST.E.128 [R52.64], R32 ;  /* 0x0000002034009985 */ /* 0x0025e8000c101d04 */
[----:B----4-:R2:W-:Y:S02]  /*13c20*/  @!P0 ST.E.128 [R60.64], R12 ;  /* 0x0000000c3c008985 */ /* 0x0105e4000c101d04 */
.L_x_146:
[----:B--2---:R-:W-:Y:S05]  /*13c30*/  BSYNC B0 ;  /* 0x0000000000007941 */ /* 0x004fea0003800000 */
.L_x_145:
[----:B-1----:R-:W-:Y:S01]  /*13c40*/  IADD3 R0, R54, 0x20, RZ ;  /* 0x0000002036007810 */ /* 0x002fe20007ffe0ff */
[----:B------:R1:W2:Y:S01]  /*13c50*/  SHFL.IDX PT, R33, R56, 0x1, 0x181f ;  /* 0x00381f0038217f89 */ /* 0x0002a200000e0000 */
[----:B------:R-:W-:Y:S02]  /*13c60*/  BSSY B0, `(.L_x_147) ;  /* 0x0000015000007945 */ /* 0x000fe40003800000 */
[----:B------:R-:W-:Y:S01]  /*13c70*/  ISETP.GE.AND P0, PT, R0, R3, PT ;  /* 0x000000030000720c */ /* 0x000fe20003f06270 */
[----:B------:R1:W4:-:S12]  /*13c80*/  SHFL.IDX PT, R32, R57, 0x1, 0x181f ;  /* 0x00381f0039207f89 */ /* 0x00031800000e0000 */
[----:B------:R-:W-:Y:S05]  /*13c90*/  @P0 BRA `(.L_x_148) ;  /* 0x0000011000000947 */ /* 0x000fea0003800000 */
[C---:B------:R-:W-:Y:S02]  /*13ca0*/  IADD3 R15, R2.reuse, 0x40, RZ ;  /* 0x00000040020f7810 */ /* 0x040fe40007ffe0ff */
[C---:B------:R-:W-:Y:S02]  /*13cb0*/  IADD3 R13, R2.reuse, 0x80, RZ ;  /* 0x00000080020d7810 */ /* 0x040fe40007ffe0ff */
        /* <DEDUP_REMOVED lines=15> */
.L_x_148:
[----:B------:R-:W-:Y:S05]  /*13db0*/  BSYNC B0 ;  /* 0x0000000000007941 */ /* 0x000fea0003800000 */
.L_x_147:
[----:B------:R-:W-:Y:S01]  /*13dc0*/  IADD3 R0, R54, 0x40, RZ ;  /* 0x0000004036007810 */ /* 0x000fe20007ffe0ff */
[----:B--2---:R2:W1:Y:S01]  /*13dd0*/  SHFL.IDX PT, R17, R56, 0x2, 0x181f ;  /* 0x00581f0038117f89 */ /* 0x00446200000e0000 */
        /* <DEDUP_REMOVED lines=21> */
.L_x_150:
[----:B------:R-:W-:Y:S05]  /*13f30*/  BSYNC B0 ;  /* 0x0000000000007941 */ /* 0x000fea0003800000 */
.L_x_149:
[----:B------:R-:W-:Y:S01]  /*13f40*/  IADD3 R54, R54, 0x60, RZ ;  /* 0x0000006036367810 */ /* 0x000fe20007ffe0ff */
[----:B-1----:R1:W2:Y:S03]  /*13f50*/  SHFL.IDX PT, R9, R56, 0x3, 0x181f ;  /* 0x00781f0038097f89 */ /* 0x0022a600000e0000 */
[----:B------:R-:W-:Y:S01]  /*13f60*/  ISETP.GE.AND P0, PT, R54, R3, PT ;  /* 0x000000033600720c */ /* 0x000fe20003f06270 */
[----:B------:R1:W4:-:S12]  /*13f70*/  SHFL.IDX PT, R8, R57, 0x3, 0x181f ;  /* 0x00781f0039087f89 */ /* 0x00031800000e0000 */
[----:B------:R-:W-:Y:S05]  /*13f80*/  @P0 EXIT ;  /* 0x000000000000094d */ /* 0x000fea0003800000 */
[C---:B------:R-:W-:Y:S02]  /*13f90*/  IADD3 R3, R2.reuse, 0x40, RZ ;  /* 0x0000004002037810 */ /* 0x040fe40007ffe0ff */
[----:B------:R-:W-:Y:S02]  /*13fa0*/  ISETP.GE.AND P1, PT, R2, c[0x0][0x3c8], PT ;  /* 0x0000f20002007a0c */ /* 0x000fe40003f26270 */
[----:B------:R-:W-:-:S11]  /*13fb0*/  ISETP.GE.AND P0, PT, R3, c[0x0][0x3c8], PT ;  /* 0x0000f20003007a0c */ /* 0x000fd60003f06270 */
[----:B--2-4-:R-:W-:Y:S02]  /*13fc0*/  @!P1 IMAD.WIDE R10, R2, 0x2, R8 ;  /* 0x00000002020a9825 */ /* 0x014fe400078e0208 */
[----:B------:R-:W-:-:S03]  /*13fd0*/  @!P0 SHF.R.S32.HI R0, RZ, 0x1f, R3 ;  /* 0x0000001fff008819 */ /* 0x000fc60000011403 */
[----:B------:R2:W-:Y:S01]  /*13fe0*/  @!P1 ST.E.128 [R10.64], R36 ;  /* 0x000000240a009985 */ /* 0x0005e2000c101d04 */
[----:B------:R-:W-:Y:S02]  /*13ff0*/  @!P0 LEA.HI R0, R0, R3, RZ, 0x3 ;  /* 0x0000000300008211 */ /* 0x000fe400078f18ff */
[----:B------:R-:W-:Y:S02]  /*14000*/  IADD3 R3, R2, 0x80, RZ ;  /* 0x0000008002037810 */ /* 0x000fe40007ffe0ff */
[----:B------:R-:W-:-:S05]  /*14010*/  @!P0 LOP3.LUT R0, R0, 0xfffffff8, RZ, 0xc0, !PT ;  /* 0xfffffff800008812 */ /* 0x000fca00078ec0ff */
[----:B------:R-:W-:-:S05]  /*14020*/  @!P0 IMAD.WIDE R12, R0, 0x2, R8 ;  /* 0x00000002000c8825 */ /* 0x000fca00078e0208 */
[----:B------:R2:W-:Y:S01]  /*14030*/  @!P0 ST.E.128 [R12.64], R20 ;  /* 0x000000140c008985 */ /* 0x0005e2000c101d04 */
[----:B------:R-:W-:-:S13]  /*14040*/  ISETP.GE.AND P0, PT, R3, c[0x0][0x3c8], PT ;  /* 0x0000f20003007a0c */ /* 0x000fda0003f06270 */
[----:B------:R-:W-:Y:S05]  /*14050*/  @P0 EXIT ;  /* 0x000000000000094d */ /* 0x000fea0003800000 */
[----:B------:R-:W-:-:S04]  /*14060*/  SHF.R.S32.HI R0, RZ, 0x1f, R3 ;  /* 0x0000001fff007819 */ /* 0x000fc80000011403 */
[----:B------:R-:W-:-:S04]  /*14070*/  LEA.HI R3, R0, R3, RZ, 0x3 ;  /* 0x0000000300037211 */ /* 0x000fc800078f18ff */
[----:B------:R-:W-:-:S05]  /*14080*/  LOP3.LUT R3, R3, 0xfffffff8, RZ, 0xc0, !PT ;  /* 0xfffffff803037812 */ /* 0x000fca00078ec0ff */
[----:B------:R-:W-:-:S05]  /*14090*/  IMAD.WIDE R8, R3, 0x2, R8 ;  /* 0x0000000203087825 */ /* 0x000fca00078e0208 */
[----:B------:R-:W-:Y:S01]  /*140a0*/  ST.E.128 [R8.64], R4 ;  /* 0x0000000408007985 */ /* 0x000fe2000c101d04 */
[----:B------:R-:W-:Y:S05]  /*140b0*/  EXIT ;  /* 0x000000000000794d */ /* 0x000fea0003800000 */
.L_x_143:
[----:B------:R-:W-:Y:S01]  /*140c0*/  ISETP.NE.U32.AND P1, PT, RZ, c[0x0][0x508], PT ;  /* 0x00014200ff007a0c */ /* 0x000fe20003f25070 */
[----:B------:R-:W-:Y:S01]  /*140d0*/  IMAD.MOV.U32 R0, RZ, RZ, 0x4 ;  /* 0x00000004ff007424 */ /* 0x000fe200078e00ff */
[----:B------:R-:W-:Y:S02]  /*140e0*/  ISETP.NE.U32.AND P0, PT, RZ, c[0x0][0x500], PT ;  /* 0x00014000ff007a0c */ /* 0x000fe40003f05070 */
[----:B------:R-:W-:Y:S01]  /*140f0*/  ISETP.NE.AND.EX P1, PT, RZ, c[0x0][0x50c], PT, P1 ;  /* 0x00014300ff007a0c */ /* 0x000fe20003f25310 */
[----:B------:R-:W-:Y:S01]  /*14100*/  IMAD.WIDE R6, R201, R0, c[0x0][0x500] ;  /* 0x00014000c9067625 */ /* 0x000fe200078e0200 */
[----:B------:R-:W-:-:S03]  /*14110*/  ISETP.NE.AND.EX P0, PT, RZ, c[0x0][0x504], PT, P0 ;  /* 0x00014100ff007a0c */ /* 0x000fc60003f05300 */
[----:B------:R-:W-:-:S08]  /*14120*/  IMAD.MOV.U32 R3, RZ, RZ, c[0x0][0x388] ;  /* 0x0000e200ff037624 */ /* 0x000fd000078e00ff */
[----:B------:R-:W-:Y:S02]  /*14130*/  @P1 IMAD.WIDE R8, R201, R0, c[0x0][0x508] ;  /* 0x00014200c9081625 */ /* 0x000fe400078e0200 */
[----:B------:R-:W2:Y:S04]  /*14140*/  @P0 LDG.E R5, [R6.64] ;  /* 0x0000000406050981 */ /* 0x000ea8000c1e1900 */
[----:B------:R1:W5:Y:S01]  /*14150*/  @P1 LDG.E R3, [R8.64] ;  /* 0x0000000408031981 */ /* 0x000362000c1e1900 */
[----:B------:R-:W-:Y:S02]  /*14160*/  CS2R R10, SRZ ;  /* 0x00000000000a7805 */ /* 0x000fe4000001ff00 */
[--C-:B--2---:R-:W-:Y:S01]  /*14170*/  @P0 SHF.R.S32.HI R11, RZ, 0x1f, R5.reuse ;  /* 0x0000001fff0b0819 */ /* 0x104fe20000011405 */
[----:B------:R-:W-:Y:S01]  /*14180*/  @P0 IMAD.MOV.U32 R10, RZ, RZ, R5 ;  /* 0x000000ffff0a0224 */ /* 0x000fe200078e0005 */
[----:B------:R-:W-:Y:S05]  /*14190*/  @P1 BRA `(.L_x_151) ;  /* 0x0000004000001947 */ /* 0x000fea0003800000 */
[----:B-1----:R-:W-:Y:S05]  /*141a0*/  @!P0 BRA `(.L_x_151) ;  /* 0x0000003000008947 */ /* 0x002fea0003800000 */
[----:B-----5:R-:W2:Y:S04]  /*141b0*/  LDG.E R3, [R6.64] ;  /* 0x0000000406037981 */ /* 0x020ea8000c1e1900 */
[----:B------:R-:W2:Y:S02]  /*141c0*/  LDG.E R0, [R6.64+0x4] ;  /* 0x0000040406007981 */ /* 0x000ea4000c1e1900 */
[----:B--2---:R-:W-:-:S02]  /*141d0*/  IADD3 R3, -R3, R0, RZ ;  /* 0x0000000003037210 */ /* 0x004fc40007ffe1ff */
.L_x_151:
[----:B-1----:R-:W1:Y:S01]  /*141e0*/  S2R R0, SR_TID.X ;  /* 0x0000000000007919 */ /* 0x002e620000002100 */
[----:B------:R-:W-:Y:S01]  /*141f0*/  SHF.R.S32.HI R5, RZ, 0x1f, R201 ;  /* 0x0000001fff057819 */ /* 0x000fe200000114c9 */
[----:B------:R-:W-:Y:S01]  /*14200*/  BSSY B0, `(.L_x_152) ;  /* 0x0000026000007945 */ /* 0x000fe20003800000 */
[----:B------:R-:W-:-:S02]  /*14210*/  SEL R201, R201, RZ, !P0 ;  /* 0x000000ffc9c97207 */ /* 0x000fc40004000000 */
[----:B------:R-:W-:Y:S02]  /*14220*/  SEL R5, R5, RZ, !P0 ;  /* 0x000000ff05057207 */ /* 0x000fe40004000000 */
[----:B-1----:R-:W-:-:S13]  /*14230*/  ISETP.GE.AND P1, PT, R0, 0x80, PT ;  /* 0x000000800000780c */ /* 0x002fda0003f26270 */
[----:B------:R-:W-:Y:S05]  /*14240*/  @P1 BRA `(.L_x_153) ;  /* 0x0000021000001947 */ /* 0x000fea0003800000 */
[----:B------:R-:W1:Y:S01]  /*14250*/  S2R R9, SR_CTAID.X ;  /* 0x0000000000097919 */ /* 0x000e620000002500 */
[----:B-----5:R-:W-:Y:S01]  /*14260*/  IMAD R7, R3, c[0x0][0x4e8], RZ ;  /* 0x00013a0003077a24 */ /* 0x020fe200078e02ff */
[----:B-1----:R-:W-:-:S04]  /*14270*/  LEA R8, R9, R0, 0x7 ;  /* 0x0000000009087211 */ /* 0x002fc800078e38ff */
[----:B------:R-:W-:-:S13]  /*14280*/  ISETP.GE.AND P0, PT, R8, R7, PT ;  /* 0x000000070800720c */ /* 0x000fda0003f06270 */
[----:B------:R-:W-:Y:S05]  /*14290*/  @P0 BRA `(.L_x_153) ;  /* 0x000001c000000947 */ /* 0x000fea0003800000 */
[----:B------:R-:W-:Y:S01]  /*142a0*/  MOV R4, c[0x0][0x4e8] ;  /* 0x00013a0000047a02 */ /* 0x000fe20000000f00 */
[----:B------:R-:W-:Y:S01]  /*142b0*/  IMAD.MOV.U32 R13, RZ, RZ, R11 ;  /* 0x000000ffff0d7224 */ /* 0x000fe200078e000b */
[----:B------:R-:W-:Y:S02]  /*142c0*/  MOV R12, R10 ;  /* 0x0000000a000c7202 */ /* 0x000fe40000000f00 */
[----:B------:R-:W-:Y:S01]  /*142d0*/  ISETP.NE.AND P0, PT, R4, 0x1, PT ;  /* 0x000000010400780c */ /* 0x000fe20003f05270 */
[----:B------:R-:W-:Y:S01]  /*142e0*/  IMAD R4, R2, c[0x0][0x490], RZ ;  /* 0x0001240002047a24 */ /* 0x000fe200078e02ff */
[----:B------:R-:W-:Y:S01]  /*142f0*/  MOV R7, R8 ;  /* 0x0000000800077202 */ /* 0x000fe20000000f00 */
[----:B------:R-:W-:-:S04]  /*14300*/  IMAD.WIDE.U32 R12, R199, c[0x0][0x490], R12 ;  /* 0x00012400c70c7a25 */ /* 0x000fc800078e000c */
[----:B------:R-:W-:-:S05]  /*14310*/  IMAD R4, R199, c[0x0][0x494], R4 ;  /* 0x00012500c7047a24 */ /* 0x000fca00078e0204 */
[----:B------:R-:W-:Y:S01]  /*14320*/  IADD3 R13, R4, R13, RZ ;  /* 0x0000000d040d7210 */ /* 0x000fe20007ffe0ff */
[----:B------:R-:W-:-:S04]  /*14330*/  @P0 IMAD.HI.U32 R6, R8, c[0x0][0x4ec], RZ ;  /* 0x00013b0008060a27 */ /* 0x000fc800078e00ff */
[----:B------:R-:W-:Y:S01]  /*14340*/  IMAD R4, R5, c[0x0][0x498], RZ ;  /* 0x0001260005047a24 */ /* 0x000fe200078e02ff */
[----:B------:R-:W-:Y:S01]  /*14350*/  @P0 SHF.R.U32.HI R7, RZ, c[0x0][0x4f0], R6 ;  /* 0x00013c00ff070a19 */ /* 0x000fe20000011606 */
[----:B------:R-:W-:-:S04]  /*14360*/  IMAD.WIDE.U32 R12, R201, c[0x0][0x498], R12 ;  /* 0x00012600c90c7a25 */ /* 0x000fc800078e000c */
[--C-:B------:R-:W-:Y:S01]  /*14370*/  IMAD.MOV R9, RZ, RZ, -R7.reuse ;  /* 0x000000ffff097224 */ /* 0x100fe200078e0a07 */
[----:B------:R-:W-:Y:S01]  /*14380*/  IADD3 R12, P0, R7, R12, RZ ;  /* 0x0000000c070c7210 */ /* 0x000fe20007f1e0ff */
[----:B------:R-:W-:Y:S01]  /*14390*/  IMAD R15, R201, c[0x0][0x49c], R4 ;  /* 0x00012700c90f7a24 */ /* 0x000fe200078e0204 */
[----:B------:R-:W-:Y:S01]  /*143a0*/  SHF.R.S32.HI R4, RZ, 0x1f, R7 ;  /* 0x0000001fff047819 */ /* 0x000fe20000011407 */
[----:B------:R-:W-:-:S03]  /*143b0*/  IMAD R9, R9, c[0x0][0x4e8], R8 ;  /* 0x00013a0009097a24 */ /* 0x000fc600078e0208 */
[----:B------:R-:W-:Y:S02]  /*143c0*/  IADD3.X R13, R4, R13, R15, P0, !PT ;  /* 0x0000000d040d7210 */ /* 0x000fe400007fe40f */
[----:B------:R-:W-:Y:S02]  /*143d0*/  SHF.R.S32.HI R6, RZ, 0x1f, R9 ;  /* 0x0000001fff067819 */ /* 0x000fe40000011409 */
[----:B------:R-:W-:Y:S01]  /*143e0*/  MOV R4, 0xff800000 ;  /* 0xff80000000047802 */ /* 0x000fe20000000f00 */
[----:B------:R-:W-:-:S04]  /*143f0*/  IMAD.WIDE.U32 R12, R9, c[0x0][0x488], R12 ;  /* 0x00012200090c7a25 */ /* 0x000fc800078e000c */
[----:B------:R-:W-:-:S04]  /*14400*/  IMAD R6, R6, c[0x0][0x488], RZ ;  /* 0x0001220006067a24 */ /* 0x000fc800078e02ff */
[----:B------:R-:W-:Y:S01]  /*14410*/  IMAD R7, R9, c[0x0][0x48c], R6 ;  /* 0x0001230009077a24 */ /* 0x000fe200078e0206 */
[----:B------:R-:W-:-:S04]  /*14420*/  LEA R6, P0, R12, c[0x0][0x450], 0x2 ;  /* 0x000114000c067a11 */ /* 0x000fc800078010ff */
[----:B------:R-:W-:-:S04]  /*14430*/  IADD3 R7, R13, R7, RZ ;  /* 0x000000070d077210 */ /* 0x000fc80007ffe0ff */
[----:B------:R-:W-:-:S05]  /*14440*/  LEA.HI.X R7, R12, c[0x0][0x454], R7, 0x2, P0 ;  /* 0x000115000c077a11 */ /* 0x000fca00000f1407 */
[----:B------:R1:W-:Y:S02]  /*14450*/  STG.E [R6.64], R4 ;  /* 0x0000000406007986 */ /* 0x0003e4000c101904 */
.L_x_153:
[----:B------:R-:W-:Y:S05]  /*14460*/  BSYNC B0 ;  /* 0x0000000000007941 */ /* 0x000fea0003800000 */
.L_x_152:
[----:B-1----:R-:W1:Y:S01]  /*14470*/  S2R R6, SR_CTAID.X ;  /* 0x0000000000067919 */ /* 0x002e620000002500 */
[----:B------:R-:W-:Y:S01]  /*14480*/  SHF.R.S32.HI R9, RZ, 0x1f, R0 ;  /* 0x0000001fff097819 */ /* 0x000fe20000011400 */
[----:B------:R-:W-:Y:S01]  /*14490*/  IMAD R7, R11, c[0x0][0x3a0], RZ ;  /* 0x0000e8000b077a24 */ /* 0x000fe200078e02ff */
[----:B------:R-:W-:Y:S01]  /*144a0*/  MOV R8, c[0x0][0x4e8] ;  /* 0x00013a0000087a02 */ /* 0x000fe20000000f00 */
[----:B------:R-:W-:Y:S01]  /*144b0*/  IMAD R2, R2, c[0x0][0x3e8], RZ ;  /* 0x0000fa0002027a24 */ /* 0x000fe200078e02ff */
[----:B------:R-:W-:Y:S01]  /*144c0*/  LEA.HI R4, R9, R0, RZ, 0x3 ;  /* 0x0000000009047211 */ /* 0x000fe200078f18ff */
[----:B------:R-:W-:Y:S01]  /*144d0*/  IMAD R7, R10, c[0x0][0x3a4], R7 ;  /* 0x0000e9000a077a24 */ /* 0x000fe200078e0207 */
[----:B------:R-:W-:Y:S01]  /*144e0*/  ISETP.NE.AND P0, PT, R8, 0x1, PT ;  /* 0x000000010800780c */ /* 0x000fe20003f05270 */
[----:B------:R-:W-:Y:S01]  /*144f0*/  IMAD.WIDE.U32 R10, R10, c[0x0][0x3a0], RZ ;  /* 0x0000e8000a0a7a25 */ /* 0x000fe200078e00ff */
[----:B------:R-:W-:Y:S01]  /*14500*/  LOP3.LUT R9, R4, 0xfffffff8, RZ, 0xc0, !PT ;  /* 0xfffffff804097812 */ /* 0x000fe200078ec0ff */
[----:B------:R-:W-:Y:S01]  /*14510*/  BSSY B0, `(.L_x_154) ;  /* 0x0000036000007945 */ /* 0x000fe20003800000 */
[----:B------:R-:W-:Y:S01]  /*14520*/  SHF.R.S32.HI R4, RZ, 0x3, R4 ;  /* 0x00000003ff047819 */ /* 0x000fe20000011404 */
[----:B------:R-:W-:Y:S01]  /*14530*/  IMAD R2, R199, c[0x0][0x3ec], R2 ;  /* 0x0000fb00c7027a24 */ /* 0x000fe200078e0202 */
[----:B------:R-:W-:Y:S01]  /*14540*/  IADD3 R11, R11, R7, RZ ;  /* 0x000000070b0b7210 */ /* 0x000fe20007ffe0ff */
[----:B------:R-:W-:-:S02]  /*14550*/  IMAD.IADD R9, R0, 0x1, -R9 ;  /* 0x0000000100097824 */ /* 0x000fc400078e0a09 */
[----:B-----5:R-:W-:Y:S02]  /*14560*/  IMAD R3, R3, c[0x0][0x4e8], RZ ;  /* 0x00013a0003037a24 */ /* 0x020fe400078e02ff */
[----:B------:R-:W-:Y:S01]  /*14570*/  IMAD.WIDE.U32 R10, R199, c[0x0][0x3e8], R10 ;  /* 0x0000fa00c70a7a25 */ /* 0x000fe200078e000a */
[CC--:B------:R-:W-:Y:S02]  /*14580*/  LEA R7, R9.reuse, R4.reuse, 0x5 ;  /* 0x0000000409077211 */ /* 0x0c0fe400078e28ff */
[----:B------:R-:W-:Y:S02]  /*14590*/  SHF.L.U32 R9, R9, 0x3, RZ ;  /* 0x0000000309097819 */ /* 0x000fe400000006ff */
[----:B------:R-:W-:Y:S01]  /*145a0*/  IADD3 R11, R2, R11, RZ ;  /* 0x0000000b020b7210 */ /* 0x000fe20007ffe0ff */
[C---:B-1----:R-:W-:Y:S01]  /*145b0*/  IMAD R7, R6.reuse, 0x80, R7 ;  /* 0x0000008006077824 */ /* 0x042fe200078e0207 */
[----:B------:R-:W-:Y:S01]  /*145c0*/  LEA R4, R6, R4, 0x7 ;  /* 0x0000000406047211 */ /* 0x000fe200078e38ff */
[----:B------:R-:W-:Y:S01]  /*145d0*/  IMAD R2, R5, c[0x0][0x3f0], RZ ;  /* 0x0000fc0005027a24 */ /* 0x000fe200078e02ff */
[----:B------:R-:W-:Y:S01]  /*145e0*/  IADD3 R6, R9, 0x40, RZ ;  /* 0x0000004009067810 */ /* 0x000fe20007ffe0ff */
[----:B------:R-:W-:Y:S01]  /*145f0*/  @P0 IMAD.HI.U32 R0, R7, c[0x0][0x4ec], RZ ;  /* 0x00013b0007000a27 */ /* 0x000fe200078e00ff */
[----:B------:R-:W-:-:S03]  /*14600*/  MOV R5, R7 ;  /* 0x0000000700057202 */ /* 0x000fc60000000f00 */
[C---:B------:R-:W-:Y:S01]  /*14610*/  IMAD R2, R201.reuse, c[0x0][0x3f4], R2 ;  /* 0x0000fd00c9027a24 */ /* 0x040fe200078e0202 */
[----:B------:R-:W-:Y:S01]  /*14620*/  @P0 SHF.R.U32.HI R5, RZ, c[0x0][0x4f0], R0 ;  /* 0x00013c00ff050a19 */ /* 0x000fe20000011600 */
[----:B------:R-:W-:-:S03]  /*14630*/  IMAD.WIDE.U32 R10, R201, c[0x0][0x3f0], R10 ;  /* 0x0000fc00c90a7a25 */ /* 0x000fc600078e000a */
[--C-:B------:R-:W-:Y:S01]  /*14640*/  SHF.R.S32.HI R8, RZ, 0x1f, R5.reuse ;  /* 0x0000001fff087819 */ /* 0x100fe20000011405 */
[----:B------:R-:W-:Y:S01]  /*14650*/  IMAD.MOV R0, RZ, RZ, -R5 ;  /* 0x000000ffff007224 */ /* 0x000fe200078e0a05 */
[----:B------:R-:W-:-:S03]  /*14660*/  IADD3 R11, R11, R2, RZ ;  /* 0x000000020b0b7210 */ /* 0x000fc60007ffe0ff */
[----:B------:R-:W-:Y:S02]  /*14670*/  IMAD R8, R8, c[0x0][0x3e0], RZ ;  /* 0x0000f80008087a24 */ /* 0x000fe400078e02ff */
[----:B------:R-:W-:Y:S02]  /*14680*/  IMAD R0, R0, c[0x0][0x4e8], R7 ;  /* 0x00013a0000007a24 */ /* 0x000fe400078e0207 */
[----:B------:R-:W-:-:S03]  /*14690*/  IMAD.WIDE.U32 R10, R5, c[0x0][0x3e0], R10 ;  /* 0x0000f800050a7a25 */ /* 0x000fc600078e000a */
[----:B------:R-:W-:Y:S01]  /*146a0*/  SHF.R.S32.HI R2, RZ, 0x1f, R0 ;  /* 0x0000001fff027819 */ /* 0x000fe20000011400 */
[----:B------:R-:W-:-:S05]  /*146b0*/  IMAD R5, R5, c[0x0][0x3e4], R8 ;  /* 0x0000f90005057a24 */ /* 0x000fca00078e0208 */
[----:B------:R-:W-:Y:S01]  /*146c0*/  IADD3 R11, R11, R5, RZ ;  /* 0x000000050b0b7210 */ /* 0x000fe20007ffe0ff */
[----:B------:R-:W-:-:S04]  /*146d0*/  IMAD R5, R2, c[0x0][0x3d8], RZ ;  /* 0x0000f60002057a24 */ /* 0x000fc800078e02ff */
[C---:B------:R-:W-:Y:S02]  /*146e0*/  IMAD R5, R0.reuse, c[0x0][0x3dc], R5 ;  /* 0x0000f70000057a24 */ /* 0x040fe400078e0205 */
[----:B------:R-:W-:-:S04]  /*146f0*/  IMAD.WIDE.U32 R10, R0, c[0x0][0x3d8], R10 ;  /* 0x0000f600000a7a25 */ /* 0x000fc800078e000a */
[----:B------:R-:W-:Y:S01]  /*14700*/  IMAD.IADD R5, R11, 0x1, R5 ;  /* 0x000000010b057824 */ /* 0x000fe200078e0205 */
[----:B------:R-:W-:-:S04]  /*14710*/  LEA R2, P0, R10, c[0x0][0x380], 0x1 ;  /* 0x0000e0000a027a11 */ /* 0x000fc800078008ff */
[----:B------:R-:W-:Y:S02]  /*14720*/  LEA.HI.X R0, R10, c[0x0][0x384], R5, 0x1, P0 ;  /* 0x0000e1000a007a11 */ /* 0x000fe400000f0c05 */
[----:B------:R-:W-:Y:S01]  /*14730*/  ISETP.GE.AND P0, PT, R4, R3, PT ;  /* 0x000000030400720c */ /* 0x000fe20003f06270 */
[----:B------:R1:W2:Y:S01]  /*14740*/  SHFL.IDX PT, R10, R2, RZ, 0x181f ;  /* 0x00181fff020a7589 */ /* 0x0002a200000e0000 */
[----:B------:R-:W-:-:S03]  /*14750*/  IADD3 R5, R9, 0x80, RZ ;  /* 0x0000008009057810 */ /* 0x000fc60007ffe0ff */
[----:B------:R1:W3:Y:S08]  /*14760*/  SHFL.IDX PT, R11, R0, RZ, 0x181f ;  /* 0x00181fff000b7589 */ /* 0x0002f000000e0000 */
        /* <DEDUP_REMOVED lines=16> */
.L_x_155:
[----:B------:R-:W-:Y:S05]  /*14870*/  BSYNC B0 ;  /* 0x0000000000007941 */ /* 0x000fea0003800000 */
.L_x_154:
[----:B------:R-:W-:Y:S01]  /*14880*/  IADD3 R8, R4, 0x20, RZ ;  /* 0x0000002004087810 */ /* 0x000fe20007ffe0ff */
[----:B--23--:R2:W3:Y:S01]  /*14890*/  SHFL.IDX PT, R11, R0, 0x1, 0x181f ;  /* 0x00381f00000b7f89 */ /* 0x00c4e200000e0000 */
        /* <DEDUP_REMOVED lines=14> */
[----:B------:R3:W-:Y:S01]  /*14980*/  @!P2 ST.E.128 [R12.64], RZ ;  /* 0x000000ff0c00a985 */ /* 0x0007e2000c101d04 */
[----:B------:R-:W-:-:S04]  /*14990*/  @!P1 IMAD.WIDE R14, R8, 0x2, R10 ;  /* 0x00000002080e9825 */ /* 0x000fc800078e020a */
[----:B------:R-:W-:Y:S01]  /*149a0*/  @!P0 IMAD.WIDE R10, R7, 0x2, R10 ;  /* 0x00000002070a8825 */ /* 0x000fe200078e020a */
[----:B------:R3:W-:Y:S04]  /*149b0*/  @!P1 ST.E.128 [R14.64], RZ ;  /* 0x000000ff0e009985 */ /* 0x0007e8000c101d04 */
[----:B------:R3:W-:Y:S02]  /*149c0*/  @!P0 ST.E.128 [R10.64], RZ ;  /* 0x000000ff0a008985 */ /* 0x0007e4000c101d04 */
.L_x_157:
[----:B------:R-:W-:Y:S05]  /*149d0*/  BSYNC B0 ;  /* 0x0000000000007941 */ /* 0x000fea0003800000 */
.L_x_156:
[----:B------:R-:W-:Y:S01]  /*149e0*/  IADD3 R8, R4, 0x40, RZ ;  /* 0x0000004004087810 */ /* 0x000fe20007ffe0ff */
[----:B---3--:R3:W1:Y:S01]  /*149f0*/  SHFL.IDX PT, R11, R0, 0x2, 0x181f ;  /* 0x00581f00000b7f89 */ /* 0x00866200000e0000 */
        /* <DEDUP_REMOVED lines=14> */
[----:B------:R1:W-:Y:S01]  /*14ae0*/  @!P2 ST.E.128 [R12.64], RZ ;  /* 0x000000ff0c00a985 */ /* 0x0003e2000c101d04 */
[----:B------:R-:W-:-:S04]  /*14af0*/  @!P1 IMAD.WIDE R14, R8, 0x2, R10 ;  /* 0x00000002080e9825 */ /* 0x000fc800078e020a */
[----:B------:R-:W-:Y:S01]  /*14b00*/  @!P0 IMAD.WIDE R10, R7, 0x2, R10 ;  /* 0x00000002070a8825 */ /* 0x000fe200078e020a */
[----:B------:R1:W-:Y:S04]  /*14b10*/  @!P1 ST.E.128 [R14.64], RZ ;  /* 0x000000ff0e009985 */ /* 0x0003e8000c101d04 */
[----:B------:R1:W-:Y:S02]  /*14b20*/  @!P0 ST.E.128 [R10.64], RZ ;  /* 0x000000ff0a008985 */ /* 0x0003e4000c101d04 */
.L_x_159:
[----:B------:R-:W-:Y:S05]  /*14b30*/  BSYNC B0 ;  /* 0x0000000000007941 */ /* 0x000fea0003800000 */
.L_x_158:
        /* <DEDUP_REMOVED lines=12> */
[----:B-1-3--:R-:W-:-:S05]  /*14c00*/  @!P0 IMAD.WIDE R2, R3, 0x2, R10 ;  /* 0x0000000203028825 */ /* 0x00afca00078e020a */
        /* <DEDUP_REMOVED lines=9> */
.L_x_160:
        /* <DEDUP_REMOVED lines=14> */
.L_x_1496:


//--------------------- .text._ZN7cutlass13device_kernelIN5flash19enable_sm80_to_sm89INS1_16FlashAttnFwdSm80INS1_25CollectiveMainloopFwdSm80ILi8ELi1ELb0EN4cute5tupleIJNS5_1CILi128EEENS7_ILi64EEENS7_ILi192EEEEEELi192ENS_6half_tEfNS_4arch4Sm80ELb0ELb1ELb0ELb0ELb1ELb0ELb1ELb0EEENS1_21CollectiveEpilogueFwdINS6_IJS8_SA_S9_EEENS6_IJNS7_ILi1EEESI_SI_EEESC_SE_Li256ELb0ELb1ELb0ELb0EEENS1_19SingleTileSchedulerILb0ELb0ELb1ELi128EEEEEEEEEvNT_6ParamsE --------------------------
	.section	.text._ZN7cutlass13device_kernelIN5flash19enable_sm80_to_sm89INS1_16FlashAttnFwdSm80INS1_25CollectiveMainloopFwdSm80ILi8ELi1ELb0EN4cute5tupleIJNS5_1CILi128EEENS7_ILi64EEENS7_ILi192EEEEEELi192ENS_6half_tEfNS_4arch4Sm80ELb0ELb1ELb0ELb0ELb1ELb0ELb1ELb0EEENS1_21CollectiveEpilogueFwdINS6_IJS8_SA_S9_EEENS6_IJNS7_ILi1EEESI_SI_EEESC_SE_Li256ELb0ELb1ELb0ELb0EEENS1_19SingleTileSchedulerILb0ELb0ELb1ELi128EEEEEEEEEvNT_6ParamsE,"ax",@progbits
	.sectioninfo	@"SHI_REGISTERS=237"
	.align	128
.text._ZN7cutlass13device_kernelIN5flash19enable_sm80_to_sm89INS1_16FlashAttnFwdSm80INS1_25CollectiveMainloopFwdSm80ILi8ELi1ELb0EN4cute5tupleIJNS5_1CILi128EEENS7_ILi64EEENS7_ILi192EEEEEELi192ENS_6half_tEfNS_4arch4Sm80ELb0ELb1ELb0ELb0ELb1ELb0ELb1ELb0EEENS1_21CollectiveEpilogueFwdINS6_IJS8_SA_S9_EEENS6_IJNS7_ILi1EEESI_SI_EEESC_SE_Li256ELb0ELb1ELb0ELb0EEENS1_19SingleTileSchedulerILb0ELb0ELb1ELi128EEEEEEEEEvNT_6ParamsE:
        .type           _ZN7cutlass13device_kernelIN5flash19enable_sm80_to_sm89INS1_16FlashAttnFwdSm80INS1_25CollectiveMainloopFwdSm80ILi8ELi1ELb0EN4cute5tupleIJNS5_1CILi128EEENS7_ILi64EEENS7_ILi192EEEEEELi192ENS_6half_tEfNS_4arch4Sm80ELb0ELb1ELb0ELb0ELb1ELb0ELb1ELb0EEENS1_21CollectiveEpilogueFwdINS6_IJS8_SA_S9_EEENS6_IJNS7_ILi1EEESI_SI_EEESC_SE_Li256ELb0ELb1ELb0ELb0EEENS1_19SingleTileSchedulerILb0ELb0ELb1ELi128EEEEEEEEEvNT_6ParamsE,@function
        .size           _ZN7cutlass13device_kernelIN5flash19enable_sm80_to_sm89INS1_16FlashAttnFwdSm80INS1_25CollectiveMainloopFwdSm80ILi8ELi1ELb0EN4cute5tupleIJNS5_1CILi128EEENS7_ILi64EEENS7_ILi192EEEEEELi192ENS_6half_tEfNS_4arch4Sm80ELb0ELb1ELb0ELb0ELb1ELb0ELb1ELb0EEENS1_21CollectiveEpilogueFwdINS6_IJS8_SA_S9_EEENS6_IJNS7_ILi1EEESI_SI_EEESC_SE_Li256ELb0ELb1ELb0ELb0EEENS1_19SingleTileSchedulerILb0ELb0ELb1ELi128EEEEEEEEEvNT_6ParamsE,(.L_x_1497 - _ZN7cutlass13device_kernelIN5flash19enable_sm80_to_sm89INS1_16FlashAttnFwdSm80INS1_25CollectiveMainloopFwdSm80ILi8ELi1ELb0EN4cute5tupleIJNS5_1CILi128EEENS7_ILi64EEENS7_ILi192EEEEEELi192ENS_6half_tEfNS_4arch4Sm80ELb0ELb1ELb0ELb0ELb1ELb0ELb1ELb0EEENS1_21CollectiveEpilogueFwdINS6_IJS8_SA_S9_EEENS6_IJNS7_ILi1EEESI_SI_EEESC_SE_Li256ELb0ELb1ELb0ELb0EEENS1_19SingleTileSchedulerILb0ELb0ELb1ELi128EEEEEEEEEvNT_6ParamsE)
        .other          _ZN7cutlass13device_kernelIN5flash19enable_sm80_to_sm89INS1_16FlashAttnFwdSm80INS1_25CollectiveMainloopFwdSm80ILi8ELi1ELb0EN4cute5tupleIJNS5_1CILi128EEENS7_ILi64EEENS7_ILi192EEEEEELi192ENS_6half_tEfNS_4arch4Sm80ELb0ELb1ELb0ELb0ELb1ELb0ELb1ELb0EEENS1_21CollectiveEpilogueFwdINS6_IJS8_SA_S9_EEENS6_IJNS7_ILi1EEESI_SI_EEESC_SE_Li256ELb0ELb1ELb0ELb0EEENS1_19SingleTileSchedulerILb0ELb0ELb1ELi128EEEEEEEEEvNT_6ParamsE,@"STO_CUDA_ENTRY STV_DEFAULT"
_ZN7cutlass13device_kernelIN5flash19enable_sm80_to_sm89INS1_16FlashAttnFwdSm80INS1_25CollectiveMainloopFwdSm80ILi8ELi1ELb0EN4cute5tupleIJNS5_1CILi128EEENS7_ILi64EEENS7_ILi192EEEEEELi192ENS_6half_tEfNS_4arch4Sm80ELb0ELb1ELb0ELb0ELb1ELb0ELb1ELb0EEENS1_21CollectiveEpilogueFwdINS6_IJS8_SA_S9_EEENS6_IJNS7_ILi1EEESI_SI_EEESC_SE_Li256ELb0ELb1ELb0ELb0EEENS1_19SingleTileSchedulerILb0ELb0ELb1ELi128EEEEEEEEEvNT_6ParamsE:
        /* <DEDUP_REMOVED lines=8> */
[----:B------:R-:W-:-:S04]  /*0080*/  ULDC.64 UR22, c[0x0][0x118] ;  /* 0x0000460000167ab9 */ /* 0x000fc80000000a00 */
[----:B------:R-:W-:-:S05]  /*0090*/  PLOP3.LUT P0, PT, PT, PT, UP0, 0x80, 0x0 ;  /* 0x000000000000781c */ /* 0x000fca0003f0f008 */
[----:B------:R-:W-:Y:S02]  /*00a0*/  @UP0 UMOV UR4, 0x4 ;  /* 0x0000000400040882 */ /* 0x000fe40000000000 */
[----:B------:R-:W-:-:S06]  /*00b0*/  @UP0 UIMAD.WIDE UR4, UR6, UR4, UR8 ;  /* 0x00000004060402a5 */ /* 0x000fcc000f8e0208 */
[----:B------:R-:W-:Y:S02]  /*00c0*/  IMAD.U32 R2, RZ, RZ, UR4 ;  /* 0x00000004ff027e24 */ /* 0x000fe4000f8e00ff */
[----:B------:R-:W-:Y:S01]  /*00d0*/  IMAD.U32 R3, RZ, RZ, UR5 ;  /* 0x00000005ff037e24 */ /* 0x000fe2000f8e00ff */
[----:B------:R-:W1:Y:S01]  /*00e0*/  S2UR UR25, SR_CTAID.X ;  /* 0x00000000001979c3 */ /* 0x000e620000002500 */
[----:B------:R-:W-:Y:S02]  /*00f0*/  ULDC UR9, c[0x0][0x2c4] ;  /* 0x0000b10000097ab9 */ /* 0x000fe40000000800 */
[----:B------:R-:W-:Y:S01]  /*0100*/  ULDC.64 UR4, c[0x0][0x2c8] ;  /* 0x0000b20000047ab9 */ /* 0x000fe20000000a00 */
[----:B------:R-:W2:Y:S01]  /*0110*/  @P0 LDG.E R2, [R2.64] ;  /* 0x0000001602020981 */ /* 0x000ea2000c1e1900 */
[----:B------:R-:W-:Y:S02]  /*0120*/  UISETP.NE.AND UP2, UPT, UR9, 0x1, UPT ;  /* 0x000000010900788c */ /* 0x000fe4000bf45270 */
[----:B------:R-:W-:Y:S01]  /*0130*/  ULDC UR20, c[0x0][0x2ac] ;  /* 0x0000ab0000147ab9 */ /* 0x000fe20000000800 */
[----:B------:R-:W3:Y:S01]  /*0140*/  S2UR UR11, SR_CTAID.Y ;  /* 0x00000000000b79c3 */ /* 0x000ee20000002600 */
[----:B------:R-:W4:Y:S01]  /*0150*/  S2R R88, SR_TID.X ;  /* 0x0000000000587919 */ /* 0x000f220000002100 */
[----:B------:R-:W-:-:S02]  /*0160*/  ULDC UR10, c[0x0][0x1d0] ;  /* 0x00007400000a7ab9 */ /* 0x000fc40000000800 */
[----:B------:R-:W-:Y:S02]  /*0170*/  UIMAD UR10, UR20, UR10, URZ ;  /* 0x0000000a140a72a4 */ /* 0x000fe4000f8e023f */
[----:B------:R-:W-:Y:S02]  /*0180*/  ULDC UR8, c[0x0][0x168] ;  /* 0x00005a0000087ab9 */ /* 0x000fe40000000800 */
[----:B-1----:R-:W-:-:S04]  /*0190*/  USHF.L.U32 UR25, UR25, 0x7, URZ ;  /* 0x0000000719197899 */ /* 0x002fc8000800063f */
[----:B------:R-:W-:Y:S02]  /*01a0*/  @UP2 UIADD3 UR12, UR25, 0x7f, URZ ;  /* 0x0000007f190c2890 */ /* 0x000fe4000fffe03f */
[----:B------:R-:W-:Y:S02]  /*01b0*/  UIADD3 UR7, UR25, 0x7f, URZ ;  /* 0x0000007f19077890 */ /* 0x000fe4000fffe03f */
[----:B------:R-:W-:-:S04]  /*01c0*/  UIMAD.WIDE.U32 UR12, UR12, UR4, URZ ;  /* 0x000000040c0c72a5 */ /* 0x000fc8000f8e003f */
[----:B------:R-:W-:-:S03]  /*01d0*/  @UP2 USHF.R.U32.HI UR7, URZ, UR5, UR13 ;  /* 0x000000053f072299 */ /* 0x000fc6000801160d */
[----:B------:R-:W-:Y:S02]  /*01e0*/  UMOV UR12, 0x1 ;  /* 0x00000001000c7882 */ /* 0x000fe40000000000 */
[----:B------:R-:W-:Y:S02]  /*01f0*/  ULDC.64 UR4, c[0x0][0x328] ;  /* 0x0000ca0000047ab9 */ /* 0x000fe40000000a00 */
[----:B------:R-:W-:Y:S02]  /*0200*/  UISETP.LE.AND UP1, UPT, UR12, UR5, UPT ;  /* 0x000000050c00728c */ /* 0x000fe4000bf23270 */
[----:B------:R-:W-:Y:S02]  /*0210*/  UMOV UR13, URZ ;  /* 0x0000003f000d7c82 */ /* 0x000fe40008000000 */
[----:B------:R-:W-:-:S04]  /*0220*/  UIADD3 UR8, UR10, -UR8, UR12 ;  /* 0x800000080a087290 */ /* 0x000fc8000fffe00c */
[----:B------:R-:W-:Y:S02]  /*0230*/  UIADD3 UR5, UR8, UR7, URZ ;  /* 0x0000000708057290 */ /* 0x000fe4000fffe03f */
[----:B---3--:R-:W-:Y:S02]  /*0240*/  USHF.R.S32.HI UR8, URZ, 0x1f, UR11 ;  /* 0x0000001f3f087899 */ /* 0x008fe4000801140b */
[----:B------:R-:W-:Y:S01]  /*0250*/  UIADD3 UR7, UR5, UR4, URZ ;  /* 0x0000000405077290 */ /* 0x000fe2000fffe03f */
[----:B--2---:R1:W2:Y:S01]  /*0260*/  @P0 R2UR UR13, R2 ;  /* 0x00000000020d03c2 */ /* 0x0042a200000e0000 */
[----:B------:R-:W-:-:S13]  /*0270*/  PLOP3.LUT P0, PT, PT, PT, UP1, 0x40, 0x0 ;  /* 0x000000000000781c */ /* 0x000fda0003f0e818 */
[----:B------:R-:W-:Y:S05]  /*0280*/  @P0 BRA `(.L_x_161) ;  /* 0x0000016000000947 */ /* 0x000fea0003800000 */
[----:B----4-:R-:W-:Y:S01]  /*0290*/  ISETP.LT.AND P0, PT, RZ, UR5, PT ;  /* 0x00000005ff007c0c */ /* 0x010fe2000bf01270 */
[----:B------:R-:W-:-:S12]  /*02a0*/  UIADD3 UR14, UR5, -0x1, URZ ;  /* 0xffffffff050e7890 */ /* 0x000fd8000fffe03f */
[----:B------:R-:W-:Y:S05]  /*02b0*/  @P0 BRA `(.L_x_162) ;  /* 0x0000009000000947 */ /* 0x000fea0003800000 */
[----:B------:R-:W-:Y:S02]  /*02c0*/  ULDC UR4, c[0x0][0x32c] ;  /* 0x0000cb0000047ab9 */ /* 0x000fe40000000800 */
[----:B------:R-:W-:Y:S02]  /*02d0*/  UISETP.NE.AND UP0, UPT, UR12, UR4, UPT ;  /* 0x000000040c00728c */ /* 0x000fe4000bf05270 */
[----:B------:R-:W-:-:S03]  /*02e0*/  UIADD3 UR14, -UR5, URZ, URZ ;  /* 0x0000003f050e7290 */ /* 0x000fc6000fffe13f */
[----:B------:R-:W-:Y:S02]  /*02f0*/  ULDC.64 UR4, c[0x0][0x330] ;  /* 0x0000cc0000047ab9 */ /* 0x000fe40000000a00 */
[----:B------:R-:W-:-:S07]  /*0300*/  UIMAD.WIDE.U32 UR16, UR14, UR4, URZ ;  /* 0x000000040e1072a5 */ /* 0x000fce000f8e003f */
[----:B------:R-:W-:Y:S02]  /*0310*/  @UP0 UMOV UR15, UR17 ;  /* 0x00000011000f0c82 */ /* 0x000fe40008000000 */
[----:B------:R-:W-:-:S04]  /*0320*/  @UP0 USHF.R.U32.HI UR14, URZ, UR5, UR15 ;  /* 0x000000053f0e0299 */ /* 0x000fc8000801160f */
[----:B------:R-:W-:Y:S01]  /*0330*/  ULOP3.LUT UR14, URZ, UR14, URZ, 0x33, !UPT ;  /* 0x0000000e3f0e7292 */ /* 0x000fe2000f8e333f */
[----:B------:R-:W-:Y:S05]  /*0340*/  BRA `(.L_x_163) ;  /* 0x0000006000007947 */ /* 0x000fea0003800000 */
.L_x_162:
[----:B------:R-:W-:Y:S02]  /*0350*/  ULDC UR4, c[0x0][0x32c] ;  /* 0x0000cb0000047ab9 */ /* 0x000fe40000000800 */
[----:B------:R-:W-:-:S03]  /*0360*/  UISETP.NE.AND UP0, UPT, UR12, UR4, UPT ;  /* 0x000000040c00728c */ /* 0x000fc6000bf05270 */
[----:B------:R-:W-:Y:S02]  /*0370*/  ULDC.64 UR4, c[0x0][0x330] ;  /* 0x0000cc0000047ab9 */ /* 0x000fe40000000a00 */
[----:B------:R-:W-:-:S07]  /*0380*/  UIMAD.WIDE.U32 UR16, UR14, UR4, URZ ;  /* 0x000000040e1072a5 */ /* 0x000fce000f8e003f */
[----:B------:R-:W-:Y:S02]  /*0390*/  @UP0 UMOV UR15, UR17 ;  /* 0x00000011000f0c82 */ /* 0x000fe40008000000 */
[----:B------:R-:W-:Y:S02]  /*03a0*/  @UP0 USHF.R.U32.HI UR14, URZ, UR5, UR15 ;  /* 0x000000053f0e0299 */ /* 0x000fe4000801160f */
.L_x_163:
[----:B------:R-:W-:Y:S02]  /*03b0*/  ULDC UR4, c[0x0][0x32c] ;  /* 0x0000cb0000047ab9 */ /* 0x000fe40000000800 */
[----:B------:R-:W-:-:S04]  /*03c0*/  UIMAD UR4, UR14, UR4, UR4 ;  /* 0x000000040e0472a4 */ /* 0x000fc8000f8e0204 */
[----:B------:R-:W-:-:S04]  /*03d0*/  UISETP.LT.AND UP0, UPT, UR7, UR4, UPT ;  /* 0x000000040700728c */ /* 0x000fc8000bf01270 */
[----:B------:R-:W-:Y:S02]  /*03e0*/  USEL UR7, UR7, UR4, UP0 ;  /* 0x0000000407077287 */ /* 0x000fe40008000000 */
.L_x_161:
[----:B----4-:R-:W-:Y:S01]  /*03f0*/  UIADD3 UR12, UR10, 0x3f, URZ ;  /* 0x0000003f0a0c7890 */ /* 0x010fe2000fffe03f */
[----:B------:R-:W-:Y:S01]  /*0400*/  PLOP3.LUT P0, PT, PT, PT, UP1, 0x40, 0x0 ;  /* 0x000000000000781c */ /* 0x000fe20003f0e818 */
[----:B------:R-:W-:Y:S02]  /*0410*/  UIADD3 UR14, UR7, 0x3f, URZ ;  /* 0x0000003f070e7890 */ /* 0x000fe4000fffe03f */
[----:B------:R-:W-:Y:S02]  /*0420*/  ULDC.64 UR4, c[0x0][0x2c8] ;  /* 0x0000b20000047ab9 */ /* 0x000fe40000000a00 */
[----:B------:R-:W-:Y:S02]  /*0430*/  UIMAD.WIDE.U32 UR16, UR25, UR4, URZ ;  /* 0x00000004191072a5 */ /* 0x000fe4000f8e003f */
[----:B------:R-:W-:Y:S02]  /*0440*/  USHF.R.S32.HI UR15, URZ, 0x1f, UR12 ;  /* 0x0000001f3f0f7899 */ /* 0x000fe4000801140c */
[----:B------:R-:W-:-:S02]  /*0450*/  USHF.R.S32.HI UR7, URZ, 0x1f, UR14 ;  /* 0x0000001f3f077899 */ /* 0x000fc4000801140e */
[----:B------:R-:W-:Y:S02]  /*0460*/  UMOV UR4, UR25 ;  /* 0x0000001900047c82 */ /* 0x000fe40008000000 */
[----:B------:R-:W-:Y:S02]  /*0470*/  @UP2 USHF.R.U32.HI UR4, URZ, UR5, UR17 ;  /* 0x000000053f042299 */ /* 0x000fe40008011611 */
[----:B------:R-:W-:Y:S02]  /*0480*/  ULEA.HI UR5, UR15, UR12, URZ, 0x6 ;  /* 0x0000000c0f057291 */ /* 0x000fe4000f8f303f */
[----:B------:R-:W-:Y:S02]  /*0490*/  ULEA.HI UR21, UR7, UR14, URZ, 0x6 ;  /* 0x0000000e07157291 */ /* 0x000fe4000f8f303f */
[----:B------:R-:W-:Y:S02]  /*04a0*/  ULDC UR24, c[0x0][0x168] ;  /* 0x00005a0000187ab9 */ /* 0x000fe40000000800 */
[----:B------:R-:W-:-:S02]  /*04b0*/  USHF.R.S32.HI UR5, URZ, 0x6, UR5 ;  /* 0x000000063f057899 */ /* 0x000fc40008011405 */
[----:B------:R-:W-:Y:S02]  /*04c0*/  USHF.R.S32.HI UR21, URZ, 0x6, UR21 ;  /* 0x000000063f157899 */ /* 0x000fe40008011415 */
[----:B------:R-:W-:Y:S02]  /*04d0*/  UIADD3 UR24, UR10, -UR24, URZ ;  /* 0x800000180a187290 */ /* 0x000fe4000fffe03f */
[----:B------:R-:W-:Y:S02]  /*04e0*/  UISETP.LT.AND UP0, UPT, UR5, UR21, UPT ;  /* 0x000000150500728c */ /* 0x000fe4000bf01270 */
[----:B------:R-:W-:Y:S02]  /*04f0*/  UIADD3 UR4, UR24, UR4, URZ ;  /* 0x0000000418047290 */ /* 0x000fe4000fffe03f */
[----:B------:R-:W-:Y:S02]  /*0500*/  ULDC UR7, c[0x0][0x324] ;  /* 0x0000c90000077ab9 */ /* 0x000fe40000000800 */
[----:B------:R-:W-:-:S02]  /*0510*/  USEL UR21, UR5, UR21, UP0 ;  /* 0x0000001505157287 */ /* 0x000fc40008000000 */
[----:B------:R-:W-:Y:S01]  /*0520*/  UIADD3 UR7, UR4, -UR7, URZ ;  /* 0x8000000704077290 */ /* 0x000fe2000fffe03f */
[----:B------:R-:W-:Y:S05]  /*0530*/  @P0 BRA `(.L_x_164) ;  /* 0x0000015000000947 */ /* 0x000fea0003800000 */
[----:B------:R-:W-:Y:S02]  /*0540*/  UMOV UR12, UR4 ;  /* 0x00000004000c7c82 */ /* 0x000fe40008000000 */
[----:B------:R-:W-:-:S06]  /*0550*/  UISETP.GT.AND UP0, UPT, UR12, -0x1, UPT ;  /* 0xffffffff0c00788c */ /* 0x000fcc000bf04270 */
[----:B------:R-:W-:-:S13]  /*0560*/  PLOP3.LUT P0, PT, PT, PT, UP0, 0x80, 0x0 ;  /* 0x000000000000781c */ /* 0x000fda0003f0f008 */
[----:B------:R-:W-:Y:S05]  /*0570*/  @P0 BRA `(.L_x_165) ;  /* 0x0000008000000947 */ /* 0x000fea0003800000 */
[----:B------:R-:W-:Y:S02]  /*0580*/  ULDC UR4, c[0x0][0x32c] ;  /* 0x0000cb0000047ab9 */ /* 0x000fe40000000800 */
[----:B------:R-:W-:Y:S02]  /*0590*/  UISETP.NE.AND UP0, UPT, UR4, 0x1, UPT ;  /* 0x000000010400788c */ /* 0x000fe4000bf05270 */
[----:B------:R-:W-:Y:S02]  /*05a0*/  ULOP3.LUT UR12, URZ, UR12, URZ, 0x33, !UPT ;  /* 0x0000000c3f0c7292 */ /* 0x000fe4000f8e333f */
[----:B------:R-:W-:Y:S02]  /*05b0*/  ULDC.64 UR4, c[0x0][0x330] ;  /* 0x0000cc0000047ab9 */ /* 0x000fe40000000a00 */
[----:B------:R-:W-:-:S05]  /*05c0*/  UIMAD.WIDE.U32 UR14, UR12, UR4, URZ ;  /* 0x000000040c0e72a5 */ /* 0x000fca000f8e003f */
[----:B------:R-:W-:-:S04]  /*05d0*/  @UP0 USHF.R.U32.HI UR12, URZ, UR5, UR15 ;  /* 0x000000053f0c0299 */ /* 0x000fc8000801160f */
[----:B------:R-:W-:Y:S01]  /*05e0*/  ULOP3.LUT UR12, URZ, UR12, URZ, 0x33, !UPT ;  /* 0x0000000c3f0c7292 */ /* 0x000fe2000f8e333f */
[----:B------:R-:W-:Y:S05]  /*05f0*/  BRA `(.L_x_166) ;  /* 0x0000005000007947 */ /* 0x000fea0003800000 */
.L_x_165:
[----:B------:R-:W-:Y:S02]  /*0600*/  ULDC UR4, c[0x0][0x32c] ;  /* 0x0000cb0000047ab9 */ /* 0x000fe40000000800 */
[----:B------:R-:W-:-:S03]  /*0610*/  UISETP.NE.AND UP0, UPT, UR4, 0x1, UPT ;  /* 0x000000010400788c */ /* 0x000fc6000bf05270 */
[----:B------:R-:W-:Y:S02]  /*0620*/  ULDC.64 UR4, c[0x0][0x330] ;  /* 0x0000cc0000047ab9 */ /* 0x000fe40000000a00 */
[----:B------:R-:W-:-:S06]  /*0630*/  UIMAD.WIDE.U32 UR14, UR12, UR4, URZ ;  /* 0x000000040c0e72a5 */ /* 0x000fcc000f8e003f */
[----:B------:R-:W-:Y:S02]  /*0640*/  @UP0 USHF.R.U32.HI UR12, URZ, UR5, UR15 ;  /* 0x000000053f0c0299 */ /* 0x000fe4000801160f */
.L_x_166:
[----:B------:R-:W-:Y:S02]  /*0650*/  ULDC UR4, c[0x0][0x32c] ;  /* 0x0000cb0000047ab9 */ /* 0x000fe40000000800 */
[----:B------:R-:W-:-:S04]  /*0660*/  UIMAD UR4, UR12, UR4, URZ ;  /* 0x000000040c0472a4 */ /* 0x000fc8000f8e023f */
[----:B------:R-:W-:-:S04]  /*0670*/  UISETP.LT.AND UP0, UPT, UR7, UR4, UPT ;  /* 0x000000040700728c */ /* 0x000fc8000bf01270 */
[----:B------:R-:W-:-:S04]  /*0680*/  USEL UR7, UR7, UR4, !UP0 ;  /* 0x0000000407077287 */ /* 0x000fc8000c000000 */
.L_x_164:
[----:B------:R-:W-:Y:S01]  /*0690*/  USHF.R.S32.HI UR4, URZ, 0x1f, UR7 ;  /* 0x0000001f3f047899 */ /* 0x000fe20008011407 */
[----:B------:R-:W-:Y:S01]  /*06a0*/  PLOP3.LUT P2, PT, PT, PT, PT, 0x80, 0x0 ;  /* 0x000000000000781c */ /* 0x000fe20003f4f070 */
[----:B------:R-:W-:Y:S01]  /*06b0*/  CS2R R98, SRZ ;  /* 0x0000000000627805 */ /* 0x000fe2000001ff00 */
[----:B------:R-:W-:Y:S01]  /*06c0*/  IMAD.MOV.U32 R5, RZ, RZ, RZ ;  /* 0x000000ffff057224 */ /* 0x000fe200078e00ff */
[----:B------:R-:W-:Y:S01]  /*06d0*/  ULEA.HI UR7, UR4, UR7, URZ, 0x6 ;  /* 0x0000000704077291 */ /* 0x000fe2000f8f303f */
[----:B------:R-:W-:Y:S01]  /*06e0*/  IMAD.MOV.U32 R96, RZ, RZ, RZ ;  /* 0x000000ffff607224 */ /* 0x000fe200078e00ff */
[----:B------:R-:W-:Y:S01]  /*06f0*/  CS2R R94, SRZ ;  /* 0x00000000005e7805 */ /* 0x000fe2000001ff00 */
[----:B------:R-:W-:Y:S01]  /*0700*/  CS2R R92, SRZ ;  /* 0x00000000005c7805 */ /* 0x000fe2000001ff00 */
[----:B------:R-:W-:Y:S01]  /*0710*/  USHF.R.S32.HI UR7, URZ, 0x6, UR7 ;  /* 0x000000063f077899 */ /* 0x000fe20008011407 */
[----:B------:R-:W-:Y:S01]  /*0720*/  CS2R R90, SRZ ;  /* 0x00000000005a7805 */ /* 0x000fe2000001ff00 */
[----:B------:R-:W-:Y:S01]  /*0730*/  MOV R89, RZ ;  /* 0x000000ff00597202 */ /* 0x000fe20000000f00 */
[----:B------:R-:W-:Y:S01]  /*0740*/  CS2R R6, SRZ ;  /* 0x0000000000067805 */ /* 0x000fe2000001ff00 */
[----:B------:R-:W-:Y:S01]  /*0750*/  UISETP.LT.AND UP0, UPT, URZ, UR7, UPT ;  /* 0x000000073f00728c */ /* 0x000fe2000bf01270 */
[----:B------:R-:W-:Y:S01]  /*0760*/  CS2R R86, SRZ ;  /* 0x0000000000567805 */ /* 0x000fe2000001ff00 */
[----:B------:R-:W-:Y:S01]  /*0770*/  CS2R R84, SRZ ;  /* 0x0000000000547805 */ /* 0x000fe2000001ff00 */
[----:B------:R-:W-:Y:S01]  /*0780*/  CS2R R82, SRZ ;  /* 0x0000000000527805 */ /* 0x000fe2000001ff00 */
[----:B------:R-:W-:Y:S01]  /*0790*/  USEL UR7, URZ, UR7, !UP0 ;  /* 0x000000073f077287 */ /* 0x000fe2000c000000 */
[----:B------:R-:W-:Y:S01]  /*07a0*/  CS2R R80, SRZ ;  /* 0x0000000000507805 */ /* 0x000fe2000001ff00 */
[----:B------:R-:W-:Y:S01]  /*07b0*/  CS2R R78, SRZ ;  /* 0x00000000004e7805 */ /* 0x000fe2000001ff00 */
[----:B------:R-:W-:Y:S01]  /*07c0*/  CS2R R76, SRZ ;  /* 0x00000000004c7805 */ /* 0x000fe2000001ff00 */
[----:B------:R-:W-:Y:S01]  /*07d0*/  UISETP.GT.AND UP0, UPT, UR21, UR7, UPT ;  /* 0x000000071500728c */ /* 0x000fe2000bf04270 */
[----:B------:R-:W-:Y:S01]  /*07e0*/  CS2R R74, SRZ ;  /* 0x00000000004a7805 */ /* 0x000fe2000001ff00 */
[----:B------:R-:W-:Y:S01]  /*07f0*/  CS2R R72, SRZ ;  /* 0x0000000000487805 */ /* 0x000fe2000001ff00 */
[----:B------:R-:W-:Y:S01]  /*0800*/  CS2R R70, SRZ ;  /* 0x0000000000467805 */ /* 0x000fe2000001ff00 */
[----:B------:R-:W-:Y:S01]  /*0810*/  CS2R R68, SRZ ;  /* 0x0000000000447805 */ /* 0x000fe2000001ff00 */
[----:B------:R-:W-:Y:S01]  /*0820*/  CS2R R66, SRZ ;  /* 0x0000000000427805 */ /* 0x000fe2000001ff00 */
[----:B------:R-:W-:Y:S01]  /*0830*/  PLOP3.LUT P0, PT, PT, PT, UP0, 0x80, 0x0 ;  /* 0x000000000000781c */ /* 0x000fe20003f0f008 */
        /* <DEDUP_REMOVED lines=33> */
[----:B------:R-:W-:Y:S02]  /*0a50*/  ULDC.64 UR4, c[0x0][0x340] ;  /* 0x0000d00000047ab9 */ /* 0x000fe40000000a00 */
[----:B------:R-:W-:-:S02]  /*0a60*/  UISETP.NE.U32.AND UP0, UPT, URZ, UR4, UPT ;  /* 0x000000043f00728c */ /* 0x000fc4000bf05070 */
[----:B------:R-:W-:Y:S02]  /*0a70*/  ULDC.64 UR14, c[0x0][0x340] ;  /* 0x0000d000000e7ab9 */ /* 0x000fe40000000a00 */
[----:B------:R-:W-:-:S06]  /*0a80*/  UISETP.NE.AND.EX UP0, UPT, URZ, UR5, UPT, UP0 ;  /* 0x000000053f00728c */ /* 0x000fcc000bf05300 */
[----:B------:R-:W-:-:S05]  /*0a90*/  PLOP3.LUT P0, PT, PT, PT, UP0, 0x80, 0x0 ;  /* 0x000000000000781c */ /* 0x000fca0003f0f008 */
[----:B------:R-:W-:Y:S02]  /*0aa0*/  @UP0 UMOV UR4, 0x4 ;  /* 0x0000000400040882 */ /* 0x000fe40000000000 */
[----:B------:R-:W-:-:S06]  /*0ab0*/  @UP0 UIMAD.WIDE UR4, UR6, UR4, UR14 ;  /* 0x00000004060402a5 */ /* 0x000fcc000f8e020e */
[----:B------:R-:W-:Y:S02]  /*0ac0*/  IMAD.U32 R14, RZ, RZ, UR4 ;  /* 0x00000004ff0e7e24 */ /* 0x000fe4000f8e00ff */
[----:B------:R-:W-:Y:S01]  /*0ad0*/  IMAD.U32 R15, RZ, RZ, UR5 ;  /* 0x00000005ff0f7e24 */ /* 0x000fe2000f8e00ff */
[----:B------:R-:W-:Y:S01]  /*0ae0*/  SHF.R.S32.HI R91, RZ, 0x1f, R88 ;  /* 0x0000001fff5b7819 */ /* 0x000fe20000011458 */
[----:B------:R-:W-:-:S03]  /*0af0*/  ULDC.64 UR4, c[0x0][0x1b8] ;  /* 0x00006e0000047ab9 */ /* 0x000fc60000000a00 */
[----:B------:R-:W-:Y:S01]  /*0b00*/  LEA.HI R0, R91, R88, RZ, 0x3 ;  /* 0x000000585b007211 */ /* 0x000fe200078f18ff */
[----:B------:R-:W3:Y:S01]  /*0b10*/  @P0 LDG.E R14, [R14.64] ;  /* 0x000000160e0e0981 */ /* 0x000ee2000c1e1900 */
[----:B------:R-:W-:Y:S01]  /*0b20*/  PLOP3.LUT P2, PT, PT, PT, UP2, 0x80, 0x0 ;  /* 0x000000000000781c */ /* 0x000fe20003f4f028 */
[----:B------:R-:W-:Y:S01]  /*0b30*/  UIMAD UR12, UR8, UR4, URZ ;  /* 0x00000004080c72a4 */ /* 0x000fe2000f8e023f */
[----:B------:R-:W-:Y:S01]  /*0b40*/  LOP3.LUT R13, R0, 0xfffffff8, RZ, 0xc0, !PT ;  /* 0xfffffff8000d7812 */ /* 0x000fe200078ec0ff */
[----:B------:R-:W-:Y:S01]  /*0b50*/  UIMAD.WIDE.U32 UR16, UR11, UR4, URZ ;  /* 0x000000040b1072a5 */ /* 0x000fe2000f8e003f */
[----:B------:R-:W-:Y:S01]  /*0b60*/  SHF.R.S32.HI R0, RZ, 0x3, R0 ;  /* 0x00000003ff007819 */ /* 0x000fe20000011400 */
[----:B------:R-:W-:Y:S01]  /*0b70*/  UIMAD UR12, UR11, UR5, UR12 ;  /* 0x000000050b0c72a4 */ /* 0x000fe2000f8e020c */
[----:B------:R-:W-:Y:S01]  /*0b80*/  PLOP3.LUT P1, PT, PT, PT, UP2, 0x80, 0x0 ;  /* 0x000000000000781c */ /* 0x000fe20003f2f028 */
[----:B------:R-:W-:Y:S01]  /*0b90*/  IMAD.IADD R13, R88, 0x1, -R13 ;  /* 0x00000001580d7824 */ /* 0x000fe200078e0a0d */
[----:B------:R-:W-:Y:S01]  /*0ba0*/  USHF.R.S32.HI UR14, URZ, 0x1f, UR6 ;  /* 0x0000001f3f0e7899 */ /* 0x000fe20008011406 */
[----:B------:R-:W-:Y:S01]  /*0bb0*/  IMAD.SHL.U32 R201, R0, 0x40, RZ ;  /* 0x0000004000c97824 */ /* 0x000fe200078e00ff */
[----:B------:R-:W-:Y:S01]  /*0bc0*/  ULDC.64 UR4, c[0x0][0x1c0] ;  /* 0x0000700000047ab9 */ /* 0x000fe20000000a00 */
[C---:B------:R-:W-:Y:S01]  /*0bd0*/  IMAD R202, R13.reuse, 0x20, R0 ;  /* 0x000000200dca7824 */ /* 0x040fe200078e0200 */
[----:B------:R-:W-:Y:S01]  /*0be0*/  UIADD3 UR17, UR17, UR12, URZ ;  /* 0x0000000c11117290 */ /* 0x000fe2000fffe03f */
[----:B------:R-:W-:Y:S01]  /*0bf0*/  IMAD.SHL.U32 R210, R13, 0x8, RZ ;  /* 0x000000080dd27824 */ /* 0x000fe200078e00ff */
[----:B------:R-:W-:Y:S01]  /*0c00*/  UIMAD UR14, UR14, UR4, URZ ;  /* 0x000000040e0e72a4 */ /* 0x000fe2000f8e023f */
[----:B------:R-:W-:Y:S01]  /*0c10*/  LOP3.LUT R201, R201, 0x1c0, RZ, 0xc0, !PT ;  /* 0x000001c0c9c97812 */ /* 0x000fe200078ec0ff */
[----:B------:R-:W-:Y:S01]  /*0c20*/  UIMAD.WIDE.U32 UR16, UR6, UR4, UR16 ;  /* 0x00000004061072a5 */ /* 0x000fe2000f8e0010 */
[----:B-1----:R-:W-:Y:S01]  /*0c30*/  IADD3 R2, R202, UR25, RZ ;  /* 0x00000019ca027c10 */ /* 0x002fe2000fffe0ff */
[----:B------:R-:W-:Y:S01]  /*0c40*/  UIMAD UR5, UR6, UR5, UR14 ;  /* 0x00000005060572a4 */ /* 0x000fe2000f8e020e */
[----:B------:R-:W-:Y:S01]  /*0c50*/  SHF.R.U32.HI R8, RZ, 0x3, R201 ;  /* 0x00000003ff087819 */ /* 0x000fe200000116c9 */
[----:B------:R-:W-:Y:S01]  /*0c60*/  ULDC UR4, c[0x0][0x168] ;  /* 0x00005a0000047ab9 */ /* 0x000fe20000000800 */
[----:B------:R-:W-:Y:S01]  /*0c70*/  LOP3.LUT R201, R201, 0x38, R210, 0xf8, !PT ;  /* 0x00000038c9c97812 */ /* 0x000fe200078ef8d2 */
[----:B------:R-:W-:Y:S01]  /*0c80*/  @P2 IMAD.HI.U32 R3, R2, c[0x0][0x2c8], RZ ;  /* 0x0000b20002032a27 */ /* 0x000fe200078e00ff */
[----:B------:R-:W-:Y:S01]  /*0c90*/  UIADD3 UR5, UR17, UR5, URZ ;  /* 0x0000000511057290 */ /* 0x000fe2000fffe03f */
[C---:B------:R-:W-:Y:S01]  /*0ca0*/  IADD3 R12, R210.reuse, 0x80, RZ ;  /* 0x00000080d20c7810 */ /* 0x040fe20007ffe0ff */
[----:B------:R-:W-:Y:S01]  /*0cb0*/  UIMAD UR4, UR9, UR4, URZ ;  /* 0x00000004090472a4 */ /* 0x000fe2000f8e023f */
[----:B------:R-:W-:Y:S01]  /*0cc0*/  IMAD.MOV.U32 R5, RZ, RZ, R2 ;  /* 0x000000ffff057224 */ /* 0x000fe200078e0002 */
[----:B------:R-:W-:Y:S01]  /*0cd0*/  @P1 SHF.R.U32.HI R5, RZ, c[0x0][0x2cc], R3 ;  /* 0x0000b300ff051a19 */ /* 0x000fe20000011603 */
[----:B------:R-:W-:Y:S01]  /*0ce0*/  IMAD.U32 R7, RZ, RZ, UR17 ;  /* 0x00000011ff077e24 */ /* 0x000fe2000f8e00ff */
[----:B------:R-:W-:Y:S01]  /*0cf0*/  LOP3.LUT R201, R201, R8, RZ, 0x3c, !PT ;  /* 0x00000008c9c97212 */ /* 0x000fe200078e3cff */
[----:B------:R-:W-:Y:S01]  /*0d00*/  IMAD.U32 R6, RZ, RZ, UR16 ;  /* 0x00000010ff067e24 */ /* 0x000fe2000f8e00ff */
[--C-:B------:R-:W-:Y:S01]  /*0d10*/  SHF.R.S32.HI R4, RZ, 0x1f, R5.reuse ;  /* 0x0000001fff047819 */ /* 0x100fe20000011405 */
[----:B------:R-:W-:Y:S01]  /*0d20*/  IMAD.MOV R3, RZ, RZ, -R5 ;  /* 0x000000ffff037224 */ /* 0x000fe200078e0a05 */
[----:B------:R-:W-:Y:S01]  /*0d30*/  SHF.R.S32.HI R9, RZ, 0x1f, R12 ;  /* 0x0000001fff097819 */ /* 0x000fe2000001140c */
[----:B------:R-:W-:Y:S01]  /*0d40*/  IMAD.U32 R7, RZ, RZ, UR5 ;  /* 0x00000005ff077e24 */ /* 0x000fe2000f8e00ff */
[----:B------:R-:W-:Y:S01]  /*0d50*/  ISETP.GE.AND P4, PT, R210, c[0x0][0x198], PT ;  /* 0x00006600d2007a0c */ /* 0x000fe20003f86270 */
[----:B------:R-:W-:Y:S01]  /*0d60*/  IMAD R3, R3, c[0x0][0x2c4], R2 ;  /* 0x0000b10003037a24 */ /* 0x000fe200078e0202 */
[----:B------:R-:W-:Y:S01]  /*0d70*/  LEA.HI R208, R9, R12, RZ, 0x3 ;  /* 0x0000000c09d07211 */ /* 0x000fe200078f18ff */
[----:B------:R-:W-:Y:S01]  /*0d80*/  IMAD R4, R4, c[0x0][0x1b0], RZ ;  /* 0x00006c0004047a24 */ /* 0x000fe200078e02ff */
[----:B------:R-:W-:Y:S01]  /*0d90*/  ISETP.GE.AND P2, PT, R12, c[0x0][0x198], PT ;  /* 0x000066000c007a0c */ /* 0x000fe20003f46270 */
[C---:B------:R-:W-:Y:S01]  /*0da0*/  IMAD.WIDE.U32 R6, R5.reuse, c[0x0][0x1b0], R6 ;  /* 0x00006c0005067a25 */ /* 0x040fe200078e0006 */
[----:B------:R-:W-:Y:S01]  /*0db0*/  SHF.R.S32.HI R2, RZ, 0x1f, R3 ;  /* 0x0000001fff027819 */ /* 0x000fe20000011403 */
[----:B------:R-:W-:Y:S01]  /*0dc0*/  UIADD3 UR26, UR21, -0x1, URZ ;  /* 0xffffffff151a7890 */ /* 0x000fe2000fffe03f */
[----:B------:R-:W-:Y:S01]  /*0dd0*/  LOP3.LUT R208, R208, 0xfffffff8, RZ, 0xc0, !PT ;  /* 0xfffffff8d0d07812 */ /* 0x000fe200078ec0ff */
[----:B------:R-:W-:-:S02]  /*0de0*/  IMAD R5, R5, c[0x0][0x1b4], R4 ;  /* 0x00006d0005057a24 */ /* 0x000fc400078e0204 */
[----:B------:R-:W-:Y:S01]  /*0df0*/  IMAD R2, R2, c[0x0][0x1a8], RZ ;  /* 0x00006a0002027a24 */ /* 0x000fe200078e02ff */
[----:B------:R-:W-:Y:S01]  /*0e00*/  USHF.L.U32 UR12, UR26, 0x6, URZ ;  /* 0x000000061a0c7899 */ /* 0x000fe2000800063f */
[----:B------:R-:W-:Y:S02]  /*0e10*/  IMAD.IADD R7, R7, 0x1, R5 ;  /* 0x0000000107077824 */ /* 0x000fe400078e0205 */
[C---:B------:R-:W-:Y:S02]  /*0e20*/  IMAD R2, R3.reuse, c[0x0][0x1ac], R2 ;  /* 0x00006b0003027a24 */ /* 0x040fe400078e0202 */
[----:B------:R-:W-:Y:S01]  /*0e30*/  IMAD.WIDE.U32 R4, R3, c[0x0][0x1a8], R6 ;  /* 0x00006a0003047a25 */ /* 0x000fe200078e0006 */
[----:B------:R-:W-:Y:S02]  /*0e40*/  LEA.HI R7, R91, R88, RZ, 0x6 ;  /* 0x000000585b077211 */ /* 0x000fe400078f30ff */
[----:B------:R-:W-:Y:S01]  /*0e50*/  IADD3 R200, R202, UR12, RZ ;  /* 0x0000000ccac87c10 */ /* 0x000fe2000fffe0ff */
[----:B------:R-:W-:Y:S01]  /*0e60*/  IMAD.IADD R3, R5, 0x1, R2 ;  /* 0x0000000105037824 */ /* 0x000fe200078e0202 */
[----:B------:R-:W-:Y:S01]  /*0e70*/  LEA R5, P1, R4, c[0x0][0x160], 0x1 ;  /* 0x0000580004057a11 */ /* 0x000fe200078208ff */
[----:B------:R-:W-:Y:S01]  /*0e80*/  IMAD.SHL.U32 R8, R7, 0x8, RZ ;  /* 0x0000000807087824 */ /* 0x000fe200078e00ff */
[----:B------:R-:W-:Y:S01]  /*0e90*/  IADD3 R2, R0, UR25, RZ ;  /* 0x0000001900027c10 */ /* 0x000fe2000fffe0ff */
[----:B------:R-:W-:Y:S01]  /*0ea0*/  IMAD.MOV.U32 R199, RZ, RZ, RZ ;  /* 0x000000ffffc77224 */ /* 0x000fe200078e00ff */
[----:B------:R-:W-:Y:S01]  /*0eb0*/  LEA.HI.X R4, R4, c[0x0][0x164], R3, 0x1, P1 ;  /* 0x0000590004047a11 */ /* 0x000fe200008f0c03 */
[----:B------:R-:W-:Y:S01]  /*0ec0*/  SHFL.IDX PT, R10, R5, RZ, 0x181f ;  /* 0x00181fff050a7589 */ /* 0x000fe200000e0000 */
[----:B------:R-:W-:Y:S01]  /*0ed0*/  IADD3 R6, R2, 0x20, RZ ;  /* 0x0000002002067810 */ /* 0x000fe20007ffe0ff */
[----:B------:R-:W-:Y:S01]  /*0ee0*/  IMAD.MOV.U32 R3, RZ, RZ, c[0x0][0x2b8] ;  /* 0x0000ae00ff037624 */ /* 0x000fe200078e00ff */
[----:B------:R-:W-:Y:S01]  /*0ef0*/  LOP3.LUT R201, R201, 0xfffffe00, R8, 0xf8, !PT ;  /* 0xfffffe00c9c97812 */ /* 0x000fe200078ef808 */
[----:B------:R-:W1:Y:S01]  /*0f00*/  SHFL.IDX PT, R11, R4, RZ, 0x181f ;  /* 0x00181fff040b7589 */ /* 0x000e6200000e0000 */
[----:B------:R-:W-:-:S02]  /*0f10*/  ISETP.GE.AND P6, PT, R6, UR4, PT ;  /* 0x0000000406007c0c */ /* 0x000fc4000bfc6270 */
[----:B------:R-:W-:Y:S01]  /*0f20*/  ISETP.NE.AND P3, PT, R3, 0x1, PT ;  /* 0x000000010300780c */ /* 0x000fe20003f65270 */
[----:B------:R-:W-:Y:S01]  /*0f30*/  SHFL.IDX PT, R6, R5, 0x1, 0x181f ;  /* 0x00381f0005067f89 */ /* 0x000fe200000e0000 */
[----:B------:R-:W-:Y:S01]  /*0f40*/  IADD3 R3, R210, 0x40, RZ ;  /* 0x00000040d2037810 */ /* 0x000fe20007ffe0ff */
[----:B------:R-:W-:Y:S01]  /*0f50*/  IMAD.SHL.U32 R201, R201, 0x2, RZ ;  /* 0x00000002c9c97824 */ /* 0x000fe200078e00ff */
[----:B------:R-:W-:Y:S01]  /*0f60*/  ISETP.GE.AND P1, PT, R2, UR4, PT ;  /* 0x0000000402007c0c */ /* 0x000fe2000bf26270 */
[----:B------:R-:W4:Y:S01]  /*0f70*/  SHFL.IDX PT, R7, R4, 0x1, 0x181f ;  /* 0x00381f0004077f89 */ /* 0x000f2200000e0000 */
[----:B------:R-:W-:Y:S02]  /*0f80*/  SHF.R.S32.HI R8, RZ, 0x1f, R3 ;  /* 0x0000001fff087819 */ /* 0x000fe40000011403 */
[----:B------:R-:W-:Y:S01]  /*0f90*/  ISETP.GE.AND P5, PT, R3, c[0x0][0x198], PT ;  /* 0x0000660003007a0c */ /* 0x000fe20003fa6270 */
[----:B------:R-:W-:Y:S01]  /*0fa0*/  SHFL.IDX PT, R9, R4, 0x2, 0x181f ;  /* 0x00581f0004097f89 */ /* 0x000fe200000e0000 */
[----:B------:R-:W-:-:S02]  /*0fb0*/  LEA.HI R209, R8, R3, RZ, 0x3 ;  /* 0x0000000308d17211 */ /* 0x000fc400078f18ff */
[C---:B------:R-:W-:Y:S02]  /*0fc0*/  IADD3 R8, R2.reuse, 0x40, RZ ;  /* 0x0000004002087810 */ /* 0x040fe40007ffe0ff */
[----:B------:R-:W-:Y:S02]  /*0fd0*/  LOP3.LUT R209, R209, 0xfffffff8, RZ, 0xc0, !PT ;  /* 0xfffffff8d1d17812 */ /* 0x000fe400078ec0ff */
[----:B------:R-:W-:Y:S01]  /*0fe0*/  IADD3 R2, R2, 0x60, RZ ;  /* 0x0000006002027810 */ /* 0x000fe20007ffe0ff */
[----:B-1----:R-:W-:-:S04]  /*0ff0*/  @!P1 IMAD.WIDE R16, R210, 0x2, R10 ;  /* 0x00000002d2109825 */ /* 0x002fc800078e020a */
[----:B------:R-:W-:Y:S01]  /*1000*/  @!P1 IMAD.WIDE R22, R208, 0x2, R10 ;  /* 0x00000002d0169825 */ /* 0x000fe200078e020a */
[----:B------:R1:W-:Y:S03]  /*1010*/  @!P1 LDGSTS.E.BYPASS.LTC128B.128 [R201+0xc100], [R16.64], !P4 ;  /* 0x0c10000010c99fae */ /* 0x0003e6000e101d56 */
[----:B----4-:R-:W-:-:S04]  /*1020*/  @!P6 IMAD.WIDE R20, R210, 0x2, R6 ;  /* 0x00000002d214e825 */ /* 0x010fc800078e0206 */
[----:B------:R-:W-:Y:S01]  /*1030*/  @!P6 IMAD.WIDE R18, R208, 0x2, R6 ;  /* 0x00000002d012e825 */ /* 0x000fe200078e0206 */
[----:B---3--:R3:W4:Y:S01]  /*1040*/  @P0 R2UR UR9, R14 ;  /* 0x000000000e0903c2 */ /* 0x00872200000e0000 */
[----:B------:R-:W-:Y:S01]  /*1050*/  ISETP.GE.AND P0, PT, R8, UR4, PT ;  /* 0x0000000408007c0c */ /* 0x000fe2000bf06270 */
[----:B----4-:R-:W-:Y:S01]  /*1060*/  @!UP0 UMOV UR9, UR6 ;  /* 0x0000000600098c82 */ /* 0x010fe20008000000 */
[----:B------:R-:W1:Y:S01]  /*1070*/  SHFL.IDX PT, R8, R5, 0x2, 0x181f ;  /* 0x00581f0005087f89 */ /* 0x000e6200000e0000 */
[----:B------:R-:W-:Y:S01]  /*1080*/  USHF.R.S32.HI UR6, URZ, 0x1f, UR9 ;  /* 0x0000001f3f067899 */ /* 0x000fe20008011409 */
[----:B---3--:R-:W-:-:S04]  /*1090*/  @!P1 IMAD.WIDE R14, R209, 0x2, R10 ;  /* 0x00000002d10e9825 */ /* 0x008fc800078e020a */
[C---:B------:R-:W-:Y:S01]  /*10a0*/  @!P6 IMAD.WIDE R10, R209.reuse, 0x2, R6 ;  /* 0x00000002d10ae825 */ /* 0x040fe200078e0206 */
[----:B------:R3:W-:Y:S04]  /*10b0*/  @!P1 LDGSTS.E.BYPASS.LTC128B.128 [R201+0x10100], [R14.64], !P5 ;  /* 0x101000000ec99fae */ /* 0x0007e8000e901d56 */
[----:B-1----:R-:W-:Y:S01]  /*10c0*/  @!P0 IMAD.WIDE R16, R209, 0x2, R8 ;  /* 0x00000002d1108825 */ /* 0x002fe200078e0208 */
[----:B------:R-:W-:Y:S04]  /*10d0*/  SHFL.IDX PT, R6, R5, 0x3, 0x181f ;  /* 0x00781f0005067f89 */ /* 0x000fe800000e0000 */
[----:B------:R-:W3:Y:S04]  /*10e0*/  SHFL.IDX PT, R7, R4, 0x3, 0x181f ;  /* 0x00781f0004077f89 */ /* 0x000ee800000e0000 */
[----:B------:R1:W-:Y:S01]  /*10f0*/  @!P1 LDGSTS.E.BYPASS.LTC128B.128 [R201+0x14100], [R22.64], !P2 ;  /* 0x1410000016c99fae */ /* 0x0003e2000d101d56 */
[----:B------:R-:W-:Y:S01]  /*1100*/  ISETP.GE.AND P1, PT, R2, UR4, PT ;  /* 0x0000000402007c0c */ /* 0x000fe2000bf26270 */
[----:B------:R-:W-:-:S02]  /*1110*/  ULDC.64 UR4, c[0x0][0x2b0] ;  /* 0x0000ac0000047ab9 */ /* 0x000fc40000000a00 */
[----:B------:R4:W-:Y:S01]  /*1120*/  @!P6 LDGSTS.E.BYPASS.LTC128B.128 [R201+0xd100], [R20.64], !P4 ;  /* 0x0d10000014c9efae */ /* 0x0009e2000e101d56 */
[----:B------:R-:W-:Y:S02]  /*1130*/  UIMAD UR6, UR6, UR4, URZ ;  /* 0x00000004060672a4 */ /* 0x000fe4000f8e023f */
[----:B------:R-:W-:Y:S01]  /*1140*/  UIMAD.WIDE.U32 UR14, UR9, UR4, URZ ;  /* 0x00000004090e72a5 */ /* 0x000fe2000f8e003f */
[----:B------:R5:W-:Y:S01]  /*1150*/  @!P6 LDGSTS.E.BYPASS.LTC128B.128 [R201+0x11100], [R10.64], !P5 ;  /* 0x111000000ac9efae */ /* 0x000be2000e901d56 */
[----:B------:R-:W-:-:S03]  /*1160*/  UIMAD UR6, UR9, UR5, UR6 ;  /* 0x00000005090672a4 */ /* 0x000fc6000f8e0206 */
[----:B------:R2:W-:Y:S01]  /*1170*/  @!P6 LDGSTS.E.BYPASS.LTC128B.128 [R201+0x15100], [R18.64], !P2 ;  /* 0x1510000012c9efae */ /* 0x0005e2000d101d56 */
[C---:B------:R-:W-:Y:S01]  /*1180*/  ISETP.GE.AND P6, PT, R200.reuse, UR10, PT ;  /* 0x0000000ac8007c0c */ /* 0x040fe2000bfc6270 */
[----:B------:R-:W-:Y:S01]  /*1190*/  UIADD3 UR6, UR15, UR6, URZ ;  /* 0x000000060f067290 */ /* 0x000fe2000fffe03f */
[----:B--2---:R-:W-:Y:S01]  /*11a0*/  IADD3 R200, R200, UR13, RZ ;  /* 0x0000000dc8c87c10 */ /* 0x004fe2000fffe0ff */
[----:B------:R-:W-:Y:S01]  /*11b0*/  ULDC.64 UR4, c[0x0][0x210] ;  /* 0x0000840000047ab9 */ /* 0x000fe20000000a00 */
[----:B------:R-:W-:-:S03]  /*11c0*/  ISETP.GT.OR P6, PT, R202, 0x3f, P6 ;  /* 0x0000003fca00780c */ /* 0x000fc600037c4670 */
[----:B------:R-:W-:Y:S02]  /*11d0*/  IMAD.MOV.U32 R2, RZ, RZ, R200 ;  /* 0x000000ffff027224 */ /* 0x000fe400078e00c8 */
[----:B---3--:R-:W-:-:S04]  /*11e0*/  @!P1 IMAD.WIDE R14, R210, 0x2, R6 ;  /* 0x00000002d20e9825 */ /* 0x008fc800078e0206 */
[----:B----4-:R-:W-:-:S04]  /*11f0*/  @!P0 IMAD.WIDE R20, R208, 0x2, R8 ;  /* 0x00000002d0148825 */ /* 0x010fc800078e0208 */
[----:B-----5:R-:W-:-:S04]  /*1200*/  @P3 IMAD.HI.U32 R10, R200, c[0x0][0x2bc], RZ ;  /* 0x0000af00c80a3a27 */ /* 0x020fc800078e00ff */
[----:B------:R-:W-:Y:S01]  /*1210*/  @!P0 IMAD.WIDE R18, R210, 0x2, R8 ;  /* 0x00000002d2128825 */ /* 0x000fe200078e0208 */
[----:B------:R-:W-:-:S03]  /*1220*/  @P3 SHF.R.U32.HI R2, RZ, c[0x0][0x2c0], R10 ;  /* 0x0000b000ff023a19 */ /* 0x000fc6000001160a */
[--C-:B------:R-:W-:Y:S01]  /*1230*/  @!P1 IMAD.WIDE R10, R209, 0x2, R6.reuse ;  /* 0x00000002d10a9825 */ /* 0x100fe200078e0206 */
[----:B------:R2:W-:Y:S03]  /*1240*/  @!P0 LDGSTS.E.BYPASS.LTC128B.128 [R201+0xe100], [R18.64], !P4 ;  /* 0x0e10000012c98fae */ /* 0x0005e6000e101d56 */
[----:B------:R-:W-:Y:S01]  /*1250*/  @!P1 IMAD.WIDE R6, R208, 0x2, R6 ;  /* 0x00000002d0069825 */ /* 0x000fe200078e0206 */
[----:B------:R3:W-:Y:S04]  /*1260*/  @!P0 LDGSTS.E.BYPASS.LTC128B.128 [R201+0x12100], [R16.64], !P5 ;  /* 0x1210000010c98fae */ /* 0x0007e8000e901d56 */
[----:B------:R4:W-:Y:S01]  /*1270*/  @!P0 LDGSTS.E.BYPASS.LTC128B.128 [R201+0x16100], [R20.64], !P2 ;  /* 0x1610000014c98fae */ /* 0x0009e2000d101d56 */
[----:B------:R-:W-:-:S03]  /*1280*/  @!P6 IADD3 R5, P0, R2, UR14, RZ ;  /* 0x0000000e0205ec10 */ /* 0x000fc6000ff1e0ff */
[----:B------:R5:W-:Y:S01]  /*1290*/  @!P1 LDGSTS.E.BYPASS.LTC128B.128 [R201+0xf100], [R14.64], !P4 ;  /* 0x0f1000000ec99fae */ /* 0x000be2000e101d56 */
[----:B------:R-:W-:Y:S02]  /*12a0*/  @!P6 LEA.HI.X.SX32 R4, R2, UR6, 0x1, P0 ;  /* 0x000000060204ec11 */ /* 0x000fe400080f0eff */
[C---:B------:R-:W-:Y:S01]  /*12b0*/  @!P6 LEA R8, P0, R5.reuse, c[0x0][0x2a0], 0x2 ;  /* 0x0000a8000508ea11 */ /* 0x040fe200078010ff */
[----:B------:R1:W-:Y:S03]  /*12c0*/  @!P1 LDGSTS.E.BYPASS.LTC128B.128 [R201+0x13100], [R10.64], !P5 ;  /* 0x131000000ac99fae */ /* 0x0003e6000e901d56 */
[----:B------:R-:W-:Y:S01]  /*12d0*/  @!P6 LEA.HI.X R9, R5, c[0x0][0x2a4], R4, 0x2, P0 ;  /* 0x0000a9000509ea11 */ /* 0x000fe200000f1404 */
[----:B------:R1:W-:Y:S04]  /*12e0*/  @!P1 LDGSTS.E.BYPASS.LTC128B.128 [R201+0x17100], [R6.64], !P2 ;  /* 0x1710000006c99fae */ /* 0x0003e8000d101d56 */
[----:B------:R-:W0:Y:S04]  /*12f0*/  LDGDEPBAR ;  /* 0x00000000000079af */ /* 0x000e280000000000 */
[----:B------:R-:W-:Y:S06]  /*1300*/  BAR.SYNC.DEFER_BLOCKING 0x0 ;  /* 0x0000000000007b1d */ /* 0x000fec0000010000 */
[----:B------:R-:W2:Y:S01]  /*1310*/  @!P6 LDG.E R199, [R8.64] ;  /* 0x0000001608c7e981 */ /* 0x000ea2000c1e1900 */
[----:B------:R-:W-:Y:S01]  /*1320*/  IMAD.MOV R5, RZ, RZ, -R2 ;  /* 0x000000ffff057224 */ /* 0x000fe200078e0a02 */
[----:B------:R-:W-:Y:S01]  /*1330*/  UIMAD UR9, UR8, UR4, URZ ;  /* 0x00000004080972a4 */ /* 0x000fe2000f8e023f */
[-C--:B------:R-:W-:Y:S01]  /*1340*/  LEA.HI R2, R91, R88.reuse, RZ, 0x4 ;  /* 0x000000585b027211 */ /* 0x080fe200078f20ff */
[----:B------:R-:W-:Y:S01]  /*1350*/  UIMAD.WIDE.U32 UR16, UR11, UR4, URZ ;  /* 0x000000040b1072a5 */ /* 0x000fe2000f8e003f */
[----:B------:R-:W-:Y:S01]  /*1360*/  IMAD R200, R5, c[0x0][0x2b8], R200 ;  /* 0x0000ae0005c87a24 */ /* 0x000fe200078e02c8 */
[----:B------:R-:W-:Y:S01]  /*1370*/  UIMAD UR9, UR11, UR5, UR9 ;  /* 0x000000050b0972a4 */ /* 0x000fe2000f8e0209 */
[----:B------:R-:W-:Y:S01]  /*1380*/  IMAD.SHL.U32 R197, R0, 0x8, RZ ;  /* 0x0000000800c57824 */ /* 0x000fe200078e00ff */
[----:B------:R-:W-:Y:S01]  /*1390*/  ISETP.GE.AND P6, PT, R210, c[0x0][0x1d4], PT ;  /* 0x00007500d2007a0c */ /* 0x000fe20003fc6270 */
[C---:B-----5:R-:W-:Y:S01]  /*13a0*/  IMAD.WIDE.U32 R14, R200.reuse, c[0x0][0x208], RZ ;  /* 0x00008200c80e7a25 */ /* 0x060fe200078e00ff */
[----:B------:R-:W-:Y:S01]  /*13b0*/  SHF.R.S32.HI R5, RZ, 0x1f, R200 ;  /* 0x0000001fff057819 */ /* 0x000fe200000114c8 */
[----:B------:R-:W-:Y:S01]  /*13c0*/  UIADD3 UR9, UR17, UR9, URZ ;  /* 0x0000000911097290 */ /* 0x000fe2000fffe03f */
[----:B------:R-:W-:Y:S01]  /*13d0*/  ISETP.GE.AND P5, PT, R3, c[0x0][0x1d4], PT ;  /* 0x0000750003007a0c */ /* 0x000fe20003fa6270 */
[----:B-1----:R-:W-:Y:S01]  /*13e0*/  IMAD.MOV.U32 R10, RZ, RZ, R14 ;  /* 0x000000ffff0a7224 */ /* 0x002fe200078e000e */
[----:B------:R-:W-:Y:S01]  /*13f0*/  ULDC.64 UR4, c[0x0][0x1e8] ;  /* 0x00007a0000047ab9 */ /* 0x000fe20000000a00 */
[C---:B---3--:R-:W-:Y:S01]  /*1400*/  IMAD R17, R5.reuse, c[0x0][0x208], RZ ;  /* 0x0000820005117a24 */ /* 0x048fe200078e02ff */
[----:B------:R-:W-:Y:S01]  /*1410*/  UIMAD.WIDE.U32 UR18, UR11, UR4, URZ ;  /* 0x000000040b1272a5 */ /* 0x000fe2000f8e003f */
[----:B------:R-:W-:Y:S01]  /*1420*/  IMAD R5, R5, c[0x0][0x1e0], RZ ;  /* 0x0000780005057a24 */ /* 0x000fe200078e02ff */
[----:B------:R-:W-:Y:S01]  /*1430*/  UIMAD UR4, UR8, UR4, URZ ;  /* 0x00000004080472a4 */ /* 0x000fe2000f8e023f */
[----:B------:R-:W-:Y:S01]  /*1440*/  IMAD R11, R200, c[0x0][0x20c], R17 ;  /* 0x00008300c80b7a24 */ /* 0x000fe200078e0211 */
[----:B------:R-:W-:Y:S01]  /*1450*/  ISETP.GE.AND P4, PT, R12, c[0x0][0x1d4], PT ;  /* 0x000075000c007a0c */ /* 0x000fe20003f86270 */
[C---:B------:R-:W-:Y:S01]  /*1460*/  IMAD.WIDE.U32 R6, R200.reuse, c[0x0][0x1e0], RZ ;  /* 0x00007800c8067a25 */ /* 0x040fe200078e00ff */
[----:B------:R-:W-:Y:S01]  /*1470*/  UIMAD UR4, UR11, UR5, UR4 ;  /* 0x000000050b0472a4 */ /* 0x000fe2000f8e0204 */
[----:B------:R-:W-:Y:S01]  /*1480*/  LEA.HI R89, R91, R88, RZ, 0x5 ;  /* 0x000000585b597211 */ /* 0x000fe200078f28ff */
[----:B------:R-:W-:Y:S01]  /*1490*/  UISETP.GT.AND UP0, UPT, UR26, UR7, UPT ;  /* 0x000000071a00728c */ /* 0x000fe2000bf04270 */
[----:B------:R-:W-:Y:S01]  /*14a0*/  IMAD.IADD R11, R15, 0x1, R11 ;  /* 0x000000010f0b7824 */ /* 0x000fe200078e020b */
[----:B------:R-:W-:Y:S01]  /*14b0*/  UIADD3 UR8, UR19, UR4, URZ ;  /* 0x0000000413087290 */ /* 0x000fe2000fffe03f */
[----:B------:R-:W-:Y:S01]  /*14c0*/  IMAD R5, R200, c[0x0][0x1e4], R5 ;  /* 0x00007900c8057a24 */ /* 0x000fe200078e0205 */
[----:B------:R-:W-:Y:S01]  /*14d0*/  SHF.R.S32.HI R86, RZ, 0x5, R89 ;  /* 0x00000005ff567819 */ /* 0x000fe20000011459 */
[----:B------:R-:W-:Y:S01]  /*14e0*/  IMAD.U32 R85, RZ, RZ, UR12 ;  /* 0x0000000cff557e24 */ /* 0x000fe2000f8e00ff */
[----:B------:R-:W-:Y:S01]  /*14f0*/  SEL R213, RZ, 0x10, P4 ;  /* 0x00000010ffd57807 */ /* 0x000fe20002000000 */
[----:B------:R-:W-:Y:S01]  /*1500*/  IMAD.IADD R7, R7, 0x1, R5 ;  /* 0x0000000107077824 */ /* 0x000fe200078e0205 */
[----:B------:R-:W-:Y:S01]  /*1510*/  SHF.R.S32.HI R212, RZ, 0x1f, R209 ;  /* 0x0000001fffd47819 */ /* 0x000fe200000114d1 */
[----:B------:R-:W-:Y:S01]  /*1520*/  IMAD.MOV.U32 R38, RZ, RZ, 0x20 ;  /* 0x00000020ff267424 */ /* 0x000fe200078e00ff */
[----:B------:R-:W-:-:S02]  /*1530*/  IADD3 R0, -R0, UR10, -R85 ;  /* 0x0000000a00007c10 */ /* 0x000fc4000fffe955 */
[----:B------:R-:W-:Y:S02]  /*1540*/  SHF.R.S32.HI R211, RZ, 0x1f, R208 ;  /* 0x0000001fffd37819 */ /* 0x000fe400000114d0 */
[----:B------:R-:W-:Y:S02]  /*1550*/  ISETP.GE.AND P2, PT, R0, 0x1, PT ;  /* 0x000000010000780c */ /* 0x000fe40003f46270 */
[----:B------:R-:W-:Y:S02]  /*1560*/  IADD3 R205, R201, 0x100, RZ ;  /* 0x00000100c9cd7810 */ /* 0x000fe40007ffe0ff */
[----:B--2---:R-:W-:Y:S01]  /*1570*/  SHF.R.S32.HI R14, RZ, 0x1f, R199 ;  /* 0x0000001fff0e7819 */ /* 0x004fe200000114c7 */
[----:B------:R-:W-:Y:S01]  /*1580*/  IMAD.WIDE.U32 R8, R199, c[0x0][0x218], R10 ;  /* 0x00008600c7087a25 */ /* 0x000fe200078e000a */
[----:B------:R-:W-:-:S03]  /*1590*/  SHF.R.S32.HI R11, RZ, 0x4, R2 ;  /* 0x00000004ff0b7819 */ /* 0x000fc60000011402 */
[----:B------:R-:W-:Y:S01]  /*15a0*/  IMAD R10, R14, c[0x0][0x218], RZ ;  /* 0x000086000e0a7a24 */ /* 0x000fe200078e02ff */
[----:B------:R-:W-:Y:S01]  /*15b0*/  IADD3 R5, P0, R8, UR16, RZ ;  /* 0x0000001008057c10 */ /* 0x000fe2000ff1e0ff */
[----:B------:R-:W-:-:S04]  /*15c0*/  IMAD.WIDE.U32 R6, R199, c[0x0][0x1f0], R6 ;  /* 0x00007c00c7067a25 */ /* 0x000fc800078e0006 */
[----:B------:R-:W-:Y:S02]  /*15d0*/  IMAD R10, R199, c[0x0][0x21c], R10 ;  /* 0x00008700c70a7a24 */ /* 0x000fe400078e020a */
[----:B------:R-:W-:Y:S02]  /*15e0*/  IMAD R14, R14, c[0x0][0x1f0], RZ ;  /* 0x00007c000e0e7a24 */ /* 0x000fe400078e02ff */
[----:B------:R-:W-:Y:S01]  /*15f0*/  IMAD.SHL.U32 R8, R13, 0x40, RZ ;  /* 0x000000400d087824 */ /* 0x000fe200078e00ff */
[----:B------:R-:W-:Y:S01]  /*1600*/  IADD3.X R10, R9, UR9, R10, P0, !PT ;  /* 0x00000009090a7c10 */ /* 0x000fe200087fe40a */
[----:B------:R-:W-:Y:S01]  /*1610*/  IMAD R14, R199, c[0x0][0x1f4], R14 ;  /* 0x00007d00c70e7a24 */ /* 0x000fe200078e020e */
[C---:B------:R-:W-:Y:S02]  /*1620*/  LEA R16, P0, R5.reuse, c[0x0][0x1f8], 0x1 ;  /* 0x00007e0005107a11 */ /* 0x040fe400078008ff */
[----:B------:R-:W-:Y:S02]  /*1630*/  IADD3 R9, P1, R6, UR18, RZ ;  /* 0x0000001206097c10 */ /* 0x000fe4000ff3e0ff */
[----:B------:R-:W-:Y:S01]  /*1640*/  LEA.HI.X R10, R5, c[0x0][0x1fc], R10, 0x1, P0 ;  /* 0x00007f00050a7a11 */ /* 0x000fe200000f0c0a */
[----:B------:R-:W1:Y:S01]  /*1650*/  SHFL.IDX PT, R30, R16, RZ, 0x181f ;  /* 0x00181fff101e7589 */ /* 0x000e6200000e0000 */
[----:B------:R-:W-:-:S02]  /*1660*/  LEA.HI R6, R2, R11, RZ, 0x1 ;  /* 0x0000000b02067211 */ /* 0x000fc400078f08ff */
[----:B------:R-:W-:Y:S01]  /*1670*/  IADD3.X R14, R7, UR8, R14, P1, !PT ;  /* 0x00000008070e7c10 */ /* 0x000fe20008ffe40e */
[----:B----4-:R2:W3:Y:S01]  /*1680*/  SHFL.IDX PT, R20, R16, 0x1, 0x181f ;  /* 0x00381f0010147f89 */ /* 0x0104e200000e0000 */
[C---:B------:R-:W-:Y:S02]  /*1690*/  LEA R15, P0, R9.reuse, c[0x0][0x1c8], 0x1 ;  /* 0x00007200090f7a11 */ /* 0x040fe400078008ff */
[----:B------:R-:W-:Y:S01]  /*16a0*/  LOP3.LUT R8, R8, 0x1c0, RZ, 0xc0, !PT ;  /* 0x000001c008087812 */ /* 0x000fe200078ec0ff */
[----:B------:R-:W4:Y:S01]  /*16b0*/  SHFL.IDX PT, R5, R10, RZ, 0x181f ;  /* 0x00181fff0a057589 */ /* 0x000f2200000e0000 */
[----:B------:R-:W-:Y:S02]  /*16c0*/  LOP3.LUT R6, R6, 0xfffffffe, RZ, 0xc0, !PT ;  /* 0xfffffffe06067812 */ /* 0x000fe400078ec0ff */
[----:B------:R-:W-:Y:S01]  /*16d0*/  LEA.HI.X R14, R9, c[0x0][0x1cc], R14, 0x1, P0 ;  /* 0x00007300090e7a11 */ /* 0x000fe200000f0c0e */
[----:B------:R-:W5:Y:S01]  /*16e0*/  SHFL.IDX PT, R4, R10, 0x1, 0x181f ;  /* 0x00381f000a047f89 */ /* 0x000f6200000e0000 */
[----:B------:R-:W-:Y:S01]  /*16f0*/  LOP3.LUT R197, R8, 0x8, R197, 0xf8, !PT ;  /* 0x0000000808c57812 */ /* 0x000fe200078ef8c5 */
[----:B------:R-:W-:Y:S01]  /*1700*/  IMAD.IADD R6, R11, 0x1, -R6 ;  /* 0x000000010b067824 */ /* 0x000fe200078e0a06 */
[----:B------:R-:W-:Y:S01]  /*1710*/  SHF.R.U32.HI R8, RZ, 0x3, R8 ;  /* 0x00000003ff087819 */ /* 0x000fe20000011608 */
[----:B------:R-:W-:Y:S01]  /*1720*/  SHFL.IDX PT, R10, R15, RZ, 0x181f ;  /* 0x00181fff0f0a7589 */ /* 0x000fe200000e0000 */
[----:B------:R-:W-:Y:S01]  /*1730*/  LOP3.LUT R7, R2, 0xfffffff0, RZ, 0xc0, !PT ;  /* 0xfffffff002077812 */ /* 0x000fe200078ec0ff */
[----:B------:R-:W-:Y:S01]  /*1740*/  IMAD.SHL.U32 R84, R6, 0x8, RZ ;  /* 0x0000000806547824 */ /* 0x000fe200078e00ff */
[----:B------:R-:W-:Y:S01]  /*1750*/  LOP3.LUT R197, R197, R8, RZ, 0x3c, !PT ;  /* 0x00000008c5c57212 */ /* 0x000fe200078e3cff */
[----:B------:R-:W5:Y:S02]  /*1760*/  SHFL.IDX PT, R11, R14, RZ, 0x181f ;  /* 0x00181fff0e0b7589 */ /* 0x000f6400000e0000 */
[----:B------:R-:W-:-:S02]  /*1770*/  IMAD.IADD R7, R88, 0x1, -R7 ;  /* 0x0000000158077824 */ /* 0x000fc400078e0a07 */
[----:B------:R-:W-:Y:S01]  /*1780*/  SHFL.IDX PT, R8, R15, 0x1, 0x181f ;  /* 0x00381f000f087f89 */ /* 0x000fe200000e0000 */
[----:B------:R-:W-:Y:S02]  /*1790*/  IMAD R197, R6, 0x200, R197 ;  /* 0x0000020006c57824 */ /* 0x000fe400078e02c5 */
[----:B--2---:R-:W-:Y:S01]  /*17a0*/  IMAD.WIDE R16, R210, 0x2, RZ ;  /* 0x00000002d2107825 */ /* 0x004fe200078e02ff */
[----:B------:R2:W2:Y:S01]  /*17b0*/  SHFL.IDX PT, R9, R14, 0x1, 0x181f ;  /* 0x00381f000e097f89 */ /* 0x0004a200000e0000 */
[----:B------:R-:W-:Y:S02]  /*17c0*/  SHF.R.S32.HI R2, RZ, 0x1f, R7 ;  /* 0x0000001fff027819 */ /* 0x000fe40000011407 */
[----:B------:R-:W-:Y:S01]  /*17d0*/  IMAD.SHL.U32 R197, R197, 0x2, RZ ;  /* 0x00000002c5c57824 */ /* 0x000fe200078e00ff */
[----:B-1----:R-:W-:Y:S02]  /*17e0*/  IADD3 R36, P1, R30, R16, RZ ;  /* 0x000000101e247210 */ /* 0x002fe40007f3e0ff */
[----:B---3--:R-:W-:-:S02]  /*17f0*/  IADD3 R28, P0, R16, R20, RZ ;  /* 0x00000014101c7210 */ /* 0x008fc40007f1e0ff */
[----:B------:R-:W-:Y:S01]  /*1800*/  LEA.HI R87, R2, R7, RZ, 0x3 ;  /* 0x0000000702577211 */ /* 0x000fe200078f18ff */
[----:B----4-:R-:W-:Y:S01]  /*1810*/  IMAD.X R37, R5, 0x1, R17, P1 ;  /* 0x0000000105257824 */ /* 0x010fe200008e0611 */
[----:B------:R-:W-:Y:S01]  /*1820*/  ISETP.GT.AND P1, PT, R0, 0x20, PT ;  /* 0x000000200000780c */ /* 0x000fe20003f24270 */
[----:B-----5:R-:W-:Y:S01]  /*1830*/  IMAD.X R29, R17, 0x1, R4, P0 ;  /* 0x00000001111d7824 */ /* 0x020fe200000e0604 */
[----:B------:R-:W-:Y:S01]  /*1840*/  LOP3.LUT R2, R87, 0xfffffff8, RZ, 0xc0, !PT ;  /* 0xfffffff857027812 */ /* 0x000fe200078ec0ff */
[----:B------:R-:W-:Y:S01]  /*1850*/  IMAD.WIDE R16, R209, 0x2, RZ ;  /* 0x00000002d1107825 */ /* 0x000fe200078e02ff */
[----:B------:R-:W-:-:S03]  /*1860*/  IADD3 R196, R197, 0x6120, RZ ;  /* 0x00006120c5c47810 */ /* 0x000fc60007ffe0ff */
[----:B------:R-:W-:-:S04]  /*1870*/  @P2 IMAD.WIDE R18, R210, 0x2, R10 ;  /* 0x00000002d2122825 */ /* 0x000fc800078e020a */
[--C-:B------:R-:W-:Y:S01]  /*1880*/  @P2 IMAD.WIDE R24, R209, 0x2, R10.reuse ;  /* 0x00000002d1182825 */ /* 0x100fe200078e020a */
[----:B------:R1:W-:Y:S01]  /*1890*/  @P2 LDGSTS.E.BYPASS.LTC128B.128 [R201+0x6100], [R18.64], !P6 ;  /* 0x0610000012c92fae */ /* 0x0003e2000f101d56 */
[----:B--2---:R-:W-:Y:S02]  /*18a0*/  IADD3 R14, P0, R30, R16, RZ ;  /* 0x000000101e0e7210 */ /* 0x004fe40007f1e0ff */
[----:B------:R-:W-:Y:S01]  /*18b0*/  @P2 IMAD.WIDE R26, R208, 0x2, R10 ;  /* 0x00000002d01a2825 */ /* 0x000fe200078e020a */
[----:B------:R2:W-:Y:S03]  /*18c0*/  @P2 LDGSTS.E.BYPASS.LTC128B.128 [R201+0x8100], [R24.64], !P5 ;  /* 0x0810000018c92fae */ /* 0x0005e6000e901d56 */
[----:B------:R-:W-:Y:S01]  /*18d0*/  IMAD.X R15, R5, 0x1, R17, P0 ;  /* 0x00000001050f7824 */ /* 0x000fe200000e0611 */
[----:B------:R-:W-:Y:S01]  /*18e0*/  IADD3 R22, P0, R16, R20, RZ ;  /* 0x0000001410167210 */ /* 0x000fe20007f1e0ff */
[----:B------:R-:W-:Y:S01]  /*18f0*/  @P1 IMAD.WIDE R10, R209, 0x2, R8 ;  /* 0x00000002d10a1825 */ /* 0x000fe200078e0208 */
[----:B------:R2:W-:Y:S03]  /*1900*/  @P2 LDGSTS.E.BYPASS.LTC128B.128 [R201+0xa100], [R26.64], !P4 ;  /* 0x0a1000001ac92fae */ /* 0x0005e6000e101d56 */
[----:B------:R-:W-:Y:S01]  /*1910*/  IMAD.X R23, R17, 0x1, R4, P0 ;  /* 0x0000000111177824 */ /* 0x000fe200000e0604 */
[----:B------:R-:W-:Y:S01]  /*1920*/  LOP3.LUT P0, RZ, R13, 0x2, RZ, 0xc0, !PT ;  /* 0x000000020dff7812 */ /* 0x000fe2000780c0ff */
[----:B------:R-:W-:-:S04]  /*1930*/  @P1 IMAD.WIDE R16, R210, 0x2, R8 ;  /* 0x00000002d2101825 */ /* 0x000fc800078e0208 */
[----:B------:R-:W-:Y:S01]  /*1940*/  @P1 IMAD.WIDE R8, R208, 0x2, R8 ;  /* 0x00000002d0081825 */ /* 0x000fe200078e0208 */
[----:B------:R1:W-:Y:S03]  /*1950*/  @P1 LDGSTS.E.BYPASS.LTC128B.128 [R201+0x7100], [R16.64], !P6 ;  /* 0x0710000010c91fae */ /* 0x0003e6000f101d56 */
[----:B------:R-:W-:Y:S01]  /*1960*/  IMAD.IADD R2, R7, 0x1, -R2 ;  /* 0x0000000107027824 */ /* 0x000fe200078e0a02 */
[----:B------:R3:W-:Y:S01]  /*1970*/  @P1 LDGSTS.E.BYPASS.LTC128B.128 [R201+0x9100], [R10.64], !P5 ;  /* 0x091000000ac91fae */ /* 0x0007e2000e901d56 */
[----:B------:R-:W-:Y:S02]  /*1980*/  IMAD.SHL.U32 R87, R87, 0x40, RZ ;  /* 0x0000004057577824 */ /* 0x000fe400078e00ff */
[----:B------:R-:W-:Y:S01]  /*1990*/  IMAD.SHL.U32 R7, R2, 0x40, RZ ;  /* 0x0000004002077824 */ /* 0x000fe200078e00ff */
[----:B------:R3:W-:Y:S02]  /*19a0*/  @P1 LDGSTS.E.BYPASS.LTC128B.128 [R201+0xb100], [R8.64], !P4 ;  /* 0x0b10000008c91fae */ /* 0x0007e4000e101d56 */
[----:B------:R-:W-:-:S02]  /*19b0*/  LOP3.LUT R87, R87, 0xfffffe00, RZ, 0xc0, !PT ;  /* 0xfffffe0057577812 */ /* 0x000fc400078ec0ff */
[----:B------:R-:W0:Y:S01]  /*19c0*/  LDGDEPBAR ;  /* 0x00000000000079af */ /* 0x000e220000000000 */
[----:B------:R-:W-:-:S04]  /*19d0*/  LOP3.LUT R7, R7, 0x1c0, RZ, 0xc0, !PT ;  /* 0x000001c007077812 */ /* 0x000fc800078ec0ff */
[----:B------:R-:W-:Y:S02]  /*19e0*/  LOP3.LUT R84, R7, 0x8, R84, 0xf8, !PT ;  /* 0x0000000807547812 */ /* 0x000fe400078ef854 */
[----:B------:R-:W-:-:S04]  /*19f0*/  SHF.R.U32.HI R7, RZ, 0x3, R7 ;  /* 0x00000003ff077819 */ /* 0x000fc80000011607 */
[----:B------:R-:W-:Y:S01]  /*1a00*/  LOP3.LUT R84, R84, R7, RZ, 0x3c, !PT ;  /* 0x0000000754547212 */ /* 0x000fe200078e3cff */
[----:B------:R-:W-:-:S05]  /*1a10*/  IMAD.WIDE R6, R208, 0x2, RZ ;  /* 0x00000002d0067825 */ /* 0x000fca00078e02ff */
[----:B------:R-:W-:Y:S02]  /*1a20*/  IADD3 R20, P1, R6, R20, RZ ;  /* 0x0000001406147210 */ /* 0x000fe40007f3e0ff */
[----:B------:R-:W-:-:S03]  /*1a30*/  IADD3 R30, P2, R30, R6, RZ ;  /* 0x000000061e1e7210 */ /* 0x000fc60007f5e0ff */
[----:B------:R-:W-:Y:S01]  /*1a40*/  IMAD.X R21, R7, 0x1, R4, P1 ;  /* 0x0000000107157824 */ /* 0x000fe200008e0604 */
[----:B------:R-:W-:Y:S01]  /*1a50*/  IADD3 R4, R197, 0x6100, RZ ;  /* 0x00006100c5047810 */ /* 0x000fe20007ffe0ff */
[----:B------:R-:W-:-:S04]  /*1a60*/  DEPBAR.LE SB0, 0x1 ;  /* 0x000080400000791a */ /* 0x000fc80000000000 */
[----:B------:R-:W-:-:S04]  /*1a70*/  DEPBAR.LE SB0, 0x0 ;  /* 0x000080000000791a */ /* 0x000fc80000000000 */
[----:B------:R-:W-:Y:S01]  /*1a80*/  BAR.SYNC.DEFER_BLOCKING 0x0 ;  /* 0x0000000000007b1d */ /* 0x000fe20000010000 */
[----:B------:R-:W-:Y:S01]  /*1a90*/  IMAD.X R31, R5, 0x1, R7, P2 ;  /* 0x00000001051f7824 */ /* 0x000fe200010e0607 */
[----:B------:R-:W-:Y:S01]  /*1aa0*/  R2P PR, R2, 0x6 ;  /* 0x0000000602007804 */ /* 0x000fe20000000000 */
[----:B------:R-:W-:Y:S01]  /*1ab0*/  IMAD.MOV.U32 R2, RZ, RZ, 0x10 ;  /* 0x00000010ff027424 */ /* 0x000fe200078e00ff */
[----:B------:R-:W-:Y:S01]  /*1ac0*/  @P0 IADD3 R196, R4, -0x20, RZ ;  /* 0xffffffe004c40810 */ /* 0x000fe20007ffe0ff */
[----:B------:R-:W-:Y:S01]  /*1ad0*/  IMAD R5, R86, 0x400, R87 ;  /* 0x0000040056057824 */ /* 0x000fe200078e0257 */
[----:B------:R-:W-:Y:S02]  /*1ae0*/  ISETP.GE.AND P0, PT, R210, c[0x0][0x1d4], PT ;  /* 0x00007500d2007a0c */ /* 0x000fe40003f06270 */
[----:B------:R-:W-:Y:S01]  /*1af0*/  SEL R2, R2, 0xfffffff0, !P1 ;  /* 0xfffffff002027807 */ /* 0x000fe20004800000 */
[----:B------:R-:W-:Y:S01]  /*1b00*/  IMAD.IADD R198, R84, 0x1, R5 ;  /* 0x0000000154c67824 */ /* 0x000fe200078e0205 */
[----:B------:R-:W-:-:S02]  /*1b10*/  ISETP.LT.OR P1, PT, R0, 0x1, P0 ;  /* 0x000000010000780c */ /* 0x000fc40000721670 */
[----:B------:R-:W-:Y:S01]  /*1b20*/  ISETP.LT.OR P0, PT, R0, 0x21, P0 ;  /* 0x000000210000780c */ /* 0x000fe20000701670 */
[----:B------:R-:W-:Y:S01]  /*1b30*/  IMAD.SHL.U32 R198, R198, 0x2, RZ ;  /* 0x00000002c6c67824 */ /* 0x000fe200078e00ff */
[C---:B------:R-:W-:Y:S02]  /*1b40*/  IADD3 R187, R196.reuse, 0x800, RZ ;  /* 0x00000800c4bb7810 */ /* 0x040fe40007ffe0ff */
[----:B------:R-:W-:Y:S01]  /*1b50*/  IADD3 R186, R196, 0x1000, RZ ;  /* 0x00001000c4ba7810 */ /* 0x000fe20007ffe0ff */
[----:B------:R-:W-:Y:S01]  /*1b60*/  IMAD R194, R2, 0x2, R198 ;  /* 0x0000000202c27824 */ /* 0x000fe200078e02c6 */
[C---:B------:R-:W-:Y:S02]  /*1b70*/  IADD3 R185, R196.reuse, 0x1800, RZ ;  /* 0x00001800c4b97810 */ /* 0x040fe40007ffe0ff */
[C---:B------:R-:W-:Y:S02]  /*1b80*/  IADD3 R183, R196.reuse, 0x2000, RZ ;  /* 0x00002000c4b77810 */ /* 0x040fe40007ffe0ff */
[C---:B------:R-:W-:Y:S01]  /*1b90*/  IADD3 R182, R196.reuse, 0x2800, RZ ;  /* 0x00002800c4b67810 */ /* 0x040fe20007ffe0ff */
[----:B-1----:R-:W-:Y:S01]  /*1ba0*/  LDSM.16.M88.4 R16, [R198+0xc100] ;  /* 0x00c10000c610783b */ /* 0x002fe20000000200 */
[----:B------:R-:W-:-:S02]  /*1bb0*/  IADD3 R181, R196, 0x3000, RZ ;  /* 0x00003000c4b57810 */ /* 0x000fc40007ffe0ff */
[C---:B------:R-:W-:Y:S01]  /*1bc0*/  IADD3 R180, R196.reuse, 0x3800, RZ ;  /* 0x00003800c4b47810 */ /* 0x040fe20007ffe0ff */
[----:B---3--:R-:W-:Y:S01]  /*1bd0*/  LDSM.16.M88.4 R8, [R194+0xc100] ;  /* 0x00c10000c208783b */ /* 0x008fe20000000200 */
[C---:B------:R-:W-:Y:S02]  /*1be0*/  IADD3 R179, R196.reuse, 0x4000, RZ ;  /* 0x00004000c4b37810 */ /* 0x040fe40007ffe0ff */
[C---:B------:R-:W-:Y:S01]  /*1bf0*/  IADD3 R178, R196.reuse, 0x4800, RZ ;  /* 0x00004800c4b27810 */ /* 0x040fe20007ffe0ff */
[----:B------:R-:W-:Y:S01]  /*1c00*/  LDSM.16.M88.4 R60, [R197+0x6100] ;  /* 0x00610000c53c783b */ /* 0x000fe20000000200 */
[C---:B------:R-:W-:Y:S02]  /*1c10*/  IADD3 R177, R196.reuse, 0x5000, RZ ;  /* 0x00005000c4b17810 */ /* 0x040fe40007ffe0ff */
[----:B------:R-:W-:Y:S01]  /*1c20*/  IADD3 R176, R196, 0x5800, RZ ;  /* 0x00005800c4b07810 */ /* 0x000fe20007ffe0ff */
[----:B------:R-:W1:Y:S04]  /*1c30*/  LDSM.16.M88.4 R52, [R197+0x6900] ;  /* 0x00690000c534783b */ /* 0x000e680000000200 */
[----:B------:R-:W3:Y:S04]  /*1c40*/  LDSM.16.M88.4 R44, [R197+0x7100] ;  /* 0x00710000c52c783b */ /* 0x000ee80000000200 */
[----:B------:R-:W4:Y:S04]  /*1c50*/  LDSM.16.M88.4 R4, [R197+0x7900] ;  /* 0x00790000c504783b */ /* 0x000f280000000200 */
[----:B------:R-:W5:Y:S04]  /*1c60*/  LDSM.16.M88.4 R80, [R196] ;  /* 0x00000000c450783b */ /* 0x000f680000000200 */
[----:B------:R-:W4:Y:S04]  /*1c70*/  LDSM.16.M88.4 R64, [R196+0x800] ;  /* 0x00080000c440783b */ /* 0x000f280000000200 */
[----:B------:R-:W4:Y:S04]  /*1c80*/  LDSM.16.M88.4 R32, [R196+0x1000] ;  /* 0x00100000c420783b */ /* 0x000f280000000200 */
[----:B--2---:R-:W2:Y:S04]  /*1c90*/  LDSM.16.M88.4 R24, [R196+0x1800] ;  /* 0x00180000c418783b */ /* 0x004ea80000000200 */
[----:B------:R-:W-:Y:S01]  /*1ca0*/  @!PT LDS RZ, [RZ] ;  /* 0x00000000fffff984 */ /* 0x000fe20000000800 */
[----:B------:R-:W-:Y:S01]  /*1cb0*/  @!PT LDS RZ, [RZ] ;  /* 0x00000000fffff984 */ /* 0x000fe20000000800 */
[----:B------:R-:W-:Y:S01]  /*1cc0*/  @!PT LDS RZ, [RZ] ;  /* 0x00000000fffff984 */ /* 0x000fe20000000800 */
[----:B------:R2:W-:Y:S01]  /*1cd0*/  LDGSTS.E.BYPASS.LTC128B.128 [R201+0x100], [R36.64], !P1 ;  /* 0x0010000024c97fae */ /* 0x0005e2000c901d56 */
[----:B------:R-:W-:-:S04]  /*1ce0*/  ISETP.GE.AND P1, PT, R3, c[0x0][0x1d4], PT ;  /* 0x0000750003007a0c */ /* 0x000fc80003f26270 */
[----:B------:R-:W-:Y:S01]  /*1cf0*/  ISETP.LT.OR P1, PT, R0, 0x1, P1 ;  /* 0x000000010000780c */ /* 0x000fe20000f21670 */
[C---:B-1----:R-:W-:Y:S11]  /*1d00*/  HMMA.16816.F32 R56, R16.reuse, R52, RZ ;  /* 0x000000341038723c */ /* 0x042ff600000018ff */
[----:B------:R-:W-:Y:S01]  /*1d10*/  @!UPT UIADD3 URZ, URZ, URZ, URZ ;  /* 0x0000003f3f3ff290 */ /* 0x000fe2000fffe03f */
[----:B------:R1:W-:Y:S01]  /*1d20*/  LDGSTS.E.BYPASS.LTC128B.128 [R201+0x2100], [R14.64], !P1 ;  /* 0x021000000ec97fae */ /* 0x0003e2000c901d56 */
[----:B------:R-:W-:Y:S01]  /*1d30*/  ISETP.GE.AND P1, PT, R12, c[0x0][0x1d4], PT ;  /* 0x000075000c007a0c */ /* 0x000fe20003f26270 */
[----:B---3--:R-:W-:Y:S03]  /*1d40*/  HMMA.16816.F32 R48, R16, R44, RZ ;  /* 0x0000002c1030723c */ /* 0x008fe600000018ff */
[----:B------:R-:W-:-:S05]  /*1d50*/  ISETP.LT.OR P1, PT, R0, 0x1, P1 ;  /* 0x000000010000780c */ /* 0x000fca0000f21670 */
[C---:B------:R-:W-:Y:S08]  /*1d60*/  HMMA.16816.F32 R52, R16.reuse, R54, RZ ;  /* 0x000000361034723c */ /* 0x040ff000000018ff */
[----:B------:R3:W-:Y:S01]  /*1d70*/  LDGSTS.E.BYPASS.LTC128B.128 [R201+0x4100], [R30.64], !P1 ;  /* 0x041000001ec97fae */ /* 0x0007e2000c901d56 */
[----:B------:R-:W-:Y:S01]  /*1d80*/  ISETP.GE.AND P1, PT, R3, c[0x0][0x1d4], PT ;  /* 0x0000750003007a0c */ /* 0x000fe20003f26270 */
[----:B------:R-:W-:Y:S01]  /*1d90*/  HMMA.16816.F32 R44, R16, R46, RZ ;  /* 0x0000002e102c723c */ /* 0x000fe200000018ff */
[----:B------:R-:W-:Y:S01]  /*1da0*/  SEL R3, R38, 0xffffffe0, !P2 ;  /* 0xffffffe026037807 */ /* 0x000fe20005000000 */
[----:B------:R3:W-:Y:S01]  /*1db0*/  LDGSTS.E.BYPASS.LTC128B.128 [R201+0x1100], [R28.64], !P0 ;  /* 0x011000001cc97fae */ /* 0x0007e2000c101d56 */
[----:B------:R-:W-:-:S02]  /*1dc0*/  ISETP.GE.AND P2, PT, R12, c[0x0][0x1d4], PT ;  /* 0x000075000c007a0c */ /* 0x000fc40003f46270 */
[C---:B------:R-:W-:Y:S01]  /*1dd0*/  ISETP.LT.OR P1, PT, R0.reuse, 0x21, P1 ;  /* 0x000000210000780c */ /* 0x040fe20000f21670 */
[----:B------:R-:W-:Y:S01]  /*1de0*/  IMAD R193, R3, 0x2, R198 ;  /* 0x0000000203c17824 */ /* 0x000fe200078e02c6 */
[----:B------:R-:W-:Y:S01]  /*1df0*/  ISETP.LT.OR P2, PT, R0, 0x21, P2 ;  /* 0x000000210000780c */ /* 0x000fe20001741670 */
[----:B------:R-:W-:Y:S01]  /*1e00*/  IMAD.MOV.U32 R0, RZ, RZ, 0x40 ;  /* 0x00000040ff007424 */ /* 0x000fe200078e00ff */
[----:B------:R-:W-:Y:S01]  /*1e10*/  LOP3.LUT P0, RZ, R13, 0x4, RZ, 0xc0, !PT ;  /* 0x000000040dff7812 */ /* 0x000fe2000780c0ff */
[----:B----4-:R-:W-:Y:S01]  /*1e20*/  HMMA.16816.F32 R40, R16, R4, RZ ;  /* 0x000000041028723c */ /* 0x010fe200000018ff */
[----:B------:R-:W-:Y:S02]  /*1e30*/  IMAD R191, R3, 0x2, R194 ;  /* 0x0000000203bf7824 */ /* 0x000fe400078e02c2 */
[----:B------:R-:W-:Y:S02]  /*1e40*/  SEL R0, R0, 0xffffffc0, !P0 ;  /* 0xffffffc000007807 */ /* 0x000fe40004000000 */
[----:B------:R-:W-:-:S03]  /*1e50*/  PLOP3.LUT P0, PT, PT, PT, UP0, 0x40, 0x0 ;  /* 0x000000000000781c */ /* 0x000fc60003f0e808 */
[C---:B-1----:R-:W-:Y:S01]  /*1e60*/  HMMA.16816.F32 R12, R16.reuse, R60, RZ ;  /* 0x0000003c100c723c */ /* 0x042fe200000018ff */
[----:B------:R-:W-:Y:S01]  /*1e70*/  IMAD.IADD R192, R197, 0x1, R0 ;  /* 0x00000001c5c07824 */ /* 0x000fe200078e0200 */
[----:B------:R1:W-:Y:S01]  /*1e80*/  LDGSTS.E.BYPASS.LTC128B.128 [R201+0x3100], [R22.64], !P1 ;  /* 0x0310000016c97fae */ /* 0x0003e2000c901d56 */
[----:B------:R-:W-:Y:S01]  /*1e90*/  IMAD.IADD R184, R0, 0x1, R196 ;  /* 0x0000000100b87824 */ /* 0x000fe200078e02c4 */
[----:B------:R-:W-:Y:S02]  /*1ea0*/  ISETP.GT.AND P1, PT, R202, 0x3f, PT ;  /* 0x0000003fca00780c */ /* 0x000fe40003f24270 */
[----:B------:R1:W-:Y:S02]  /*1eb0*/  LDGSTS.E.BYPASS.LTC128B.128 [R201+0x5100], [R20.64], !P2 ;  /* 0x0510000014c97fae */ /* 0x0003e4000d101d56 */
[C---:B------:R-:W-:Y:S02]  /*1ec0*/  HMMA.16816.F32 R60, R16.reuse, R62, RZ ;  /* 0x0000003e103c723c */ /* 0x040fe400000018ff */
[----:B--2---:R-:W-:Y:S04]  /*1ed0*/  LDSM.16.M88.4 R36, [R193+0xc100] ;  /* 0x00c10000c124783b */ /* 0x004fe80000000200 */
[----:B------:R-:W2:Y:S02]  /*1ee0*/  LDSM.16.M88.4 R76, [R192+0x6100] ;  /* 0x00610000c04c783b */ /* 0x000ea40000000200 */
[----:B------:R-:W-:Y:S02]  /*1ef0*/  HMMA.16816.F32 R16, R16, R6, RZ ;  /* 0x000000061010723c */ /* 0x000fe400000018ff */
[----:B------:R-:W4:Y:S04]  /*1f00*/  LDSM.16.M88.4 R72, [R192+0x6900] ;  /* 0x00690000c048783b */ /* 0x000f280000000200 */
[----:B---3--:R-:W3:Y:S02]  /*1f10*/  LDSM.16.M88.4 R28, [R192+0x7100] ;  /* 0x00710000c01c783b */ /* 0x008ee40000000200 */
[C---:B-----5:R-:W-:Y:S02]  /*1f20*/  HMMA.16816.F32 R12, R8.reuse, R80, R12 ;  /* 0x00000050080c723c */ /* 0x060fe4000000180c */
[----:B------:R-:W-:Y:S04]  /*1f30*/  LDSM.16.M88.4 R4, [R191+0xc100] ;  /* 0x00c10000bf04783b */ /* 0x000fe80000000200 */
[----:B------:R-:W-:Y:S02]  /*1f40*/  LDSM.16.M88.4 R68, [R184] ;  /* 0x00000000b844783b */ /* 0x000fe40000000200 */
[C---:B------:R-:W-:Y:S02]  /*1f50*/  HMMA.16816.F32 R60, R8.reuse, R82, R60 ;  /* 0x00000052083c723c */ /* 0x040fe4000000183c */
[----:B-1----:R-:W1:Y:S04]  /*1f60*/  LDSM.16.M88.4 R20, [R192+0x7900] ;  /* 0x00790000c014783b */ /* 0x002e680000000200 */
[----:B------:R-:W-:Y:S02]  /*1f70*/  LDSM.16.M88.4 R80, [R197+0x8100] ;  /* 0x00810000c550783b */ /* 0x000fe40000000200 */
[C---:B------:R-:W-:Y:S02]  /*1f80*/  HMMA.16816.F32 R56, R8.reuse, R64, R56 ;  /* 0x000000400838723c */ /* 0x040fe40000001838 */
[----:B------:R-:W0:Y:S06]  /*1f90*/  LDGDEPBAR ;  /* 0x00000000000079af */ /* 0x000e2c0000000000 */
[C---:B------:R-:W-:Y:S01]  /*1fa0*/  HMMA.16816.F32 R52, R8.reuse, R66, R52 ;  /* 0x000000420834723c */ /* 0x040fe20000001834 */
[----:B------:R-:W-:Y:S07]  /*1fb0*/  LDSM.16.M88.4 R64, [R184+0x800] ;  /* 0x00080000b840783b */ /* 0x000fee0000000200 */
[C---:B------:R-:W-:Y:S08]  /*1fc0*/  HMMA.16816.F32 R48, R8.reuse, R32, R48 ;  /* 0x000000200830723c */ /* 0x040ff00000001830 */
[C---:B------:R-:W-:Y:S01]  /*1fd0*/  HMMA.16816.F32 R44, R8.reuse, R34, R44 ;  /* 0x00000022082c723c */ /* 0x040fe2000000182c */
[----:B------:R-:W-:Y:S07]  /*1fe0*/  LDSM.16.M88.4 R32, [R184+0x1000] ;  /* 0x00100000b820783b */ /* 0x000fee0000000200 */
[C---:B------:R-:W-:Y:S08]  /*1ff0*/  HMMA.16816.F32 R40, R8.reuse, R24, R40 ;  /* 0x000000180828723c */ /* 0x040ff00000001828 */
[----:B------:R-:W-:Y:S01]  /*2000*/  HMMA.16816.F32 R16, R8, R26, R16 ;  /* 0x0000001a0810723c */ /* 0x000fe20000001810 */
[----:B------:R-:W5:Y:S04]  /*2010*/  LDSM.16.M88.4 R24, [R184+0x1800] ;  /* 0x00180000b818783b */ /* 0x000f680000000200 */
[----:B------:R-:W1:Y:S03]  /*2020*/  LDSM.16.M88.4 R8, [R198+0x10100] ;  /* 0x01010000c608783b */ /* 0x000e660000000200 */
[C---:B--2---:R-:W-:Y:S08]  /*2030*/  HMMA.16816.F32 R12, R36.reuse, R76, R12 ;  /* 0x0000004c240c723c */ /* 0x044ff0000000180c */
[C---:B------:R-:W-:Y:S01]  /*2040*/  HMMA.16816.F32 R60, R36.reuse, R78, R60 ;  /* 0x0000004e243c723c */ /* 0x040fe2000000183c */
[----:B------:R-:W-:Y:S07]  /*2050*/  LDSM.16.M88.4 R76, [R197+0x8900] ;  /* 0x00890000c54c783b */ /* 0x000fee0000000200 */
[C---:B----4-:R-:W-:Y:S08]  /*2060*/  HMMA.16816.F32 R56, R36.reuse, R72, R56 ;  /* 0x000000482438723c */ /* 0x050ff00000001838 */
[C---:B------:R-:W-:Y:S01]  /*2070*/  HMMA.16816.F32 R52, R36.reuse, R74, R52 ;  /* 0x0000004a2434723c */ /* 0x040fe20000001834 */
[----:B------:R-:W-:Y:S07]  /*2080*/  LDSM.16.M88.4 R72, [R196+0x2000] ;  /* 0x00200000c448783b */ /* 0x000fee0000000200 */
[C---:B---3--:R-:W-:Y:S08]  /*2090*/  HMMA.16816.F32 R48, R36.reuse, R28, R48 ;  /* 0x0000001c2430723c */ /* 0x048ff00000001830 */
[C---:B------:R-:W-:Y:S01]  /*20a0*/  HMMA.16816.F32 R44, R36.reuse, R30, R44 ;  /* 0x0000001e242c723c */ /* 0x040fe2000000182c */
[----:B------:R-:W-:Y:S07]  /*20b0*/  LDSM.16.M88.4 R28, [R194+0x10100] ;  /* 0x01010000c21c783b */ /* 0x000fee0000000200 */
[C---:B-1----:R-:W-:Y:S08]  /*20c0*/  HMMA.16816.F32 R40, R36.reuse, R20, R40 ;  /* 0x000000142428723c */ /* 0x042ff00000001828 */
[----:B------:R-:W-:Y:S01]  /*20d0*/  HMMA.16816.F32 R36, R36, R22, R16 ;  /* 0x000000162424723c */ /* 0x000fe20000001810 */
[----:B------:R-:W1:Y:S04]  /*20e0*/  LDSM.16.M88.4 R16, [R197+0x9900] ;  /* 0x00990000c510783b */ /* 0x000e680000000200 */
[----:B------:R-:W2:Y:S03]  /*20f0*/  LDSM.16.M88.4 R20, [R197+0x9100] ;  /* 0x00910000c514783b */ /* 0x000ea60000000200 */
[C---:B------:R-:W-:Y:S08]  /*2100*/  HMMA.16816.F32 R12, R4.reuse, R68, R12 ;  /* 0x00000044040c723c */ /* 0x040ff0000000180c */
        /* <DEDUP_REMOVED lines=12> */
[C---:B------:R-:W-:Y:S08]  /*21d0*/  HMMA.16816.F32 R12, R8.reuse, R80, R12 ;  /* 0x00000050080c723c */ /* 0x040ff0000000180c */
[C---:B------:R-:W-:Y:S01]  /*21e0*/  HMMA.16816.F32 R60, R8.reuse, R82, R60 ;  /* 0x00000052083c723c */ /* 0x040fe2000000183c */
[----:B------:R-:W-:Y:S07]  /*21f0*/  LDSM.16.M88.4 R80, [R184+0x2000] ;  /* 0x00200000b850783b */ /* 0x000fee0000000200 */
[C---:B-1----:R-:W-:Y:S08]  /*2200*/  HMMA.16816.F32 R40, R8.reuse, R16, R40 ;  /* 0x000000100828723c */ /* 0x042ff00000001828 */
        /* <DEDUP_REMOVED lines=9> */
[C---:B------:R-:W-:Y:S08]  /*22a0*/  HMMA.16816.F32 R12, R28.reuse, R72, R12 ;  /* 0x000000481c0c723c */ /* 0x040ff0000000180c */
[C---:B------:R-:W-:Y:S01]  /*22b0*/  HMMA.16816.F32 R60, R28.reuse, R74, R60 ;  /* 0x0000004a1c3c723c */ /* 0x040fe2000000183c */
[----:B------:R-:W-:Y:S07]  /*22c0*/  LDSM.16.M88.4 R72, [R184+0x2800] ;  /* 0x00280000b848783b */ /* 0x000fee0000000200 */
[C---:B---3--:R-:W-:Y:S08]  /*22d0*/  HMMA.16816.F32 R40, R28.reuse, R32, R40 ;  /* 0x000000201c28723c */ /* 0x048ff00000001828 */
[C---:B------:R-:W-:Y:S01]  /*22e0*/  HMMA.16816.F32 R36, R28.reuse, R34, R36 ;  /* 0x000000221c24723c */ /* 0x040fe20000001824 */
[----:B------:R-:W-:Y:S07]  /*22f0*/  LDSM.16.M88.4 R32, [R198+0x14100] ;  /* 0x01410000c620783b */ /* 0x000fee0000000200 */
[C---:B------:R-:W-:Y:S08]  /*2300*/  HMMA.16816.F32 R48, R28.reuse, R64, R48 ;  /* 0x000000401c30723c */ /* 0x040ff00000001830 */
[C---:B------:R-:W-:Y:S01]  /*2310*/  HMMA.16816.F32 R44, R28.reuse, R66, R44 ;  /* 0x000000421c2c723c */ /* 0x040fe2000000182c */
[----:B------:R-:W3:Y:S07]  /*2320*/  LDSM.16.M88.4 R64, [R184+0x3800] ;  /* 0x00380000b840783b */ /* 0x000eee0000000200 */
[C---:B------:R-:W-:Y:S08]  /*2330*/  HMMA.16816.F32 R56, R28.reuse, R68, R56 ;  /* 0x000000441c38723c */ /* 0x040ff00000001838 */
[----:B------:R-:W-:Y:S01]  /*2340*/  HMMA.16816.F32 R52, R28, R70, R52 ;  /* 0x000000461c34723c */ /* 0x000fe20000001834 */
[----:B------:R-:W5:Y:S04]  /*2350*/  LDSM.16.M88.4 R68, [R184+0x3000] ;  /* 0x00300000b844783b */ /* 0x000f680000000200 */
[----:B------:R-:W2:Y:S03]  /*2360*/  LDSM.16.M88.4 R28, [R197+0xa100] ;  /* 0x00a10000c51c783b */ /* 0x000ea60000000200 */
[C---:B----4-:R-:W-:Y:S08]  /*2370*/  HMMA.16816.F32 R12, R4.reuse, R24, R12 ;  /* 0x00000018040c723c */ /* 0x050ff0000000180c */
[C---:B------:R-:W-:Y:S01]  /*2380*/  HMMA.16816.F32 R60, R4.reuse, R26, R60 ;  /* 0x0000001a043c723c */ /* 0x040fe2000000183c */
[----:B------:R-:W-:Y:S07]  /*2390*/  LDSM.16.M88.4 R24, [R197+0xa900] ;  /* 0x00a90000c518783b */ /* 0x000fee0000000200 */
[C---:B-1----:R-:W-:Y:S08]  /*23a0*/  HMMA.16816.F32 R40, R4.reuse, R8, R40 ;  /* 0x000000080428723c */ /* 0x042ff00000001828 */
[C---:B------:R-:W-:Y:S01]  /*23b0*/  HMMA.16816.F32 R36, R4.reuse, R10, R36 ;  /* 0x0000000a0424723c */ /* 0x040fe20000001824 */
[----:B------:R-:W-:Y:S07]  /*23c0*/  LDSM.16.M88.4 R8, [R194+0x14100] ;  /* 0x01410000c208783b */ /* 0x000fee0000000200 */
[C---:B------:R-:W-:Y:S08]  /*23d0*/  HMMA.16816.F32 R48, R4.reuse, R16, R48 ;  /* 0x000000100430723c */ /* 0x040ff00000001830 */
[C---:B------:R-:W-:Y:S01]  /*23e0*/  HMMA.16816.F32 R44, R4.reuse, R18, R44 ;  /* 0x00000012042c723c */ /* 0x040fe2000000182c */
[----:B------:R-:W1:Y:S07]  /*23f0*/  LDSM.16.M88.4 R16, [R197+0xb900] ;  /* 0x00b90000c510783b */ /* 0x000e6e0000000200 */
[C---:B--2---:R-:W-:Y:S08]  /*2400*/  HMMA.16816.F32 R56, R4.reuse, R20, R56 ;  /* 0x000000140438723c */ /* 0x044ff00000001838 */
[----:B------:R-:W-:Y:S01]  /*2410*/  HMMA.16816.F32 R52, R4, R22, R52 ;  /* 0x000000160434723c */ /* 0x000fe20000001834 */
[----:B------:R-:W2:Y:S04]  /*2420*/  LDSM.16.M88.4 R20, [R197+0xb100] ;  /* 0x00b10000c514783b */ /* 0x000ea80000000200 */
[----:B------:R-:W4:Y:S03]  /*2430*/  LDSM.16.M88.4 R4, [R196+0x4000] ;  /* 0x00400000c404783b */ /* 0x000f260000000200 */
[C---:B------:R-:W-:Y:S08]  /*2440*/  HMMA.16816.F32 R12, R76.reuse, R80, R12 ;  /* 0x000000504c0c723c */ /* 0x040ff0000000180c */
[C---:B------:R-:W-:Y:S08]  /*2450*/  HMMA.16816.F32 R60, R76.reuse, R82, R60 ;  /* 0x000000524c3c723c */ /* 0x040ff0000000183c */
[C---:B---3--:R-:W-:Y:S08]  /*2460*/  HMMA.16816.F32 R40, R76.reuse, R64, R40 ;  /* 0x000000404c28723c */ /* 0x048ff00000001828 */
[C---:B------:R-:W-:Y:S01]  /*2470*/  HMMA.16816.F32 R36, R76.reuse, R66, R36 ;  /* 0x000000424c24723c */ /* 0x040fe20000001824 */
[----:B------:R-:W-:Y:S07]  /*2480*/  LDSM.16.M88.4 R64, [R196+0x5000] ;  /* 0x00500000c440783b */ /* 0x000fee0000000200 */
[C---:B------:R-:W-:Y:S08]  /*2490*/  HMMA.16816.F32 R56, R76.reuse, R72, R56 ;  /* 0x000000484c38723c */ /* 0x040ff00000001838 */
[C---:B------:R-:W-:Y:S08]  /*24a0*/  HMMA.16816.F32 R52, R76.reuse, R74, R52 ;  /* 0x0000004a4c34723c */ /* 0x040ff00000001834 */
[C---:B-----5:R-:W-:Y:S08]  /*24b0*/  HMMA.16816.F32 R48, R76.reuse, R68, R48 ;  /* 0x000000444c30723c */ /* 0x060ff00000001830 */
[----:B------:R-:W-:Y:S01]  /*24c0*/  HMMA.16816.F32 R44, R76, R70, R44 ;  /* 0x000000464c2c723c */ /* 0x000fe2000000182c */
[----:B------:R-:W3:Y:S07]  /*24d0*/  LDSM.16.M88.4 R68, [R196+0x4800] ;  /* 0x00480000c444783b */ /* 0x000eee0000000200 */
[C---:B------:R-:W-:Y:S08]  /*24e0*/  HMMA.16816.F32 R12, R32.reuse, R28, R12 ;  /* 0x0000001c200c723c */ /* 0x040ff0000000180c */
[C---:B------:R-:W-:Y:S01]  /*24f0*/  HMMA.16816.F32 R60, R32.reuse, R30, R60 ;  /* 0x0000001e203c723c */ /* 0x040fe2000000183c */
[----:B------:R-:W-:Y:S07]  /*2500*/  LDSM.16.M88.4 R28, [R192+0xa900] ;  /* 0x00a90000c01c783b */ /* 0x000fee0000000200 */
[C---:B-1----:R-:W-:Y:S08]  /*2510*/  HMMA.16816.F32 R40, R32.reuse, R16, R40 ;  /* 0x000000102028723c */ /* 0x042ff00000001828 */
[C---:B------:R-:W-:Y:S01]  /*2520*/  HMMA.16816.F32 R36, R32.reuse, R18, R36 ;  /* 0x000000122024723c */ /* 0x040fe20000001824 */
[----:B------:R-:W1:Y:S07]  /*2530*/  LDSM.16.M88.4 R16, [R196+0x5800] ;  /* 0x00580000c410783b */ /* 0x000e6e0000000200 */
[C---:B------:R-:W-:Y:S08]  /*2540*/  HMMA.16816.F32 R56, R32.reuse, R24, R56 ;  /* 0x000000182038723c */ /* 0x040ff00000001838 */
[C---:B------:R-:W-:Y:S01]  /*2550*/  HMMA.16816.F32 R52, R32.reuse, R26, R52 ;  /* 0x0000001a2034723c */ /* 0x040fe20000001834 */
[----:B------:R-:W-:Y:S07]  /*2560*/  LDSM.16.M88.4 R24, [R192+0xb100] ;  /* 0x00b10000c018783b */ /* 0x000fee0000000200 */
[C---:B--2---:R-:W-:Y:S08]  /*2570*/  HMMA.16816.F32 R48, R32.reuse, R20, R48 ;  /* 0x000000142030723c */ /* 0x044ff00000001830 */
[----:B------:R-:W-:Y:S01]  /*2580*/  HMMA.16816.F32 R44, R32, R22, R44 ;  /* 0x00000016202c723c */ /* 0x000fe2000000182c */
[----:B------:R-:W-:Y:S04]  /*2590*/  LDSM.16.M88.4 R20, [R193+0x14100] ;  /* 0x01410000c114783b */ /* 0x000fe80000000200 */
[----:B------:R-:W-:Y:S03]  /*25a0*/  LDSM.16.M88.4 R32, [R192+0xb900] ;  /* 0x00b90000c020783b */ /* 0x000fe60000000200 */
[C---:B----4-:R-:W-:Y:S08]  /*25b0*/  HMMA.16816.F32 R12, R8.reuse, R4, R12 ;  /* 0x00000004080c723c */ /* 0x050ff0000000180c */
[C---:B------:R-:W-:Y:S01]  /*25c0*/  HMMA.16816.F32 R60, R8.reuse, R6, R60 ;  /* 0x00000006083c723c */ /* 0x040fe2000000183c */
[----:B------:R-:W2:Y:S07]  /*25d0*/  LDSM.16.M88.4 R4, [R192+0xa100] ;  /* 0x00a10000c004783b */ /* 0x000eae0000000200 */
[C---:B---3--:R-:W-:Y:S08]  /*25e0*/  HMMA.16816.F32 R56, R8.reuse, R68, R56 ;  /* 0x000000440838723c */ /* 0x048ff00000001838 */
[C---:B------:R-:W-:Y:S08]  /*25f0*/  HMMA.16816.F32 R52, R8.reuse, R70, R52 ;  /* 0x000000460834723c */ /* 0x040ff00000001834 */
[C---:B------:R-:W-:Y:S08]  /*2600*/  HMMA.16816.F32 R48, R8.reuse, R64, R48 ;  /* 0x000000400830723c */ /* 0x040ff00000001830 */
[C---:B------:R-:W-:Y:S01]  /*2610*/  HMMA.16816.F32 R68, R8.reuse, R66, R44 ;  /* 0x000000420844723c */ /* 0x040fe2000000182c */
[----:B------:R-:W-:Y:S04]  /*2620*/  LDSM.16.M88.4 R64, [R191+0x14100] ;  /* 0x01410000bf40783b */ /* 0x000fe80000000200 */
[----:B------:R-:W3:Y:S03]  /*2630*/  LDSM.16.M88.4 R44, [R184+0x4000] ;  /* 0x00400000b82c783b */ /* 0x000ee60000000200 */
[C---:B-1----:R-:W-:Y:S08]  /*2640*/  HMMA.16816.F32 R40, R8.reuse, R16, R40 ;  /* 0x000000100828723c */ /* 0x042ff00000001828 */
[----:B------:R-:W-:Y:S01]  /*2650*/  HMMA.16816.F32 R72, R8, R18, R36 ;  /* 0x000000120848723c */ /* 0x000fe20000001824 */
[----:B------:R-:W1:Y:S04]  /*2660*/  LDSM.16.M88.4 R36, [R184+0x4800] ;  /* 0x00480000b824783b */ /* 0x000e680000000200 */
[----:B------:R-:W4:Y:S03]  /*2670*/  LDSM.16.M88.4 R16, [R184+0x5000] ;  /* 0x00500000b810783b */ /* 0x000f260000000200 */
[----:B--2---:R-:W-:Y:S01]  /*2680*/  HMMA.16816.F32 R12, R20, R4, R12 ;  /* 0x00000004140c723c */ /* 0x004fe2000000180c */
[----:B------:R-:W2:Y:S01]  /*2690*/  LDSM.16.M88.4 R8, [R184+0x5800] ;  /* 0x00580000b808783b */ /* 0x000ea20000000200 */
[----:B------:R-:W-:-:S06]  /*26a0*/  DEPBAR.LE SB0, 0x0 ;  /* 0x000080000000791a */ /* 0x000fcc0000000000 */
[C---:B------:R-:W-:Y:S08]  /*26b0*/  HMMA.16816.F32 R60, R20.reuse, R6, R60 ;  /* 0x00000006143c723c */ /* 0x040ff0000000183c */
[C---:B------:R-:W-:Y:S08]  /*26c0*/  HMMA.16816.F32 R56, R20.reuse, R28, R56 ;  /* 0x0000001c1438723c */ /* 0x040ff00000001838 */
[C---:B------:R-:W-:Y:S08]  /*26d0*/  HMMA.16816.F32 R52, R20.reuse, R30, R52 ;  /* 0x0000001e1434723c */ /* 0x040ff00000001834 */
[C---:B------:R-:W-:Y:S08]  /*26e0*/  HMMA.16816.F32 R48, R20.reuse, R24, R48 ;  /* 0x000000181430723c */ /* 0x040ff00000001830 */
[C---:B------:R-:W-:Y:S08]  /*26f0*/  HMMA.16816.F32 R68, R20.reuse, R26, R68 ;  /* 0x0000001a1444723c */ /* 0x040ff00000001844 */
[C---:B------:R-:W-:Y:S08]  /*2700*/  HMMA.16816.F32 R40, R20.reuse, R32, R40 ;  /* 0x000000201428723c */ /* 0x040ff00000001828 */
[----:B------:R-:W-:Y:S08]  /*2710*/  HMMA.16816.F32 R72, R20, R34, R72 ;  /* 0x000000221448723c */ /* 0x000ff00000001848 */
[C---:B---3--:R-:W-:Y:S08]  /*2720*/  HMMA.16816.F32 R12, R64.reuse, R44, R12 ;  /* 0x0000002c400c723c */ /* 0x048ff0000000180c */
[C---:B------:R-:W-:Y:S08]  /*2730*/  HMMA.16816.F32 R60, R64.reuse, R46, R60 ;  /* 0x0000002e403c723c */ /* 0x040ff0000000183c */
[C---:B-1----:R-:W-:Y:S08]  /*2740*/  HMMA.16816.F32 R56, R64.reuse, R36, R56 ;  /* 0x000000244038723c */ /* 0x042ff00000001838 */
[C---:B------:R-:W-:Y:S08]  /*2750*/  HMMA.16816.F32 R52, R64.reuse, R38, R52 ;  /* 0x000000264034723c */ /* 0x040ff00000001834 */
[C---:B----4-:R-:W-:Y:S08]  /*2760*/  HMMA.16816.F32 R48, R64.reuse, R16, R48 ;  /* 0x000000104030723c */ /* 0x050ff00000001830 */
[C---:B------:R-:W-:Y:S08]  /*2770*/  HMMA.16816.F32 R68, R64.reuse, R18, R68 ;  /* 0x000000124044723c */ /* 0x040ff00000001844 */
[C---:B--2---:R-:W-:Y:S07]  /*2780*/  HMMA.16816.F32 R40, R64.reuse, R8, R40 ;  /* 0x000000084028723c */ /* 0x044fee0000001828 */
[----:B------:R-:W-:Y:S01]  /*2790*/  SHF.R.S32.HI R9, RZ, 0x1f, R210 ;  /* 0x0000001fff097819 */ /* 0x000fe200000114d2 */
[----:B------:R-:W-:Y:S01]  /*27a0*/  HMMA.16816.F32 R72, R64, R10, R72 ;  /* 0x0000000a4048723c */ /* 0x000fe20000001848 */
[----:B------:R-:W-:Y:S06]  /*27b0*/  BAR.SYNC.DEFER_BLOCKING 0x0 ;  /* 0x0000000000007b1d */ /* 0x000fec0000010000 */
[----:B------:R-:W-:Y:S05]  /*27c0*/  @P0 BRA `(.L_x_168) ;  /* 0x0000041000000947 */ /* 0x000fea0003800000 */
[----:B------:R-:W-:Y:S01]  /*27d0*/  IADD3 R200, R202, UR13, R85 ;  /* 0x0000000dcac87c10 */ /* 0x000fe2000fffe055 */
[----:B------:R-:W-:-:S03]  /*27e0*/  IMAD.MOV.U32 R199, RZ, RZ, RZ ;  /* 0x000000ffffc77224 */ /* 0x000fc600078e00ff */
[----:B------:R-:W-:-:S05]  /*27f0*/  IADD3 R200, R200, -0x40, RZ ;  /* 0xffffffc0c8c87810 */ /* 0x000fca0007ffe0ff */
        /* <DEDUP_REMOVED lines=10> */
[----:B------:R-:W-:Y:S01]  /*28a0*/  SEL R16, RZ, 0x10, P5 ;  /* 0x00000010ff107807 */ /* 0x000fe20002800000 */
[----:B------:R-:W-:Y:S01]  /*28b0*/  IMAD R200, R7, c[0x0][0x2b8], R200 ;  /* 0x0000ae0007c87a24 */ /* 0x000fe200078e02c8 */
[----:B------:R-:W-:Y:S02]  /*28c0*/  IADD3 R22, -R17, 0x10, RZ ;  /* 0x0000001011167810 */ /* 0x000fe40007ffe1ff */
[----:B------:R-:W-:Y:S01]  /*28d0*/  IADD3 R20, -R16, 0x10, RZ ;  /* 0x0000001010147810 */ /* 0x000fe20007ffe1ff */
[----:B------:R-:W-:Y:S01]  /*28e0*/  IMAD.WIDE.U32 R6, R200, c[0x0][0x1e0], RZ ;  /* 0x00007800c8067a25 */ /* 0x000fe200078e00ff */
[----:B------:R-:W-:-:S02]  /*28f0*/  SHF.R.S32.HI R11, RZ, 0x1f, R200 ;  /* 0x0000001fff0b7819 */ /* 0x000fc400000114c8 */
[----:B------:R-:W-:Y:S02]  /*2900*/  LOP3.LUT R22, R22, 0xf, RZ, 0xc0, !PT ;  /* 0x0000000f16167812 */ /* 0x000fe400078ec0ff */
[----:B------:R-:W-:Y:S01]  /*2910*/  LOP3.LUT R20, R20, 0xf, RZ, 0xc0, !PT ;  /* 0x0000000f14147812 */ /* 0x000fe200078ec0ff */
[----:B------:R-:W-:Y:S01]  /*2920*/  IMAD R11, R11, c[0x0][0x1e0], RZ ;  /* 0x000078000b0b7a24 */ /* 0x000fe200078e02ff */
[----:B------:R-:W-:-:S03]  /*2930*/  IADD3 R8, -R213, 0x10, RZ ;  /* 0x00000010d5087810 */ /* 0x000fc60007ffe1ff */
[----:B------:R-:W-:Y:S01]  /*2940*/  IMAD R11, R200, c[0x0][0x1e4], R11 ;  /* 0x00007900c80b7a24 */ /* 0x000fe200078e020b */
[----:B------:R-:W-:-:S03]  /*2950*/  LOP3.LUT R8, R8, 0xf, RZ, 0xc0, !PT ;  /* 0x0000000f08087812 */ /* 0x000fc600078ec0ff */
[----:B------:R-:W-:Y:S01]  /*2960*/  IMAD.IADD R7, R7, 0x1, R11 ;  /* 0x0000000107077824 */ /* 0x000fe200078e020b */
[----:B--2---:R-:W-:-:S03]  /*2970*/  SHF.R.S32.HI R0, RZ, 0x1f, R199 ;  /* 0x0000001fff007819 */ /* 0x004fc600000114c7 */
[----:B------:R-:W-:-:S04]  /*2980*/  IMAD.WIDE.U32 R4, R199, c[0x0][0x1f0], R6 ;  /* 0x00007c00c7047a25 */ /* 0x000fc800078e0006 */
[----:B------:R-:W-:Y:S01]  /*2990*/  IMAD R0, R0, c[0x0][0x1f0], RZ ;  /* 0x00007c0000007a24 */ /* 0x000fe200078e02ff */
[----:B------:R-:W-:Y:S01]  /*29a0*/  IADD3 R24, P0, R4, UR18, RZ ;  /* 0x0000001204187c10 */ /* 0x000fe2000ff1e0ff */
[----:B------:R-:W-:Y:S02]  /*29b0*/  IMAD.SHL.U32 R4, R210, 0x2, RZ ;  /* 0x00000002d2047824 */ /* 0x000fe400078e00ff */
[----:B------:R-:W-:Y:S02]  /*29c0*/  IMAD R0, R199, c[0x0][0x1f4], R0 ;  /* 0x00007d00c7007a24 */ /* 0x000fe400078e0200 */
[----:B------:R-:W-:-:S03]  /*29d0*/  IMAD.SHL.U32 R6, R209, 0x2, RZ ;  /* 0x00000002d1067824 */ /* 0x000fc600078e00ff */
[----:B------:R-:W-:Y:S02]  /*29e0*/  IADD3.X R5, R5, UR8, R0, P0, !PT ;  /* 0x0000000805057c10 */ /* 0x000fe400087fe400 */
[----:B------:R-:W-:Y:S02]  /*29f0*/  LEA R7, P0, R24, c[0x0][0x1c8], 0x1 ;  /* 0x0000720018077a11 */ /* 0x000fe400078008ff */
[----:B------:R-:W-:Y:S02]  /*2a00*/  SHF.L.U64.HI R0, R210, 0x1, R9 ;  /* 0x00000001d2007819 */ /* 0x000fe40000010209 */
[----:B------:R-:W-:Y:S01]  /*2a10*/  LEA.HI.X R24, R24, c[0x0][0x1cc], R5, 0x1, P0 ;  /* 0x0000730018187a11 */ /* 0x000fe200000f0c05 */
[----:B------:R-:W1:Y:S01]  /*2a20*/  SHFL.IDX PT, R11, R7, 0x1, 0x181f ;  /* 0x00381f00070b7f89 */ /* 0x000e6200000e0000 */
[----:B------:R-:W-:-:S03]  /*2a30*/  SHF.L.U64.HI R5, R209, 0x1, R212 ;  /* 0x00000001d1057819 */ /* 0x000fc600000102d4 */
[----:B------:R-:W2:Y:S04]  /*2a40*/  SHFL.IDX PT, R10, R24, 0x1, 0x181f ;  /* 0x00381f00180a7f89 */ /* 0x000ea800000e0000 */
[----:B------:R3:W4:Y:S04]  /*2a50*/  SHFL.IDX PT, R19, R7, RZ, 0x181f ;  /* 0x00181fff07137589 */ /* 0x00072800000e0000 */
[----:B------:R5:W4:Y:S01]  /*2a60*/  SHFL.IDX PT, R18, R24, RZ, 0x181f ;  /* 0x00181fff18127589 */ /* 0x000b2200000e0000 */
[----:B-1----:R-:W-:-:S04]  /*2a70*/  IADD3 R22, P2, P0, R22, R11, R4 ;  /* 0x0000000b16167210 */ /* 0x002fc8000785e004 */
[----:B--2---:R-:W-:Y:S02]  /*2a80*/  IADD3.X R23, RZ, R10, R0, P2, P0 ;  /* 0x0000000aff177210 */ /* 0x004fe400017e0400 */
[----:B------:R-:W-:Y:S01]  /*2a90*/  IADD3 R20, P2, P0, R20, R11, R6 ;  /* 0x0000000b14147210 */ /* 0x000fe2000785e006 */
[----:B---3--:R-:W-:-:S03]  /*2aa0*/  IMAD.SHL.U32 R7, R208, 0x2, RZ ;  /* 0x00000002d0077824 */ /* 0x008fc600078e00ff */
[----:B------:R-:W-:Y:S02]  /*2ab0*/  IADD3.X R21, RZ, R10, R5, P2, P0 ;  /* 0x0000000aff157210 */ /* 0x000fe400017e0405 */
[----:B-----5:R-:W-:Y:S02]  /*2ac0*/  IADD3 R24, P2, P0, R8, R11, R7 ;  /* 0x0000000b08187210 */ /* 0x020fe4000785e007 */
[----:B------:R-:W-:-:S04]  /*2ad0*/  SHF.L.U64.HI R11, R208, 0x1, R211 ;  /* 0x00000001d00b7819 */ /* 0x000fc800000102d3 */
[----:B------:R-:W-:Y:S02]  /*2ae0*/  IADD3.X R25, RZ, R10, R11, P2, P0 ;  /* 0x0000000aff197210 */ /* 0x000fe400017e040b */
[C---:B----4-:R-:W-:Y:S02]  /*2af0*/  IADD3 R26, P2, R19.reuse, R4, RZ ;  /* 0x00000004131a7210 */ /* 0x050fe40007f5e0ff */
[----:B------:R-:W-:-:S03]  /*2b00*/  IADD3 R4, P0, R19, R6, RZ ;  /* 0x0000000613047210 */ /* 0x000fc60007f1e0ff */
[C---:B------:R-:W-:Y:S01]  /*2b10*/  IMAD.X R27, R18.reuse, 0x1, R0, P2 ;  /* 0x00000001121b7824 */ /* 0x040fe200010e0600 */
[----:B------:R-:W-:Y:S01]  /*2b20*/  ISETP.NE.U32.AND P2, PT, R17, RZ, PT ;  /* 0x000000ff1100720c */ /* 0x000fe20003f45070 */
[C---:B------:R-:W-:Y:S01]  /*2b30*/  IMAD.X R5, R18.reuse, 0x1, R5, P0 ;  /* 0x0000000112057824 */ /* 0x040fe200000e0605 */
[----:B------:R-:W-:Y:S02]  /*2b40*/  IADD3 R6, P0, R19, R7, RZ ;  /* 0x0000000713067210 */ /* 0x000fe40007f1e0ff */
[----:B------:R1:W-:Y:S03]  /*2b50*/  LDGSTS.E.BYPASS.LTC128B.128 [R201+0x6100], [R26.64], !P6 ;  /* 0x061000001ac97fae */ /* 0x0003e6000f101d56 */
[----:B------:R-:W-:Y:S01]  /*2b60*/  IMAD.X R7, R18, 0x1, R11, P0 ;  /* 0x0000000112077824 */ /* 0x000fe200000e060b */
[----:B------:R1:W-:Y:S01]  /*2b70*/  LDGSTS.E.BYPASS.LTC128B.128 [R201+0x8100], [R4.64], !P5 ;  /* 0x0810000004c97fae */ /* 0x0003e2000e901d56 */
[----:B------:R-:W-:-:S03]  /*2b80*/  ISETP.NE.U32.AND P0, PT, R16, RZ, PT ;  /* 0x000000ff1000720c */ /* 0x000fc60003f05070 */
[----:B------:R1:W-:Y:S04]  /*2b90*/  LDGSTS.E.BYPASS.LTC128B.128 [R201+0xa100], [R6.64], !P4 ;  /* 0x0a10000006c97fae */ /* 0x0003e8000e101d56 */
[----:B------:R1:W-:Y:S01]  /*2ba0*/  LDGSTS.E.BYPASS.LTC128B.128.ZFILL [R201+0x7100], [R22.64], P2 ;  /* 0x0710000016c97fae */ /* 0x0003e20009141d56 */
[----:B------:R-:W-:-:S05]  /*2bb0*/  ISETP.NE.U32.AND P2, PT, R213, RZ, PT ;  /* 0x000000ffd500720c */ /* 0x000fca0003f45070 */
[----:B------:R1:W-:Y:S08]  /*2bc0*/  LDGSTS.E.BYPASS.LTC128B.128.ZFILL [R201+0x9100], [R20.64], P0 ;  /* 0x0910000014c97fae */ /* 0x0003f00008141d56 */
[----:B------:R1:W-:Y:S02]  /*2bd0*/  LDGSTS.E.BYPASS.LTC128B.128.ZFILL [R201+0xb100], [R24.64], P2 ;  /* 0x0b10000018c97fae */ /* 0x0003e40009141d56 */
.L_x_168:
[----:B------:R-:W-:Y:S01]  /*2be0*/  LOP3.LUT R89, R89, 0xffffffe0, RZ, 0xc0, !PT ;  /* 0xffffffe059597812 */ /* 0x000fe200078ec0ff */
[----:B------:R-:W-:Y:S01]  /*2bf0*/  UIADD3 UR4, UR10, 0x1, -UR12 ;  /* 0x000000010a047890 */ /* 0x000fe2000fffe80c */
[----:B------:R-:W-:Y:S01]  /*2c00*/  LEA.HI R11, R91, R88, RZ, 0x2 ;  /* 0x000000585b0b7211 */ /* 0x000fe200078f10ff */
[----:B------:R-:W-:Y:S01]  /*2c10*/  ULDC UR5, c[0x0][0x324] ;  /* 0x0000c90000057ab9 */ /* 0x000fe20000000800 */
[----:B-1----:R-:W-:Y:S01]  /*2c20*/  SHF.R.S32.HI R7, RZ, 0x1f, R86 ;  /* 0x0000001fff077819 */ /* 0x002fe20000011456 */
[----:B------:R-:W-:Y:S01]  /*2c30*/  IMAD.IADD R0, R88, 0x1, -R89 ;  /* 0x0000000158007824 */ /* 0x000fe200078e0a59 */
[----:B------:R-:W-:Y:S01]  /*2c40*/  LOP3.LUT R11, R11, 0xfffffffc, RZ, 0xc0, !PT ;  /* 0xfffffffc0b0b7812 */ /* 0x000fe200078ec0ff */
[----:B------:R-:W0:Y:S01]  /*2c50*/  LDGDEPBAR ;  /* 0x00000000000079af */ /* 0x000e220000000000 */
[----:B------:R-:W-:-:S02]  /*2c60*/  LEA.HI R7, R7, R86, RZ, 0x3 ;  /* 0x0000005607077211 */ /* 0x000fc400078f18ff */
[----:B------:R-:W-:Y:S01]  /*2c70*/  SHF.R.S32.HI R5, RZ, 0x1f, R0 ;  /* 0x0000001fff057819 */ /* 0x000fe20000011400 */
[----:B------:R-:W-:Y:S01]  /*2c80*/  IMAD.IADD R88, R88, 0x1, -R11 ;  /* 0x0000000158587824 */ /* 0x000fe200078e0a0b */
[----:B------:R-:W-:Y:S02]  /*2c90*/  LOP3.LUT R7, R7, 0xffffff8, RZ, 0xc0, !PT ;  /* 0x0ffffff807077812 */ /* 0x000fe400078ec0ff */
[----:B------:R-:W-:Y:S02]  /*2ca0*/  LEA.HI R4, R5, R0, RZ, 0x2 ;  /* 0x0000000005047211 */ /* 0x000fe400078f10ff */
[----:B------:R-:W-:Y:S01]  /*2cb0*/  LEA.HI R5, R88, R88, RZ, 0x1 ;  /* 0x0000005858057211 */ /* 0x000fe200078f08ff */
[----:B------:R-:W-:Y:S01]  /*2cc0*/  IMAD.IADD R7, R86, 0x1, -R7 ;  /* 0x0000000156077824 */ /* 0x000fe200078e0a07 */
[----:B------:R-:W-:Y:S02]  /*2cd0*/  PLOP3.LUT P2, PT, PT, PT, UP2, 0x80, 0x0 ;  /* 0x000000000000781c */ /* 0x000fe40003f4f028 */
[----:B------:R-:W-:-:S02]  /*2ce0*/  LEA.HI.SX32 R6, R4, UR25, 0x1e ;  /* 0x0000001904067c11 */ /* 0x000fc4000f8ff2ff */
[----:B------:R-:W-:Y:S02]  /*2cf0*/  LOP3.LUT R5, R5, 0x1ffffffe, RZ, 0xc0, !PT ;  /* 0x1ffffffe05057812 */ /* 0x000fe400078ec0ff */
[----:B------:R-:W-:Y:S01]  /*2d00*/  PLOP3.LUT P0, PT, PT, PT, UP2, 0x80, 0x0 ;  /* 0x000000000000781c */ /* 0x000fe20003f0f028 */
[----:B------:R-:W-:Y:S02]  /*2d10*/  IMAD R6, R7, 0x10, R6 ;  /* 0x0000001007067824 */ /* 0x000fe400078e0206 */
[----:B------:R-:W-:-:S04]  /*2d20*/  IMAD.IADD R5, R88, 0x1, -R5 ;  /* 0x0000000158057824 */ /* 0x000fc800078e0a05 */
[----:B------:R-:W-:-:S04]  /*2d30*/  IMAD R203, R5, 0x8, R6 ;  /* 0x0000000805cb7824 */ /* 0x000fc800078e0206 */
[----:B------:R-:W-:-:S04]  /*2d40*/  @P2 IMAD.HI.U32 R5, R203, c[0x0][0x2c8], RZ ;  /* 0x0000b200cb052a27 */ /* 0x000fc800078e00ff */
[----:B------:R-:W-:Y:S01]  /*2d50*/  IMAD.MOV.U32 R20, RZ, RZ, R203 ;  /* 0x000000ffff147224 */ /* 0x000fe200078e00cb */
[----:B------:R-:W-:Y:S02]  /*2d60*/  @P0 SHF.R.U32.HI R20, RZ, c[0x0][0x2cc], R5 ;  /* 0x0000b300ff140a19 */ /* 0x000fe40000011605 */
[----:B------:R-:W-:Y:S01]  /*2d70*/  LOP3.LUT R5, R4, 0x7ffffffc, RZ, 0xc0, !PT ;  /* 0x7ffffffc04057812 */ /* 0x000fe200078ec0ff */
[----:B------:R-:W-:Y:S01]  /*2d80*/  IMAD.IADD R4, R87, 0x1, R84 ;  /* 0x0000000157047824 */ /* 0x000fe200078e0254 */
[----:B------:R-:W-:Y:S01]  /*2d90*/  PLOP3.LUT P0, PT, PT, PT, UP1, 0x40, 0x0 ;  /* 0x000000000000781c */ /* 0x000fe20003f0e818 */
[----:B------:R-:W1:Y:S02]  /*2da0*/  SHFL.IDX PT, R6, R20, RZ, 0x1c1f ;  /* 0x001c1fff14067589 */ /* 0x000e6400000e0000 */
[----:B------:R-:W-:Y:S02]  /*2db0*/  IMAD.IADD R204, R0, 0x1, -R5 ;  /* 0x0000000100cc7824 */ /* 0x000fe400078e0a05 */
[----:B------:R-:W-:Y:S01]  /*2dc0*/  IMAD.U32 R5, RZ, RZ, UR4 ;  /* 0x00000004ff057e24 */ /* 0x000fe2000f8e00ff */
[----:B------:R-:W-:Y:S01]  /*2dd0*/  ULDC UR4, c[0x0][0x1d0] ;  /* 0x0000740000047ab9 */ /* 0x000fe20000000800 */
[----:B------:R-:W-:Y:S01]  /*2de0*/  IMAD.SHL.U32 R204, R204, 0x2, RZ ;  /* 0x00000002cccc7824 */ /* 0x000fe200078e00ff */
[----:B------:R-:W-:-:S02]  /*2df0*/  UIMAD UR4, UR20, UR4, -UR12 ;  /* 0x00000004140472a4 */ /* 0x000fc4000f8e0a0c */
[----:B------:R-:W-:Y:S02]  /*2e00*/  ULOP3.LUT UR12, URZ, UR5, URZ, 0x33, !UPT ;  /* 0x000000053f0c7292 */ /* 0x000fe4000f8e333f */
[----:B------:R-:W-:Y:S02]  /*2e10*/  IADD3 R5, R5, -c[0x0][0x168], -R204 ;  /* 0x80005a0005057a10 */ /* 0x000fe40007ffe8cc */
[----:B------:R-:W-:Y:S02]  /*2e20*/  IADD3 R0, -R204, UR4, RZ ;  /* 0x00000004cc007c10 */ /* 0x000fe4000fffe1ff */
[C---:B------:R-:W-:Y:S02]  /*2e30*/  IADD3 R11, R5.reuse, c[0x0][0x328], RZ ;  /* 0x0000ca00050b7a10 */ /* 0x040fe40007ffe0ff */
[----:B------:R-:W-:-:S03]  /*2e40*/  IADD3 R5, R5, UR12, RZ ;  /* 0x0000000c05057c10 */ /* 0x000fc6000fffe0ff */
[--C-:B-1----:R-:W-:Y:S02]  /*2e50*/  IMAD.IADD R19, R11, 0x1, R6.reuse ;  /* 0x000000010b137824 */ /* 0x102fe400078e0206 */
[----:B------:R-:W-:-:S03]  /*2e60*/  IMAD.IADD R17, R5, 0x1, R6 ;  /* 0x0000000105117824 */ /* 0x000fc600078e0206 */
[----:B------:R-:W-:Y:S01]  /*2e70*/  IMNMX R19, R19, R0, PT ;  /* 0x0000000013137217 */ /* 0x000fe20003800200 */
[----:B------:R-:W-:Y:S05]  /*2e80*/  @P0 BRA `(.L_x_169) ;  /* 0x0000016000000947 */ /* 0x000fea0003800000 */
[----:B------:R-:W-:Y:S01]  /*2e90*/  IMAD.U32 R7, RZ, RZ, UR10 ;  /* 0x0000000aff077e24 */ /* 0x000fe2000f8e00ff */
[----:B------:R-:W-:Y:S04]  /*2ea0*/  BSSY B0, `(.L_x_170) ;  /* 0x000000f000007945 */ /* 0x000fe80003800000 */
[----:B------:R-:W-:-:S04]  /*2eb0*/  IADD3 R8, R7, -c[0x0][0x168], R6 ;  /* 0x80005a0007087a10 */ /* 0x000fc80007ffe006 */
[----:B------:R-:W-:-:S13]  /*2ec0*/  ISETP.GT.AND P0, PT, R8, -0x1, PT ;  /* 0xffffffff0800780c */ /* 0x000fda0003f04270 */
[----:B------:R-:W-:Y:S05]  /*2ed0*/  @P0 BRA `(.L_x_171) ;  /* 0x0000007000000947 */ /* 0x000fea0003800000 */
[----:B------:R-:W-:Y:S01]  /*2ee0*/  IMAD.MOV.U32 R6, RZ, RZ, c[0x0][0x32c] ;  /* 0x0000cb00ff067624 */ /* 0x000fe200078e00ff */
[----:B------:R-:W-:-:S04]  /*2ef0*/  LOP3.LUT R8, RZ, R8, RZ, 0x33, !PT ;  /* 0x00000008ff087212 */ /* 0x000fc800078e33ff */
[----:B------:R-:W-:-:S13]  /*2f00*/  ISETP.NE.AND P0, PT, R6, 0x1, PT ;  /* 0x000000010600780c */ /* 0x000fda0003f05270 */
[----:B------:R-:W-:-:S05]  /*2f10*/  @P0 IMAD.HI.U32 R6, R8, c[0x0][0x330], RZ ;  /* 0x0000cc0008060a27 */ /* 0x000fca00078e00ff */
[----:B------:R-:W-:-:S04]  /*2f20*/  @P0 SHF.R.U32.HI R8, RZ, c[0x0][0x334], R6 ;  /* 0x0000cd00ff080a19 */ /* 0x000fc80000011606 */
[----:B------:R-:W-:Y:S01]  /*2f30*/  LOP3.LUT R8, RZ, R8, RZ, 0x33, !PT ;  /* 0x00000008ff087212 */ /* 0x000fe200078e33ff */
[----:B------:R-:W-:Y:S05]  /*2f40*/  BRA `(.L_x_172) ;  /* 0x0000004000007947 */ /* 0x000fea0003800000 */
.L_x_171:
[----:B------:R-:W-:-:S04]  /*2f50*/  MOV R6, c[0x0][0x32c] ;  /* 0x0000cb0000067a02 */ /* 0x000fc80000000f00 */
[----:B------:R-:W-:-:S13]  /*2f60*/  ISETP.NE.AND P0, PT, R6, 0x1, PT ;  /* 0x000000010600780c */ /* 0x000fda0003f05270 */
[----:B------:R-:W-:-:S05]  /*2f70*/  @P0 IMAD.HI.U32 R6, R8, c[0x0][0x330], RZ ;  /* 0x0000cc0008060a27 */ /* 0x000fca00078e00ff */
[----:B------:R-:W-:Y:S02]  /*2f80*/  @P0 SHF.R.U32.HI R8, RZ, c[0x0][0x334], R6 ;  /* 0x0000cd00ff080a19 */ /* 0x000fe40000011606 */
.L_x_172:
[----:B------:R-:W-:Y:S05]  /*2f90*/  BSYNC B0 ;  /* 0x0000000000007941 */ /* 0x000fea0003800000 */
.L_x_170:
[----:B------:R-:W-:-:S04]  /*2fa0*/  IMAD R7, R8, c[0x0][0x32c], -R85 ;  /* 0x0000cb0008077a24 */ /* 0x000fc800078e0a55 */
[----:B------:R-:W-:-:S05]  /*2fb0*/  IMAD.IADD R8, R7, 0x1, -R204 ;  /* 0x0000000107087824 */ /* 0x000fca00078e0acc */
[----:B------:R-:W-:Y:S02]  /*2fc0*/  IADD3 R6, R8, c[0x0][0x32c], RZ ;  /* 0x0000cb0008067a10 */ /* 0x000fe40007ffe0ff */
[----:B------:R-:W-:Y:S02]  /*2fd0*/  IMNMX R17, R17, R8, !PT ;  /* 0x0000000811117217 */ /* 0x000fe40007800200 */
[----:B------:R-:W-:Y:S02]  /*2fe0*/  IMNMX R19, R19, R6, PT ;  /* 0x0000000613137217 */ /* 0x000fe40003800200 */
.L_x_169:
[----:B------:R-:W-:Y:S01]  /*2ff0*/  ISETP.LT.AND P2, PT, RZ, UR21, PT ;  /* 0x00000015ff007c0c */ /* 0x000fe2000bf41270 */
[----:B------:R-:W1:Y:S03]  /*3000*/  SHFL.IDX PT, R22, R20, 0x1, 0x1c1f ;  /* 0x003c1f0014167f89 */ /* 0x000e6600000e0000 */
[----:B------:R-:W-:-:S04]  /*3010*/  ISETP.GT.AND P0, PT, R17, RZ, P2 ;  /* 0x000000ff1100720c */ /* 0x000fc80001704270 */
[----:B------:R-:W-:-:S04]  /*3020*/  ISETP.LT.OR P0, PT, R19, 0x1, P0 ;  /* 0x000000011300780c */ /* 0x000fc80000701670 */
[----:B------:R-:W-:Y:S02]  /*3030*/  FSEL R7, R12, -INF , !P0 ;  /* 0xff8000000c077808 */ /* 0x000fe40004000000 */
[----:B------:R-:W-:-:S04]  /*3040*/  ISETP.GT.AND P0, PT, R17, 0x1, P2 ;  /* 0x000000011100780c */ /* 0x000fc80001704270 */
[----:B------:R-:W-:-:S04]  /*3050*/  ISETP.LT.OR P0, PT, R19, 0x2, P0 ;  /* 0x000000021300780c */ /* 0x000fc80000701670 */
[----:B------:R-:W-:Y:S02]  /*3060*/  FSEL R8, R13, -INF , !P0 ;  /* 0xff8000000d087808 */ /* 0x000fe40004000000 */
[----:B------:R-:W-:Y:S01]  /*3070*/  ISETP.GT.AND P0, PT, R17, 0x8, P2 ;  /* 0x000000081100780c */ /* 0x000fe20001704270 */
[--C-:B-1----:R-:W-:Y:S02]  /*3080*/  IMAD.IADD R11, R11, 0x1, R22.reuse ;  /* 0x000000010b0b7824 */ /* 0x102fe400078e0216 */
[----:B------:R-:W-:Y:S01]  /*3090*/  IMAD.IADD R20, R5, 0x1, R22 ;  /* 0x0000000105147824 */ /* 0x000fe200078e0216 */
[----:B------:R-:W-:Y:S02]  /*30a0*/  ISETP.LT.OR P0, PT, R19, 0x9, P0 ;  /* 0x000000091300780c */ /* 0x000fe40000701670 */
[----:B------:R-:W-:Y:S02]  /*30b0*/  IMNMX R0, R11, R0, PT ;  /* 0x000000000b007217 */ /* 0x000fe40003800200 */
[----:B------:R-:W-:-:S02]  /*30c0*/  FSEL R60, R60, -INF , !P0 ;  /* 0xff8000003c3c7808 */ /* 0x000fc40004000000 */
[----:B------:R-:W-:-:S04]  /*30d0*/  ISETP.GT.AND P0, PT, R17, 0x9, P2 ;  /* 0x000000091100780c */ /* 0x000fc80001704270 */
[----:B------:R-:W-:-:S04]  /*30e0*/  ISETP.LT.OR P0, PT, R19, 0xa, P0 ;  /* 0x0000000a1300780c */ /* 0x000fc80000701670 */
[----:B------:R-:W-:Y:S02]  /*30f0*/  FSEL R18, R61, -INF , !P0 ;  /* 0xff8000003d127808 */ /* 0x000fe40004000000 */
        /* <DEDUP_REMOVED lines=36> */
[----:B------:R-:W-:-:S13]  /*3340*/  PLOP3.LUT P0, PT, PT, PT, UP1, 0x40, 0x0 ;  /* 0x000000000000781c */ /* 0x000fda0003f0e818 */
        /* <DEDUP_REMOVED lines=13> */
.L_x_175:
[----:B------:R-:W-:-:S04]  /*3420*/  MOV R5, c[0x0][0x32c] ;  /* 0x0000cb0000057a02 */ /* 0x000fc80000000f00 */
[----:B------:R-:W-:-:S13]  /*3430*/  ISETP.NE.AND P0, PT, R5, 0x1, PT ;  /* 0x000000010500780c */ /* 0x000fda0003f05270 */
[----:B------:R-:W-:-:S05]  /*3440*/  @P0 IMAD.HI.U32 R5, R22, c[0x0][0x330], RZ ;  /* 0x0000cc0016050a27 */ /* 0x000fca00078e00ff */
[----:B------:R-:W-:Y:S02]  /*3450*/  @P0 SHF.R.U32.HI R22, RZ, c[0x0][0x334], R5 ;  /* 0x0000cd00ff160a19 */ /* 0x000fe40000011605 */
.L_x_176:
[----:B------:R-:W-:Y:S05]  /*3460*/  BSYNC B0 ;  /* 0x0000000000007941 */ /* 0x000fea0003800000 */
.L_x_174:
[----:B------:R-:W-:-:S04]  /*3470*/  IMAD R11, R22, c[0x0][0x32c], -R85 ;  /* 0x0000cb00160b7a24 */ /* 0x000fc800078e0a55 */
[----:B------:R-:W-:-:S05]  /*3480*/  IMAD.IADD R11, R11, 0x1, -R204 ;  /* 0x000000010b0b7824 */ /* 0x000fca00078e0acc */
[----:B------:R-:W-:Y:S02]  /*3490*/  IADD3 R5, R11, c[0x0][0x32c], RZ ;  /* 0x0000cb000b057a10 */ /* 0x000fe40007ffe0ff */
[----:B------:R-:W-:Y:S02]  /*34a0*/  IMNMX R20, R20, R11, !PT ;  /* 0x0000000b14147217 */ /* 0x000fe40007800200 */
[----:B------:R-:W-:Y:S02]  /*34b0*/  IMNMX R0, R0, R5, PT ;  /* 0x0000000500007217 */ /* 0x000fe40003800200 */
.L_x_173:
[----:B------:R-:W-:Y:S01]  /*34c0*/  ISETP.GT.AND P0, PT, R20, 0x1, P2 ;  /* 0x000000011400780c */ /* 0x000fe20001704270 */
[----:B------:R-:W-:Y:S01]  /*34d0*/  IMAD.SHL.U32 R195, R4, 0x2, RZ ;  /* 0x0000000204c37824 */ /* 0x000fe200078e00ff */
[----:B------:R-:W-:Y:S01]  /*34e0*/  FMNMX.FTZ R21, R7, R8, !PT ;  /* 0x0000000807157209 */ /* 0x000fe20007810000 */
[----:B------:R-:W-:Y:S01]  /*34f0*/  ULDC.64 UR4, c[0x0][0x2c8] ;  /* 0x0000b20000047ab9 */ /* 0x000fe20000000a00 */
[----:B------:R-:W-:Y:S01]  /*3500*/  ISETP.LT.OR P0, PT, R0, 0x2, P0 ;  /* 0x000000020000780c */ /* 0x000fe20000701670 */
[--C-:B------:R-:W-:Y:S01]  /*3510*/  IMAD R189, R3, 0x2, R195.reuse ;  /* 0x0000000203bd7824 */ /* 0x100fe200078e02c3 */
[----:B------:R-:W-:Y:S01]  /*3520*/  FMNMX.FTZ R21, R60, R21, !PT ;  /* 0x000000153c157209 */ /* 0x000fe20007810000 */
[----:B------:R-:W-:Y:S01]  /*3530*/  IMAD R190, R2, 0x2, R195 ;  /* 0x0000000202be7824 */ /* 0x000fe200078e02c3 */
[----:B------:R-:W-:Y:S01]  /*3540*/  FSEL R11, R15, -INF , !P0 ;  /* 0xff8000000f0b7808 */ /* 0x000fe20004000000 */
[----:B------:R-:W-:Y:S01]  /*3550*/  LDSM.16.MT88.4 R100, [R195+0x100] ;  /* 0x00010000c364783b */ /* 0x000fe20000004200 */
[----:B------:R-:W-:Y:S01]  /*3560*/  ISETP.GT.AND P0, PT, R20, 0x8, P2 ;  /* 0x000000081400780c */ /* 0x000fe20001704270 */
[----:B------:R-:W-:Y:S01]  /*3570*/  IMAD R188, R3, 0x2, R190 ;  /* 0x0000000203bc7824 */ /* 0x000fe200078e02be */
[----:B------:R-:W-:Y:S01]  /*3580*/  FMNMX.FTZ R21, R18, R21, !PT ;  /* 0x0000001512157209 */ /* 0x000fe20007810000 */
[----:B------:R-:W-:Y:S01]  /*3590*/  LDSM.16.MT88.4 R108, [R190+0x100] ;  /* 0x00010000be6c783b */ /* 0x000fe20000004200 */
[----:B------:R-:W-:Y:S01]  /*35a0*/  ISETP.LT.OR P0, PT, R0, 0x9, P0 ;  /* 0x000000090000780c */ /* 0x000fe20000701670 */
[----:B------:R-:W-:Y:S01]  /*35b0*/  UIMAD.WIDE.U32 UR26, UR25, UR4, URZ ;  /* 0x00000004191a72a5 */ /* 0x000fe2000f8e003f */
[----:B------:R-:W-:Y:S01]  /*35c0*/  FMNMX.FTZ R21, R16, R21, !PT ;  /* 0x0000001510157209 */ /* 0x000fe20007810000 */
[----:B------:R-:W-:Y:S01]  /*35d0*/  LDSM.16.MT88.4 R116, [R189+0x100] ;  /* 0x00010000bd74783b */ /* 0x000fe20000004200 */
[----:B------:R-:W-:Y:S01]  /*35e0*/  FSEL R5, R62, -INF , !P0 ;  /* 0xff8000003e057808 */ /* 0x000fe20004000000 */
[----:B------:R-:W-:Y:S01]  /*35f0*/  @UP2 USHF.R.U32.HI UR25, URZ, UR5, UR27 ;  /* 0x000000053f192299 */ /* 0x000fe2000801161b */
[----:B------:R-:W-:Y:S01]  /*3600*/  ISETP.GT.AND P0, PT, R20, 0x9, P2 ;  /* 0x000000091400780c */ /* 0x000fe20001704270 */
[----:B------:R-:W-:Y:S01]  /*3610*/  LDSM.16.MT88.4 R124, [R188+0x100] ;  /* 0x00010000bc7c783b */ /* 0x000fe20000004200 */
[----:B------:R-:W-:Y:S01]  /*3620*/  FMNMX.FTZ R21, R12, R21, !PT ;  /* 0x000000150c157209 */ /* 0x000fe20007810000 */
[----:B------:R-:W-:Y:S01]  /*3630*/  UIADD3 UR4, UR24, UR25, URZ ;  /* 0x0000001918047290 */ /* 0x000fe2000fffe03f */
[----:B------:R-:W-:Y:S01]  /*3640*/  ISETP.LT.OR P0, PT, R0, 0xa, P0 ;  /* 0x0000000a0000780c */ /* 0x000fe20000701670 */
[----:B------:R-:W-:Y:S01]  /*3650*/  LDSM.16.MT88.4 R64, [R188+0x2100] ;  /* 0x00210000bc40783b */ /* 0x000fe20000004200 */
[----:B------:R-:W-:Y:S01]  /*3660*/  FMNMX.FTZ R21, R10, R21, !PT ;  /* 0x000000150a157209 */ /* 0x000fe20007810000 */
[----:B------:R-:W-:Y:S01]  /*3670*/  ULDC UR25, c[0x0][0x328] ;  /* 0x0000ca0000197ab9 */ /* 0x000fe20000000800 */
[----:B------:R-:W-:Y:S01]  /*3680*/  FSEL R63, R63, -INF , !P0 ;  /* 0xff8000003f3f7808 */ /* 0x000fe20004000000 */
[----:B------:R-:W-:Y:S01]  /*3690*/  LDSM.16.MT88.4 R80, [R190+0x4100] ;  /* 0x00410000be50783b */ /* 0x000fe20000004200 */
[----:B------:R-:W-:Y:S01]  /*36a0*/  ISETP.GT.AND P0, PT, R20, 0x10, P2 ;  /* 0x000000101400780c */ /* 0x000fe20001704270 */
[----:B------:R-:W-:Y:S01]  /*36b0*/  UIADD3 UR21, UR21, -0x2, URZ ;  /* 0xfffffffe15157890 */ /* 0x000fe2000fffe03f */
[----:B------:R-:W-:Y:S01]  /*36c0*/  FMNMX.FTZ R21, R6, R21, !PT ;  /* 0x0000001506157209 */ /* 0x000fe20007810000 */
[----:B------:R-:W-:Y:S01]  /*36d0*/  LDSM.16.MT88.4 R88, [R189+0x4100] ;  /* 0x00410000bd58783b */ /* 0x000fe20000004200 */
[----:B------:R-:W-:Y:S01]  /*36e0*/  ISETP.LT.OR P0, PT, R0, 0x11, P0 ;  /* 0x000000110000780c */ /* 0x000fe20000701670 */
[----:B------:R-:W-:Y:S01]  /*36f0*/  UIADD3 UR25, UR4, UR25, URZ ;  /* 0x0000001904197290 */ /* 0x000fe2000fffe03f */
[----:B------:R-:W-:Y:S01]  /*3700*/  FMNMX.FTZ R21, R156, R21, !PT ;  /* 0x000000159c157209 */ /* 0x000fe20007810000 */
[----:B------:R-:W-:Y:S01]  /*3710*/  LDSM.16.MT88.4 R136, [R190+0x900] ;  /* 0x00090000be88783b */ /* 0x000fe20000004200 */
[----:B------:R-:W-:-:S02]  /*3720*/  FSEL R19, R58, -INF , !P0 ;  /* 0xff8000003a137808 */ /* 0x000fc40004000000 */
[----:B------:R-:W-:Y:S01]  /*3730*/  ISETP.GT.AND P0, PT, R20, 0x11, P2 ;  /* 0x000000111400780c */ /* 0x000fe20001704270 */
[----:B------:R-:W-:Y:S01]  /*3740*/  LDSM.16.MT88.4 R132, [R189+0x900] ;  /* 0x00090000bd84783b */ /* 0x000fe20000004200 */
[----:B------:R-:W-:Y:S02]  /*3750*/  FMNMX.FTZ R21, R164, R21, !PT ;  /* 0x00000015a4157209 */ /* 0x000fe40007810000 */
[----:B------:R-:W-:Y:S01]  /*3760*/  ISETP.LT.OR P0, PT, R0, 0x12, P0 ;  /* 0x000000120000780c */ /* 0x000fe20000701670 */
[----:B------:R-:W-:Y:S01]  /*3770*/  LDSM.16.MT88.4 R32, [R188+0x900] ;  /* 0x00090000bc20783b */ /* 0x000fe20000004200 */
[----:B------:R-:W-:Y:S02]  /*3780*/  FMNMX.FTZ R21, R162, R21, !PT ;  /* 0x00000015a2157209 */ /* 0x000fe40007810000 */
[----:B------:R-:W-:Y:S01]  /*3790*/  FSEL R17, R59, -INF , !P0 ;  /* 0xff8000003b117808 */ /* 0x000fe20004000000 */
[----:B------:R-:W-:Y:S01]  /*37a0*/  LDSM.16.MT88.4 R28, [R190+0x2900] ;  /* 0x00290000be1c783b */ /* 0x000fe20000004200 */
[----:B------:R-:W-:-:S02]  /*37b0*/  ISETP.GT.AND P0, PT, R20, 0x18, P2 ;  /* 0x000000181400780c */ /* 0x000fc40001704270 */
[----:B------:R-:W-:Y:S01]  /*37c0*/  FMNMX.FTZ R21, R158, R21, !PT ;  /* 0x000000159e157209 */ /* 0x000fe20007810000 */
[----:B------:R-:W-:Y:S01]  /*37d0*/  LDSM.16.MT88.4 R56, [R189+0x2100] ;  /* 0x00210000bd38783b */ /* 0x000fe20000004200 */
[----:B------:R-:W-:Y:S02]  /*37e0*/  ISETP.LT.OR P0, PT, R0, 0x19, P0 ;  /* 0x000000190000780c */ /* 0x000fe40000701670 */
[----:B------:R-:W-:Y:S02]  /*37f0*/  FMNMX.FTZ R21, R168, R21, !PT ;  /* 0x00000015a8157209 */ /* 0x000fe40007810000 */
[----:B------:R-:W-:Y:S02]  /*3800*/  FSEL R15, R54, -INF , !P0 ;  /* 0xff800000360f7808 */ /* 0x000fe40004000000 */
[----:B------:R-:W-:Y:S02]  /*3810*/  ISETP.GT.AND P0, PT, R20, 0x19, P2 ;  /* 0x000000191400780c */ /* 0x000fe40001704270 */
[----:B------:R-:W-:-:S02]  /*3820*/  FMNMX.FTZ R21, R166, R21, !PT ;  /* 0x00000015a6157209 */ /* 0x000fc40007810000 */
[----:B------:R-:W-:Y:S02]  /*3830*/  ISETP.LT.OR P0, PT, R0, 0x1a, P0 ;  /* 0x0000001a0000780c */ /* 0x000fe40000701670 */
[----:B------:R-:W-:Y:S02]  /*3840*/  FMNMX.FTZ R21, R142, R21, !PT ;  /* 0x000000158e157209 */ /* 0x000fe40007810000 */
[----:B------:R-:W-:Y:S02]  /*3850*/  FSEL R13, R55, -INF , !P0 ;  /* 0xff800000370d7808 */ /* 0x000fe40004000000 */
[----:B------:R-:W-:Y:S02]  /*3860*/  ISETP.GT.AND P0, PT, R20, 0x20, P2 ;  /* 0x000000201400780c */ /* 0x000fe40001704270 */
[----:B------:R-:W-:Y:S02]  /*3870*/  FMNMX.FTZ R22, R140, R21, !PT ;  /* 0x000000158c167209 */ /* 0x000fe40007810000 */
[----:B------:R-:W-:-:S03]  /*3880*/  ISETP.LT.OR P0, PT, R0, 0x21, P0 ;  /* 0x000000210000780c */ /* 0x000fc60000701670 */
[----:B------:R-:W1:Y:S01]  /*3890*/  SHFL.BFLY PT, R21, R22, 0x2, 0x1f ;  /* 0x0c401f0016157f89 */ /* 0x000e6200000e0000 */
[----:B------:R-:W-:Y:S02]  /*38a0*/  FSEL R173, R50, -INF , !P0 ;  /* 0xff80000032ad7808 */ /* 0x000fe40004000000 */
[----:B------:R-:W-:-:S04]  /*38b0*/  ISETP.GT.AND P0, PT, R20, 0x21, P2 ;  /* 0x000000211400780c */ /* 0x000fc80001704270 */
[----:B------:R-:W-:-:S04]  /*38c0*/  ISETP.LT.OR P0, PT, R0, 0x22, P0 ;  /* 0x000000220000780c */ /* 0x000fc80000701670 */
[----:B------:R-:W-:Y:S02]  /*38d0*/  FSEL R163, R51, -INF , !P0 ;  /* 0xff80000033a37808 */ /* 0x000fe40004000000 */
[----:B------:R-:W-:Y:S01]  /*38e0*/  ISETP.GT.AND P0, PT, R20, RZ, P2 ;  /* 0x000000ff1400720c */ /* 0x000fe20001704270 */
[----:B------:R-:W-:Y:S03]  /*38f0*/  LDSM.16.MT88.4 R48, [R190+0x2100] ;  /* 0x00210000be30783b */ /* 0x000fe60000004200 */
[----:B------:R-:W-:-:S04]  /*3900*/  ISETP.LT.OR P0, PT, R0, 0x1, P0 ;  /* 0x000000010000780c */ /* 0x000fc80000701670 */
[----:B------:R-:W-:Y:S02]  /*3910*/  FSEL R14, R14, -INF , !P0 ;  /* 0xff8000000e0e7808 */ /* 0x000fe40004000000 */
[----:B------:R-:W-:Y:S02]  /*3920*/  ISETP.GT.AND P0, PT, R20, 0x28, P2 ;  /* 0x000000281400780c */ /* 0x000fe40001704270 */
[----:B------:R-:W-:Y:S02]  /*3930*/  FMNMX.FTZ R24, R14, R11, !PT ;  /* 0x0000000b0e187209 */ /* 0x000fe40007810000 */
[----:B------:R-:W-:Y:S02]  /*3940*/  ISETP.LT.OR P0, PT, R0, 0x29, P0 ;  /* 0x000000290000780c */ /* 0x000fe40000701670 */
[----:B------:R-:W-:Y:S02]  /*3950*/  FMNMX.FTZ R24, R5, R24, !PT ;  /* 0x0000001805187209 */ /* 0x000fe40007810000 */
[----:B------:R-:W-:-:S02]  /*3960*/  FSEL R171, R70, -INF , !P0 ;  /* 0xff80000046ab7808 */ /* 0x000fc40004000000 */
[----:B------:R-:W-:Y:S02]  /*3970*/  FMNMX.FTZ R24, R63, R24, !PT ;  /* 0x000000183f187209 */ /* 0x000fe40007810000 */
        /* <DEDUP_REMOVED lines=11> */
[----:B------:R-:W-:Y:S02]  /*3a30*/  ISETP.GT.AND P0, PT, R20, 0x31, P2 ;  /* 0x000000311400780c */ /* 0x000fe40001704270 */
[----:B------:R-:W-:Y:S02]  /*3a40*/  FMNMX.FTZ R24, R163, R24, !PT ;  /* 0x00000018a3187209 */ /* 0x000fe40007810000 */
[----:B------:R-:W-:Y:S02]  /*3a50*/  ISETP.LT.OR P0, PT, R0, 0x32, P0 ;  /* 0x000000320000780c */ /* 0x000fe40000701670 */
[----:B------:R-:W-:Y:S02]  /*3a60*/  FMNMX.FTZ R24, R171, R24, !PT ;  /* 0x00000018ab187209 */ /* 0x000fe40007810000 */
[----:B------:R-:W-:Y:S02]  /*3a70*/  FSEL R143, R43, -INF , !P0 ;  /* 0xff8000002b8f7808 */ /* 0x000fe40004000000 */
[----:B------:R-:W-:Y:S01]  /*3a80*/  ISETP.GT.AND P0, PT, R20, 0x38, P2 ;  /* 0x000000381400780c */ /* 0x000fe20001704270 */
[----:B------:R-:W-:Y:S01]  /*3a90*/  LDSM.16.MT88.4 R40, [R195+0x2100] ;  /* 0x00210000c328783b */ /* 0x000fe20000004200 */
[----:B------:R-:W-:-:S02]  /*3aa0*/  FMNMX.FTZ R24, R165, R24, !PT ;  /* 0x00000018a5187209 */ /* 0x000fc40007810000 */
[----:B------:R-:W-:Y:S02]  /*3ab0*/  ISETP.GT.AND P2, PT, R20, 0x39, P2 ;  /* 0x000000391400780c */ /* 0x000fe40001744270 */
[C---:B------:R-:W-:Y:S02]  /*3ac0*/  ISETP.LT.OR P0, PT, R0.reuse, 0x39, P0 ;  /* 0x000000390000780c */ /* 0x040fe40000701670 */
[----:B------:R-:W-:Y:S02]  /*3ad0*/  FMNMX.FTZ R20, R167, R24, !PT ;  /* 0x00000018a7147209 */ /* 0x000fe40007810000 */
[----:B------:R-:W-:Y:S02]  /*3ae0*/  ISETP.LT.OR P2, PT, R0, 0x3a, P2 ;  /* 0x0000003a0000780c */ /* 0x000fe40001741670 */
[----:B------:R-:W-:Y:S02]  /*3af0*/  FSEL R141, R74, -INF , !P0 ;  /* 0xff8000004a8d7808 */ /* 0x000fe40004000000 */
[----:B------:R-:W-:-:S02]  /*3b00*/  FMNMX.FTZ R20, R143, R20, !PT ;  /* 0x000000148f147209 */ /* 0x000fc40007810000 */
[----:B------:R-:W-:Y:S02]  /*3b10*/  FSEL R161, R75, -INF , !P2 ;  /* 0xff8000004ba17808 */ /* 0x000fe40005000000 */
[----:B------:R-:W-:Y:S01]  /*3b20*/  FMNMX.FTZ R20, R141, R20, !PT ;  /* 0x000000148d147209 */ /* 0x000fe20007810000 */
[----:B------:R-:W-:Y:S01]  /*3b30*/  LDSM.16.MT88.4 R72, [R195+0x4100] ;  /* 0x00410000c348783b */ /* 0x000fe20000004200 */
[----:B-1----:R-:W-:Y:S02]  /*3b40*/  FMNMX.FTZ R25, R22, R21, !PT ;  /* 0x0000001516197209 */ /* 0x002fe40007810000 */
[----:B------:R-:W-:-:S03]  /*3b50*/  FMNMX.FTZ R23, R161, R20, !PT ;  /* 0x00000014a1177209 */ /* 0x000fc60007810000 */
[----:B------:R-:W1:Y:S04]  /*3b60*/  SHFL.BFLY PT, R0, R25, 0x1, 0x1f ;  /* 0x0c201f0019007f89 */ /* 0x000e6800000e0000 */
[----:B------:R-:W2:Y:S01]  /*3b70*/  SHFL.BFLY PT, R20, R23, 0x2, 0x1f ;  /* 0x0c401f0017147f89 */ /* 0x000ea200000e0000 */
[----:B-1----:R-:W-:-:S03]  /*3b80*/  FMNMX.FTZ R0, R25, R0, !PT ;  /* 0x0000000019007209 */ /* 0x002fc60007810000 */
[----:B------:R-:W-:Y:S01]  /*3b90*/  LDSM.16.MT88.4 R24, [R195+0x900] ;  /* 0x00090000c318783b */ /* 0x000fe20000004200 */
[----:B--2---:R-:W-:Y:S01]  /*3ba0*/  FMNMX.FTZ R21, R23, R20, !PT ;  /* 0x0000001417157209 */ /* 0x004fe20007810000 */
[C---:B------:R-:W-:Y:S01]  /*3bb0*/  FMUL.FTZ R169, R0.reuse, c[0x0][0x2d0] ;  /* 0x0000b40000a97a20 */ /* 0x040fe20000410000 */
[----:B------:R-:W-:-:S03]  /*3bc0*/  FSETP.NEU.FTZ.AND P0, PT, R0, -INF , PT ;  /* 0xff8000000000780b */ /* 0x000fc60003f1d000 */
[----:B------:R-:W1:Y:S01]  /*3bd0*/  SHFL.BFLY PT, R20, R21, 0x1, 0x1f ;  /* 0x0c201f0015147f89 */ /* 0x000e6200000e0000 */
[----:B------:R-:W-:-:S05]  /*3be0*/  FSEL R169, R169, RZ, P0 ;  /* 0x000000ffa9a97208 */ /* 0x000fca0000000000 */
[--C-:B------:R-:W-:Y:S02]  /*3bf0*/  FFMA.FTZ R154, R8, c[0x0][0x2d0], -R169.reuse ;  /* 0x0000b400089a7a23 */ /* 0x100fe400000108a9 */
[--C-:B------:R-:W-:Y:S02]  /*3c00*/  FFMA.FTZ R155, R7, c[0x0][0x2d0], -R169.reuse ;  /* 0x0000b400079b7a23 */ /* 0x100fe400000108a9 */
[--C-:B------:R-:W-:Y:S02]  /*3c10*/  FFMA.FTZ R153, R60, c[0x0][0x2d0], -R169.reuse ;  /* 0x0000b4003c997a23 */ /* 0x100fe400000108a9 */
[--C-:B------:R-:W-:Y:S01]  /*3c20*/  FFMA.FTZ R148, R18, c[0x0][0x2d0], -R169.reuse ;  /* 0x0000b40012947a23 */ /* 0x100fe200000108a9 */
[----:B------:R-:W-:Y:S01]  /*3c30*/  MUFU.EX2 R154, R154 ;  /* 0x0000009a009a7308 */ /* 0x000fe20000000800 */
[--C-:B------:R-:W-:Y:S02]  /*3c40*/  FFMA.FTZ R147, R12, c[0x0][0x2d0], -R169.reuse ;  /* 0x0000b4000c937a23 */ /* 0x100fe400000108a9 */
[----:B------:R-:W-:-:S02]  /*3c50*/  FFMA.FTZ R146, R10, c[0x0][0x2d0], -R169 ;  /* 0x0000b4000a927a23 */ /* 0x000fc400000108a9 */
[--C-:B------:R-:W-:Y:S02]  /*3c60*/  FFMA.FTZ R152, R16, c[0x0][0x2d0], -R169.reuse ;  /* 0x0000b40010987a23 */ /* 0x100fe400000108a9 */
[--C-:B------:R-:W-:Y:S01]  /*3c70*/  FFMA.FTZ R159, R164, c[0x0][0x2d0], -R169.reuse ;  /* 0x0000b400a49f7a23 */ /* 0x100fe200000108a9 */
[----:B------:R-:W2:Y:S01]  /*3c80*/  MUFU.EX2 R155, R155 ;  /* 0x0000009b009b7308 */ /* 0x000ea20000000800 */
[--C-:B------:R-:W-:Y:S01]  /*3c90*/  FFMA.FTZ R157, R162, c[0x0][0x2d0], -R169.reuse ;  /* 0x0000b400a29d7a23 */ /* 0x100fe200000108a9 */
[----:B-1----:R-:W-:Y:S01]  /*3ca0*/  FMNMX.FTZ R8, R21, R20, !PT ;  /* 0x0000001415087209 */ /* 0x002fe20007810000 */
[--C-:B------:R-:W-:Y:S01]  /*3cb0*/  FFMA.FTZ R156, R156, c[0x0][0x2d0], -R169.reuse ;  /* 0x0000b4009c9c7a23 */ /* 0x100fe200000108a9 */
[----:B------:R-:W-:Y:S01]  /*3cc0*/  LDSM.16.MT88.4 R20, [R189+0x2900] ;  /* 0x00290000bd14783b */ /* 0x000fe20000004200 */
[--C-:B------:R-:W-:Y:S01]  /*3cd0*/  FFMA.FTZ R158, R158, c[0x0][0x2d0], -R169.reuse ;  /* 0x0000b4009e9e7a23 */ /* 0x100fe200000108a9 */
[C---:B------:R-:W-:Y:S01]  /*3ce0*/  FSETP.NEU.FTZ.AND P0, PT, R8.reuse, -INF , PT ;  /* 0xff8000000800780b */ /* 0x040fe20003f1d000 */
[----:B------:R-:W-:Y:S01]  /*3cf0*/  FMUL.FTZ R160, R8, c[0x0][0x2d0] ;  /* 0x0000b40008a07a20 */ /* 0x000fe20000410000 */
[----:B------:R-:W-:Y:S01]  /*3d00*/  MUFU.EX2 R153, R153 ;  /* 0x0000009900997308 */ /* 0x000fe20000000800 */
[----:B------:R-:W-:-:S03]  /*3d10*/  FFMA.FTZ R168, R168, c[0x0][0x2d0], -R169 ;  /* 0x0000b400a8a87a23 */ /* 0x000fc600000108a9 */
[----:B------:R-:W-:Y:S02]  /*3d20*/  FSEL R160, R160, RZ, P0 ;  /* 0x000000ffa0a07208 */ /* 0x000fe40000000000 */
[----:B------:R-:W-:Y:S02]  /*3d30*/  PLOP3.LUT P0, PT, PT, PT, UP1, 0x40, 0x0 ;  /* 0x000000000000781c */ /* 0x000fe40003f0e818 */
[----:B------:R-:W1:Y:S01]  /*3d40*/  MUFU.EX2 R148, R148 ;  /* 0x0000009400947308 */ /* 0x000e620000000800 */
[--C-:B------:R-:W-:Y:S01]  /*3d50*/  FFMA.FTZ R149, R14, c[0x0][0x2d0], -R160.reuse ;  /* 0x0000b4000e957a23 */ /* 0x100fe200000108a0 */
[----:B--2---:R-:W-:Y:S01]  /*3d60*/  F2FP.PACK_AB R96, R154, R155 ;  /* 0x0000009b9a60723e */ /* 0x004fe200000000ff */
[--C-:B------:R-:W-:Y:S02]  /*3d70*/  FFMA.FTZ R150, R11, c[0x0][0x2d0], -R160.reuse ;  /* 0x0000b4000b967a23 */ /* 0x100fe400000108a0 */
[--C-:B------:R-:W-:Y:S02]  /*3d80*/  FFMA.FTZ R151, R5, c[0x0][0x2d0], -R160.reuse ;  /* 0x0000b40005977a23 */ /* 0x100fe400000108a0 */
[----:B------:R-:W-:Y:S01]  /*3d90*/  FFMA.FTZ R144, R63, c[0x0][0x2d0], -R160 ;  /* 0x0000b4003f907a23 */ /* 0x000fe200000108a0 */
[----:B------:R-:W-:Y:S01]  /*3da0*/  MUFU.EX2 R149, R149 ;  /* 0x0000009500957308 */ /* 0x000fe20000000800 */
[----:B------:R-:W-:-:S02]  /*3db0*/  FFMA.FTZ R11, R6, c[0x0][0x2d0], -R169 ;  /* 0x0000b400060b7a23 */ /* 0x000fc400000108a9 */
[----:B------:R-:W2:Y:S01]  /*3dc0*/  LDSM.16.MT88.4 R4, [R188+0x4100] ;  /* 0x00410000bc04783b */ /* 0x000ea20000004200 */
[--C-:B------:R-:W-:Y:S02]  /*3dd0*/  FFMA.FTZ R3, R15, c[0x0][0x2d0], -R160.reuse ;  /* 0x0000b4000f037a23 */ /* 0x100fe400000108a0 */
[--C-:B------:R-:W-:Y:S02]  /*3de0*/  FFMA.FTZ R2, R13, c[0x0][0x2d0], -R160.reuse ;  /* 0x0000b4000d027a23 */ /* 0x100fe400000108a0 */
[----:B------:R-:W3:Y:S01]  /*3df0*/  MUFU.EX2 R150, R150 ;  /* 0x0000009600967308 */ /* 0x000ee20000000800 */
[----:B------:R-:W4:Y:S01]  /*3e00*/  LDSM.16.MT88.4 R12, [R195+0x2900] ;  /* 0x00290000c30c783b */ /* 0x000f220000004200 */
[----:B-1----:R-:W-:Y:S01]  /*3e10*/  F2FP.PACK_AB R98, R148, R153 ;  /* 0x000000999462723e */ /* 0x002fe200000000ff */
[--C-:B------:R-:W-:Y:S02]  /*3e20*/  FFMA.FTZ R145, R19, c[0x0][0x2d0], -R160.reuse ;  /* 0x0000b40013917a23 */ /* 0x100fe400000108a0 */
[----:B------:R-:W-:-:S02]  /*3e30*/  FFMA.FTZ R10, R17, c[0x0][0x2d0], -R160 ;  /* 0x0000b400110a7a23 */ /* 0x000fc400000108a0 */
[----:B------:R-:W1:Y:S01]  /*3e40*/  LDSM.16.MT88.4 R16, [R188+0x2900] ;  /* 0x00290000bc10783b */ /* 0x000e620000004200 */
[----:B------:R-:W-:Y:S01]  /*3e50*/  MUFU.EX2 R151, R151 ;  /* 0x0000009700977308 */ /* 0x000fe20000000800 */
[--C-:B------:R-:W-:Y:S02]  /*3e60*/  FFMA.FTZ R162, R173, c[0x0][0x2d0], -R160.reuse ;  /* 0x0000b400ada27a23 */ /* 0x100fe400000108a0 */
[--C-:B------:R-:W-:Y:S02]  /*3e70*/  FFMA.FTZ R163, R163, c[0x0][0x2d0], -R160.reuse ;  /* 0x0000b400a3a37a23 */ /* 0x100fe400000108a0 */
[--C-:B------:R-:W-:Y:S02]  /*3e80*/  FFMA.FTZ R164, R171, c[0x0][0x2d0], -R160.reuse ;  /* 0x0000b400aba47a23 */ /* 0x100fe400000108a0 */
[----:B------:R-:W-:Y:S01]  /*3e90*/  FFMA.FTZ R165, R165, c[0x0][0x2d0], -R160 ;  /* 0x0000b400a5a57a23 */ /* 0x000fe200000108a0 */
[----:B------:R-:W5:Y:S01]  /*3ea0*/  MUFU.EX2 R144, R144 ;  /* 0x0000009000907308 */ /* 0x000f620000000800 */
[----:B---3--:R-:W-:Y:S01]  /*3eb0*/  F2FP.PACK_AB R97, R150, R149 ;  /* 0x000000959661723e */ /* 0x008fe200000000ff */
[----:B------:R-:W-:-:S02]  /*3ec0*/  FFMA.FTZ R171, R166, c[0x0][0x2d0], -R169 ;  /* 0x0000b400a6ab7a23 */ /* 0x000fc400000108a9 */
[--C-:B------:R-:W-:Y:S02]  /*3ed0*/  FFMA.FTZ R166, R142, c[0x0][0x2d0], -R169.reuse ;  /* 0x0000b4008ea67a23 */ /* 0x100fe400000108a9 */
[----:B------:R-:W-:Y:S02]  /*3ee0*/  FFMA.FTZ R169, R140, c[0x0][0x2d0], -R169 ;  /* 0x0000b4008ca97a23 */ /* 0x000fe400000108a9 */
[----:B------:R-:W-:Y:S01]  /*3ef0*/  MUFU.EX2 R152, R152 ;  /* 0x0000009800987308 */ /* 0x000fe20000000800 */
[--C-:B------:R-:W-:Y:S02]  /*3f00*/  FFMA.FTZ R167, R167, c[0x0][0x2d0], -R160.reuse ;  /* 0x0000b400a7a77a23 */ /* 0x100fe400000108a0 */
[--C-:B------:R-:W-:Y:S02]  /*3f10*/  FFMA.FTZ R170, R143, c[0x0][0x2d0], -R160.reuse ;  /* 0x0000b4008faa7a23 */ /* 0x100fe400000108a0 */
[--C-:B------:R-:W-:Y:S02]  /*3f20*/  FFMA.FTZ R172, R141, c[0x0][0x2d0], -R160.reuse ;  /* 0x0000b4008dac7a23 */ /* 0x100fe400000108a0 */
[----:B------:R-:W-:Y:S01]  /*3f30*/  FFMA.FTZ R207, R161, c[0x0][0x2d0], -R160 ;  /* 0x0000b400a1cf7a23 */ /* 0x000fe200000108a0 */
[----:B-----5:R-:W-:Y:S01]  /*3f40*/  F2FP.PACK_AB R99, R144, R151 ;  /* 0x000000979063723e */ /* 0x020fe200000000ff */
[----:B------:R-:W3:Y:S01]  /*3f50*/  MUFU.EX2 R147, R147 ;  /* 0x0000009300937308 */ /* 0x000ee20000000800 */
[----:B------:R-:W-:Y:S01]  /*3f60*/  FADD.FTZ R154, R155, R154 ;  /* 0x0000009a9b9a7221 */ /* 0x000fe20000010000 */
[----:B------:R-:W-:Y:S01]  /*3f70*/  LDSM.16.MT88.4 R140, [R190+0x1900] ;  /* 0x00190000be8c783b */ /* 0x000fe20000004200 */
[----:B------:R-:W-:-:S02]  /*3f80*/  FADD.FTZ R150, R149, R150 ;  /* 0x0000009695967221 */ /* 0x000fc40000010000 */
[----:B------:R-:W-:Y:S01]  /*3f90*/  FADD.FTZ R153, R153, R154 ;  /* 0x0000009a99997221 */ /* 0x000fe20000010000 */
[----:B------:R-:W-:Y:S01]  /*3fa0*/  HMMA.16816.F32 R36, R96, R40, RZ ;  /* 0x000000286024723c */ /* 0x000fe200000018ff */
[----:B------:R-:W-:Y:S01]  /*3fb0*/  FADD.FTZ R151, R151, R150 ;  /* 0x0000009697977221 */ /* 0x000fe20000010000 */
[----:B------:R-:W-:Y:S01]  /*3fc0*/  MUFU.EX2 R146, R146 ;  /* 0x0000009200927308 */ /* 0x000fe20000000800 */
[----:B------:R-:W-:Y:S02]  /*3fd0*/  FADD.FTZ R153, R148, R153 ;  /* 0x0000009994997221 */ /* 0x000fe40000010000 */
[----:B------:R-:W-:-:S03]  /*3fe0*/  FADD.FTZ R144, R144, R151 ;  /* 0x0000009790907221 */ /* 0x000fc60000010000 */
[C---:B------:R-:W-:Y:S02]  /*3ff0*/  HMMA.16816.F32 R52, R96.reuse, R56, RZ ;  /* 0x000000386034723c */ /* 0x040fe400000018ff */
[----:B------:R-:W-:Y:S06]  /*4000*/  MUFU.EX2 R11, R11 ;  /* 0x0000000b000b7308 */ /* 0x000fec0000000800 */
        /* <DEDUP_REMOVED lines=40> */
[C---:B--2---:R-:W-:Y:S07]  /*4290*/  HMMA.16816.F32 R92, R96.reuse, R4, RZ ;  /* 0x00000004605c723c */ /* 0x044fee00000018ff */
[----:B---3--:R-:W-:Y:S01]  /*42a0*/  F2FP.PACK_AB R4, R147, R152 ;  /* 0x000000989304723e */ /* 0x008fe200000000ff */
[----:B------:R-:W-:Y:S01]  /*42b0*/  HMMA.16816.F32 R96, R96, R6, RZ ;  /* 0x000000066060723c */ /* 0x000fe200000018ff */
[----:B-----5:R-:W-:Y:S01]  /*42c0*/  F2FP.PACK_AB R5, R10, R145 ;  /* 0x000000910a05723e */ /* 0x020fe200000000ff */
        /* <DEDUP_REMOVED lines=9> */
[----:B----4-:R-:W-:Y:S01]  /*4360*/  HMMA.16816.F32 R36, R4, R12, R36 ;  /* 0x0000000c0424723c */ /* 0x010fe20000001824 */
[----:B------:R-:W-:-:S07]  /*4370*/  FADD.FTZ R3, R2, R3 ;  /* 0x0000000302037221 */ /* 0x000fce0000010000 */
[C---:B------:R-:W-:Y:S01]  /*4380*/  HMMA.16816.F32 R40, R4.reuse, R14, R40 ;  /* 0x0000000e0428723c */ /* 0x040fe20000001828 */
[----:B------:R-:W1:Y:S07]  /*4390*/  LDSM.16.MT88.4 R12, [R190+0x4900] ;  /* 0x00490000be0c783b */ /* 0x000e6e0000004200 */
[C---:B------:R-:W-:Y:S08]  /*43a0*/  HMMA.16816.F32 R52, R4.reuse, R20, R52 ;  /* 0x000000140434723c */ /* 0x040ff00000001834 */
[C---:B------:R-:W-:Y:S01]  /*43b0*/  HMMA.16816.F32 R56, R4.reuse, R22, R56 ;  /* 0x000000160438723c */ /* 0x040fe20000001838 */
[----:B------:R-:W2:Y:S07]  /*43c0*/  LDSM.16.MT88.4 R20, [R189+0x4900] ;  /* 0x00490000bd14783b */ /* 0x000eae0000004200 */
[C---:B------:R-:W-:Y:S08]  /*43d0*/  HMMA.16816.F32 R128, R4.reuse, R24, R128 ;  /* 0x000000180480723c */ /* 0x040ff00000001880 */
        /* <DEDUP_REMOVED lines=80> */
[C---:B------:R-:W-:Y:S01]  /*48e0*/  F2FP.PACK_AB R5, R170.reuse, R167 ;  /* 0x000000a7aa05723e */ /* 0x040fe200000000ff */
        /* <DEDUP_REMOVED lines=36> */
[----:B------:R-:W-:Y:S01]  /*4b30*/  ISETP.LT.AND P0, PT, RZ, UR4, PT ;  /* 0x00000004ff007c0c */ /* 0x000fe2000bf01270 */
[----:B------:R-:W-:-:S02]  /*4b40*/  UIADD3 UR26, UR4, -0x1, URZ ;  /* 0xffffffff041a7890 */ /* 0x000fc4000fffe03f */
[----:B------:R-:W-:-:S10]  /*4b50*/  ULDC UR24, c[0x0][0x32c] ;  /* 0x0000cb0000187ab9 */ /* 0x000fd40000000800 */
[----:B------:R-:W-:Y:S05]  /*4b60*/  @P0 BRA `(.L_x_178) ;  /* 0x0000008000000947 */ /* 0x000fea0003800000 */
[----:B------:R-:W-:Y:S02]  /*4b70*/  UISETP.NE.AND UP0, UPT, UR24, 0x1, UPT ;  /* 0x000000011800788c */ /* 0x000fe4000bf05270 */
[----:B------:R-:W-:-:S03]  /*4b80*/  UIADD3 UR26, -UR4, URZ, URZ ;  /* 0x0000003f041a7290 */ /* 0x000fc6000fffe13f */
[----:B------:R-:W-:Y:S02]  /*4b90*/  ULDC.64 UR4, c[0x0][0x330] ;  /* 0x0000cc0000047ab9 */ /* 0x000fe40000000a00 */
[----:B------:R-:W-:-:S07]  /*4ba0*/  UIMAD.WIDE.U32 UR28, UR26, UR4, URZ ;  /* 0x000000041a1c72a5 */ /* 0x000fce000f8e003f */
[----:B------:R-:W-:Y:S02]  /*4bb0*/  @UP0 UMOV UR27, UR29 ;  /* 0x0000001d001b0c82 */ /* 0x000fe40008000000 */
[----:B------:R-:W-:-:S04]  /*4bc0*/  @UP0 USHF.R.U32.HI UR26, URZ, UR5, UR27 ;  /* 0x000000053f1a0299 */ /* 0x000fc8000801161b */
[----:B------:R-:W-:Y:S01]  /*4bd0*/  ULOP3.LUT UR26, URZ, UR26, URZ, 0x33, !UPT ;  /* 0x0000001a3f1a7292 */ /* 0x000fe2000f8e333f */
[----:B------:R-:W-:Y:S05]  /*4be0*/  BRA `(.L_x_179) ;  /* 0x0000005000007947 */ /* 0x000fea0003800000 */
.L_x_178:
[----:B------:R-:W-:Y:S02]  /*4bf0*/  UISETP.NE.AND UP0, UPT, UR24, 0x1, UPT ;  /* 0x000000011800788c */ /* 0x000fe4000bf05270 */
[----:B------:R-:W-:Y:S02]  /*4c00*/  ULDC.64 UR4, c[0x0][0x330] ;  /* 0x0000cc0000047ab9 */ /* 0x000fe40000000a00 */
[----:B------:R-:W-:-:S07]  /*4c10*/  UIMAD.WIDE.U32 UR28, UR26, UR4, URZ ;  /* 0x000000041a1c72a5 */ /* 0x000fce000f8e003f */
[----:B------:R-:W-:Y:S02]  /*4c20*/  @UP0 UMOV UR27, UR29 ;  /* 0x0000001d001b0c82 */ /* 0x000fe40008000000 */
[----:B------:R-:W-:Y:S02]  /*4c30*/  @UP0 USHF.R.U32.HI UR26, URZ, UR5, UR27 ;  /* 0x000000053f1a0299 */ /* 0x000fe4000801161b */
.L_x_179:
[----:B------:R-:W-:Y:S02]  /*4c40*/  ULDC UR4, c[0x0][0x32c] ;  /* 0x0000cb0000047ab9 */ /* 0x000fe40000000800 */
[----:B------:R-:W-:-:S04]  /*4c50*/  UIMAD UR4, UR26, UR24, UR4 ;  /* 0x000000181a0472a4 */ /* 0x000fc8000f8e0204 */
[----:B------:R-:W-:-:S04]  /*4c60*/  UISETP.LT.AND UP0, UPT, UR25, UR4, UPT ;  /* 0x000000041900728c */ /* 0x000fc8000bf01270 */
[----:B------:R-:W-:-:S04]  /*4c70*/  USEL UR25, UR25, UR4, UP0 ;  /* 0x0000000419197287 */ /* 0x000fc80008000000 */
.L_x_177:
[----:B------:R-:W-:-:S04]  /*4c80*/  USHF.R.S32.HI UR4, URZ, 0x1f, UR25 ;  /* 0x0000001f3f047899 */ /* 0x000fc80008011419 */
[----:B------:R-:W-:-:S04]  /*4c90*/  ULEA.HI UR4, UR4, UR25, URZ, 0x6 ;  /* 0x0000001904047291 */ /* 0x000fc8000f8f303f */
[----:B------:R-:W-:-:S04]  /*4ca0*/  USHF.R.S32.HI UR4, URZ, 0x6, UR4 ;  /* 0x000000063f047899 */ /* 0x000fc80008011404 */
[----:B------:R-:W-:-:S04]  /*4cb0*/  UISETP.LT.AND UP0, UPT, UR7, UR4, UPT ;  /* 0x000000040700728c */ /* 0x000fc8000bf01270 */
[----:B------:R-:W-:-:S04]  /*4cc0*/  USEL UR4, UR7, UR4, !UP0 ;  /* 0x0000000407047287 */ /* 0x000fc8000c000000 */
[----:B------:R-:W-:-:S06]  /*4cd0*/  UISETP.GE.AND UP0, UPT, UR21, UR4, UPT ;  /* 0x000000041500728c */ /* 0x000fcc000bf06270 */
[----:B------:R-:W-:-:S13]  /*4ce0*/  PLOP3.LUT P0, PT, PT, PT, UP0, 0x40, 0x0 ;  /* 0x000000000000781c */ /* 0x000fda0003f0e808 */
[----:B------:R-:W-:Y:S05]  /*4cf0*/  @P0 BRA `(.L_x_180) ;  /* 0x000037c000000947 */ /* 0x000fea0003800000 */
[C---:B------:R-:W-:Y:S01]  /*4d00*/  SHF.L.U64.HI R216, R210.reuse, 0x1, R9 ;  /* 0x00000001d2d87819 */ /* 0x040fe20000010209 */
[----:B------:R-:W-:Y:S01]  /*4d10*/  IMAD.MOV.U32 R2, RZ, RZ, R8 ;  /* 0x000000ffff027224 */ /* 0x000fe200078e0008 */
[----:B------:R-:W-:Y:S01]  /*4d20*/  SHF.L.U32 R215, R210, 0x1, RZ ;  /* 0x00000001d2d77819 */ /* 0x000fe200000006ff */
[----:B------:R-:W-:Y:S01]  /*4d30*/  IMAD.MOV.U32 R3, RZ, RZ, R0 ;  /* 0x000000ffff037224 */ /* 0x000fe200078e0000 */
[C---:B------:R-:W-:Y:S01]  /*4d40*/  SHF.L.U64.HI R214, R209.reuse, 0x1, R212 ;  /* 0x00000001d1d67819 */ /* 0x040fe200000102d4 */
[----:B------:R-:W-:Y:S01]  /*4d50*/  IMAD.SHL.U32 R175, R209, 0x2, RZ ;  /* 0x00000002d1af7824 */ /* 0x000fe200078e00ff */
[----:B------:R-:W-:Y:S02]  /*4d60*/  SEL R174, RZ, 0x10, P5 ;  /* 0x00000010ffae7807 */ /* 0x000fe40002800000 */
[C---:B------:R-:W-:Y:S02]  /*4d70*/  SHF.L.U64.HI R173, R208.reuse, 0x1, R211 ;  /* 0x00000001d0ad7819 */ /* 0x040fe400000102d3 */
[----:B------:R-:W-:-:S02]  /*4d80*/  SHF.L.U32 R172, R208, 0x1, RZ ;  /* 0x00000001d0ac7819 */ /* 0x000fc400000006ff */
.L_x_191:
[----:B------:R-:W-:Y:S04]  /*4d90*/  DEPBAR.LE SB0, 0x0 ;  /* 0x000080000000791a */ /* 0x000fe80000000000 */
[----:B------:R-:W-:Y:S01]  /*4da0*/  BAR.SYNC.DEFER_BLOCKING 0x0 ;  /* 0x0000000000007b1d */ /* 0x000fe20000010000 */
[----:B------:R-:W-:Y:S06]  /*4db0*/  UISETP.GT.AND UP0, UPT, UR7, UR21, UPT ;  /* 0x000000150700728c */ /* 0x000fec000bf04270 */
[----:B------:R-:W-:Y:S01]  /*4dc0*/  PLOP3.LUT P0, PT, PT, PT, UP0, 0x80, 0x0 ;  /* 0x000000000000781c */ /* 0x000fe20003f0f008 */
[----:B------:R1:W2:Y:S04]  /*4dd0*/  LDSM.16.M88.4 R132, [R198+0xc100] ;  /* 0x00c10000c684783b */ /* 0x0002a80000000200 */
[----:B------:R1:W3:Y:S04]  /*4de0*/  LDSM.16.M88.4 R136, [R197+0x6100] ;  /* 0x00610000c588783b */ /* 0x0002e80000000200 */
[----:B------:R1:W4:Y:S04]  /*4df0*/  LDSM.16.M88.4 R140, [R197+0x6900] ;  /* 0x00690000c58c783b */ /* 0x0003280000000200 */
[----:B------:R1:W1:Y:S04]  /*4e00*/  LDSM.16.M88.4 R144, [R197+0x7100] ;  /* 0x00710000c590783b */ /* 0x0002680000000200 */
[----:B------:R1:W1:Y:S04]  /*4e10*/  LDSM.16.M88.4 R148, [R197+0x7900] ;  /* 0x00790000c594783b */ /* 0x0002680000000200 */
[----:B------:R1:W1:Y:S04]  /*4e20*/  LDSM.16.M88.4 R152, [R194+0xc100] ;  /* 0x00c10000c298783b */ /* 0x0002680000000200 */
[----:B------:R1:W1:Y:S04]  /*4e30*/  LDSM.16.M88.4 R156, [R196] ;  /* 0x00000000c49c783b */ /* 0x0002680000000200 */
[----:B------:R1:W1:Y:S04]  /*4e40*/  LDSM.16.M88.4 R160, [R187] ;  /* 0x00000000bba0783b */ /* 0x0002680000000200 */
[----:B------:R1:W1:Y:S04]  /*4e50*/  LDSM.16.M88.4 R164, [R186] ;  /* 0x00000000baa4783b */ /* 0x0002680000000200 */
[----:B------:R1:W1:Y:S01]  /*4e60*/  LDSM.16.M88.4 R168, [R185] ;  /* 0x00000000b9a8783b */ /* 0x0002620000000200 */
[----:B------:R-:W-:-:S05]  /*4e70*/  @P0 BRA `(.L_x_181) ;  /* 0x0000029000000947 */ /* 0x000fca0003800000 */
[----:B------:R-:W-:Y:S01]  /*4e80*/  SHF.R.S32.HI R5, RZ, 0x1f, R200 ;  /* 0x0000001fff057819 */ /* 0x000fe200000114c8 */
[----:B------:R-:W-:Y:S01]  /*4e90*/  IMAD.WIDE.U32 R8, R200, c[0x0][0x208], RZ ;  /* 0x00008200c8087a25 */ /* 0x000fe200078e00ff */
[----:B------:R-:W-:Y:S02]  /*4ea0*/  SHF.R.S32.HI R4, RZ, 0x1f, R199 ;  /* 0x0000001fff047819 */ /* 0x000fe400000114c7 */
[----:B------:R-:W-:Y:S01]  /*4eb0*/  IADD3 R10, -R174, 0x10, RZ ;  /* 0x00000010ae0a7810 */ /* 0x000fe20007ffe1ff */
[----:B------:R-:W-:Y:S02]  /*4ec0*/  IMAD R5, R5, c[0x0][0x208], RZ ;  /* 0x0000820005057a24 */ /* 0x000fe400078e02ff */
[----:B------:R-:W-:Y:S01]  /*4ed0*/  IMAD R4, R4, c[0x0][0x218], RZ ;  /* 0x0000860004047a24 */ /* 0x000fe200078e02ff */
[----:B------:R-:W-:Y:S01]  /*4ee0*/  LOP3.LUT R10, R10, 0xf, RZ, 0xc0, !PT ;  /* 0x0000000f0a0a7812 */ /* 0x000fe200078ec0ff */
[----:B------:R-:W-:Y:S02]  /*4ef0*/  IMAD R5, R200, c[0x0][0x20c], R5 ;  /* 0x00008300c8057a24 */ /* 0x000fe400078e0205 */
[----:B------:R-:W-:Y:S02]  /*4f00*/  IMAD R4, R199, c[0x0][0x21c], R4 ;  /* 0x00008700c7047a24 */ /* 0x000fe400078e0204 */
[----:B------:R-:W-:Y:S04]  /*4f10*/  IMAD.IADD R9, R9, 0x1, R5 ;  /* 0x0000000109097824 */ /* 0x000fe800078e0205 */
[----:B------:R-:W-:Y:S05]  /*4f20*/  IMAD.WIDE.U32 R8, R199, c[0x0][0x218], R8 ;  /* 0x00008600c7087a25 */ /* 0x000fea00078e0008 */
[----:B------:R-:W-:Y:S04]  /*4f30*/  IADD3 R0, P0, R8, UR16, RZ ;  /* 0x0000001008007c10 */ /* 0x000fe8000ff1e0ff */
[----:B------:R-:W-:Y:S02]  /*4f40*/  IADD3.X R9, R9, UR9, R4, P0, !PT ;  /* 0x0000000909097c10 */ /* 0x000fe400087fe404 */
[C---:B------:R-:W-:Y:S04]  /*4f50*/  LEA R12, P0, R0.reuse, c[0x0][0x1f8], 0x1 ;  /* 0x00007e00000c7a11 */ /* 0x040fe800078008ff */
[----:B------:R-:W-:Y:S01]  /*4f60*/  LEA.HI.X R6, R0, c[0x0][0x1fc], R9, 0x1, P0 ;  /* 0x00007f0000067a11 */ /* 0x000fe200000f0c09 */
[----:B------:R-:W-:Y:S01]  /*4f70*/  SHFL.IDX PT, R4, R12, RZ, 0x181f ;  /* 0x00181fff0c047589 */ /* 0x000fe200000e0000 */
[----:B------:R-:W-:Y:S03]  /*4f80*/  IADD3 R9, -R213, 0x10, RZ ;  /* 0x00000010d5097810 */ /* 0x000fe60007ffe1ff */
[----:B------:R-:W5:Y:S01]  /*4f90*/  SHFL.IDX PT, R0, R12, 0x1, 0x181f ;  /* 0x00381f000c007f89 */ /* 0x000f6200000e0000 */
[----:B------:R-:W-:Y:S03]  /*4fa0*/  LOP3.LUT R9, R9, 0xf, RZ, 0xc0, !PT ;  /* 0x0000000f09097812 */ /* 0x000fe600078ec0ff */
[----:B------:R-:W4:Y:S04]  /*4fb0*/  SHFL.IDX PT, R5, R6, 0x1, 0x181f ;  /* 0x00381f0006057f89 */ /* 0x000f2800000e0000 */
[----:B------:R-:W3:Y:S01]  /*4fc0*/  SHFL.IDX PT, R7, R6, RZ, 0x181f ;  /* 0x00181fff06077589 */ /* 0x000ee200000e0000 */
[-C--:B-----5:R-:W-:Y:S04]  /*4fd0*/  IADD3 R10, P2, P0, R10, R0.reuse, R175 ;  /* 0x000000000a0a7210 */ /* 0x0a0fe8000785e0af */
[-C--:B----4-:R-:W-:Y:S02]  /*4fe0*/  IADD3.X R11, RZ, R5.reuse, R214, P2, P0 ;  /* 0x00000005ff0b7210 */ /* 0x090fe400017e04d6 */
[----:B------:R-:W-:Y:S04]  /*4ff0*/  IADD3 R8, P2, P0, R9, R0, R172 ;  /* 0x0000000009087210 */ /* 0x000fe8000785e0ac */
[--C-:B------:R-:W-:Y:S02]  /*5000*/  IADD3.X R9, RZ, R5, R173.reuse, P2, P0 ;  /* 0x00000005ff097210 */ /* 0x100fe400017e04ad */
[C---:B------:R-:W-:Y:S02]  /*5010*/  IADD3 R14, P2, R4.reuse, R215, RZ ;  /* 0x000000d7040e7210 */ /* 0x040fe40007f5e0ff */
[C---:B------:R-:W-:Y:S03]  /*5020*/  IADD3 R12, P0, R4.reuse, R175, RZ ;  /* 0x000000af040c7210 */ /* 0x040fe60007f1e0ff */
[C---:B---3--:R-:W-:Y:S01]  /*5030*/  IMAD.X R15, R7.reuse, 0x1, R216, P2 ;  /* 0x00000001070f7824 */ /* 0x048fe200010e06d8 */
[----:B------:R-:W-:Y:S01]  /*5040*/  IADD3 R6, P2, R4, R172, RZ ;  /* 0x000000ac04067210 */ /* 0x000fe20007f5e0ff */
[C---:B------:R-:W-:Y:S01]  /*5050*/  IMAD.X R13, R7.reuse, 0x1, R214, P0 ;  /* 0x00000001070d7824 */ /* 0x040fe200000e06d6 */
[----:B------:R-:W-:Y:S02]  /*5060*/  IADD3 R4, P0, R0, R215, RZ ;  /* 0x000000d700047210 */ /* 0x000fe40007f1e0ff */
[----:B------:R3:W-:Y:S01]  /*5070*/  LDGSTS.E.BYPASS.LTC128B.128 [R205], [R14.64], !P6 ;  /* 0x000000000ecd7fae */ /* 0x0007e2000f101d56 */
[----:B------:R-:W-:Y:S01]  /*5080*/  IMAD.X R7, R7, 0x1, R173, P2 ;  /* 0x0000000107077824 */ /* 0x000fe200010e06ad */
[----:B------:R-:W-:Y:S01]  /*5090*/  ISETP.NE.U32.AND P2, PT, R174, RZ, PT ;  /* 0x000000ffae00720c */ /* 0x000fe20003f45070 */
[----:B------:R-:W-:Y:S01]  /*50a0*/  IMAD.X R5, R5, 0x1, R216, P0 ;  /* 0x0000000105057824 */ /* 0x000fe200000e06d8 */
[----:B------:R3:W-:Y:S01]  /*50b0*/  LDGSTS.E.BYPASS.LTC128B.128 [R205+0x2000], [R12.64], !P5 ;  /* 0x020000000ccd7fae */ /* 0x0007e2000e901d56 */
[----:B------:R-:W-:Y:S03]  /*50c0*/  ISETP.NE.U32.AND P0, PT, R213, RZ, PT ;  /* 0x000000ffd500720c */ /* 0x000fe60003f05070 */
[----:B------:R3:W-:Y:S04]  /*50d0*/  LDGSTS.E.BYPASS.LTC128B.128 [R205+0x4000], [R6.64], !P4 ;  /* 0x0400000006cd7fae */ /* 0x0007e8000e101d56 */
[----:B------:R3:W-:Y:S04]  /*50e0*/  LDGSTS.E.BYPASS.LTC128B.128 [R205+0x1000], [R4.64], !P6 ;  /* 0x0100000004cd7fae */ /* 0x0007e8000f101d56 */
[----:B------:R3:W-:Y:S04]  /*50f0*/  LDGSTS.E.BYPASS.LTC128B.128.ZFILL [R205+0x3000], [R10.64], P2 ;  /* 0x030000000acd7fae */ /* 0x0007e80009141d56 */
[----:B------:R3:W-:Y:S02]  /*5100*/  LDGSTS.E.BYPASS.LTC128B.128.ZFILL [R205+0x5000], [R8.64], P0 ;  /* 0x0500000008cd7fae */ /* 0x0007e40008141d56 */
.L_x_181:
[C---:B--23--:R-:W-:Y:S01]  /*5110*/  HMMA.16816.F32 R4, R132.reuse, R136, RZ ;  /* 0x000000888404723c */ /* 0x04cfe200000018ff */
[----:B------:R-:W0:Y:S01]  /*5120*/  LDGDEPBAR ;  /* 0x00000000000079af */ /* 0x000e220000000000 */
[----:B------:R-:W-:Y:S06]  /*5130*/  UISETP.GT.AND UP0, UPT, UR21, UR7, UPT ;  /* 0x000000071500728c */ /* 0x000fec000bf04270 */
[C---:B------:R-:W-:Y:S01]  /*5140*/  HMMA.16816.F32 R8, R132.reuse, R138, RZ ;  /* 0x0000008a8408723c */ /* 0x040fe200000018ff */
[----:B------:R-:W-:Y:S01]  /*5150*/  LDSM.16.M88.4 R136, [R193+0xc100] ;  /* 0x00c10000c188783b */ /* 0x000fe20000000200 */
[----:B------:R-:W-:Y:S06]  /*5160*/  PLOP3.LUT P0, PT, PT, PT, UP0, 0x40, 0x0 ;  /* 0x000000000000781c */ /* 0x000fec0003f0e808 */
[C---:B----4-:R-:W-:Y:S08]  /*5170*/  HMMA.16816.F32 R12, R132.reuse, R140, RZ ;  /* 0x0000008c840c723c */ /* 0x050ff000000018ff */
[C---:B------:R-:W-:Y:S01]  /*5180*/  HMMA.16816.F32 R16, R132.reuse, R142, RZ ;  /* 0x0000008e8410723c */ /* 0x040fe200000018ff */
[----:B------:R-:W2:Y:S07]  /*5190*/  LDSM.16.M88.4 R140, [R192+0x6100] ;  /* 0x00610000c08c783b */ /* 0x000eae0000000200 */
[C---:B-1----:R-:W-:Y:S08]  /*51a0*/  HMMA.16816.F32 R20, R132.reuse, R144, RZ ;  /* 0x000000908414723c */ /* 0x042ff000000018ff */
[C---:B------:R-:W-:Y:S01]  /*51b0*/  HMMA.16816.F32 R24, R132.reuse, R146, RZ ;  /* 0x000000928418723c */ /* 0x040fe200000018ff */
[----:B------:R-:W1:Y:S07]  /*51c0*/  LDSM.16.M88.4 R144, [R192+0x6900] ;  /* 0x00690000c090783b */ /* 0x000e6e0000000200 */
[C---:B------:R-:W-:Y:S08]  /*51d0*/  HMMA.16816.F32 R28, R132.reuse, R148, RZ ;  /* 0x00000094841c723c */ /* 0x040ff000000018ff */
[----:B------:R-:W-:Y:S01]  /*51e0*/  HMMA.16816.F32 R32, R132, R150, RZ ;  /* 0x000000968420723c */ /* 0x000fe200000018ff */
[----:B------:R-:W3:Y:S06]  /*51f0*/  LDSM.16.M88.4 R132, [R192+0x7100] ;  /* 0x00710000c084783b */ /* 0x000eec0000000200 */
[----:B------:R-:W4:Y:S01]  /*5200*/  LDSM.16.M88.4 R148, [R192+0x7900] ;  /* 0x00790000c094783b */ /* 0x000f220000000200 */
[C---:B------:R-:W-:Y:S08]  /*5210*/  HMMA.16816.F32 R4, R152.reuse, R156, R4 ;  /* 0x0000009c9804723c */ /* 0x040ff00000001804 */
[C---:B------:R-:W-:Y:S01]  /*5220*/  HMMA.16816.F32 R8, R152.reuse, R158, R8 ;  /* 0x0000009e9808723c */ /* 0x040fe20000001808 */
[----:B------:R-:W-:Y:S07]  /*5230*/  LDSM.16.M88.4 R156, [R191+0xc100] ;  /* 0x00c10000bf9c783b */ /* 0x000fee0000000200 */
[C---:B------:R-:W-:Y:S08]  /*5240*/  HMMA.16816.F32 R12, R152.reuse, R160, R12 ;  /* 0x000000a0980c723c */ /* 0x040ff0000000180c */
[C---:B------:R-:W-:Y:S01]  /*5250*/  HMMA.16816.F32 R16, R152.reuse, R162, R16 ;  /* 0x000000a29810723c */ /* 0x040fe20000001810 */
[----:B------:R-:W5:Y:S07]  /*5260*/  LDSM.16.M88.4 R160, [R184] ;  /* 0x00000000b8a0783b */ /* 0x000f6e0000000200 */
[C---:B------:R-:W-:Y:S08]  /*5270*/  HMMA.16816.F32 R20, R152.reuse, R164, R20 ;  /* 0x000000a49814723c */ /* 0x040ff00000001814 */
[C---:B------:R-:W-:Y:S01]  /*5280*/  HMMA.16816.F32 R24, R152.reuse, R166, R24 ;  /* 0x000000a69818723c */ /* 0x040fe20000001818 */
[----:B------:R-:W3:Y:S07]  /*5290*/  LDSM.16.M88.4 R164, [R184+0x800] ;  /* 0x00080000b8a4783b */ /* 0x000eee0000000200 */
[C---:B------:R-:W-:Y:S08]  /*52a0*/  HMMA.16816.F32 R28, R152.reuse, R168, R28 ;  /* 0x000000a8981c723c */ /* 0x040ff0000000181c */
[----:B------:R-:W-:Y:S01]  /*52b0*/  HMMA.16816.F32 R32, R152, R170, R32 ;  /* 0x000000aa9820723c */ /* 0x000fe20000001820 */
[----:B------:R-:W4:Y:S06]  /*52c0*/  LDSM.16.M88.4 R152, [R184+0x1000] ;  /* 0x00100000b898783b */ /* 0x000f2c0000000200 */
[----:B------:R-:W4:Y:S01]  /*52d0*/  LDSM.16.M88.4 R168, [R184+0x1800] ;  /* 0x00180000b8a8783b */ /* 0x000f220000000200 */
[C---:B--2---:R-:W-:Y:S08]  /*52e0*/  HMMA.16816.F32 R4, R136.reuse, R140, R4 ;  /* 0x0000008c8804723c */ /* 0x044ff00000001804 */
[C---:B------:R-:W-:Y:S01]  /*52f0*/  HMMA.16816.F32 R8, R136.reuse, R142, R8 ;  /* 0x0000008e8808723c */ /* 0x040fe20000001808 */
[----:B------:R-:W-:Y:S07]  /*5300*/  LDSM.16.M88.4 R140, [R197+0x8100] ;  /* 0x00810000c58c783b */ /* 0x000fee0000000200 */
[C---:B-1----:R-:W-:Y:S08]  /*5310*/  HMMA.16816.F32 R12, R136.reuse, R144, R12 ;  /* 0x00000090880c723c */ /* 0x042ff0000000180c */
[C---:B------:R-:W-:Y:S01]  /*5320*/  HMMA.16816.F32 R16, R136.reuse, R146, R16 ;  /* 0x000000928810723c */ /* 0x040fe20000001810 */
[----:B------:R-:W-:Y:S07]  /*5330*/  LDSM.16.M88.4 R144, [R197+0x8900] ;  /* 0x00890000c590783b */ /* 0x000fee0000000200 */
[C---:B---3--:R-:W-:Y:S08]  /*5340*/  HMMA.16816.F32 R20, R136.reuse, R132, R20 ;  /* 0x000000848814723c */ /* 0x048ff00000001814 */
[C---:B------:R-:W-:Y:S01]  /*5350*/  HMMA.16816.F32 R24, R136.reuse, R134, R24 ;  /* 0x000000868818723c */ /* 0x040fe20000001818 */
[----:B------:R-:W1:Y:S07]  /*5360*/  LDSM.16.M88.4 R132, [R198+0x10100] ;  /* 0x01010000c684783b */ /* 0x000e6e0000000200 */
[C---:B----4-:R-:W-:Y:S08]  /*5370*/  HMMA.16816.F32 R28, R136.reuse, R148, R28 ;  /* 0x00000094881c723c */ /* 0x050ff0000000181c */
[----:B------:R-:W-:Y:S01]  /*5380*/  HMMA.16816.F32 R32, R136, R150, R32 ;  /* 0x000000968820723c */ /* 0x000fe20000001820 */
[----:B------:R-:W2:Y:S06]  /*5390*/  LDSM.16.M88.4 R136, [R197+0x9100] ;  /* 0x00910000c588783b */ /* 0x000eac0000000200 */
[----:B------:R-:W3:Y:S01]  /*53a0*/  LDSM.16.M88.4 R148, [R197+0x9900] ;  /* 0x00990000c594783b */ /* 0x000ee20000000200 */
[C---:B-----5:R-:W-:Y:S08]  /*53b0*/  HMMA.16816.F32 R4, R156.reuse, R160, R4 ;  /* 0x000000a09c04723c */ /* 0x060ff00000001804 */
[C---:B------:R-:W-:Y:S01]  /*53c0*/  HMMA.16816.F32 R8, R156.reuse, R162, R8 ;  /* 0x000000a29c08723c */ /* 0x040fe20000001808 */
[----:B------:R-:W-:Y:S07]  /*53d0*/  LDSM.16.M88.4 R160, [R183] ;  /* 0x00000000b7a0783b */ /* 0x000fee0000000200 */
[C---:B------:R-:W-:Y:S08]  /*53e0*/  HMMA.16816.F32 R12, R156.reuse, R164, R12 ;  /* 0x000000a49c0c723c */ /* 0x040ff0000000180c */
[C---:B------:R-:W-:Y:S01]  /*53f0*/  HMMA.16816.F32 R16, R156.reuse, R166, R16 ;  /* 0x000000a69c10723c */ /* 0x040fe20000001810 */
[----:B------:R-:W-:Y:S07]  /*5400*/  LDSM.16.M88.4 R164, [R182] ;  /* 0x00000000b6a4783b */ /* 0x000fee0000000200 */
[C---:B------:R-:W-:Y:S08]  /*5410*/  HMMA.16816.F32 R20, R156.reuse, R152, R20 ;  /* 0x000000989c14723c */ /* 0x040ff00000001814 */
[C---:B------:R-:W-:Y:S01]  /*5420*/  HMMA.16816.F32 R24, R156.reuse, R154, R24 ;  /* 0x0000009a9c18723c */ /* 0x040fe20000001818 */
[----:B------:R-:W4:Y:S07]  /*5430*/  LDSM.16.M88.4 R152, [R194+0x10100] ;  /* 0x01010000c298783b */ /* 0x000f2e0000000200 */
[C---:B------:R-:W-:Y:S08]  /*5440*/  HMMA.16816.F32 R28, R156.reuse, R168, R28 ;  /* 0x000000a89c1c723c */ /* 0x040ff0000000181c */
[----:B------:R-:W-:Y:S01]  /*5450*/  HMMA.16816.F32 R32, R156, R170, R32 ;  /* 0x000000aa9c20723c */ /* 0x000fe20000001820 */
[----:B------:R-:W5:Y:S06]  /*5460*/  LDSM.16.M88.4 R156, [R181] ;  /* 0x00000000b59c783b */ /* 0x000f6c0000000200 */
[----:B------:R-:W3:Y:S01]  /*5470*/  LDSM.16.M88.4 R168, [R180] ;  /* 0x00000000b4a8783b */ /* 0x000ee20000000200 */
        /* <DEDUP_REMOVED lines=9> */
[C---:B---3--:R-:W-:Y:S08]  /*5510*/  HMMA.16816.F32 R28, R132.reuse, R148, R28 ;  /* 0x00000094841c723c */ /* 0x048ff0000000181c */
[----:B------:R-:W-:Y:S01]  /*5520*/  HMMA.16816.F32 R32, R132, R150, R32 ;  /* 0x000000968420723c */ /* 0x000fe20000001820 */
[----:B------:R-:W2:Y:S06]  /*5530*/  LDSM.16.M88.4 R132, [R192+0x9100] ;  /* 0x00910000c084783b */ /* 0x000eac0000000200 */
[----:B------:R-:W3:Y:S01]  /*5540*/  LDSM.16.M88.4 R148, [R192+0x9900] ;  /* 0x00990000c094783b */ /* 0x000ee20000000200 */
[C---:B----4-:R-:W-:Y:S08]  /*5550*/  HMMA.16816.F32 R4, R152.reuse, R160, R4 ;  /* 0x000000a09804723c */ /* 0x050ff00000001804 */
[C---:B------:R-:W-:Y:S01]  /*5560*/  HMMA.16816.F32 R8, R152.reuse, R162, R8 ;  /* 0x000000a29808723c */ /* 0x040fe20000001808 */
[----:B------:R-:W-:Y:S07]  /*5570*/  LDSM.16.M88.4 R160, [R184+0x2000] ;  /* 0x00200000b8a0783b */ /* 0x000fee0000000200 */
[C---:B------:R-:W-:Y:S08]  /*5580*/  HMMA.16816.F32 R12, R152.reuse, R164, R12 ;  /* 0x000000a4980c723c */ /* 0x040ff0000000180c */
[C---:B------:R-:W-:Y:S01]  /*5590*/  HMMA.16816.F32 R16, R152.reuse, R166, R16 ;  /* 0x000000a69810723c */ /* 0x040fe20000001810 */
[----:B------:R-:W-:Y:S07]  /*55a0*/  LDSM.16.M88.4 R164, [R184+0x2800] ;  /* 0x00280000b8a4783b */ /* 0x000fee0000000200 */
[C---:B-----5:R-:W-:Y:S08]  /*55b0*/  HMMA.16816.F32 R20, R152.reuse, R156, R20 ;  /* 0x0000009c9814723c */ /* 0x060ff00000001814 */
[C---:B------:R-:W-:Y:S01]  /*55c0*/  HMMA.16816.F32 R24, R152.reuse, R158, R24 ;  /* 0x0000009e9818723c */ /* 0x040fe20000001818 */
[----:B------:R-:W4:Y:S07]  /*55d0*/  LDSM.16.M88.4 R156, [R191+0x10100] ;  /* 0x01010000bf9c783b */ /* 0x000f2e0000000200 */
[C---:B------:R-:W-:Y:S08]  /*55e0*/  HMMA.16816.F32 R28, R152.reuse, R168, R28 ;  /* 0x000000a8981c723c */ /* 0x040ff0000000181c */
[----:B------:R-:W-:Y:S01]  /*55f0*/  HMMA.16816.F32 R32, R152, R170, R32 ;  /* 0x000000aa9820723c */ /* 0x000fe20000001820 */
[----:B------:R-:W5:Y:S06]  /*5600*/  LDSM.16.M88.4 R152, [R184+0x3000] ;  /* 0x00300000b898783b */ /* 0x000f6c0000000200 */
[----:B------:R-:W3:Y:S01]  /*5610*/  LDSM.16.M88.4 R168, [R184+0x3800] ;  /* 0x00380000b8a8783b */ /* 0x000ee20000000200 */
        /* <DEDUP_REMOVED lines=15> */
[----:B------:R-:W-:Y:S07]  /*5710*/  LDSM.16.M88.4 R160, [R179] ;  /* 0x00000000b3a0783b */ /* 0x000fee0000000200 */
[C---:B------:R-:W-:Y:S08]  /*5720*/  HMMA.16816.F32 R12, R156.reuse, R164, R12 ;  /* 0x000000a49c0c723c */ /* 0x040ff0000000180c */
[C---:B------:R-:W-:Y:S01]  /*5730*/  HMMA.16816.F32 R16, R156.reuse, R166, R16 ;  /* 0x000000a69c10723c */ /* 0x040fe20000001810 */
[----:B------:R-:W-:Y:S07]  /*5740*/  LDSM.16.M88.4 R164, [R178] ;  /* 0x00000000b2a4783b */ /* 0x000fee0000000200 */
[C---:B-----5:R-:W-:Y:S08]  /*5750*/  HMMA.16816.F32 R20, R156.reuse, R152, R20 ;  /* 0x000000989c14723c */ /* 0x060ff00000001814 */
        /* <DEDUP_REMOVED lines=40> */
[C---:B---3--:R-:W-:Y:S08]  /*59e0*/  HMMA.16816.F32 R28, R136.reuse, R148, R28 ;  /* 0x00000094881c723c */ /* 0x048ff0000000181c */
[----:B------:R-:W-:Y:S08]  /*59f0*/  HMMA.16816.F32 R32, R136, R150, R32 ;  /* 0x000000968820723c */ /* 0x000ff00000001820 */
[C---:B----4-:R-:W-:Y:S08]  /*5a00*/  HMMA.16816.F32 R4, R156.reuse, R160, R4 ;  /* 0x000000a09c04723c */ /* 0x050ff00000001804 */
        /* <DEDUP_REMOVED lines=8> */
[----:B------:R-:W-:Y:S01]  /*5a90*/  IADD3 R138, -R174, 0x10, RZ ;  /* 0x00000010ae8a7810 */ /* 0x000fe20007ffe1ff */
[----:B------:R-:W-:Y:S01]  /*5aa0*/  ULEA UR5, UR21, UR13, 0x6 ;  /* 0x0000000d15057291 */ /* 0x000fe2000f8e303f */
[----:B------:R-:W-:Y:S02]  /*5ab0*/  IMAD.MOV.U32 R199, RZ, RZ, RZ ;  /* 0x000000ffffc77224 */ /* 0x000fe400078e00ff */
[----:B------:R-:W-:Y:S03]  /*5ac0*/  LOP3.LUT R138, R138, 0xf, RZ, 0xc0, !PT ;  /* 0x0000000f8a8a7812 */ /* 0x000fe600078ec0ff */
[----:B------:R-:W-:Y:S05]  /*5ad0*/  IMAD.U32 R135, RZ, RZ, UR5 ;  /* 0x00000005ff877e24 */ /* 0x000fea000f8e00ff */
[----:B------:R-:W-:Y:S05]  /*5ae0*/  IADD3 R200, R135, -0x40, R202 ;  /* 0xffffffc087c87810 */ /* 0x000fea0007ffe0ca */
[----:B------:R-:W-:Y:S04]  /*5af0*/  @P3 IMAD.HI.U32 R134, R200, c[0x0][0x2bc], RZ ;  /* 0x0000af00c8863a27 */ /* 0x000fe800078e00ff */
[----:B------:R-:W-:Y:S01]  /*5b00*/  IMAD.MOV.U32 R0, RZ, RZ, R200 ;  /* 0x000000ffff007224 */ /* 0x000fe200078e00c8 */
[----:B------:R-:W-:Y:S04]  /*5b10*/  @P3 SHF.R.U32.HI R0, RZ, c[0x0][0x2c0], R134 ;  /* 0x0000b000ff003a19 */ /* 0x000fe80000011686 */
[C---:B------:R-:W-:Y:S04]  /*5b20*/  @!P1 IADD3 R135, P0, R0.reuse, UR14, RZ ;  /* 0x0000000e00879c10 */ /* 0x040fe8000ff1e0ff */
[----:B------:R-:W-:Y:S02]  /*5b30*/  @!P1 LEA.HI.X.SX32 R134, R0, UR6, 0x1, P0 ;  /* 0x0000000600869c11 */ /* 0x000fe400080f0eff */
[C---:B------:R-:W-:Y:S04]  /*5b40*/  @!P1 LEA R132, P0, R135.reuse, c[0x0][0x2a0], 0x2 ;  /* 0x0000a80087849a11 */ /* 0x040fe800078010ff */
[----:B------:R-:W-:Y:S01]  /*5b50*/  @!P1 LEA.HI.X R133, R135, c[0x0][0x2a4], R134, 0x2, P0 ;  /* 0x0000a90087859a11 */ /* 0x000fe200000f1486 */
[----:B------:R-:W-:Y:S04]  /*5b60*/  IMAD.MOV R135, RZ, RZ, -R0 ;  /* 0x000000ffff877224 */ /* 0x000fe800078e0a00 */
[----:B------:R-:W2:Y:S01]  /*5b70*/  @!P1 LDG.E R199, [R132.64] ;  /* 0x0000001684c79981 */ /* 0x000ea2000c1e1900 */
[----:B------:R-:W-:Y:S04]  /*5b80*/  IMAD R200, R135, c[0x0][0x2b8], R200 ;  /* 0x0000ae0087c87a24 */ /* 0x000fe800078e02c8 */
[C---:B------:R-:W-:Y:S01]  /*5b90*/  IMAD.WIDE.U32 R136, R200.reuse, c[0x0][0x1e0], RZ ;  /* 0x00007800c8887a25 */ /* 0x040fe200078e00ff */
[----:B------:R-:W-:Y:S05]  /*5ba0*/  SHF.R.S32.HI R135, RZ, 0x1f, R200 ;  /* 0x0000001fff877819 */ /* 0x000fea00000114c8 */
[----:B------:R-:W-:Y:S04]  /*5bb0*/  IMAD R135, R135, c[0x0][0x1e0], RZ ;  /* 0x0000780087877a24 */ /* 0x000fe800078e02ff */
[----:B------:R-:W-:Y:S04]  /*5bc0*/  IMAD R135, R200, c[0x0][0x1e4], R135 ;  /* 0x00007900c8877a24 */ /* 0x000fe800078e0287 */
[----:B------:R-:W-:Y:S01]  /*5bd0*/  IMAD.IADD R137, R137, 0x1, R135 ;  /* 0x0000000189897824 */ /* 0x000fe200078e0287 */
[----:B--2---:R-:W-:Y:S03]  /*5be0*/  SHF.R.S32.HI R0, RZ, 0x1f, R199 ;  /* 0x0000001fff007819 */ /* 0x004fe600000114c7 */
[C---:B------:R-:W-:Y:S04]  /*5bf0*/  IMAD.WIDE.U32 R136, R199.reuse, c[0x0][0x1f0], R136 ;  /* 0x00007c00c7887a25 */ /* 0x040fe800078e0088 */
[----:B------:R-:W-:Y:S01]  /*5c00*/  IMAD R0, R0, c[0x0][0x1f0], RZ ;  /* 0x00007c0000007a24 */ /* 0x000fe200078e02ff */
[----:B------:R-:W-:Y:S03]  /*5c10*/  IADD3 R133, P0, R136, UR18, RZ ;  /* 0x0000001288857c10 */ /* 0x000fe6000ff1e0ff */
[----:B------:R-:W-:Y:S05]  /*5c20*/  IMAD R0, R199, c[0x0][0x1f4], R0 ;  /* 0x00007d00c7007a24 */ /* 0x000fea00078e0200 */
[----:B------:R-:W-:Y:S02]  /*5c30*/  IADD3.X R0, R137, UR8, R0, P0, !PT ;  /* 0x0000000889007c10 */ /* 0x000fe400087fe400 */
[----:B------:R-:W-:Y:S02]  /*5c40*/  LEA R140, P0, R133, c[0x0][0x1c8], 0x1 ;  /* 0x00007200858c7a11 */ /* 0x000fe400078008ff */
[----:B------:R-:W-:Y:S02]  /*5c50*/  IADD3 R137, -R213, 0x10, RZ ;  /* 0x00000010d5897810 */ /* 0x000fe40007ffe1ff */
[----:B------:R-:W-:Y:S01]  /*5c60*/  LEA.HI.X R134, R133, c[0x0][0x1cc], R0, 0x1, P0 ;  /* 0x0000730085867a11 */ /* 0x000fe200000f0c00 */
[----:B------:R-:W-:Y:S01]  /*5c70*/  SHFL.IDX PT, R132, R140, RZ, 0x181f ;  /* 0x00181fff8c847589 */ /* 0x000fe200000e0000 */
[----:B------:R-:W-:Y:S03]  /*5c80*/  LOP3.LUT R137, R137, 0xf, RZ, 0xc0, !PT ;  /* 0x0000000f89897812 */ /* 0x000fe600078ec0ff */
[----:B------:R-:W1:Y:S04]  /*5c90*/  SHFL.IDX PT, R0, R140, 0x1, 0x181f ;  /* 0x00381f008c007f89 */ /* 0x000e6800000e0000 */
[----:B------:R-:W2:Y:S04]  /*5ca0*/  SHFL.IDX PT, R133, R134, 0x1, 0x181f ;  /* 0x00381f0086857f89 */ /* 0x000ea800000e0000 */
[----:B------:R-:W3:Y:S01]  /*5cb0*/  SHFL.IDX PT, R135, R134, RZ, 0x181f ;  /* 0x00181fff86877589 */ /* 0x000ee200000e0000 */
[-C--:B-1----:R-:W-:Y:S04]  /*5cc0*/  IADD3 R138, P2, P0, R138, R0.reuse, R175 ;  /* 0x000000008a8a7210 */ /* 0x082fe8000785e0af */
[-C--:B--2---:R-:W-:Y:S02]  /*5cd0*/  IADD3.X R139, RZ, R133.reuse, R214, P2, P0 ;  /* 0x00000085ff8b7210 */ /* 0x084fe400017e04d6 */
        /* <DEDUP_REMOVED lines=8> */
[----:B------:R1:W-:Y:S01]  /*5d60*/  LDGSTS.E.BYPASS.LTC128B.128 [R201+0x6100], [R142.64], !P6 ;  /* 0x061000008ec97fae */ /* 0x0003e2000f101d56 */
        /* <DEDUP_REMOVED lines=9> */
.L_x_182:
[----:B-1----:R-:W-:Y:S01]  /*5e00*/  IMAD.MOV.U32 R137, RZ, RZ, R203 ;  /* 0x000000ffff897224 */ /* 0x002fe200078e00cb */
[----:B------:R-:W-:Y:S01]  /*5e10*/  PLOP3.LUT P2, PT, PT, PT, UP2, 0x80, 0x0 ;  /* 0x000000000000781c */ /* 0x000fe20003f4f028 */
[----:B------:R-:W0:Y:S01]  /*5e20*/  LDGDEPBAR ;  /* 0x00000000000079af */ /* 0x000e220000000000 */
[----:B------:R-:W-:Y:S01]  /*5e30*/  PLOP3.LUT P0, PT, PT, PT, UP2, 0x80, 0x0 ;  /* 0x000000000000781c */ /* 0x000fe20003f0f028 */
[----:B------:R-:W-:Y:S06]  /*5e40*/  USHF.L.U32 UR5, UR21, 0x6, URZ ;  /* 0x0000000615057899 */ /* 0x000fec000800063f */
[----:B------:R-:W-:Y:S04]  /*5e50*/  IMAD.U32 R133, RZ, RZ, UR5 ;  /* 0x00000005ff857e24 */ /* 0x000fe8000f8e00ff */
[----:B------:R-:W-:Y:S01]  /*5e60*/  @P2 IMAD.HI.U32 R0, R203, c[0x0][0x2c8], RZ ;  /* 0x0000b200cb002a27 */ /* 0x000fe200078e00ff */
[----:B------:R-:W-:Y:S04]  /*5e70*/  IADD3 R133, -R204, 0x1, -R133 ;  /* 0x00000001cc857810 */ /* 0x000fe80007ffe985 */
[----:B------:R-:W-:Y:S01]  /*5e80*/  @P0 SHF.R.U32.HI R137, RZ, c[0x0][0x2cc], R0 ;  /* 0x0000b300ff890a19 */ /* 0x000fe20000011600 */
[----:B------:R-:W-:Y:S01]  /*5e90*/  IMAD.U32 R0, RZ, RZ, UR20 ;  /* 0x00000014ff007e24 */ /* 0x000fe2000f8e00ff */
[----:B------:R-:W-:Y:S03]  /*5ea0*/  PLOP3.LUT P0, PT, PT, PT, UP1, 0x40, 0x0 ;  /* 0x000000000000781c */ /* 0x000fe60003f0e818 */
[----:B------:R-:W1:Y:S01]  /*5eb0*/  SHFL.IDX PT, R139, R137, RZ, 0x1c1f ;  /* 0x001c1fff898b7589 */ /* 0x000e6200000e0000 */
[----:B------:R-:W-:Y:S05]  /*5ec0*/  IMAD R133, R0, c[0x0][0x1d0], R133 ;  /* 0x0000740000857a24 */ /* 0x000fea00078e0285 */
[----:B------:R-:W-:Y:S04]  /*5ed0*/  IADD3 R0, R133, -c[0x0][0x168], RZ ;  /* 0x80005a0085007a10 */ /* 0x000fe80007ffe0ff */
[C---:B------:R-:W-:Y:S02]  /*5ee0*/  IADD3 R132, R0.reuse, c[0x0][0x328], RZ ;  /* 0x0000ca0000847a10 */ /* 0x040fe40007ffe0ff */
[----:B------:R-:W-:Y:S03]  /*5ef0*/  IADD3 R0, R0, UR12, RZ ;  /* 0x0000000c00007c10 */ /* 0x000fe6000fffe0ff */
[--C-:B-1----:R-:W-:Y:S02]  /*5f00*/  IMAD.IADD R135, R132, 0x1, R139.reuse ;  /* 0x0000000184877824 */ /* 0x102fe400078e028b */
[----:B------:R-:W-:Y:S01]  /*5f10*/  IMAD.IADD R133, R0, 0x1, R139 ;  /* 0x0000000100857824 */ /* 0x000fe200078e028b */
[----:B------:R-:W-:-:S05]  /*5f20*/  @P0 BRA `(.L_x_183) ;  /* 0x000001b000000947 */ /* 0x000fca0003800000 */
[----:B------:R-:W-:Y:S01]  /*5f30*/  MOV R134, UR20 ;  /* 0x0000001400867c02 */ /* 0x000fe20008000f00 */
[----:B------:R-:W-:Y:S04]  /*5f40*/  BSSY B0, `(.L_x_184) ;  /* 0x0000013000007945 */ /* 0x000fe80003800000 */
[----:B------:R-:W-:Y:S05]  /*5f50*/  IMAD R139, R134, c[0x0][0x1d0], R139 ;  /* 0x00007400868b7a24 */ /* 0x000fea00078e028b */
[----:B------:R-:W-:Y:S04]  /*5f60*/  IADD3 R139, R139, -c[0x0][0x168], RZ ;  /* 0x80005a008b8b7a10 */ /* 0x000fe80007ffe0ff */
[----:B------:R-:W-:Y:S11]  /*5f70*/  ISETP.GT.AND P0, PT, R139, -0x1, PT ;  /* 0xffffffff8b00780c */ /* 0x000ff60003f04270 */
[----:B------:R-:W-:Y:S02]  /*5f80*/  @!UPT UIADD3 URZ, URZ, URZ, URZ ;  /* 0x0000003f3f3ff290 */ /* 0x000fe4000fffe03f */
[----:B------:R-:W-:-:S05]  /*5f90*/  @P0 BRA `(.L_x_185) ;  /* 0x0000008000000947 */ /* 0x000fca0003800000 */
[----:B------:R-:W-:Y:S01]  /*5fa0*/  LOP3.LUT R139, RZ, R139, RZ, 0x33, !PT ;  /* 0x0000008bff8b7212 */ /* 0x000fe200078e33ff */
[----:B------:R-:W-:Y:S05]  /*5fb0*/  IMAD.MOV.U32 R134, RZ, RZ, c[0x0][0x32c] ;  /* 0x0000cb00ff867624 */ /* 0x000fea00078e00ff */
[----:B------:R-:W-:Y:S11]  /*5fc0*/  ISETP.NE.AND P0, PT, R134, 0x1, PT ;  /* 0x000000018600780c */ /* 0x000ff60003f05270 */
[----:B------:R-:W-:Y:S02]  /*5fd0*/  @!UPT UIADD3 URZ, URZ, URZ, URZ ;  /* 0x0000003f3f3ff290 */ /* 0x000fe4000fffe03f */
[----:B------:R-:W-:Y:S05]  /*5fe0*/  @P0 IMAD.HI.U32 R134, R139, c[0x0][0x330], RZ ;  /* 0x0000cc008b860a27 */ /* 0x000fea00078e00ff */
[----:B------:R-:W-:Y:S04]  /*5ff0*/  @P0 SHF.R.U32.HI R139, RZ, c[0x0][0x334], R134 ;  /* 0x0000cd00ff8b0a19 */ /* 0x000fe80000011686 */
[----:B------:R-:W-:Y:S01]  /*6000*/  LOP3.LUT R139, RZ, R139, RZ, 0x33, !PT ;  /* 0x0000008bff8b7212 */ /* 0x000fe200078e33ff */
[----:B------:R-:W-:-:S05]  /*6010*/  BRA `(.L_x_186) ;  /* 0x0000005000007947 */ /* 0x000fca0003800000 */
.L_x_185:
[----:B------:R-:W-:Y:S04]  /*6020*/  MOV R134, c[0x0][0x32c] ;  /* 0x0000cb0000867a02 */ /* 0x000fe80000000f00 */
[----:B------:R-:W-:Y:S11]  /*6030*/  ISETP.NE.AND P0, PT, R134, 0x1, PT ;  /* 0x000000018600780c */ /* 0x000ff60003f05270 */
[----:B------:R-:W-:Y:S02]  /*6040*/  @!UPT UIADD3 URZ, URZ, URZ, URZ ;  /* 0x0000003f3f3ff290 */ /* 0x000fe4000fffe03f */
[----:B------:R-:W-:Y:S05]  /*6050*/  @P0 IMAD.HI.U32 R134, R139, c[0x0][0x330], RZ ;  /* 0x0000cc008b860a27 */ /* 0x000fea00078e00ff */
[----:B------:R-:W-:Y:S02]  /*6060*/  @P0 SHF.R.U32.HI R139, RZ, c[0x0][0x334], R134 ;  /* 0x0000cd00ff8b0a19 */ /* 0x000fe40000011686 */
.L_x_186:
[----:B------:R-:W-:Y:S05]  /*6070*/  BSYNC B0 ;  /* 0x0000000000007941 */ /* 0x000fea0003800000 */
.L_x_184:
[----:B------:R-:W-:Y:S04]  /*6080*/  IMAD.MOV.U32 R134, RZ, RZ, c[0x0][0x32c] ;  /* 0x0000cb00ff867624 */ /* 0x000fe800078e00ff */
[----:B------:R-:W-:Y:S04]  /*6090*/  IMAD R139, R139, R134, -UR5 ;  /* 0x800000058b8b7e24 */ /* 0x000fe8000f8e0286 */
[----:B------:R-:W-:Y:S05]  /*60a0*/  IMAD.IADD R136, R139, 0x1, -R204 ;  /* 0x000000018b887824 */ /* 0x000fea00078e0acc */
[----:B------:R-:W-:Y:S02]  /*60b0*/  IADD3 R134, R136, c[0x0][0x32c], RZ ;  /* 0x0000cb0088867a10 */ /* 0x000fe40007ffe0ff */
[----:B------:R-:W-:Y:S02]  /*60c0*/  IMNMX R133, R133, R136, !PT ;  /* 0x0000008885857217 */ /* 0x000fe40007800200 */
[----:B------:R-:W-:Y:S02]  /*60d0*/  IMNMX R135, R135, R134, PT ;  /* 0x0000008687877217 */ /* 0x000fe40003800200 */
.L_x_183:
[----:B------:R-:W-:Y:S06]  /*60e0*/  UISETP.GT.AND UP0, UPT, UR21, -0x1, UPT ;  /* 0xffffffff1500788c */ /* 0x000fec000bf04270 */
[----:B------:R-:W-:Y:S02]  /*60f0*/  PLOP3.LUT P0, PT, PT, PT, UP0, 0x80, 0x0 ;  /* 0x000000000000781c */ /* 0x000fe40003f0f008 */
[----:B------:R-:W-:Y:S02]  /*6100*/  PLOP3.LUT P2, PT, PT, PT, UP0, 0x80, 0x0 ;  /* 0x000000000000781c */ /* 0x000fe40003f4f008 */
[C---:B------:R-:W-:Y:S02]  /*6110*/  ISETP.GT.AND P0, PT, R133.reuse, RZ, P0 ;  /* 0x000000ff8500720c */ /* 0x040fe40000704270 */
[----:B------:R-:W-:Y:S02]  /*6120*/  ISETP.GT.AND P2, PT, R133, 0x1, P2 ;  /* 0x000000018500780c */ /* 0x000fe40001744270 */
[C---:B------:R-:W-:Y:S02]  /*6130*/  ISETP.LT.OR P0, PT, R135.reuse, 0x1, P0 ;  /* 0x000000018700780c */ /* 0x040fe40000701670 */
[----:B------:R-:W-:Y:S02]  /*6140*/  ISETP.LT.OR P2, PT, R135, 0x2, P2 ;  /* 0x000000028700780c */ /* 0x000fe40001741670 */
[----:B------:R-:W-:Y:S02]  /*6150*/  FSEL R138, R4, -INF , !P0 ;  /* 0xff800000048a7808 */ /* 0x000fe40004000000 */
[----:B------:R-:W-:Y:S02]  /*6160*/  PLOP3.LUT P0, PT, PT, PT, UP0, 0x80, 0x0 ;  /* 0x000000000000781c */ /* 0x000fe40003f0f008 */
[----:B------:R-:W-:Y:S02]  /*6170*/  FSEL R136, R5, -INF , !P2 ;  /* 0xff80000005887808 */ /* 0x000fe40005000000 */
[----:B------:R-:W-:Y:S01]  /*6180*/  ISETP.GT.AND P0, PT, R133, 0x8, P0 ;  /* 0x000000088500780c */ /* 0x000fe20000704270 */
[----:B------:R-:W1:Y:S01]  /*6190*/  SHFL.IDX PT, R5, R137, 0x1, 0x1c1f ;  /* 0x003c1f0089057f89 */ /* 0x000e6200000e0000 */
[----:B------:R-:W-:Y:S02]  /*61a0*/  PLOP3.LUT P2, PT, PT, PT, UP0, 0x80, 0x0 ;  /* 0x000000000000781c */ /* 0x000fe40003f4f008 */
[----:B------:R-:W-:Y:S02]  /*61b0*/  ISETP.LT.OR P0, PT, R135, 0x9, P0 ;  /* 0x000000098700780c */ /* 0x000fe40000701670 */
[----:B------:R-:W-:Y:S02]  /*61c0*/  ISETP.GT.AND P2, PT, R133, 0x9, P2 ;  /* 0x000000098500780c */ /* 0x000fe40001744270 */
[----:B------:R-:W-:Y:S02]  /*61d0*/  FSEL R134, R8, -INF , !P0 ;  /* 0xff80000008867808 */ /* 0x000fe40004000000 */
[----:B------:R-:W-:Y:S02]  /*61e0*/  PLOP3.LUT P0, PT, PT, PT, UP0, 0x80, 0x0 ;  /* 0x000000000000781c */ /* 0x000fe40003f0f008 */
[----:B------:R-:W-:Y:S02]  /*61f0*/  ISETP.LT.OR P2, PT, R135, 0xa, P2 ;  /* 0x0000000a8700780c */ /* 0x000fe40001741670 */
[----:B------:R-:W-:Y:S02]  /*6200*/  ISETP.GT.AND P0, PT, R133, 0x10, P0 ;  /* 0x000000108500780c */ /* 0x000fe40000704270 */
[----:B------:R-:W-:Y:S02]  /*6210*/  FSEL R8, R9, -INF , !P2 ;  /* 0xff80000009087808 */ /* 0x000fe40005000000 */
[----:B------:R-:W-:Y:S02]  /*6220*/  ISETP.LT.OR P0, PT, R135, 0x11, P0 ;  /* 0x000000118700780c */ /* 0x000fe40000701670 */
[----:B------:R-:W-:Y:S02]  /*6230*/  PLOP3.LUT P2, PT, PT, PT, UP0, 0x80, 0x0 ;  /* 0x000000000000781c */ /* 0x000fe40003f4f008 */
[----:B------:R-:W-:Y:S02]  /*6240*/  FSEL R166, R12, -INF , !P0 ;  /* 0xff8000000ca67808 */ /* 0x000fe40004000000 */
[----:B------:R-:W-:Y:S01]  /*6250*/  PLOP3.LUT P0, PT, PT, PT, UP0, 0x80, 0x0 ;  /* 0x000000000000781c */ /* 0x000fe20003f0f008 */
[--C-:B-1----:R-:W-:Y:S01]  /*6260*/  IMAD.IADD R132, R132, 0x1, R5.reuse ;  /* 0x0000000184847824 */ /* 0x102fe200078e0205 */
[C---:B------:R-:W-:Y:S01]  /*6270*/  ISETP.GT.AND P2, PT, R133.reuse, 0x11, P2 ;  /* 0x000000118500780c */ /* 0x040fe20001744270 */
[----:B------:R-:W-:Y:S01]  /*6280*/  IMAD.IADD R0, R0, 0x1, R5 ;  /* 0x0000000100007824 */ /* 0x000fe200078e0205 */
[----:B------:R-:W-:Y:S02]  /*6290*/  ISETP.GT.AND P0, PT, R133, 0x18, P0 ;  /* 0x000000188500780c */ /* 0x000fe40000704270 */
[C---:B------:R-:W-:Y:S02]  /*62a0*/  ISETP.LT.OR P2, PT, R135.reuse, 0x12, P2 ;  /* 0x000000128700780c */ /* 0x040fe40001741670 */
[----:B------:R-:W-:Y:S02]  /*62b0*/  ISETP.LT.OR P0, PT, R135, 0x19, P0 ;  /* 0x000000198700780c */ /* 0x000fe40000701670 */
[----:B------:R-:W-:Y:S02]  /*62c0*/  FSEL R168, R13, -INF , !P2 ;  /* 0xff8000000da87808 */ /* 0x000fe40005000000 */
[----:B------:R-:W-:Y:S02]  /*62d0*/  FSEL R142, R16, -INF , !P0 ;  /* 0xff800000108e7808 */ /* 0x000fe40004000000 */
[----:B------:R-:W-:Y:S02]  /*62e0*/  PLOP3.LUT P0, PT, PT, PT, UP0, 0x80, 0x0 ;  /* 0x000000000000781c */ /* 0x000fe40003f0f008 */
[----:B------:R-:W-:Y:S02]  /*62f0*/  PLOP3.LUT P2, PT, PT, PT, UP0, 0x80, 0x0 ;  /* 0x000000000000781c */ /* 0x000fe40003f4f008 */
[C---:B------:R-:W-:Y:S02]  /*6300*/  ISETP.GT.AND P0, PT, R133.reuse, 0x20, P0 ;  /* 0x000000208500780c */ /* 0x040fe40000704270 */
[----:B------:R-:W-:Y:S02]  /*6310*/  ISETP.GT.AND P2, PT, R133, 0x19, P2 ;  /* 0x000000198500780c */ /* 0x000fe40001744270 */
[C---:B------:R-:W-:Y:S02]  /*6320*/  ISETP.LT.OR P0, PT, R135.reuse, 0x21, P0 ;  /* 0x000000218700780c */ /* 0x040fe40000701670 */
[----:B------:R-:W-:Y:S02]  /*6330*/  ISETP.LT.OR P2, PT, R135, 0x1a, P2 ;  /* 0x0000001a8700780c */ /* 0x000fe40001741670 */
[----:B------:R-:W-:Y:S02]  /*6340*/  FSEL R158, R20, -INF , !P0 ;  /* 0xff800000149e7808 */ /* 0x000fe40004000000 */
[----:B------:R-:W-:Y:S02]  /*6350*/  PLOP3.LUT P0, PT, PT, PT, UP0, 0x80, 0x0 ;  /* 0x000000000000781c */ /* 0x000fe40003f0f008 */
[----:B------:R-:W-:Y:S02]  /*6360*/  FSEL R140, R17, -INF , !P2 ;  /* 0xff800000118c7808 */ /* 0x000fe40005000000 */
        /* <DEDUP_REMOVED lines=24> */
[----:B------:R-:W-:Y:S04]  /*64f0*/  PLOP3.LUT P2, PT, PT, PT, UP0, 0x80, 0x0 ;  /* 0x000000000000781c */ /* 0x000fe80003f4f008 */
[----:B------:R-:W-:Y:S04]  /*6500*/  ISETP.GT.AND P2, PT, R133, 0x39, P2 ;  /* 0x000000398500780c */ /* 0x000fe80001744270 */
[----:B------:R-:W-:Y:S04]  /*6510*/  ISETP.LT.OR P2, PT, R135, 0x3a, P2 ;  /* 0x0000003a8700780c */ /* 0x000fe80001741670 */
[----:B------:R-:W-:Y:S01]  /*6520*/  FSEL R146, R33, -INF , !P2 ;  /* 0xff80000021927808 */ /* 0x000fe20005000000 */
        /* <DEDUP_REMOVED lines=16> */
.L_x_189:
[----:B------:R-:W-:Y:S04]  /*6630*/  MOV R4, c[0x0][0x32c] ;  /* 0x0000cb0000047a02 */ /* 0x000fe80000000f00 */
[----:B------:R-:W-:Y:S11]  /*6640*/  ISETP.NE.AND P0, PT, R4, 0x1, PT ;  /* 0x000000010400780c */ /* 0x000ff60003f05270 */
[----:B------:R-:W-:Y:S02]  /*6650*/  @!UPT UIADD3 URZ, URZ, URZ, URZ ;  /* 0x0000003f3f3ff290 */ /* 0x000fe4000fffe03f */
[----:B------:R-:W-:Y:S05]  /*6660*/  @P0 IMAD.HI.U32 R4, R5, c[0x0][0x330], RZ ;  /* 0x0000cc0005040a27 */ /* 0x000fea00078e00ff */
[----:B------:R-:W-:Y:S02]  /*6670*/  @P0 SHF.R.U32.HI R5, RZ, c[0x0][0x334], R4 ;  /* 0x0000cd00ff050a19 */ /* 0x000fe40000011604 */
.L_x_190:
[----:B------:R-:W-:Y:S05]  /*6680*/  BSYNC B0 ;  /* 0x0000000000007941 */ /* 0x000fea0003800000 */
.L_x_188:
[----:B------:R-:W-:Y:S04]  /*6690*/  IMAD.MOV.U32 R4, RZ, RZ, c[0x0][0x32c] ;  /* 0x0000cb00ff047624 */ /* 0x000fe800078e00ff */
[----:B------:R-:W-:Y:S04]  /*66a0*/  IMAD R9, R5, R4, -UR5 ;  /* 0x8000000505097e24 */ /* 0x000fe8000f8e0204 */
[----:B------:R-:W-:Y:S05]  /*66b0*/  IMAD.IADD R9, R9, 0x1, -R204 ;  /* 0x0000000109097824 */ /* 0x000fea00078e0acc */
[----:B------:R-:W-:Y:S02]  /*66c0*/  IADD3 R5, R9, c[0x0][0x32c], RZ ;  /* 0x0000cb0009057a10 */ /* 0x000fe40007ffe0ff */
[----:B------:R-:W-:Y:S02]  /*66d0*/  IMNMX R0, R0, R9, !PT ;  /* 0x0000000900007217 */ /* 0x000fe40007800200 */
[----:B------:R-:W-:Y:S02]  /*66e0*/  IMNMX R132, R132, R5, PT ;  /* 0x0000000584847217 */ /* 0x000fe40003800200 */
.L_x_187:
        /* <DEDUP_REMOVED lines=9> */
[----:B------:R-:W-:Y:S02]  /*6780*/  ISETP.GT.AND P2, PT, R0, 0x8, P2 ;  /* 0x000000080000780c */ /* 0x000fe40001744270 */
[----:B------:R-:W-:Y:S02]  /*6790*/  PLOP3.LUT P0, PT, PT, PT, UP0, 0x80, 0x0 ;  /* 0x000000000000781c */ /* 0x000fe40003f0f008 */
[----:B------:R-:W-:Y:S02]  /*67a0*/  FMNMX.FTZ R5, R138, R3, !PT ;  /* 0x000000038a057209 */ /* 0x000fe40007810000 */
[----:B------:R-:W-:Y:S02]  /*67b0*/  ISETP.GT.AND P0, PT, R0, 0x9, P0 ;  /* 0x000000090000780c */ /* 0x000fe40000704270 */
[----:B------:R-:W-:Y:S02]  /*67c0*/  ISETP.LT.OR P2, PT, R132, 0x9, P2 ;  /* 0x000000098400780c */ /* 0x000fe40001741670 */
[----:B------:R-:W-:Y:S02]  /*67d0*/  FMNMX.FTZ R5, R136, R5, !PT ;  /* 0x0000000588057209 */ /* 0x000fe40007810000 */
[----:B------:R-:W-:Y:S02]  /*67e0*/  FSEL R9, R10, -INF , !P2 ;  /* 0xff8000000a097808 */ /* 0x000fe40005000000 */
[----:B------:R-:W-:Y:S02]  /*67f0*/  ISETP.LT.OR P0, PT, R132, 0xa, P0 ;  /* 0x0000000a8400780c */ /* 0x000fe40000701670 */
[----:B------:R-:W-:Y:S02]  /*6800*/  PLOP3.LUT P2, PT, PT, PT, UP0, 0x80, 0x0 ;  /* 0x000000000000781c */ /* 0x000fe40003f4f008 */
[----:B------:R-:W-:Y:S02]  /*6810*/  FMNMX.FTZ R5, R134, R5, !PT ;  /* 0x0000000586057209 */ /* 0x000fe40007810000 */
        /* <DEDUP_REMOVED lines=18> */
[----:B------:R-:W-:Y:S02]  /*6940*/  FMNMX.FTZ R5, R140, R5, !PT ;  /* 0x000000058c057209 */ /* 0x000fe40007810000 */
[----:B------:R-:W-:Y:S02]  /*6950*/  FSEL R143, R18, -INF , !P2 ;  /* 0xff800000128f7808 */ /* 0x000fe40005000000 */
[----:B------:R-:W-:Y:S02]  /*6960*/  FMNMX.FTZ R6, R13, R6, !PT ;  /* 0x000000060d067209 */ /* 0x000fe40007810000 */
[----:B------:R-:W-:Y:S02]  /*6970*/  ISETP.LT.OR P0, PT, R132, 0x1a, P0 ;  /* 0x0000001a8400780c */ /* 0x000fe40000701670 */
[----:B------:R-:W-:Y:S02]  /*6980*/  PLOP3.LUT P2, PT, PT, PT, UP0, 0x80, 0x0 ;  /* 0x000000000000781c */ /* 0x000fe40003f4f008 */
[----:B------:R-:W-:Y:S02]  /*6990*/  FMNMX.FTZ R5, R158, R5, !PT ;  /* 0x000000059e057209 */ /* 0x000fe40007810000 */
[----:B------:R-:W-:Y:S02]  /*69a0*/  FSEL R141, R19, -INF , !P0 ;  /* 0xff800000138d7808 */ /* 0x000fe40004000000 */
[----:B------:R-:W-:Y:S02]  /*69b0*/  ISETP.GT.AND P2, PT, R0, 0x20, P2 ;  /* 0x000000200000780c */ /* 0x000fe40001744270 */
[----:B------:R-:W-:Y:S02]  /*69c0*/  FMNMX.FTZ R6, R9, R6, !PT ;  /* 0x0000000609067209 */ /* 0x000fe40007810000 */
[----:B------:R-:W-:Y:S02]  /*69d0*/  PLOP3.LUT P0, PT, PT, PT, UP0, 0x80, 0x0 ;  /* 0x000000000000781c */ /* 0x000fe40003f0f008 */
[----:B------:R-:W-:Y:S02]  /*69e0*/  FMNMX.FTZ R5, R156, R5, !PT ;  /* 0x000000059c057209 */ /* 0x000fe40007810000 */
[----:B------:R-:W-:Y:S02]  /*69f0*/  ISETP.GT.AND P0, PT, R0, 0x21, P0 ;  /* 0x000000210000780c */ /* 0x000fe40000704270 */
[----:B------:R-:W-:Y:S02]  /*6a00*/  ISETP.LT.OR P2, PT, R132, 0x21, P2 ;  /* 0x000000218400780c */ /* 0x000fe40001741670 */
[----:B------:R-:W-:Y:S02]  /*6a10*/  FMNMX.FTZ R6, R11, R6, !PT ;  /* 0x000000060b067209 */ /* 0x000fe40007810000 */
[----:B------:R-:W-:Y:S02]  /*6a20*/  FMNMX.FTZ R5, R154, R5, !PT ;  /* 0x000000059a057209 */ /* 0x000fe40007810000 */
[----:B------:R-:W-:Y:S02]  /*6a30*/  FSEL R219, R22, -INF , !P2 ;  /* 0xff80000016db7808 */ /* 0x000fe40005000000 */
[----:B------:R-:W-:Y:S02]  /*6a40*/  ISETP.LT.OR P0, PT, R132, 0x22, P0 ;  /* 0x000000228400780c */ /* 0x000fe40000701670 */
[----:B------:R-:W-:Y:S02]  /*6a50*/  FMNMX.FTZ R6, R217, R6, !PT ;  /* 0x00000006d9067209 */ /* 0x000fe40007810000 */
[----:B------:R-:W-:Y:S02]  /*6a60*/  PLOP3.LUT P2, PT, PT, PT, UP0, 0x80, 0x0 ;  /* 0x000000000000781c */ /* 0x000fe40003f4f008 */
[----:B------:R-:W-:Y:S02]  /*6a70*/  FMNMX.FTZ R4, R152, R5, !PT ;  /* 0x0000000598047209 */ /* 0x000fe40007810000 */
[----:B------:R-:W-:Y:S02]  /*6a80*/  FSEL R159, R23, -INF , !P0 ;  /* 0xff800000179f7808 */ /* 0x000fe40004000000 */
[C---:B------:R-:W-:Y:S01]  /*6a90*/  ISETP.GT.AND P2, PT, R0.reuse, 0x28, P2 ;  /* 0x000000280000780c */ /* 0x040fe20001744270 */
[----:B------:R-:W-:Y:S01]  /*6aa0*/  LDSM.16.MT88.4 R20, [R190+0x100] ;  /* 0x00010000be14783b */ /* 0x000fe20000004200 */
[----:B------:R-:W-:Y:S02]  /*6ab0*/  FMNMX.FTZ R6, R171, R6, !PT ;  /* 0x00000006ab067209 */ /* 0x000fe40007810000 */
[----:B------:R-:W-:Y:S02]  /*6ac0*/  PLOP3.LUT P0, PT, PT, PT, UP0, 0x80, 0x0 ;  /* 0x000000000000781c */ /* 0x000fe40003f0f008 */
[----:B------:R-:W-:Y:S02]  /*6ad0*/  FMNMX.FTZ R5, R151, R4, !PT ;  /* 0x0000000497057209 */ /* 0x000fe40007810000 */
[----:B------:R-:W-:Y:S02]  /*6ae0*/  FMNMX.FTZ R6, R143, R6, !PT ;  /* 0x000000068f067209 */ /* 0x000fe40007810000 */
[----:B------:R-:W-:Y:S02]  /*6af0*/  ISETP.GT.AND P0, PT, R0, 0x29, P0 ;  /* 0x000000290000780c */ /* 0x000fe40000704270 */
[----:B------:R-:W-:Y:S02]  /*6b00*/  ISETP.LT.OR P2, PT, R132, 0x29, P2 ;  /* 0x000000298400780c */ /* 0x000fe40001741670 */
        /* <DEDUP_REMOVED lines=11> */
[----:B------:R-:W-:Y:S02]  /*6bc0*/  FMNMX.FTZ R6, R159, R6, !PT ;  /* 0x000000069f067209 */ /* 0x000fe40007810000 */
[----:B------:R-:W-:Y:S01]  /*6bd0*/  ISETP.GT.AND P0, PT, R0, 0x31, P0 ;  /* 0x000000310000780c */ /* 0x000fe20000704270 */
[----:B------:R-:W1:Y:S01]  /*6be0*/  SHFL.BFLY PT, R5, R4, 0x2, 0x1f ;  /* 0x0c401f0004057f89 */ /* 0x000e6200000e0000 */
[----:B------:R-:W-:Y:S02]  /*6bf0*/  ISETP.LT.OR P2, PT, R132, 0x31, P2 ;  /* 0x000000318400780c */ /* 0x000fe40001741670 */
[----:B------:R-:W-:Y:S02]  /*6c00*/  FMNMX.FTZ R6, R157, R6, !PT ;  /* 0x000000069d067209 */ /* 0x000fe40007810000 */
[----:B------:R-:W-:Y:S02]  /*6c10*/  FSEL R149, R30, -INF , !P2 ;  /* 0xff8000001e957808 */ /* 0x000fe40005000000 */
[----:B------:R-:W-:Y:S02]  /*6c20*/  ISETP.LT.OR P0, PT, R132, 0x32, P0 ;  /* 0x000000328400780c */ /* 0x000fe40000701670 */
[----:B------:R-:W-:Y:S02]  /*6c30*/  PLOP3.LUT P2, PT, PT, PT, UP0, 0x80, 0x0 ;  /* 0x000000000000781c */ /* 0x000fe40003f4f008 */
[----:B------:R-:W-:Y:S02]  /*6c40*/  FSEL R147, R31, -INF , !P0 ;  /* 0xff8000001f937808 */ /* 0x000fe40004000000 */
[----:B------:R-:W-:Y:S01]  /*6c50*/  FMNMX.FTZ R10, R155, R6, !PT ;  /* 0x000000069b0a7209 */ /* 0x000fe20007810000 */
[----:B------:R-:W-:Y:S01]  /*6c60*/  LDSM.16.MT88.4 R28, [R189+0x100] ;  /* 0x00010000bd1c783b */ /* 0x000fe20000004200 */
[----:B------:R-:W-:Y:S02]  /*6c70*/  ISETP.GT.AND P2, PT, R0, 0x38, P2 ;  /* 0x000000380000780c */ /* 0x000fe40001744270 */
[----:B------:R-:W-:Y:S01]  /*6c80*/  PLOP3.LUT P0, PT, PT, PT, UP0, 0x80, 0x0 ;  /* 0x000000000000781c */ /* 0x000fe20003f0f008 */
[----:B------:R-:W-:Y:S01]  /*6c90*/  UISETP.GT.AND UP0, UPT, UR21, UR4, UPT ;  /* 0x000000041500728c */ /* 0x000fe2000bf04270 */
[----:B------:R-:W-:Y:S01]  /*6ca0*/  ISETP.LT.OR P2, PT, R132, 0x39, P2 ;  /* 0x000000398400780c */ /* 0x000fe20001741670 */
[----:B------:R-:W-:Y:S01]  /*6cb0*/  UIADD3 UR21, UR21, -0x1, URZ ;  /* 0xffffffff15157890 */ /* 0x000fe2000fffe03f */
[----:B------:R-:W-:Y:S02]  /*6cc0*/  ISETP.GT.AND P0, PT, R0, 0x39, P0 ;  /* 0x000000390000780c */ /* 0x000fe40000704270 */
[----:B------:R-:W-:Y:S02]  /*6cd0*/  FMNMX.FTZ R0, R149, R10, !PT ;  /* 0x0000000a95007209 */ /* 0x000fe40007810000 */
[----:B------:R-:W-:Y:S02]  /*6ce0*/  FSEL R145, R34, -INF , !P2 ;  /* 0xff80000022917808 */ /* 0x000fe40005000000 */
[----:B------:R-:W-:Y:S02]  /*6cf0*/  FMNMX.FTZ R0, R147, R0, !PT ;  /* 0x0000000093007209 */ /* 0x000fe40007810000 */
[----:B------:R-:W-:Y:S02]  /*6d00*/  ISETP.LT.OR P0, PT, R132, 0x3a, P0 ;  /* 0x0000003a8400780c */ /* 0x000fe40000701670 */
[----:B------:R-:W-:Y:S02]  /*6d10*/  FMNMX.FTZ R0, R145, R0, !PT ;  /* 0x0000000091007209 */ /* 0x000fe40007810000 */
[----:B------:R-:W-:Y:S04]  /*6d20*/  FSEL R133, R35, -INF , !P0 ;  /* 0xff80000023857808 */ /* 0x000fe80004000000 */
[----:B------:R-:W-:Y:S02]  /*6d30*/  FMNMX.FTZ R7, R133, R0, !PT ;  /* 0x0000000085077209 */ /* 0x000fe40007810000 */
[----:B-1----:R-:W-:Y:S03]  /*6d40*/  FMNMX.FTZ R6, R4, R5, !PT ;  /* 0x0000000504067209 */ /* 0x002fe60007810000 */
[----:B------:R-:W1:Y:S08]  /*6d50*/  SHFL.BFLY PT, R4, R7, 0x2, 0x1f ;  /* 0x0c401f0007047f89 */ /* 0x000e7000000e0000 */
[----:B------:R-:W2:Y:S01]  /*6d60*/  SHFL.BFLY PT, R15, R6, 0x1, 0x1f ;  /* 0x0c201f00060f7f89 */ /* 0x000ea200000e0000 */
[----:B-1----:R-:W-:Y:S07]  /*6d70*/  FMNMX.FTZ R5, R7, R4, !PT ;  /* 0x0000000407057209 */ /* 0x002fee0007810000 */
[----:B------:R-:W1:Y:S01]  /*6d80*/  SHFL.BFLY PT, R132, R5, 0x1, 0x1f ;  /* 0x0c201f0005847f89 */ /* 0x000e6200000e0000 */
[----:B--2---:R-:W-:Y:S04]  /*6d90*/  FMNMX.FTZ R0, R6, R15, !PT ;  /* 0x0000000f06007209 */ /* 0x004fe80007810000 */
[C---:B------:R-:W-:Y:S01]  /*6da0*/  FSETP.NEU.FTZ.AND P0, PT, R0.reuse, -INF , PT ;  /* 0xff8000000000780b */ /* 0x040fe20003f1d000 */
[C---:B------:R-:W-:Y:S03]  /*6db0*/  FMUL.FTZ R153, R0.reuse, c[0x0][0x2d0] ;  /* 0x0000b40000997a20 */ /* 0x040fe60000410000 */
[----:B------:R-:W-:Y:S02]  /*6dc0*/  FSEL R4, R0, RZ, P0 ;  /* 0x000000ff00047208 */ /* 0x000fe40000000000 */
[----:B------:R-:W-:Y:S03]  /*6dd0*/  FSEL R153, R153, RZ, P0 ;  /* 0x000000ff99997208 */ /* 0x000fe60000000000 */
[----:B------:R-:W-:Y:S02]  /*6de0*/  FADD.FTZ R3, -R4, R3 ;  /* 0x0000000304037221 */ /* 0x000fe40000010100 */
[--C-:B------:R-:W-:Y:S02]  /*6df0*/  FFMA.FTZ R160, R138, c[0x0][0x2d0], -R153.reuse ;  /* 0x0000b4008aa07a23 */ /* 0x100fe40000010899 */
[--C-:B------:R-:W-:Y:S02]  /*6e00*/  FFMA.FTZ R135, R136, c[0x0][0x2d0], -R153.reuse ;  /* 0x0000b40088877a23 */ /* 0x100fe40000010899 */
[--C-:B------:R-:W-:Y:S01]  /*6e10*/  FFMA.FTZ R134, R134, c[0x0][0x2d0], -R153.reuse ;  /* 0x0000b40086867a23 */ /* 0x100fe20000010899 */
[----:B-1----:R-:W-:Y:S01]  /*6e20*/  FMNMX.FTZ R132, R5, R132, !PT ;  /* 0x0000008405847209 */ /* 0x002fe20007810000 */
[--C-:B------:R-:W-:Y:S01]  /*6e30*/  FFMA.FTZ R161, R8, c[0x0][0x2d0], -R153.reuse ;  /* 0x0000b40008a17a23 */ /* 0x100fe20000010899 */
[----:B------:R-:W-:Y:S01]  /*6e40*/  MUFU.EX2 R160, R160 ;  /* 0x000000a000a07308 */ /* 0x000fe20000000800 */
[----:B------:R-:W-:Y:S01]  /*6e50*/  FMUL.FTZ R6, R3, c[0x0][0x2d0] ;  /* 0x0000b40003067a20 */ /* 0x000fe20000410000 */
[C---:B------:R-:W-:Y:S01]  /*6e60*/  FSETP.NEU.FTZ.AND P0, PT, R132.reuse, -INF , PT ;  /* 0xff8000008400780b */ /* 0x040fe20003f1d000 */
[----:B------:R-:W-:Y:S02]  /*6e70*/  FMUL.FTZ R144, R132, c[0x0][0x2d0] ;  /* 0x0000b40084907a20 */ /* 0x000fe40000410000 */
[--C-:B------:R-:W-:Y:S01]  /*6e80*/  FFMA.FTZ R169, R140, c[0x0][0x2d0], -R153.reuse ;  /* 0x0000b4008ca97a23 */ /* 0x100fe20000010899 */
[----:B------:R-:W-:Y:S01]  /*6e90*/  FSEL R5, R132, RZ, P0 ;  /* 0x000000ff84057208 */ /* 0x000fe20000000000 */
[--C-:B------:R-:W-:Y:S01]  /*6ea0*/  FFMA.FTZ R220, R158, c[0x0][0x2d0], -R153.reuse ;  /* 0x0000b4009edc7a23 */ /* 0x100fe20000010899 */
[----:B------:R-:W-:Y:S01]  /*6eb0*/  FSEL R144, R144, RZ, P0 ;  /* 0x000000ff90907208 */ /* 0x000fe20000000000 */
[--C-:B------:R-:W-:Y:S01]  /*6ec0*/  FFMA.FTZ R221, R156, c[0x0][0x2d0], -R153.reuse ;  /* 0x0000b4009cdd7a23 */ /* 0x100fe20000010899 */
[----:B------:R-:W1:Y:S01]  /*6ed0*/  MUFU.EX2 R135, R135 ;  /* 0x0000008700877308 */ /* 0x000e620000000800 */
[----:B------:R-:W-:Y:S01]  /*6ee0*/  FADD.FTZ R5, -R5, R2 ;  /* 0x0000000205057221 */ /* 0x000fe20000010100 */
[----:B------:R-:W-:Y:S01]  /*6ef0*/  PLOP3.LUT P0, PT, PT, PT, UP0, 0x80, 0x0 ;  /* 0x000000000000781c */ /* 0x000fe20003f0f008 */
[--C-:B------:R-:W-:Y:S02]  /*6f00*/  FFMA.FTZ R164, R13, c[0x0][0x2d0], -R144.reuse ;  /* 0x0000b4000da47a23 */ /* 0x100fe40000010890 */
[----:B------:R-:W2:Y:S01]  /*6f10*/  LDSM.16.MT88.4 R12, [R195+0x100] ;  /* 0x00010000c30c783b */ /* 0x000ea20000004200 */
[--C-:B------:R-:W-:Y:S02]  /*6f20*/  FFMA.FTZ R165, R17, c[0x0][0x2d0], -R144.reuse ;  /* 0x0000b40011a57a23 */ /* 0x100fe40000010890 */
[--C-:B------:R-:W-:Y:S02]  /*6f30*/  FFMA.FTZ R163, R9, c[0x0][0x2d0], -R144.reuse ;  /* 0x0000b40009a37a23 */ /* 0x100fe40000010890 */
[--C-:B------:R-:W-:Y:S01]  /*6f40*/  FFMA.FTZ R162, R11, c[0x0][0x2d0], -R144.reuse ;  /* 0x0000b4000ba27a23 */ /* 0x100fe20000010890 */
[----:B------:R-:W-:Y:S01]  /*6f50*/  MUFU.EX2 R134, R134 ;  /* 0x0000008600867308 */ /* 0x000fe20000000800 */
[----:B------:R-:W-:Y:S02]  /*6f60*/  FMUL.FTZ R2, R5, c[0x0][0x2d0] ;  /* 0x0000b40005027a20 */ /* 0x000fe40000410000 */
[--C-:B------:R-:W-:Y:S02]  /*6f70*/  FFMA.FTZ R218, R141, c[0x0][0x2d0], -R144.reuse ;  /* 0x0000b4008dda7a23 */ /* 0x100fe40000010890 */
[--C-:B------:R-:W-:Y:S02]  /*6f80*/  FFMA.FTZ R222, R154, c[0x0][0x2d0], -R153.reuse ;  /* 0x0000b4009ade7a23 */ /* 0x100fe40000010899 */
[--C-:B------:R-:W-:Y:S02]  /*6f90*/  FFMA.FTZ R223, R152, c[0x0][0x2d0], -R153.reuse ;  /* 0x0000b40098df7a23 */ /* 0x100fe40000010899 */
[--C-:B------:R-:W-:Y:S01]  /*6fa0*/  FFMA.FTZ R224, R159, c[0x0][0x2d0], -R144.reuse ;  /* 0x0000b4009fe07a23 */ /* 0x100fe20000010890 */
[----:B------:R-:W3:Y:S01]  /*6fb0*/  MUFU.EX2 R161, R161 ;  /* 0x000000a100a17308 */ /* 0x000ee20000000800 */
[--C-:B------:R-:W-:Y:S01]  /*6fc0*/  FFMA.FTZ R225, R157, c[0x0][0x2d0], -R144.reuse ;  /* 0x0000b4009de17a23 */ /* 0x100fe20000010890 */
[----:B-1----:R-:W-:Y:S01]  /*6fd0*/  F2FP.PACK_AB R136, R135, R160 ;  /* 0x000000a08788723e */ /* 0x002fe200000000ff */
[----:B------:R-:W-:Y:S01]  /*6fe0*/  LDSM.16.MT88.4 R156, [R195+0x5900] ;  /* 0x00590000c39c783b */ /* 0x000fe20000004200 */
[--C-:B------:R-:W-:Y:S02]  /*6ff0*/  FFMA.FTZ R226, R155, c[0x0][0x2d0], -R144.reuse ;  /* 0x0000b4009be27a23 */ /* 0x100fe40000010890 */
[--C-:B------:R-:W-:Y:S02]  /*7000*/  FFMA.FTZ R227, R151, c[0x0][0x2d0], -R153.reuse ;  /* 0x0000b40097e37a23 */ /* 0x100fe40000010899 */
[--C-:B------:R-:W-:Y:S02]  /*7010*/  FFMA.FTZ R228, R150, c[0x0][0x2d0], -R153.reuse ;  /* 0x0000b40096e47a23 */ /* 0x100fe40000010899 */
[----:B------:R-:W1:Y:S01]  /*7020*/  MUFU.EX2 R3, R6 ;  /* 0x0000000600037308 */ /* 0x000e620000000800 */
[--C-:B------:R-:W-:Y:S02]  /*7030*/  FFMA.FTZ R229, R148, c[0x0][0x2d0], -R153.reuse ;  /* 0x0000b40094e57a23 */ /* 0x100fe40000010899 */
[--C-:B------:R-:W-:Y:S02]  /*7040*/  FFMA.FTZ R231, R149, c[0x0][0x2d0], -R144.reuse ;  /* 0x0000b40095e77a23 */ /* 0x100fe40000010890 */
[----:B------:R-:W-:Y:S01]  /*7050*/  LDSM.16.MT88.4 R148, [R189+0x3900] ;  /* 0x00390000bd94783b */ /* 0x000fe20000004200 */
[--C-:B------:R-:W-:Y:S02]  /*7060*/  FFMA.FTZ R232, R147, c[0x0][0x2d0], -R144.reuse ;  /* 0x0000b40093e87a23 */ /* 0x100fe40000010890 */
[--C-:B------:R-:W-:Y:S02]  /*7070*/  FFMA.FTZ R233, R145, c[0x0][0x2d0], -R144.reuse ;  /* 0x0000b40091e97a23 */ /* 0x100fe40000010890 */
[----:B------:R-:W-:Y:S01]  /*7080*/  MUFU.EX2 R165, R165 ;  /* 0x000000a500a57308 */ /* 0x000fe20000000800 */
[--C-:B------:R-:W-:Y:S02]  /*7090*/  FFMA.FTZ R166, R166, c[0x0][0x2d0], -R153.reuse ;  /* 0x0000b400a6a67a23 */ /* 0x100fe40000010899 */
[--C-:B------:R-:W-:Y:S01]  /*70a0*/  FFMA.FTZ R167, R168, c[0x0][0x2d0], -R153.reuse ;  /* 0x0000b400a8a77a23 */ /* 0x100fe20000010899 */
[----:B---3--:R-:W-:Y:S01]  /*70b0*/  F2FP.PACK_AB R138, R161, R134 ;  /* 0x00000086a18a723e */ /* 0x008fe200000000ff */
[--C-:B------:R-:W-:Y:S02]  /*70c0*/  FFMA.FTZ R168, R142, c[0x0][0x2d0], -R153.reuse ;  /* 0x0000b4008ea87a23 */ /* 0x100fe40000010899 */
[----:B------:R-:W-:Y:S02]  /*70d0*/  FFMA.FTZ R153, R146, c[0x0][0x2d0], -R153 ;  /* 0x0000b40092997a23 */ /* 0x000fe40000010899 */
[--C-:B------:R-:W-:Y:S01]  /*70e0*/  FFMA.FTZ R170, R217, c[0x0][0x2d0], -R144.reuse ;  /* 0x0000b400d9aa7a23 */ /* 0x100fe20000010890 */
[----:B------:R-:W3:Y:S01]  /*70f0*/  MUFU.EX2 R164, R164 ;  /* 0x000000a400a47308 */ /* 0x000ee20000000800 */
[--C-:B------:R-:W-:Y:S02]  /*7100*/  FFMA.FTZ R217, R143, c[0x0][0x2d0], -R144.reuse ;  /* 0x0000b4008fd97a23 */ /* 0x100fe40000010890 */
[----:B------:R-:W-:Y:S01]  /*7110*/  LDSM.16.MT88.4 R140, [R189+0x2900] ;  /* 0x00290000bd8c783b */ /* 0x000fe20000004200 */
[C---:B-1----:R-:W-:Y:S02]  /*7120*/  FMUL.FTZ R4, R3.reuse, R128 ;  /* 0x0000008003047220 */ /* 0x042fe40000410000 */
[C---:B------:R-:W-:Y:S02]  /*7130*/  FMUL.FTZ R5, R3.reuse, R129 ;  /* 0x0000008103057220 */ /* 0x040fe40000410000 */
[C---:B------:R-:W-:Y:S02]  /*7140*/  FMUL.FTZ R8, R3.reuse, R100 ;  /* 0x0000006403087220 */ /* 0x040fe40000410000 */
[----:B------:R-:W-:Y:S01]  /*7150*/  MUFU.EX2 R163, R163 ;  /* 0x000000a300a37308 */ /* 0x000fe20000000800 */
[C---:B------:R-:W-:Y:S02]  /*7160*/  FMUL.FTZ R9, R3.reuse, R101 ;  /* 0x0000006503097220 */ /* 0x040fe40000410000 */
[C---:B------:R-:W-:Y:S02]  /*7170*/  FMUL.FTZ R16, R3.reuse, R108 ;  /* 0x0000006c03107220 */ /* 0x040fe40000410000 */
[C---:B------:R-:W-:Y:S02]  /*7180*/  FMUL.FTZ R17, R3.reuse, R109 ;  /* 0x0000006d03117220 */ /* 0x040fe40000410000 */
[C---:B------:R-:W-:Y:S02]  /*7190*/  FMUL.FTZ R24, R3.reuse, R116 ;  /* 0x0000007403187220 */ /* 0x040fe40000410000 */
[C---:B------:R-:W-:Y:S01]  /*71a0*/  FMUL.FTZ R25, R3.reuse, R117 ;  /* 0x0000007503197220 */ /* 0x040fe20000410000 */
[----:B------:R-:W1:Y:S01]  /*71b0*/  MUFU.EX2 R162, R162 ;  /* 0x000000a200a27308 */ /* 0x000e620000000800 */
[C---:B------:R-:W-:Y:S02]  /*71c0*/  FMUL.FTZ R32, R3.reuse, R124 ;  /* 0x0000007c03207220 */ /* 0x040fe40000410000 */
[C---:B------:R-:W-:Y:S01]  /*71d0*/  FMUL.FTZ R33, R3.reuse, R125 ;  /* 0x0000007d03217220 */ /* 0x040fe20000410000 */
[----:B---3--:R-:W-:Y:S01]  /*71e0*/  F2FP.PACK_AB R137, R164, R165 ;  /* 0x000000a5a489723e */ /* 0x008fe200000000ff */
[C---:B------:R-:W-:Y:S02]  /*71f0*/  FMUL.FTZ R36, R3.reuse, R36 ;  /* 0x0000002403247220 */ /* 0x040fe40000410000 */
[C---:B------:R-:W-:Y:S02]  /*7200*/  FMUL.FTZ R37, R3.reuse, R37 ;  /* 0x0000002503257220 */ /* 0x040fe40000410000 */
[C---:B------:R-:W-:Y:S01]  /*7210*/  FMUL.FTZ R40, R3.reuse, R40 ;  /* 0x0000002803287220 */ /* 0x040fe20000410000 */
[----:B------:R-:W3:Y:S01]  /*7220*/  MUFU.EX2 R2, R2 ;  /* 0x0000000200027308 */ /* 0x000ee20000000800 */
[C---:B------:R-:W-:Y:S02]  /*7230*/  FMUL.FTZ R41, R3.reuse, R41 ;  /* 0x0000002903297220 */ /* 0x040fe40000410000 */
[C---:B------:R-:W-:Y:S02]  /*7240*/  FMUL.FTZ R44, R3.reuse, R44 ;  /* 0x0000002c032c7220 */ /* 0x040fe40000410000 */
[C---:B------:R-:W-:Y:S02]  /*7250*/  FMUL.FTZ R45, R3.reuse, R45 ;  /* 0x0000002d032d7220 */ /* 0x040fe40000410000 */
[C---:B------:R-:W-:Y:S02]  /*7260*/  FMUL.FTZ R48, R3.reuse, R48 ;  /* 0x0000003003307220 */ /* 0x040fe40000410000 */
[C---:B------:R-:W-:Y:S01]  /*7270*/  FMUL.FTZ R49, R3.reuse, R49 ;  /* 0x0000003103317220 */ /* 0x040fe20000410000 */
[----:B------:R4:W-:Y:S01]  /*7280*/  MUFU.EX2 R230, R153 ;  /* 0x0000009900e67308 */ /* 0x0009e20000000800 */
[C---:B------:R-:W-:Y:S02]  /*7290*/  FMUL.FTZ R52, R3.reuse, R52 ;  /* 0x0000003403347220 */ /* 0x040fe40000410000 */
[C---:B------:R-:W-:Y:S01]  /*72a0*/  FMUL.FTZ R53, R3.reuse, R53 ;  /* 0x0000003503357220 */ /* 0x040fe20000410000 */
[----:B-1----:R-:W-:Y:S01]  /*72b0*/  F2FP.PACK_AB R139, R162, R163 ;  /* 0x000000a3a28b723e */ /* 0x002fe200000000ff */
[C---:B------:R-:W-:Y:S02]  /*72c0*/  FMUL.FTZ R56, R3.reuse, R56 ;  /* 0x0000003803387220 */ /* 0x040fe40000410000 */
[C---:B------:R-:W-:Y:S02]  /*72d0*/  FMUL.FTZ R57, R3.reuse, R57 ;  /* 0x0000003903397220 */ /* 0x040fe40000410000 */
[C---:B------:R-:W-:Y:S01]  /*72e0*/  FMUL.FTZ R60, R3.reuse, R60 ;  /* 0x0000003c033c7220 */ /* 0x040fe20000410000 */
[----:B------:R-:W-:Y:S01]  /*72f0*/  MUFU.EX2 R166, R166 ;  /* 0x000000a600a67308 */ /* 0x000fe20000000800 */
[C---:B------:R-:W-:Y:S02]  /*7300*/  FMUL.FTZ R61, R3.reuse, R61 ;  /* 0x0000003d033d7220 */ /* 0x040fe40000410000 */
[C---:B------:R-:W-:Y:S02]  /*7310*/  FMUL.FTZ R64, R3.reuse, R64 ;  /* 0x0000004003407220 */ /* 0x040fe40000410000 */
[C---:B---3--:R-:W-:Y:S02]  /*7320*/  FMUL.FTZ R6, R2.reuse, R130 ;  /* 0x0000008202067220 */ /* 0x048fe40000410000 */
[C---:B------:R-:W-:Y:S02]  /*7330*/  FMUL.FTZ R7, R2.reuse, R131 ;  /* 0x0000008302077220 */ /* 0x040fe40000410000 */
[----:B------:R-:W-:Y:S01]  /*7340*/  LDSM.16.MT88.4 R128, [R190+0x2900] ;  /* 0x00290000be80783b */ /* 0x000fe20000004200 */
[C---:B------:R-:W-:Y:S01]  /*7350*/  FMUL.FTZ R10, R2.reuse, R102 ;  /* 0x00000066020a7220 */ /* 0x040fe20000410000 */
[----:B------:R-:W1:Y:S01]  /*7360*/  MUFU.EX2 R167, R167 ;  /* 0x000000a700a77308 */ /* 0x000e620000000800 */
[C---:B------:R-:W-:Y:S02]  /*7370*/  FMUL.FTZ R11, R2.reuse, R103 ;  /* 0x00000067020b7220 */ /* 0x040fe40000410000 */
[C---:B--2---:R-:W-:Y:S03]  /*7380*/  HMMA.16816.F32 R4, R136.reuse, R12, R4 ;  /* 0x0000000c8804723c */ /* 0x044fe60000001804 */
[----:B------:R-:W2:Y:S02]  /*7390*/  LDSM.16.MT88.4 R100, [R188+0x100] ;  /* 0x00010000bc64783b */ /* 0x000ea40000004200 */
[C---:B------:R-:W-:Y:S02]  /*73a0*/  FMUL.FTZ R18, R2.reuse, R110 ;  /* 0x0000006e02127220 */ /* 0x040fe40000410000 */
[C---:B------:R-:W-:Y:S01]  /*73b0*/  FMUL.FTZ R12, R3.reuse, R104 ;  /* 0x00000068030c7220 */ /* 0x040fe20000410000 */
[C---:B------:R-:W-:Y:S01]  /*73c0*/  HMMA.16816.F32 R8, R136.reuse, R14, R8 ;  /* 0x0000000e8808723c */ /* 0x040fe20000001808 */
[----:B------:R-:W-:Y:S02]  /*73d0*/  MUFU.EX2 R168, R168 ;  /* 0x000000a800a87308 */ /* 0x000fe40000000800 */
[----:B----4-:R-:W-:Y:S01]  /*73e0*/  LDSM.16.MT88.4 R152, [R188+0x3900] ;  /* 0x00390000bc98783b */ /* 0x010fe20000004200 */
[C---:B------:R-:W-:Y:S02]  /*73f0*/  FMUL.FTZ R13, R3.reuse, R105 ;  /* 0x00000069030d7220 */ /* 0x040fe40000410000 */
[C---:B------:R-:W-:Y:S02]  /*7400*/  FMUL.FTZ R19, R2.reuse, R111 ;  /* 0x0000006f02137220 */ /* 0x040fe40000410000 */
[C---:B------:R-:W-:Y:S03]  /*7410*/  FMUL.FTZ R14, R2.reuse, R106 ;  /* 0x0000006a020e7220 */ /* 0x040fe60000410000 */
[----:B------:R-:W-:Y:S01]  /*7420*/  LDSM.16.MT88.4 R108, [R190+0x2100] ;  /* 0x00210000be6c783b */ /* 0x000fe20000004200 */
[C---:B------:R-:W-:Y:S01]  /*7430*/  FMUL.FTZ R15, R2.reuse, R107 ;  /* 0x0000006b020f7220 */ /* 0x040fe20000410000 */
[----:B------:R-:W3:Y:S01]  /*7440*/  MUFU.EX2 R169, R169 ;  /* 0x000000a900a97308 */ /* 0x000ee20000000800 */
[C---:B------:R-:W-:Y:S02]  /*7450*/  FMUL.FTZ R26, R2.reuse, R118 ;  /* 0x00000076021a7220 */ /* 0x040fe40000410000 */
[C---:B------:R-:W-:Y:S02]  /*7460*/  FMUL.FTZ R27, R2.reuse, R119 ;  /* 0x00000077021b7220 */ /* 0x040fe40000410000 */
[C---:B------:R-:W-:Y:S01]  /*7470*/  FMUL.FTZ R34, R2.reuse, R126 ;  /* 0x0000007e02227220 */ /* 0x040fe20000410000 */
[C---:B------:R-:W-:Y:S01]  /*7480*/  HMMA.16816.F32 R12, R136.reuse, R20, R12 ;  /* 0x00000014880c723c */ /* 0x040fe2000000180c */
[----:B------:R-:W4:Y:S02]  /*7490*/  LDSM.16.MT88.4 R104, [R195+0x2100] ;  /* 0x00210000c368783b */ /* 0x000f240000004200 */
[C---:B------:R-:W-:Y:S01]  /*74a0*/  FMUL.FTZ R35, R2.reuse, R127 ;  /* 0x0000007f02237220 */ /* 0x040fe20000410000 */
[----:B------:R-:W-:Y:S01]  /*74b0*/  MUFU.EX2 R170, R170 ;  /* 0x000000aa00aa7308 */ /* 0x000fe20000000800 */
[C---:B------:R-:W-:Y:S02]  /*74c0*/  FMUL.FTZ R38, R2.reuse, R38 ;  /* 0x0000002602267220 */ /* 0x040fe40000410000 */
[C---:B------:R-:W-:Y:S01]  /*74d0*/  FMUL.FTZ R20, R3.reuse, R112 ;  /* 0x0000007003147220 */ /* 0x040fe20000410000 */
[C---:B------:R-:W-:Y:S01]  /*74e0*/  HMMA.16816.F32 R16, R136.reuse, R22, R16 ;  /* 0x000000168810723c */ /* 0x040fe20000001810 */
[----:B------:R-:W-:Y:S03]  /*74f0*/  LDSM.16.MT88.4 R116, [R190+0x900] ;  /* 0x00090000be74783b */ /* 0x000fe60000004200 */
[C---:B------:R-:W-:Y:S02]  /*7500*/  FMUL.FTZ R21, R3.reuse, R113 ;  /* 0x0000007103157220 */ /* 0x040fe40000410000 */
[C---:B------:R-:W-:Y:S01]  /*7510*/  FMUL.FTZ R39, R2.reuse, R39 ;  /* 0x0000002702277220 */ /* 0x040fe20000410000 */
[----:B------:R-:W-:Y:S01]  /*7520*/  MUFU.EX2 R217, R217 ;  /* 0x000000d900d97308 */ /* 0x000fe20000000800 */
[C---:B------:R-:W-:Y:S01]  /*7530*/  FMUL.FTZ R22, R2.reuse, R114 ;  /* 0x0000007202167220 */ /* 0x040fe20000410000 */
[----:B------:R-:W-:Y:S03]  /*7540*/  LDSM.16.MT88.4 R124, [R195+0x2900] ;  /* 0x00290000c37c783b */ /* 0x000fe60000004200 */
[C---:B------:R-:W-:Y:S02]  /*7550*/  FMUL.FTZ R23, R2.reuse, R115 ;  /* 0x0000007302177220 */ /* 0x040fe40000410000 */
[C---:B------:R-:W-:Y:S02]  /*7560*/  FMUL.FTZ R42, R2.reuse, R42 ;  /* 0x0000002a022a7220 */ /* 0x040fe40000410000 */
[C---:B------:R-:W-:Y:S01]  /*7570*/  FMUL.FTZ R43, R2.reuse, R43 ;  /* 0x0000002b022b7220 */ /* 0x040fe20000410000 */
[----:B------:R-:W-:Y:S01]  /*7580*/  LDSM.16.MT88.4 R112, [R195+0x900] ;  /* 0x00090000c370783b */ /* 0x000fe20000004200 */
[C---:B------:R-:W-:Y:S01]  /*7590*/  FMUL.FTZ R46, R2.reuse, R46 ;  /* 0x0000002e022e7220 */ /* 0x040fe20000410000 */
[C---:B------:R-:W-:Y:S01]  /*75a0*/  HMMA.16816.F32 R20, R136.reuse, R28, R20 ;  /* 0x0000001c8814723c */ /* 0x040fe20000001814 */
[----:B------:R-:W5:Y:S02]  /*75b0*/  MUFU.EX2 R218, R218 ;  /* 0x000000da00da7308 */ /* 0x000f640000000800 */
[C---:B------:R-:W-:Y:S02]  /*75c0*/  FMUL.FTZ R47, R2.reuse, R47 ;  /* 0x0000002f022f7220 */ /* 0x040fe40000410000 */
[C---:B------:R-:W-:Y:S02]  /*75d0*/  FMUL.FTZ R50, R2.reuse, R50 ;  /* 0x0000003202327220 */ /* 0x040fe40000410000 */
[C---:B------:R-:W-:Y:S01]  /*75e0*/  FMUL.FTZ R28, R3.reuse, R120 ;  /* 0x00000078031c7220 */ /* 0x040fe20000410000 */
[C---:B------:R-:W-:Y:S03]  /*75f0*/  HMMA.16816.F32 R24, R136.reuse, R30, R24 ;  /* 0x0000001e8818723c */ /* 0x040fe60000001818 */
[----:B------:R-:W-:Y:S01]  /*7600*/  MUFU.EX2 R220, R220 ;  /* 0x000000dc00dc7308 */ /* 0x000fe20000000800 */
[C---:B------:R-:W-:Y:S02]  /*7610*/  FMUL.FTZ R29, R3.reuse, R121 ;  /* 0x00000079031d7220 */ /* 0x040fe40000410000 */
[C---:B------:R-:W-:Y:S02]  /*7620*/  FMUL.FTZ R51, R2.reuse, R51 ;  /* 0x0000003302337220 */ /* 0x040fe40000410000 */
[C---:B------:R-:W-:Y:S04]  /*7630*/  FMUL.FTZ R30, R2.reuse, R122 ;  /* 0x0000007a021e7220 */ /* 0x040fe80000410000 */
[C---:B------:R-:W-:Y:S01]  /*7640*/  FMUL.FTZ R31, R2.reuse, R123 ;  /* 0x0000007b021f7220 */ /* 0x040fe20000410000 */
[----:B------:R-:W-:Y:S01]  /*7650*/  MUFU.EX2 R221, R221 ;  /* 0x000000dd00dd7308 */ /* 0x000fe20000000800 */
[----:B------:R-:W-:Y:S01]  /*7660*/  LDSM.16.MT88.4 R120, [R188+0x900] ;  /* 0x00090000bc78783b */ /* 0x000fe20000004200 */
[C---:B------:R-:W-:Y:S02]  /*7670*/  FMUL.FTZ R54, R2.reuse, R54 ;  /* 0x0000003602367220 */ /* 0x040fe40000410000 */
[C---:B------:R-:W-:Y:S02]  /*7680*/  FMUL.FTZ R55, R2.reuse, R55 ;  /* 0x0000003702377220 */ /* 0x040fe40000410000 */
[C---:B--2---:R-:W-:Y:S03]  /*7690*/  HMMA.16816.F32 R28, R136.reuse, R100, R28 ;  /* 0x00000064881c723c */ /* 0x044fe6000000181c */
[C---:B------:R-:W-:Y:S01]  /*76a0*/  FMUL.FTZ R58, R2.reuse, R58 ;  /* 0x0000003a023a7220 */ /* 0x040fe20000410000 */
[----:B------:R-:W-:Y:S01]  /*76b0*/  MUFU.EX2 R222, R222 ;  /* 0x000000de00de7308 */ /* 0x000fe20000000800 */
[C---:B------:R-:W-:Y:S02]  /*76c0*/  FMUL.FTZ R59, R2.reuse, R59 ;  /* 0x0000003b023b7220 */ /* 0x040fe40000410000 */
[C---:B------:R-:W-:Y:S01]  /*76d0*/  FMUL.FTZ R62, R2.reuse, R62 ;  /* 0x0000003e023e7220 */ /* 0x040fe20000410000 */
[C---:B------:R-:W-:Y:S01]  /*76e0*/  HMMA.16816.F32 R32, R136.reuse, R102, R32 ;  /* 0x000000668820723c */ /* 0x040fe20000001820 */
[----:B------:R-:W2:Y:S03]  /*76f0*/  LDSM.16.MT88.4 R100, [R189+0x2100] ;  /* 0x00210000bd64783b */ /* 0x000ea60000004200 */
[C---:B------:R-:W-:Y:S02]  /*7700*/  FMUL.FTZ R63, R2.reuse, R63 ;  /* 0x0000003f023f7220 */ /* 0x040fe40000410000 */
[C---:B------:R-:W-:Y:S01]  /*7710*/  FMUL.FTZ R65, R3.reuse, R65 ;  /* 0x0000004103417220 */ /* 0x040fe20000410000 */
[----:B------:R-:W-:Y:S01]  /*7720*/  MUFU.EX2 R223, R223 ;  /* 0x000000df00df7308 */ /* 0x000fe20000000800 */
[C---:B----4-:R-:W-:Y:S04]  /*7730*/  HMMA.16816.F32 R36, R136.reuse, R104, R36 ;  /* 0x000000688824723c */ /* 0x050fe80000001824 */
[C---:B------:R-:W-:Y:S02]  /*7740*/  FMUL.FTZ R66, R2.reuse, R66 ;  /* 0x0000004202427220 */ /* 0x040fe40000410000 */
[C---:B------:R-:W-:Y:S02]  /*7750*/  FMUL.FTZ R67, R2.reuse, R67 ;  /* 0x0000004302437220 */ /* 0x040fe40000410000 */
[C---:B------:R-:W-:Y:S01]  /*7760*/  HMMA.16816.F32 R40, R136.reuse, R106, R40 ;  /* 0x0000006a8828723c */ /* 0x040fe20000001828 */
[----:B------:R-:W4:Y:S01]  /*7770*/  LDSM.16.MT88.4 R104, [R188+0x2100] ;  /* 0x00210000bc68783b */ /* 0x000f220000004200 */
[----:B------:R-:W-:Y:S02]  /*7780*/  MUFU.EX2 R224, R224 ;  /* 0x000000e000e07308 */ /* 0x000fe40000000800 */
[C---:B------:R-:W-:Y:S02]  /*7790*/  FMUL.FTZ R68, R3.reuse, R68 ;  /* 0x0000004403447220 */ /* 0x040fe40000410000 */
[C---:B------:R-:W-:Y:S02]  /*77a0*/  FMUL.FTZ R69, R3.reuse, R69 ;  /* 0x0000004503457220 */ /* 0x040fe40000410000 */
[C---:B------:R-:W-:Y:S04]  /*77b0*/  HMMA.16816.F32 R44, R136.reuse, R108, R44 ;  /* 0x0000006c882c723c */ /* 0x040fe8000000182c */
[C---:B------:R-:W-:Y:S01]  /*77c0*/  FMUL.FTZ R70, R2.reuse, R70 ;  /* 0x0000004602467220 */ /* 0x040fe20000410000 */
[----:B------:R-:W-:Y:S01]  /*77d0*/  MUFU.EX2 R225, R225 ;  /* 0x000000e100e17308 */ /* 0x000fe20000000800 */
[C---:B------:R-:W-:Y:S02]  /*77e0*/  FMUL.FTZ R71, R2.reuse, R71 ;  /* 0x0000004702477220 */ /* 0x040fe40000410000 */
[C---:B------:R-:W-:Y:S01]  /*77f0*/  HMMA.16816.F32 R48, R136.reuse, R110, R48 ;  /* 0x0000006e8830723c */ /* 0x040fe20000001830 */
[----:B------:R-:W1:Y:S03]  /*7800*/  LDSM.16.MT88.4 R108, [R195+0x4100] ;  /* 0x00410000c36c783b */ /* 0x000e660000004200 */
[C---:B------:R-:W-:Y:S02]  /*7810*/  FMUL.FTZ R72, R3.reuse, R72 ;  /* 0x0000004803487220 */ /* 0x040fe40000410000 */
[C---:B------:R-:W-:Y:S01]  /*7820*/  FMUL.FTZ R73, R3.reuse, R73 ;  /* 0x0000004903497220 */ /* 0x040fe20000410000 */
[----:B------:R-:W-:Y:S01]  /*7830*/  MUFU.EX2 R226, R226 ;  /* 0x000000e200e27308 */ /* 0x000fe20000000800 */
[C---:B------:R-:W-:Y:S01]  /*7840*/  FMUL.FTZ R74, R2.reuse, R74 ;  /* 0x0000004a024a7220 */ /* 0x040fe20000410000 */
[C---:B--2---:R-:W-:Y:S03]  /*7850*/  HMMA.16816.F32 R52, R136.reuse, R100, R52 ;  /* 0x000000648834723c */ /* 0x044fe60000001834 */
[C---:B------:R-:W-:Y:S02]  /*7860*/  FMUL.FTZ R75, R2.reuse, R75 ;  /* 0x0000004b024b7220 */ /* 0x040fe40000410000 */
[C---:B------:R-:W-:Y:S02]  /*7870*/  FMUL.FTZ R76, R3.reuse, R76 ;  /* 0x0000004c034c7220 */ /* 0x040fe40000410000 */
[C---:B------:R-:W-:Y:S01]  /*7880*/  FMUL.FTZ R77, R3.reuse, R77 ;  /* 0x0000004d034d7220 */ /* 0x040fe20000410000 */
[C---:B------:R-:W-:Y:S01]  /*7890*/  HMMA.16816.F32 R56, R136.reuse, R102, R56 ;  /* 0x000000668838723c */ /* 0x040fe20000001838 */
[----:B------:R-:W2:Y:S01]  /*78a0*/  LDSM.16.MT88.4 R100, [R190+0x4100] ;  /* 0x00410000be64783b */ /* 0x000ea20000004200 */
[----:B------:R-:W-:Y:S02]  /*78b0*/  MUFU.EX2 R227, R227 ;  /* 0x000000e300e37308 */ /* 0x000fe40000000800 */
[C---:B------:R-:W-:Y:S02]  /*78c0*/  FMUL.FTZ R78, R2.reuse, R78 ;  /* 0x0000004e024e7220 */ /* 0x040fe40000410000 */
[C---:B------:R-:W-:Y:S02]  /*78d0*/  FMUL.FTZ R79, R2.reuse, R79 ;  /* 0x0000004f024f7220 */ /* 0x040fe40000410000 */
[C---:B----4-:R-:W-:Y:S04]  /*78e0*/  HMMA.16816.F32 R60, R136.reuse, R104, R60 ;  /* 0x00000068883c723c */ /* 0x050fe8000000183c */
[C---:B------:R-:W-:Y:S01]  /*78f0*/  FMUL.FTZ R80, R3.reuse, R80 ;  /* 0x0000005003507220 */ /* 0x040fe20000410000 */
[----:B------:R-:W-:Y:S01]  /*7900*/  MUFU.EX2 R228, R228 ;  /* 0x000000e400e47308 */ /* 0x000fe20000000800 */
[C---:B------:R-:W-:Y:S02]  /*7910*/  FMUL.FTZ R81, R3.reuse, R81 ;  /* 0x0000005103517220 */ /* 0x040fe40000410000 */
[C---:B------:R-:W-:Y:S01]  /*7920*/  HMMA.16816.F32 R64, R136.reuse, R106, R64 ;  /* 0x0000006a8840723c */ /* 0x040fe20000001840 */
[----:B------:R-:W4:Y:S03]  /*7930*/  LDSM.16.MT88.4 R104, [R189+0x4100] ;  /* 0x00410000bd68783b */ /* 0x000f260000004200 */
[C---:B------:R-:W-:Y:S02]  /*7940*/  FMUL.FTZ R82, R2.reuse, R82 ;  /* 0x0000005202527220 */ /* 0x040fe40000410000 */
[C---:B------:R-:W-:Y:S01]  /*7950*/  FMUL.FTZ R83, R2.reuse, R83 ;  /* 0x0000005302537220 */ /* 0x040fe20000410000 */
[----:B------:R-:W-:Y:S01]  /*7960*/  MUFU.EX2 R229, R229 ;  /* 0x000000e500e57308 */ /* 0x000fe20000000800 */
[C---:B-1----:R-:W-:Y:S04]  /*7970*/  HMMA.16816.F32 R68, R136.reuse, R108, R68 ;  /* 0x0000006c8844723c */ /* 0x042fe80000001844 */
[C---:B------:R-:W-:Y:S02]  /*7980*/  FMUL.FTZ R84, R3.reuse, R84 ;  /* 0x0000005403547220 */ /* 0x040fe40000410000 */
[----:B------:R-:W-:Y:S02]  /*7990*/  FMUL.FTZ R85, R3, R85 ;  /* 0x0000005503557220 */ /* 0x000fe40000410000 */
[C---:B------:R-:W-:Y:S01]  /*79a0*/  HMMA.16816.F32 R72, R136.reuse, R110, R72 ;  /* 0x0000006e8848723c */ /* 0x040fe20000001848 */
[----:B------:R-:W1:Y:S01]  /*79b0*/  LDSM.16.MT88.4 R108, [R188+0x4100] ;  /* 0x00410000bc6c783b */ /* 0x000e620000004200 */
[----:B------:R-:W-:Y:S02]  /*79c0*/  MUFU.EX2 R231, R231 ;  /* 0x000000e700e77308 */ /* 0x000fe40000000800 */
[C---:B------:R-:W-:Y:S02]  /*79d0*/  FMUL.FTZ R86, R2.reuse, R86 ;  /* 0x0000005602567220 */ /* 0x040fe40000410000 */
[C---:B------:R-:W-:Y:S02]  /*79e0*/  FMUL.FTZ R87, R2.reuse, R87 ;  /* 0x0000005702577220 */ /* 0x040fe40000410000 */
[--C-:B------:R-:W-:Y:S01]  /*79f0*/  FFMA.FTZ R171, R171, c[0x0][0x2d0], -R144.reuse ;  /* 0x0000b400abab7a23 */ /* 0x100fe20000010890 */
[C---:B--2---:R-:W-:Y:S03]  /*7a00*/  HMMA.16816.F32 R76, R136.reuse, R100, R76 ;  /* 0x00000064884c723c */ /* 0x044fe6000000184c */
[C---:B------:R-:W-:Y:S01]  /*7a10*/  FMUL.FTZ R88, R3.reuse, R88 ;  /* 0x0000005803587220 */ /* 0x040fe20000410000 */
[----:B------:R-:W-:Y:S01]  /*7a20*/  MUFU.EX2 R232, R232 ;  /* 0x000000e800e87308 */ /* 0x000fe20000000800 */
[----:B------:R-:W-:Y:S02]  /*7a30*/  FMUL.FTZ R89, R3, R89 ;  /* 0x0000005903597220 */ /* 0x000fe40000410000 */
[C---:B------:R-:W-:Y:S01]  /*7a40*/  FMUL.FTZ R90, R2.reuse, R90 ;  /* 0x0000005a025a7220 */ /* 0x040fe20000410000 */
[C---:B------:R-:W-:Y:S04]  /*7a50*/  HMMA.16816.F32 R80, R136.reuse, R102, R80 ;  /* 0x000000668850723c */ /* 0x040fe80000001850 */
[----:B------:R-:W-:Y:S01]  /*7a60*/  FMUL.FTZ R91, R2, R91 ;  /* 0x0000005b025b7220 */ /* 0x000fe20000410000 */
[----:B------:R-:W-:Y:S01]  /*7a70*/  F2FP.PACK_AB R100, R167, R166 ;  /* 0x000000a6a764723e */ /* 0x000fe200000000ff */
[----:B------:R-:W-:Y:S01]  /*7a80*/  FMUL.FTZ R92, R3, R92 ;  /* 0x0000005c035c7220 */ /* 0x000fe20000410000 */
[----:B---3--:R-:W-:Y:S01]  /*7a90*/  F2FP.PACK_AB R102, R169, R168 ;  /* 0x000000a8a966723e */ /* 0x008fe200000000ff */
[C---:B----4-:R-:W-:Y:S01]  /*7aa0*/  HMMA.16816.F32 R84, R136.reuse, R104, R84 ;  /* 0x000000688854723c */ /* 0x050fe20000001854 */
[----:B------:R-:W2:Y:S03]  /*7ab0*/  MUFU.EX2 R171, R171 ;  /* 0x000000ab00ab7308 */ /* 0x000ea60000000800 */
[C---:B------:R-:W-:Y:S01]  /*7ac0*/  FMUL.FTZ R93, R3.reuse, R93 ;  /* 0x0000005d035d7220 */ /* 0x040fe20000410000 */
[----:B-----5:R-:W-:Y:S01]  /*7ad0*/  F2FP.PACK_AB R103, R218, R217 ;  /* 0x000000d9da67723e */ /* 0x020fe200000000ff */
[C---:B------:R-:W-:Y:S02]  /*7ae0*/  FMUL.FTZ R94, R2.reuse, R94 ;  /* 0x0000005e025e7220 */ /* 0x040fe40000410000 */
[C---:B------:R-:W-:Y:S01]  /*7af0*/  HMMA.16816.F32 R88, R136.reuse, R106, R88 ;  /* 0x0000006a8858723c */ /* 0x040fe20000001858 */
[----:B------:R-:W3:Y:S02]  /*7b00*/  LDSM.16.MT88.4 R104, [R189+0x900] ;  /* 0x00090000bd68783b */ /* 0x000ee40000004200 */
[----:B------:R-:W-:Y:S01]  /*7b10*/  MUFU.EX2 R233, R233 ;  /* 0x000000e900e97308 */ /* 0x000fe20000000800 */
[C---:B------:R-:W-:Y:S02]  /*7b20*/  FMUL.FTZ R95, R2.reuse, R95 ;  /* 0x0000005f025f7220 */ /* 0x040fe40000410000 */
[C---:B------:R-:W-:Y:S02]  /*7b30*/  FMUL.FTZ R96, R3.reuse, R96 ;  /* 0x0000006003607220 */ /* 0x040fe40000410000 */
[----:B------:R-:W-:Y:S03]  /*7b40*/  FMUL.FTZ R97, R3, R97 ;  /* 0x0000006103617220 */ /* 0x000fe60000410000 */
[C---:B-1----:R-:W-:Y:S03]  /*7b50*/  HMMA.16816.F32 R92, R136.reuse, R108, R92 ;  /* 0x0000006c885c723c */ /* 0x042fe6000000185c */
[C---:B------:R-:W-:Y:S02]  /*7b60*/  FMUL.FTZ R98, R2.reuse, R98 ;  /* 0x0000006202627220 */ /* 0x040fe40000410000 */
[C---:B------:R-:W-:Y:S01]  /*7b70*/  FMUL.FTZ R99, R2.reuse, R99 ;  /* 0x0000006302637220 */ /* 0x040fe20000410000 */
[----:B--2---:R-:W-:Y:S01]  /*7b80*/  F2FP.PACK_AB R101, R171, R170 ;  /* 0x000000aaab65723e */ /* 0x004fe200000000ff */
[--C-:B------:R-:W-:Y:S02]  /*7b90*/  FFMA.FTZ R219, R219, c[0x0][0x2d0], -R144.reuse ;  /* 0x0000b400dbdb7a23 */ /* 0x100fe40000010890 */
[----:B------:R-:W-:Y:S03]  /*7ba0*/  FFMA.FTZ R144, R133, c[0x0][0x2d0], -R144 ;  /* 0x0000b40085907a23 */ /* 0x000fe60000010890 */
[----:B------:R-:W-:Y:S01]  /*7bb0*/  HMMA.16816.F32 R96, R136, R110, R96 ;  /* 0x0000006e8860723c */ /* 0x000fe20000001860 */
[----:B------:R-:W1:Y:S01]  /*7bc0*/  LDSM.16.MT88.4 R108, [R188+0x2900] ;  /* 0x00290000bc6c783b */ /* 0x000e620000004200 */
[----:B------:R2:W-:Y:S01]  /*7bd0*/  MUFU.EX2 R234, R144 ;  /* 0x0000009000ea7308 */ /* 0x0005e20000000800 */
[----:B------:R-:W-:Y:S02]  /*7be0*/  FFMA.FTZ R160, R3, R206, R160 ;  /* 0x000000ce03a07223 */ /* 0x000fe400000100a0 */
[----:B------:R-:W-:Y:S02]  /*7bf0*/  FFMA.FTZ R165, R2, R207, R165 ;  /* 0x000000cf02a57223 */ /* 0x000fe400000100a5 */
[----:B------:R-:W-:Y:S01]  /*7c00*/  FADD.FTZ R135, R135, R160 ;  /* 0x000000a087877221 */ /* 0x000fe20000010000 */
[C---:B------:R-:W-:Y:S01]  /*7c10*/  HMMA.16816.F32 R4, R100.reuse, R112, R4 ;  /* 0x000000706404723c */ /* 0x040fe20000001804 */
[----:B------:R-:W-:Y:S03]  /*7c20*/  LDSM.16.MT88.4 R136, [R189+0x3100] ;  /* 0x00310000bd88783b */ /* 0x000fe60000004200 */
[----:B------:R-:W4:Y:S01]  /*7c30*/  MUFU.EX2 R219, R219 ;  /* 0x000000db00db7308 */ /* 0x000f220000000800 */
[----:B------:R-:W-:Y:S02]  /*7c40*/  FADD.FTZ R164, R164, R165 ;  /* 0x000000a5a4a47221 */ /* 0x000fe40000010000 */
[----:B------:R-:W-:Y:S01]  /*7c50*/  FADD.FTZ R134, R134, R135 ;  /* 0x0000008786867221 */ /* 0x000fe20000010000 */
[C---:B------:R-:W-:Y:S01]  /*7c60*/  HMMA.16816.F32 R8, R100.reuse, R114, R8 ;  /* 0x000000726408723c */ /* 0x040fe20000001808 */
[----:B------:R-:W-:Y:S03]  /*7c70*/  LDSM.16.MT88.4 R112, [R190+0x4900] ;  /* 0x00490000be70783b */ /* 0x000fe60000004200 */
[----:B------:R-:W-:Y:S02]  /*7c80*/  FADD.FTZ R3, R163, R164 ;  /* 0x000000a4a3037221 */ /* 0x000fe40000010000 */
[----:B------:R-:W-:Y:S02]  /*7c90*/  FADD.FTZ R161, R161, R134 ;  /* 0x00000086a1a17221 */ /* 0x000fe40000010000 */
[C---:B------:R-:W-:Y:S01]  /*7ca0*/  HMMA.16816.F32 R12, R100.reuse, R116, R12 ;  /* 0x00000074640c723c */ /* 0x040fe2000000180c */
[----:B--2---:R-:W-:Y:S03]  /*7cb0*/  LDSM.16.MT88.4 R144, [R190+0x3900] ;  /* 0x00390000be90783b */ /* 0x004fe60000004200 */
[----:B------:R-:W-:Y:S02]  /*7cc0*/  FADD.FTZ R3, R162, R3 ;  /* 0x00000003a2037221 */ /* 0x000fe40000010000 */
[----:B------:R-:W-:Y:S02]  /*7cd0*/  FADD.FTZ R166, R166, R161 ;  /* 0x000000a1a6a67221 */ /* 0x000fe40000010000 */
[C---:B------:R-:W-:Y:S01]  /*7ce0*/  HMMA.16816.F32 R16, R100.reuse, R118, R16 ;  /* 0x000000766410723c */ /* 0x040fe20000001810 */
[----:B------:R-:W-:Y:S03]  /*7cf0*/  LDSM.16.MT88.4 R116, [R189+0x4900] ;  /* 0x00490000bd74783b */ /* 0x000fe60000004200 */
[----:B------:R-:W-:Y:S01]  /*7d00*/  FADD.FTZ R2, R170, R3 ;  /* 0x00000003aa027221 */ /* 0x000fe20000010000 */
[----:B------:R-:W-:Y:S01]  /*7d10*/  MOV R3, R0 ;  /* 0x0000000000037202 */ /* 0x000fe20000000f00 */
[----:B------:R-:W-:Y:S02]  /*7d20*/  FADD.FTZ R167, R167, R166 ;  /* 0x000000a6a7a77221 */ /* 0x000fe40000010000 */
[C---:B---3--:R-:W-:Y:S04]  /*7d30*/  HMMA.16816.F32 R20, R100.reuse, R104, R20 ;  /* 0x000000686414723c */ /* 0x048fe80000001814 */
[----:B------:R-:W-:Y:S02]  /*7d40*/  FADD.FTZ R2, R171, R2 ;  /* 0x00000002ab027221 */ /* 0x000fe40000010000 */
[----:B------:R-:W-:Y:S02]  /*7d50*/  FADD.FTZ R168, R168, R167 ;  /* 0x000000a7a8a87221 */ /* 0x000fe40000010000 */
[C---:B------:R-:W-:Y:S01]  /*7d60*/  HMMA.16816.F32 R24, R100.reuse, R106, R24 ;  /* 0x0000006a6418723c */ /* 0x040fe20000001818 */
[----:B------:R-:W2:Y:S03]  /*7d70*/  LDSM.16.MT88.4 R104, [R195+0x4900] ;  /* 0x00490000c368783b */ /* 0x000ea60000004200 */
[----:B------:R-:W-:Y:S01]  /*7d80*/  FADD.FTZ R217, R217, R2 ;  /* 0x00000002d9d97221 */ /* 0x000fe20000010000 */
[----:B------:R-:W-:Y:S01]  /*7d90*/  MOV R2, R132 ;  /* 0x0000008400027202 */ /* 0x000fe20000000f00 */
[----:B------:R-:W-:Y:S02]  /*7da0*/  FADD.FTZ R169, R169, R168 ;  /* 0x000000a8a9a97221 */ /* 0x000fe40000010000 */
[C---:B------:R-:W-:Y:S04]  /*7db0*/  HMMA.16816.F32 R28, R100.reuse, R120, R28 ;  /* 0x00000078641c723c */ /* 0x040fe8000000181c */
[----:B------:R-:W-:Y:S04]  /*7dc0*/  FADD.FTZ R218, R218, R217 ;  /* 0x000000d9dada7221 */ /* 0x000fe80000010000 */
        /* <DEDUP_REMOVED lines=19> */
[----:B------:R-:W3:Y:S07]  /*7f00*/  LDSM.16.MT88.4 R112, [R189+0x1100] ;  /* 0x00110000bd70783b */ /* 0x000eee0000004200 */
[C---:B------:R-:W-:Y:S08]  /*7f10*/  HMMA.16816.F32 R84, R100.reuse, R116, R84 ;  /* 0x000000746454723c */ /* 0x040ff00000001854 */
[C---:B------:R-:W-:Y:S01]  /*7f20*/  HMMA.16816.F32 R88, R100.reuse, R118, R88 ;  /* 0x000000766458723c */ /* 0x040fe20000001858 */
[----:B------:R-:W5:Y:S07]  /*7f30*/  LDSM.16.MT88.4 R116, [R195+0x3100] ;  /* 0x00310000c374783b */ /* 0x000f6e0000004200 */
[C---:B-1----:R-:W-:Y:S08]  /*7f40*/  HMMA.16816.F32 R92, R100.reuse, R108, R92 ;  /* 0x0000006c645c723c */ /* 0x042ff0000000185c */
[----:B------:R-:W-:Y:S01]  /*7f50*/  HMMA.16816.F32 R96, R100, R110, R96 ;  /* 0x0000006e6460723c */ /* 0x000fe20000001860 */
[----:B------:R-:W-:Y:S06]  /*7f60*/  LDSM.16.MT88.4 R108, [R195+0x5100] ;  /* 0x00510000c36c783b */ /* 0x000fec0000004200 */
[----:B------:R-:W-:Y:S01]  /*7f70*/  F2FP.PACK_AB R100, R221, R220 ;  /* 0x000000dcdd64723e */ /* 0x000fe200000000ff */
[----:B------:R-:W-:Y:S01]  /*7f80*/  FADD.FTZ R220, R220, R169 ;  /* 0x000000a9dcdc7221 */ /* 0x000fe20000010000 */
[----:B------:R-:W-:Y:S03]  /*7f90*/  F2FP.PACK_AB R102, R223, R222 ;  /* 0x000000dedf66723e */ /* 0x000fe600000000ff */
[----:B----4-:R-:W-:Y:S01]  /*7fa0*/  F2FP.PACK_AB R101, R224, R219 ;  /* 0x000000dbe065723e */ /* 0x010fe200000000ff */
[----:B------:R-:W-:Y:S01]  /*7fb0*/  FADD.FTZ R219, R219, R218 ;  /* 0x000000dadbdb7221 */ /* 0x000fe20000010000 */
[----:B------:R-:W-:Y:S01]  /*7fc0*/  F2FP.PACK_AB R103, R226, R225 ;  /* 0x000000e1e267723e */ /* 0x000fe200000000ff */
[----:B------:R-:W-:Y:S02]  /*7fd0*/  FADD.FTZ R221, R221, R220 ;  /* 0x000000dcdddd7221 */ /* 0x000fe40000010000 */
[----:B------:R-:W-:Y:S02]  /*7fe0*/  FADD.FTZ R224, R224, R219 ;  /* 0x000000dbe0e07221 */ /* 0x000fe40000010000 */
[----:B------:R-:W-:Y:S02]  /*7ff0*/  FADD.FTZ R222, R222, R221 ;  /* 0x000000dddede7221 */ /* 0x000fe40000010000 */
[C---:B--2---:R-:W-:Y:S03]  /*8000*/  HMMA.16816.F32 R4, R100.reuse, R104, R4 ;  /* 0x000000686404723c */ /* 0x044fe60000001804 */
[----:B------:R-:W-:Y:S02]  /*8010*/  FADD.FTZ R225, R225, R224 ;  /* 0x000000e0e1e17221 */ /* 0x000fe40000010000 */
[----:B------:R-:W-:Y:S02]  /*8020*/  FADD.FTZ R222, R223, R222 ;  /* 0x000000dedfde7221 */ /* 0x000fe40000010000 */
[----:B------:R-:W-:Y:S01]  /*8030*/  FADD.FTZ R226, R226, R225 ;  /* 0x000000e1e2e27221 */ /* 0x000fe20000010000 */
[C---:B------:R-:W-:Y:S01]  /*8040*/  HMMA.16816.F32 R8, R100.reuse, R106, R8 ;  /* 0x0000006a6408723c */ /* 0x040fe20000001808 */
[----:B------:R-:W1:Y:S07]  /*8050*/  LDSM.16.MT88.4 R104, [R188+0x3100] ;  /* 0x00310000bc68783b */ /* 0x000e6e0000004200 */
[C---:B------:R-:W-:Y:S08]  /*8060*/  HMMA.16816.F32 R12, R100.reuse, R120, R12 ;  /* 0x00000078640c723c */ /* 0x040ff0000000180c */
[C---:B------:R-:W-:Y:S08]  /*8070*/  HMMA.16816.F32 R16, R100.reuse, R122, R16 ;  /* 0x0000007a6410723c */ /* 0x040ff00000001810 */
[C---:B---3--:R-:W-:Y:S08]  /*8080*/  HMMA.16816.F32 R20, R100.reuse, R112, R20 ;  /* 0x000000706414723c */ /* 0x048ff00000001814 */
[C---:B------:R-:W-:Y:S01]  /*8090*/  HMMA.16816.F32 R24, R100.reuse, R114, R24 ;  /* 0x000000726418723c */ /* 0x040fe20000001818 */
[----:B------:R-:W2:Y:S07]  /*80a0*/  LDSM.16.MT88.4 R112, [R190+0x5100] ;  /* 0x00510000be70783b */ /* 0x000eae0000004200 */
[C---:B------:R-:W-:Y:S08]  /*80b0*/  HMMA.16816.F32 R28, R100.reuse, R124, R28 ;  /* 0x0000007c641c723c */ /* 0x040ff0000000181c */
[C---:B------:R-:W-:Y:S01]  /*80c0*/  HMMA.16816.F32 R32, R100.reuse, R126, R32 ;  /* 0x0000007e6420723c */ /* 0x040fe20000001820 */
[----:B------:R-:W-:Y:S07]  /*80d0*/  LDSM.16.MT88.4 R124, [R188+0x1900] ;  /* 0x00190000bc7c783b */ /* 0x000fee0000004200 */
[C---:B-----5:R-:W-:Y:S08]  /*80e0*/  HMMA.16816.F32 R36, R100.reuse, R116, R36 ;  /* 0x000000746424723c */ /* 0x060ff00000001824 */
[C---:B------:R-:W-:Y:S01]  /*80f0*/  HMMA.16816.F32 R40, R100.reuse, R118, R40 ;  /* 0x000000766428723c */ /* 0x040fe20000001828 */
[----:B------:R-:W3:Y:S07]  /*8100*/  LDSM.16.MT88.4 R116, [R189+0x5100] ;  /* 0x00510000bd74783b */ /* 0x000eee0000004200 */
[C---:B------:R-:W-:Y:S08]  /*8110*/  HMMA.16816.F32 R44, R100.reuse, R128, R44 ;  /* 0x00000080642c723c */ /* 0x040ff0000000182c */
[C---:B------:R-:W-:Y:S08]  /*8120*/  HMMA.16816.F32 R48, R100.reuse, R130, R48 ;  /* 0x000000826430723c */ /* 0x040ff00000001830 */
[C---:B------:R-:W-:Y:S07]  /*8130*/  HMMA.16816.F32 R52, R100.reuse, R136, R52 ;  /* 0x000000886434723c */ /* 0x040fee0000001834 */
[----:B------:R-:W-:Y:S01]  /*8140*/  F2FP.PACK_AB R136, R228, R227 ;  /* 0x000000e3e488723e */ /* 0x000fe200000000ff */
[C---:B------:R-:W-:Y:S04]  /*8150*/  HMMA.16816.F32 R56, R100.reuse, R138, R56 ;  /* 0x0000008a6438723c */ /* 0x040fe80000001838 */
[----:B------:R-:W-:Y:S01]  /*8160*/  F2FP.PACK_AB R137, R232, R231 ;  /* 0x000000e7e889723e */ /* 0x000fe200000000ff */
[----:B------:R-:W-:Y:S02]  /*8170*/  FADD.FTZ R227, R227, R222 ;  /* 0x000000dee3e37221 */ /* 0x000fe40000010000 */
[----:B------:R-:W-:Y:S01]  /*8180*/  F2FP.PACK_AB R138, R230, R229 ;  /* 0x000000e5e68a723e */ /* 0x000fe200000000ff */
[C---:B-1----:R-:W-:Y:S04]  /*8190*/  HMMA.16816.F32 R60, R100.reuse, R104, R60 ;  /* 0x00000068643c723c */ /* 0x042fe8000000183c */
[----:B------:R-:W-:Y:S01]  /*81a0*/  F2FP.PACK_AB R139, R234, R233 ;  /* 0x000000e9ea8b723e */ /* 0x000fe200000000ff */
[----:B------:R-:W-:Y:S02]  /*81b0*/  FADD.FTZ R231, R231, R226 ;  /* 0x000000e2e7e77221 */ /* 0x000fe40000010000 */
[----:B------:R-:W-:Y:S01]  /*81c0*/  FADD.FTZ R228, R228, R227 ;  /* 0x000000e3e4e47221 */ /* 0x000fe20000010000 */
[C---:B------:R-:W-:Y:S01]  /*81d0*/  HMMA.16816.F32 R64, R100.reuse, R106, R64 ;  /* 0x0000006a6440723c */ /* 0x040fe20000001840 */
[----:B------:R-:W1:Y:S03]  /*81e0*/  LDSM.16.MT88.4 R104, [R188+0x5100] ;  /* 0x00510000bc68783b */ /* 0x000e660000004200 */
[----:B------:R-:W-:Y:S02]  /*81f0*/  FADD.FTZ R232, R232, R231 ;  /* 0x000000e7e8e87221 */ /* 0x000fe40000010000 */
[----:B------:R-:W-:Y:S02]  /*8200*/  FADD.FTZ R229, R229, R228 ;  /* 0x000000e4e5e57221 */ /* 0x000fe40000010000 */
[C---:B------:R-:W-:Y:S04]  /*8210*/  HMMA.16816.F32 R68, R100.reuse, R108, R68 ;  /* 0x0000006c6444723c */ /* 0x040fe80000001844 */
[----:B------:R-:W-:Y:S02]  /*8220*/  FADD.FTZ R207, R233, R232 ;  /* 0x000000e8e9cf7221 */ /* 0x000fe40000010000 */
[----:B------:R-:W-:Y:S02]  /*8230*/  FADD.FTZ R206, R230, R229 ;  /* 0x000000e5e6ce7221 */ /* 0x000fe40000010000 */
[C---:B------:R-:W-:Y:S01]  /*8240*/  HMMA.16816.F32 R72, R100.reuse, R110, R72 ;  /* 0x0000006e6448723c */ /* 0x040fe20000001848 */
[----:B------:R-:W4:Y:S03]  /*8250*/  LDSM.16.MT88.4 R108, [R195+0x1900] ;  /* 0x00190000c36c783b */ /* 0x000f260000004200 */
[----:B------:R-:W-:Y:S04]  /*8260*/  FADD.FTZ R207, R234, R207 ;  /* 0x000000cfeacf7221 */ /* 0x000fe80000010000 */
[C---:B--2---:R-:W-:Y:S08]  /*8270*/  HMMA.16816.F32 R76, R100.reuse, R112, R76 ;  /* 0x00000070644c723c */ /* 0x044ff0000000184c */
[C---:B------:R-:W-:Y:S01]  /*8280*/  HMMA.16816.F32 R80, R100.reuse, R114, R80 ;  /* 0x000000726450723c */ /* 0x040fe20000001850 */
[----:B------:R-:W2:Y:S07]  /*8290*/  LDSM.16.MT88.4 R112, [R190+0x1900] ;  /* 0x00190000be70783b */ /* 0x000eae0000004200 */
[C---:B---3--:R-:W-:Y:S08]  /*82a0*/  HMMA.16816.F32 R84, R100.reuse, R116, R84 ;  /* 0x000000746454723c */ /* 0x048ff00000001854 */
[C---:B------:R-:W-:Y:S01]  /*82b0*/  HMMA.16816.F32 R88, R100.reuse, R118, R88 ;  /* 0x000000766458723c */ /* 0x040fe20000001858 */
[----:B------:R-:W3:Y:S07]  /*82c0*/  LDSM.16.MT88.4 R116, [R189+0x1900] ;  /* 0x00190000bd74783b */ /* 0x000eee0000004200 */
[C---:B-1----:R-:W-:Y:S08]  /*82d0*/  HMMA.16816.F32 R92, R100.reuse, R104, R92 ;  /* 0x00000068645c723c */ /* 0x042ff0000000185c */
[----:B------:R-:W-:Y:S08]  /*82e0*/  HMMA.16816.F32 R96, R100, R106, R96 ;  /* 0x0000006a6460723c */ /* 0x000ff00000001860 */
[C---:B----4-:R-:W-:Y:S01]  /*82f0*/  HMMA.16816.F32 R128, R136.reuse, R108, R4 ;  /* 0x0000006c8880723c */ /* 0x050fe20000001804 */
[----:B------:R-:W1:Y:S07]  /*8300*/  LDSM.16.MT88.4 R4, [R190+0x5900] ;  /* 0x00590000be04783b */ /* 0x000e6e0000004200 */
[C---:B------:R-:W-:Y:S01]  /*8310*/  HMMA.16816.F32 R100, R136.reuse, R110, R8 ;  /* 0x0000006e8864723c */ /* 0x040fe20000001808 */
[----:B------:R-:W4:Y:S07]  /*8320*/  LDSM.16.MT88.4 R8, [R189+0x5900] ;  /* 0x00590000bd08783b */ /* 0x000f2e0000004200 */
[C---:B--2---:R-:W-:Y:S01]  /*8330*/  HMMA.16816.F32 R104, R136.reuse, R112, R12 ;  /* 0x000000708868723c */ /* 0x044fe2000000180c */
[----:B------:R-:W2:Y:S07]  /*8340*/  LDSM.16.MT88.4 R12, [R188+0x5900] ;  /* 0x00590000bc0c783b */ /* 0x000eae0000004200 */
[C---:B------:R-:W-:Y:S08]  /*8350*/  HMMA.16816.F32 R108, R136.reuse, R114, R16 ;  /* 0x00000072886c723c */ /* 0x040ff00000001810 */
[C---:B---3--:R-:W-:Y:S08]  /*8360*/  HMMA.16816.F32 R112, R136.reuse, R116, R20 ;  /* 0x000000748870723c */ /* 0x048ff00000001814 */
[C---:B------:R-:W-:Y:S08]  /*8370*/  HMMA.16816.F32 R116, R136.reuse, R118, R24 ;  /* 0x000000768874723c */ /* 0x040ff00000001818 */
        /* <DEDUP_REMOVED lines=13> */
[C---:B------:R-:W-:Y:S08]  /*8450*/  HMMA.16816.F32 R80, R136.reuse, R6, R80 ;  /* 0x000000068850723c */ /* 0x040ff00000001850 */
[C---:B----4-:R-:W-:Y:S07]  /*8460*/  HMMA.16816.F32 R84, R136.reuse, R8, R84 ;  /* 0x000000088854723c */ /* 0x050fee0000001854 */
[----:B------:R-:W-:Y:S01]  /*8470*/  MOV R8, R132 ;  /* 0x0000008400087202 */ /* 0x000fe20000000f00 */
[C---:B------:R-:W-:Y:S08]  /*8480*/  HMMA.16816.F32 R88, R136.reuse, R10, R88 ;  /* 0x0000000a8858723c */ /* 0x040ff00000001858 */
[C---:B--2---:R-:W-:Y:S08]  /*8490*/  HMMA.16816.F32 R92, R136.reuse, R12, R92 ;  /* 0x0000000c885c723c */ /* 0x044ff0000000185c */
[----:B------:R-:W-:Y:S01]  /*84a0*/  HMMA.16816.F32 R96, R136, R14, R96 ;  /* 0x0000000e8860723c */ /* 0x000fe20000001860 */
[----:B------:R-:W-:-:S07]  /*84b0*/  @P0 BRA `(.L_x_191) ;  /* 0xffffc8d000000947 */ /* 0x000fce000383ffff */
.L_x_180:
[----:B------:R-:W1:Y:S01]  /*84c0*/  S2UR UR24, SR_CTAID.X ;  /* 0x00000000001879c3 */ /* 0x000e620000002500 */
[----:B------:R-:W-:Y:S01]  /*84d0*/  ULDC UR25, c[0x0][0x168] ;  /* 0x00005a0000197ab9 */ /* 0x000fe20000000800 */
[----:B------:R-:W-:Y:S01]  /*84e0*/  PLOP3.LUT P0, PT, PT, PT, UP1, 0x40, 0x0 ;  /* 0x000000000000781c */ /* 0x000fe20003f0e818 */
[----:B------:R-:W-:-:S02]  /*84f0*/  ULDC.64 UR4, c[0x0][0x2c8] ;  /* 0x0000b20000047ab9 */ /* 0x000fc40000000a00 */
[----:B------:R-:W-:Y:S02]  /*8500*/  UIADD3 UR25, -UR25, 0x1, URZ ;  /* 0x0000000119197890 */ /* 0x000fe4000fffe13f */
[----:B-1----:R-:W-:-:S04]  /*8510*/  ULEA UR24, UR24, 0x7f, 0x7 ;  /* 0x0000007f18187891 */ /* 0x002fc8000f8e383f */
[----:B------:R-:W-:-:S03]  /*8520*/  UIMAD.WIDE.U32 UR26, UR24, UR4, URZ ;  /* 0x00000004181a72a5 */ /* 0x000fc6000f8e003f */
[----:B------:R-:W-:Y:S02]  /*8530*/  ULDC UR4, c[0x0][0x1d0] ;  /* 0x0000740000047ab9 */ /* 0x000fe40000000800 */
[----:B------:R-:W-:Y:S02]  /*8540*/  UIMAD UR4, UR20, UR4, UR25 ;  /* 0x00000004140472a4 */ /* 0x000fe4000f8e0219 */
[----:B------:R-:W-:Y:S02]  /*8550*/  @UP2 USHF.R.U32.HI UR24, URZ, UR5, UR27 ;  /* 0x000000053f182299 */ /* 0x000fe4000801161b */
[----:B------:R-:W-:Y:S02]  /*8560*/  ULDC UR20, c[0x0][0x324] ;  /* 0x0000c90000147ab9 */ /* 0x000fe40000000800 */
[----:B------:R-:W-:-:S04]  /*8570*/  UIADD3 UR24, UR4, UR24, URZ ;  /* 0x0000001804187290 */ /* 0x000fc8000fffe03f */
[----:B------:R-:W-:Y:S01]  /*8580*/  UIADD3 UR20, UR24, -UR20, URZ ;  /* 0x8000001418147290 */ /* 0x000fe2000fffe03f */
[----:B------:R-:W-:Y:S05]  /*8590*/  @P0 BRA `(.L_x_192) ;  /* 0x0000016000000947 */ /* 0x000fea0003800000 */
[----:B------:R-:W-:-:S06]  /*85a0*/  UISETP.GT.AND UP0, UPT, UR24, -0x1, UPT ;  /* 0xffffffff1800788c */ /* 0x000fcc000bf04270 */
[----:B------:R-:W-:-:S13]  /*85b0*/  PLOP3.LUT P0, PT, PT, PT, UP0, 0x80, 0x0 ;  /* 0x000000000000781c */ /* 0x000fda0003f0f008 */
[----:B------:R-:W-:Y:S05]  /*85c0*/  @P0 BRA `(.L_x_193) ;  /* 0x0000009000000947 */ /* 0x000fea0003800000 */
[----:B------:R-:W-:Y:S02]  /*85d0*/  ULDC UR4, c[0x0][0x32c] ;  /* 0x0000cb0000047ab9 */ /* 0x000fe40000000800 */
[----:B------:R-:W-:Y:S02]  /*85e0*/  UISETP.NE.AND UP0, UPT, UR4, 0x1, UPT ;  /* 0x000000010400788c */ /* 0x000fe4000bf05270 */
[----:B------:R-:W-:Y:S02]  /*85f0*/  ULOP3.LUT UR24, URZ, UR24, URZ, 0x33, !UPT ;  /* 0x000000183f187292 */ /* 0x000fe4000f8e333f */
[----:B------:R-:W-:Y:S02]  /*8600*/  ULDC.64 UR4, c[0x0][0x330] ;  /* 0x0000cc0000047ab9 */ /* 0x000fe40000000a00 */
[----:B------:R-:W-:-:S07]  /*8610*/  UIMAD.WIDE.U32 UR26, UR24, UR4, URZ ;  /* 0x00000004181a72a5 */ /* 0x000fce000f8e003f */
[----:B------:R-:W-:Y:S02]  /*8620*/  @UP0 UMOV UR25, UR27 ;  /* 0x0000001b00190c82 */ /* 0x000fe40008000000 */
[----:B------:R-:W-:-:S04]  /*8630*/  @UP0 USHF.R.U32.HI UR24, URZ, UR5, UR25 ;  /* 0x000000053f180299 */ /* 0x000fc80008011619 */
[----:B------:R-:W-:Y:S01]  /*8640*/  ULOP3.LUT UR24, URZ, UR24, URZ, 0x33, !UPT ;  /* 0x000000183f187292 */ /* 0x000fe2000f8e333f */
[----:B------:R-:W-:Y:S05]  /*8650*/  BRA `(.L_x_194) ;  /* 0x0000006000007947 */ /* 0x000fea0003800000 */
.L_x_193:
[----:B------:R-:W-:Y:S02]  /*8660*/  ULDC UR4, c[0x0][0x32c] ;  /* 0x0000cb0000047ab9 */ /* 0x000fe40000000800 */
[----:B------:R-:W-:-:S03]  /*8670*/  UISETP.NE.AND UP0, UPT, UR4, 0x1, UPT ;  /* 0x000000010400788c */ /* 0x000fc6000bf05270 */
[----:B------:R-:W-:Y:S02]  /*8680*/  ULDC.64 UR4, c[0x0][0x330] ;  /* 0x0000cc0000047ab9 */ /* 0x000fe40000000a00 */
[----:B------:R-:W-:-:S07]  /*8690*/  UIMAD.WIDE.U32 UR26, UR24, UR4, URZ ;  /* 0x00000004181a72a5 */ /* 0x000fce000f8e003f */
[----:B------:R-:W-:Y:S02]  /*86a0*/  @UP0 UMOV UR25, UR27 ;  /* 0x0000001b00190c82 */ /* 0x000fe40008000000 */
[----:B------:R-:W-:Y:S02]  /*86b0*/  @UP0 USHF.R.U32.HI UR24, URZ, UR5, UR25 ;  /* 0x000000053f180299 */ /* 0x000fe40008011619 */
.L_x_194:
[----:B------:R-:W-:Y:S02]  /*86c0*/  ULDC UR4, c[0x0][0x32c] ;  /* 0x0000cb0000047ab9 */ /* 0x000fe40000000800 */
[----:B------:R-:W-:-:S04]  /*86d0*/  UIMAD UR4, UR24, UR4, URZ ;  /* 0x00000004180472a4 */ /* 0x000fc8000f8e023f */
[----:B------:R-:W-:-:S04]  /*86e0*/  UISETP.LT.AND UP0, UPT, UR20, UR4, UPT ;  /* 0x000000041400728c */ /* 0x000fc8000bf01270 */
[----:B------:R-:W-:-:S04]  /*86f0*/  USEL UR20, UR20, UR4, !UP0 ;  /* 0x0000000414147287 */ /* 0x000fc8000c000000 */
.L_x_192:
[----:B------:R-:W-:-:S04]  /*8700*/  UIADD3 UR20, UR20, 0x3f, URZ ;  /* 0x0000003f14147890 */ /* 0x000fc8000fffe03f */
        /* <DEDUP_REMOVED lines=8> */
[----:B------:R-:W-:Y:S01]  /*8790*/  SHF.R.S32.HI R219, RZ, 0x1f, R210 ;  /* 0x0000001fffdb7819 */ /* 0x000fe200000114d2 */
[----:B------:R-:W-:Y:S01]  /*87a0*/  IMAD.MOV.U32 R133, RZ, RZ, R8 ;  /* 0x000000ffff857224 */ /* 0x000fe200078e0008 */
[C---:B------:R-:W-:Y:S01]  /*87b0*/  SHF.L.U64.HI R217, R209.reuse, 0x1, R212 ;  /* 0x00000001d1d97819 */ /* 0x040fe200000102d4 */
[----:B------:R-:W-:Y:S01]  /*87c0*/  IMAD.MOV.U32 R3, RZ, RZ, R0 ;  /* 0x000000ffff037224 */ /* 0x000fe200078e0000 */
[----:B------:R-:W-:Y:S01]  /*87d0*/  SEL R215, RZ, 0x10, P5 ;  /* 0x00000010ffd77807 */ /* 0x000fe20002800000 */
[----:B------:R-:W-:Y:S01]  /*87e0*/  IMAD.SHL.U32 R218, R210, 0x2, RZ ;  /* 0x00000002d2da7824 */ /* 0x000fe200078e00ff */
[----:B------:R-:W-:Y:S01]  /*87f0*/  SHF.L.U64.HI R214, R208, 0x1, R211 ;  /* 0x00000001d0d67819 */ /* 0x000fe200000102d3 */
[----:B------:R-:W-:Y:S01]  /*8800*/  IMAD.SHL.U32 R216, R209, 0x2, RZ ;  /* 0x00000002d1d87824 */ /* 0x000fe200078e00ff */
[----:B------:R-:W-:Y:S01]  /*8810*/  SHF.L.U64.HI R219, R210, 0x1, R219 ;  /* 0x00000001d2db7819 */ /* 0x000fe200000102db */
[----:B------:R-:W-:Y:S02]  /*8820*/  IMAD.SHL.U32 R134, R208, 0x2, RZ ;  /* 0x00000002d0867824 */ /* 0x000fe400078e00ff */
.L_x_198:
        /* <DEDUP_REMOVED lines=26> */
[----:B------:R-:W-:Y:S02]  /*89d0*/  IADD3 R0, P0, R8, UR16, RZ ;  /* 0x0000001008007c10 */ /* 0x000fe4000ff1e0ff */
[----:B------:R-:W-:Y:S02]  /*89e0*/  IADD3 R8, -R213, 0x10, RZ ;  /* 0x00000010d5087810 */ /* 0x000fe40007ffe1ff */
[----:B------:R-:W-:Y:S02]  /*89f0*/  IADD3.X R9, R9, UR9, R2, P0, !PT ;  /* 0x0000000909097c10 */ /* 0x000fe400087fe402 */
[----:B------:R-:W-:Y:S02]  /*8a00*/  LEA R6, P0, R0, c[0x0][0x1f8], 0x1 ;  /* 0x00007e0000067a11 */ /* 0x000fe400078008ff */
[----:B------:R-:W-:Y:S02]  /*8a10*/  LOP3.LUT R8, R8, 0xf, RZ, 0xc0, !PT ;  /* 0x0000000f08087812 */ /* 0x000fe400078ec0ff */
[----:B------:R-:W-:Y:S01]  /*8a20*/  LEA.HI.X R4, R0, c[0x0][0x1fc], R9, 0x1, P0 ;  /* 0x00007f0000047a11 */ /* 0x000fe200000f0c09 */
[----:B------:R-:W5:Y:S04]  /*8a30*/  SHFL.IDX PT, R5, R6, 0x1, 0x181f ;  /* 0x00381f0006057f89 */ /* 0x000f6800000e0000 */
[----:B------:R-:W4:Y:S04]  /*8a40*/  SHFL.IDX PT, R0, R4, 0x1, 0x181f ;  /* 0x00381f0004007f89 */ /* 0x000f2800000e0000 */
[----:B------:R-:W3:Y:S04]  /*8a50*/  SHFL.IDX PT, R7, R6, RZ, 0x181f ;  /* 0x00181fff06077589 */ /* 0x000ee800000e0000 */
[----:B------:R-:W2:Y:S01]  /*8a60*/  SHFL.IDX PT, R2, R4, RZ, 0x181f ;  /* 0x00181fff04027589 */ /* 0x000ea200000e0000 */
[-C--:B-----5:R-:W-:Y:S04]  /*8a70*/  IADD3 R10, P2, P0, R10, R5.reuse, R216 ;  /* 0x000000050a0a7210 */ /* 0x0a0fe8000785e0d8 */
[-C--:B----4-:R-:W-:Y:S02]  /*8a80*/  IADD3.X R11, RZ, R0.reuse, R217, P2, P0 ;  /* 0x00000000ff0b7210 */ /* 0x090fe400017e04d9 */
[----:B------:R-:W-:Y:S04]  /*8a90*/  IADD3 R8, P2, P0, R8, R5, R134 ;  /* 0x0000000508087210 */ /* 0x000fe8000785e086 */
[--C-:B------:R-:W-:Y:S02]  /*8aa0*/  IADD3.X R9, RZ, R0, R214.reuse, P2, P0 ;  /* 0x00000000ff097210 */ /* 0x100fe400017e04d6 */
[C---:B---3--:R-:W-:Y:S02]  /*8ab0*/  IADD3 R12, P2, R7.reuse, R218, RZ ;  /* 0x000000da070c7210 */ /* 0x048fe40007f5e0ff */
[C---:B------:R-:W-:Y:S03]  /*8ac0*/  IADD3 R6, P0, R7.reuse, R216, RZ ;  /* 0x000000d807067210 */ /* 0x040fe60007f1e0ff */
[C---:B--2---:R-:W-:Y:S01]  /*8ad0*/  IMAD.X R13, R2.reuse, 0x1, R219, P2 ;  /* 0x00000001020d7824 */ /* 0x044fe200010e06db */
        /* <DEDUP_REMOVED lines=13> */
.L_x_196:
[C---:B--23--:R-:W-:Y:S01]  /*8bb0*/  HMMA.16816.F32 R4, R136.reuse, R140, RZ ;  /* 0x0000008c8804723c */ /* 0x04cfe200000018ff */
[----:B------:R-:W-:Y:S01]  /*8bc0*/  LDSM.16.M88.4 R164, [R192+0x6100] ;  /* 0x00610000c0a4783b */ /* 0x000fe20000000200 */
[----:B------:R-:W-:Y:S05]  /*8bd0*/  UISETP.GT.AND UP0, UPT, UR21, UR7, UPT ;  /* 0x000000071500728c */ /* 0x000fea000bf04270 */
[----:B------:R-:W0:Y:S01]  /*8be0*/  LDGDEPBAR ;  /* 0x00000000000079af */ /* 0x000e220000000000 */
[C---:B------:R-:W-:Y:S01]  /*8bf0*/  HMMA.16816.F32 R8, R136.reuse, R142, RZ ;  /* 0x0000008e8808723c */ /* 0x040fe200000018ff */
[----:B------:R-:W-:Y:S04]  /*8c00*/  PLOP3.LUT P0, PT, PT, PT, UP0, 0x40, 0x0 ;  /* 0x000000000000781c */ /* 0x000fe80003f0e808 */
[----:B------:R-:W2:Y:S03]  /*8c10*/  LDSM.16.M88.4 R140, [R193+0xc100] ;  /* 0x00c10000c18c783b */ /* 0x000ea60000000200 */
[C---:B----4-:R-:W-:Y:S03]  /*8c20*/  HMMA.16816.F32 R12, R136.reuse, R16, RZ ;  /* 0x00000010880c723c */ /* 0x050fe600000018ff */
[----:B------:R-:W3:Y:S05]  /*8c30*/  LDSM.16.M88.4 R168, [R192+0x6900] ;  /* 0x00690000c0a8783b */ /* 0x000eea0000000200 */
[C---:B------:R-:W-:Y:S01]  /*8c40*/  HMMA.16816.F32 R16, R136.reuse, R18, RZ ;  /* 0x000000128810723c */ /* 0x040fe200000018ff */
[----:B------:R-:W-:Y:S07]  /*8c50*/  LDSM.16.M88.4 R172, [R192+0x7900] ;  /* 0x00790000c0ac783b */ /* 0x000fee0000000200 */
[C---:B-1----:R-:W-:Y:S08]  /*8c60*/  HMMA.16816.F32 R20, R136.reuse, R24, RZ ;  /* 0x000000188814723c */ /* 0x042ff000000018ff */
[C---:B------:R-:W-:Y:S08]  /*8c70*/  HMMA.16816.F32 R24, R136.reuse, R26, RZ ;  /* 0x0000001a8818723c */ /* 0x040ff000000018ff */
[C---:B------:R-:W-:Y:S08]  /*8c80*/  HMMA.16816.F32 R28, R136.reuse, R32, RZ ;  /* 0x00000020881c723c */ /* 0x040ff000000018ff */
[----:B------:R-:W-:Y:S01]  /*8c90*/  HMMA.16816.F32 R32, R136, R34, RZ ;  /* 0x000000228820723c */ /* 0x000fe200000018ff */
[----:B------:R-:W1:Y:S07]  /*8ca0*/  LDSM.16.M88.4 R136, [R192+0x7100] ;  /* 0x00710000c088783b */ /* 0x000e6e0000000200 */
[C---:B------:R-:W-:Y:S08]  /*8cb0*/  HMMA.16816.F32 R4, R144.reuse, R148, R4 ;  /* 0x000000949004723c */ /* 0x040ff00000001804 */
[C---:B------:R-:W-:Y:S01]  /*8cc0*/  HMMA.16816.F32 R8, R144.reuse, R150, R8 ;  /* 0x000000969008723c */ /* 0x040fe20000001808 */
[----:B------:R-:W-:Y:S07]  /*8cd0*/  LDSM.16.M88.4 R148, [R191+0xc100] ;  /* 0x00c10000bf94783b */ /* 0x000fee0000000200 */
[C---:B------:R-:W-:Y:S08]  /*8ce0*/  HMMA.16816.F32 R12, R144.reuse, R152, R12 ;  /* 0x00000098900c723c */ /* 0x040ff0000000180c */
[C---:B------:R-:W-:Y:S01]  /*8cf0*/  HMMA.16816.F32 R16, R144.reuse, R154, R16 ;  /* 0x0000009a9010723c */ /* 0x040fe20000001810 */
[----:B------:R-:W4:Y:S07]  /*8d00*/  LDSM.16.M88.4 R152, [R184] ;  /* 0x00000000b898783b */ /* 0x000f2e0000000200 */
[C---:B------:R-:W-:Y:S08]  /*8d10*/  HMMA.16816.F32 R20, R144.reuse, R156, R20 ;  /* 0x0000009c9014723c */ /* 0x040ff00000001814 */
[C---:B------:R-:W-:Y:S01]  /*8d20*/  HMMA.16816.F32 R24, R144.reuse, R158, R24 ;  /* 0x0000009e9018723c */ /* 0x040fe20000001818 */
[----:B------:R-:W5:Y:S07]  /*8d30*/  LDSM.16.M88.4 R156, [R184+0x800] ;  /* 0x00080000b89c783b */ /* 0x000f6e0000000200 */
[C---:B------:R-:W-:Y:S08]  /*8d40*/  HMMA.16816.F32 R28, R144.reuse, R160, R28 ;  /* 0x000000a0901c723c */ /* 0x040ff0000000181c */
[----:B------:R-:W-:Y:S01]  /*8d50*/  HMMA.16816.F32 R32, R144, R162, R32 ;  /* 0x000000a29020723c */ /* 0x000fe20000001820 */
[----:B------:R-:W4:Y:S06]  /*8d60*/  LDSM.16.M88.4 R144, [R184+0x1000] ;  /* 0x00100000b890783b */ /* 0x000f2c0000000200 */
[----:B------:R-:W4:Y:S01]  /*8d70*/  LDSM.16.M88.4 R160, [R184+0x1800] ;  /* 0x00180000b8a0783b */ /* 0x000f220000000200 */
[C---:B--2---:R-:W-:Y:S08]  /*8d80*/  HMMA.16816.F32 R4, R140.reuse, R164, R4 ;  /* 0x000000a48c04723c */ /* 0x044ff00000001804 */
[C---:B------:R-:W-:Y:S01]  /*8d90*/  HMMA.16816.F32 R8, R140.reuse, R166, R8 ;  /* 0x000000a68c08723c */ /* 0x040fe20000001808 */
[----:B------:R-:W-:Y:S07]  /*8da0*/  LDSM.16.M88.4 R164, [R197+0x8100] ;  /* 0x00810000c5a4783b */ /* 0x000fee0000000200 */
[C---:B---3--:R-:W-:Y:S08]  /*8db0*/  HMMA.16816.F32 R12, R140.reuse, R168, R12 ;  /* 0x000000a88c0c723c */ /* 0x048ff0000000180c */
[C---:B------:R-:W-:Y:S01]  /*8dc0*/  HMMA.16816.F32 R16, R140.reuse, R170, R16 ;  /* 0x000000aa8c10723c */ /* 0x040fe20000001810 */
[----:B------:R-:W-:Y:S07]  /*8dd0*/  LDSM.16.M88.4 R168, [R197+0x8900] ;  /* 0x00890000c5a8783b */ /* 0x000fee0000000200 */
[C---:B-1----:R-:W-:Y:S08]  /*8de0*/  HMMA.16816.F32 R20, R140.reuse, R136, R20 ;  /* 0x000000888c14723c */ /* 0x042ff00000001814 */
[C---:B------:R-:W-:Y:S01]  /*8df0*/  HMMA.16816.F32 R24, R140.reuse, R138, R24 ;  /* 0x0000008a8c18723c */ /* 0x040fe20000001818 */
[----:B------:R-:W1:Y:S07]  /*8e00*/  LDSM.16.M88.4 R136, [R198+0x10100] ;  /* 0x01010000c688783b */ /* 0x000e6e0000000200 */
[C---:B------:R-:W-:Y:S08]  /*8e10*/  HMMA.16816.F32 R28, R140.reuse, R172, R28 ;  /* 0x000000ac8c1c723c */ /* 0x040ff0000000181c */
[----:B------:R-:W-:Y:S01]  /*8e20*/  HMMA.16816.F32 R32, R140, R174, R32 ;  /* 0x000000ae8c20723c */ /* 0x000fe20000001820 */
[----:B------:R-:W2:Y:S06]  /*8e30*/  LDSM.16.M88.4 R140, [R197+0x9100] ;  /* 0x00910000c58c783b */ /* 0x000eac0000000200 */
[----:B------:R-:W3:Y:S01]  /*8e40*/  LDSM.16.M88.4 R172, [R197+0x9900] ;  /* 0x00990000c5ac783b */ /* 0x000ee20000000200 */
[C---:B----4-:R-:W-:Y:S08]  /*8e50*/  HMMA.16816.F32 R4, R148.reuse, R152, R4 ;  /* 0x000000989404723c */ /* 0x050ff00000001804 */
[C---:B------:R-:W-:Y:S01]  /*8e60*/  HMMA.16816.F32 R8, R148.reuse, R154, R8 ;  /* 0x0000009a9408723c */ /* 0x040fe20000001808 */
[----:B------:R-:W-:Y:S07]  /*8e70*/  LDSM.16.M88.4 R152, [R183] ;  /* 0x00000000b798783b */ /* 0x000fee0000000200 */
[C---:B-----5:R-:W-:Y:S08]  /*8e80*/  HMMA.16816.F32 R12, R148.reuse, R156, R12 ;  /* 0x0000009c940c723c */ /* 0x060ff0000000180c */
        /* <DEDUP_REMOVED lines=128> */
[----:B------:R-:W-:Y:S04]  /*9690*/  IMAD.WIDE.U32 R138, R199, c[0x0][0x1f0], R138 ;  /* 0x00007c00c78a7a25 */ /* 0x000fe800078e008a */
[----:B------:R-:W-:Y:S01]  /*96a0*/  IMAD R0, R0, c[0x0][0x1f0], RZ ;  /* 0x00007c0000007a24 */ /* 0x000fe200078e02ff */
[----:B------:R-:W-:Y:S02]  /*96b0*/  IADD3 R135, P0, R138, UR18, RZ ;  /* 0x000000128a877c10 */ /* 0x000fe4000ff1e0ff */
[----:B------:R-:W-:Y:S01]  /*96c0*/  IADD3 R138, -R213, 0x10, RZ ;  /* 0x00000010d58a7810 */ /* 0x000fe20007ffe1ff */
[----:B------:R-:W-:Y:S03]  /*96d0*/  IMAD R0, R199, c[0x0][0x1f4], R0 ;  /* 0x00007d00c7007a24 */ /* 0x000fe600078e0200 */
[----:B------:R-:W-:Y:S02]  /*96e0*/  LOP3.LUT R138, R138, 0xf, RZ, 0xc0, !PT ;  /* 0x0000000f8a8a7812 */ /* 0x000fe400078ec0ff */
[----:B------:R-:W-:Y:S02]  /*96f0*/  IADD3.X R0, R139, UR8, R0, P0, !PT ;  /* 0x000000088b007c10 */ /* 0x000fe400087fe400 */
[C---:B------:R-:W-:Y:S04]  /*9700*/  LEA R136, P0, R135.reuse, c[0x0][0x1c8], 0x1 ;  /* 0x0000720087887a11 */ /* 0x040fe800078008ff */
[----:B------:R-:W-:Y:S01]  /*9710*/  LEA.HI.X R132, R135, c[0x0][0x1cc], R0, 0x1, P0 ;  /* 0x0000730087847a11 */ /* 0x000fe200000f0c00 */
[----:B------:R-:W-:Y:S04]  /*9720*/  SHFL.IDX PT, R137, R136, RZ, 0x181f ;  /* 0x00181fff88897589 */ /* 0x000fe800000e0000 */
        /* <DEDUP_REMOVED lines=23> */
.L_x_197:
[----:B------:R-:W-:Y:S01]  /*98a0*/  FMNMX.FTZ R0, R4, R3, !PT ;  /* 0x0000000304007209 */ /* 0x000fe20007810000 */
[----:B-1----:R-:W-:Y:S01]  /*98b0*/  LDSM.16.MT88.4 R144, [R189+0x100] ;  /* 0x00010000bd90783b */ /* 0x002fe20000004200 */
[----:B------:R-:W-:Y:S01]  /*98c0*/  FMNMX.FTZ R2, R6, R133, !PT ;  /* 0x0000008506027209 */ /* 0x000fe20007810000 */
[----:B------:R-:W-:Y:S01]  /*98d0*/  UISETP.GT.AND UP0, UPT, UR21, UR4, UPT ;  /* 0x000000041500728c */ /* 0x000fe2000bf04270 */
[----:B------:R-:W-:Y:S01]  /*98e0*/  FMNMX.FTZ R135, R5, R0, !PT ;  /* 0x0000000005877209 */ /* 0x000fe20007810000 */
[----:B------:R-:W-:Y:S01]  /*98f0*/  UIADD3 UR21, UR21, -0x1, URZ ;  /* 0xffffffff15157890 */ /* 0x000fe2000fffe03f */
        /* <DEDUP_REMOVED lines=30> */
[----:B------:R-:W-:Y:S02]  /*9ae0*/  PLOP3.LUT P0, PT, PT, PT, UP0, 0x80, 0x0 ;  /* 0x000000000000781c */ /* 0x000fe40003f0f008 */
[----:B------:R-:W-:Y:S02]  /*9af0*/  FMNMX.FTZ R136, R33, R0, !PT ;  /* 0x0000000021887209 */ /* 0x000fe40007810000 */
[----:B------:R-:W-:Y:S03]  /*9b00*/  FMNMX.FTZ R0, R34, R139, !PT ;  /* 0x0000008b22007209 */ /* 0x000fe60007810000 */
[----:B------:R-:W-:Y:S01]  /*9b10*/  SHFL.BFLY PT, R139, R136, 0x2, 0x1f ;  /* 0x0c401f00888b7f89 */ /* 0x000fe200000e0000 */
[----:B------:R-:W-:Y:S07]  /*9b20*/  FMNMX.FTZ R137, R35, R0, !PT ;  /* 0x0000000023897209 */ /* 0x000fee0007810000 */
[----:B------:R-:W1:Y:S02]  /*9b30*/  SHFL.BFLY PT, R0, R137, 0x2, 0x1f ;  /* 0x0c401f0089007f89 */ /* 0x000e6400000e0000 */
[----:B-1----:R-:W-:Y:S02]  /*9b40*/  FMNMX.FTZ R135, R137, R0, !PT ;  /* 0x0000000089877209 */ /* 0x002fe40007810000 */
[----:B------:R-:W-:Y:S04]  /*9b50*/  FMNMX.FTZ R141, R136, R139, !PT ;  /* 0x0000008b888d7209 */ /* 0x000fe80007810000 */
[----:B------:R-:W-:Y:S08]  /*9b60*/  LDSM.16.MT88.4 R136, [R195+0x100] ;  /* 0x00010000c388783b */ /* 0x000ff00000004200 */
[----:B------:R-:W1:Y:S08]  /*9b70*/  SHFL.BFLY PT, R2, R141, 0x1, 0x1f ;  /* 0x0c201f008d027f89 */ /* 0x000e7000000e0000 */
[----:B------:R-:W2:Y:S01]  /*9b80*/  SHFL.BFLY PT, R132, R135, 0x1, 0x1f ;  /* 0x0c201f0087847f89 */ /* 0x000ea200000e0000 */
[----:B-1----:R-:W-:Y:S07]  /*9b90*/  FMNMX.FTZ R0, R141, R2, !PT ;  /* 0x000000028d007209 */ /* 0x002fee0007810000 */
[----:B------:R-:W1:Y:S01]  /*9ba0*/  LDSM.16.MT88.4 R140, [R190+0x100] ;  /* 0x00010000be8c783b */ /* 0x000e620000004200 */
[C---:B------:R-:W-:Y:S02]  /*9bb0*/  FADD.FTZ R2, -R0.reuse, R3 ;  /* 0x0000000300027221 */ /* 0x040fe40000010100 */
[----:B------:R-:W-:Y:S01]  /*9bc0*/  FMUL.FTZ R163, R0, c[0x0][0x2d0] ;  /* 0x0000b40000a37a20 */ /* 0x000fe20000410000 */
[----:B--2---:R-:W-:Y:S01]  /*9bd0*/  FMNMX.FTZ R132, R135, R132, !PT ;  /* 0x0000008487847209 */ /* 0x004fe20007810000 */
[----:B------:R-:W-:Y:S02]  /*9be0*/  FMUL.FTZ R3, R2, c[0x0][0x2d0] ;  /* 0x0000b40002037a20 */ /* 0x000fe40000410000 */
[----:B------:R-:W-:Y:S02]  /*9bf0*/  FFMA.FTZ R162, R4, c[0x0][0x2d0], -R163 ;  /* 0x0000b40004a27a23 */ /* 0x000fe400000108a3 */
[C---:B------:R-:W-:Y:S02]  /*9c00*/  FADD.FTZ R2, -R132.reuse, R133 ;  /* 0x0000008584027221 */ /* 0x040fe40000010100 */
[----:B------:R-:W-:Y:S01]  /*9c10*/  FMUL.FTZ R161, R132, c[0x0][0x2d0] ;  /* 0x0000b40084a17a20 */ /* 0x000fe20000410000 */
[----:B------:R-:W2:Y:S01]  /*9c20*/  MUFU.EX2 R3, R3 ;  /* 0x0000000300037308 */ /* 0x000ea20000000800 */
[----:B------:R-:W-:Y:S02]  /*9c30*/  FMUL.FTZ R133, R2, c[0x0][0x2d0] ;  /* 0x0000b40002857a20 */ /* 0x000fe40000410000 */
[--C-:B------:R-:W-:Y:S02]  /*9c40*/  FFMA.FTZ R5, R5, c[0x0][0x2d0], -R163.reuse ;  /* 0x0000b40005057a23 */ /* 0x100fe400000108a3 */
[--C-:B------:R-:W-:Y:S02]  /*9c50*/  FFMA.FTZ R135, R8, c[0x0][0x2d0], -R163.reuse ;  /* 0x0000b40008877a23 */ /* 0x100fe400000108a3 */
[----:B------:R-:W-:Y:S02]  /*9c60*/  FFMA.FTZ R160, R9, c[0x0][0x2d0], -R163 ;  /* 0x0000b40009a07a23 */ /* 0x000fe400000108a3 */
[--C-:B------:R-:W-:Y:S01]  /*9c70*/  FFMA.FTZ R6, R6, c[0x0][0x2d0], -R161.reuse ;  /* 0x0000b40006067a23 */ /* 0x100fe200000108a1 */
[----:B------:R3:W4:Y:S01]  /*9c80*/  MUFU.EX2 R2, R133 ;  /* 0x0000008500027308 */ /* 0x0007220000000800 */
[--C-:B------:R-:W-:Y:S02]  /*9c90*/  FFMA.FTZ R7, R7, c[0x0][0x2d0], -R161.reuse ;  /* 0x0000b40007077a23 */ /* 0x100fe400000108a1 */
[----:B------:R-:W-:Y:S02]  /*9ca0*/  FFMA.FTZ R164, R11, c[0x0][0x2d0], -R161 ;  /* 0x0000b4000ba47a23 */ /* 0x000fe400000108a1 */
[--C-:B------:R-:W-:Y:S02]  /*9cb0*/  FFMA.FTZ R165, R12, c[0x0][0x2d0], -R163.reuse ;  /* 0x0000b4000ca57a23 */ /* 0x100fe400000108a3 */
[----:B------:R-:W-:Y:S02]  /*9cc0*/  FFMA.FTZ R166, R13, c[0x0][0x2d0], -R163 ;  /* 0x0000b4000da67a23 */ /* 0x000fe400000108a3 */
[--C-:B------:R-:W-:Y:S01]  /*9cd0*/  FFMA.FTZ R167, R14, c[0x0][0x2d0], -R161.reuse ;  /* 0x0000b4000ea77a23 */ /* 0x100fe200000108a1 */
[----:B------:R-:W-:Y:S01]  /*9ce0*/  MUFU.EX2 R162, R162 ;  /* 0x000000a200a27308 */ /* 0x000fe20000000800 */
[--C-:B------:R-:W-:Y:S02]  /*9cf0*/  FFMA.FTZ R168, R15, c[0x0][0x2d0], -R161.reuse ;  /* 0x0000b4000fa87a23 */ /* 0x100fe400000108a1 */
[----:B------:R-:W-:Y:S01]  /*9d00*/  LDSM.16.MT88.4 R12, [R188+0x4100] ;  /* 0x00410000bc0c783b */ /* 0x000fe20000004200 */
[C---:B--2---:R-:W-:Y:S02]  /*9d10*/  FMUL.FTZ R8, R3.reuse, R128 ;  /* 0x0000008003087220 */ /* 0x044fe40000410000 */
[C---:B------:R-:W-:Y:S02]  /*9d20*/  FMUL.FTZ R9, R3.reuse, R129 ;  /* 0x0000008103097220 */ /* 0x040fe40000410000 */
[C---:B------:R-:W-:Y:S02]  /*9d30*/  FMUL.FTZ R100, R3.reuse, R100 ;  /* 0x0000006403647220 */ /* 0x040fe40000410000 */
[----:B------:R-:W2:Y:S01]  /*9d40*/  MUFU.EX2 R5, R5 ;  /* 0x0000000500057308 */ /* 0x000ea20000000800 */
[C---:B------:R-:W-:Y:S02]  /*9d50*/  FMUL.FTZ R101, R3.reuse, R101 ;  /* 0x0000006503657220 */ /* 0x040fe40000410000 */
[C---:B------:R-:W-:Y:S02]  /*9d60*/  FMUL.FTZ R104, R3.reuse, R104 ;  /* 0x0000006803687220 */ /* 0x040fe40000410000 */
[----:B---3--:R-:W-:Y:S02]  /*9d70*/  FFMA.FTZ R133, R10, c[0x0][0x2d0], -R161 ;  /* 0x0000b4000a857a23 */ /* 0x008fe400000108a1 */
[C---:B----4-:R-:W-:Y:S02]  /*9d80*/  FMUL.FTZ R10, R2.reuse, R130 ;  /* 0x00000082020a7220 */ /* 0x050fe40000410000 */
[C---:B------:R-:W-:Y:S01]  /*9d90*/  FMUL.FTZ R11, R2.reuse, R131 ;  /* 0x00000083020b7220 */ /* 0x040fe20000410000 */
[----:B------:R-:W-:Y:S01]  /*9da0*/  MUFU.EX2 R135, R135 ;  /* 0x0000008700877308 */ /* 0x000fe20000000800 */
[C---:B------:R-:W-:Y:S02]  /*9db0*/  FMUL.FTZ R102, R2.reuse, R102 ;  /* 0x0000006602667220 */ /* 0x040fe40000410000 */
[C---:B------:R-:W-:Y:S02]  /*9dc0*/  FMUL.FTZ R103, R2.reuse, R103 ;  /* 0x0000006702677220 */ /* 0x040fe40000410000 */
[C---:B------:R-:W-:Y:S02]  /*9dd0*/  FMUL.FTZ R105, R3.reuse, R105 ;  /* 0x0000006903697220 */ /* 0x040fe40000410000 */
[C---:B------:R-:W-:Y:S02]  /*9de0*/  FMUL.FTZ R106, R2.reuse, R106 ;  /* 0x0000006a026a7220 */ /* 0x040fe40000410000 */
[C---:B------:R-:W-:Y:S01]  /*9df0*/  FMUL.FTZ R107, R2.reuse, R107 ;  /* 0x0000006b026b7220 */ /* 0x040fe20000410000 */
[----:B------:R-:W3:Y:S01]  /*9e00*/  MUFU.EX2 R160, R160 ;  /* 0x000000a000a07308 */ /* 0x000ee20000000800 */
[C---:B------:R-:W-:Y:S02]  /*9e10*/  FMUL.FTZ R108, R3.reuse, R108 ;  /* 0x0000006c036c7220 */ /* 0x040fe40000410000 */
[----:B------:R-:W-:Y:S01]  /*9e20*/  FMUL.FTZ R109, R3, R109 ;  /* 0x0000006d036d7220 */ /* 0x000fe20000410000 */
[----:B--2---:R-:W-:Y:S01]  /*9e30*/  F2FP.PACK_AB R128, R5, R162 ;  /* 0x000000a20580723e */ /* 0x004fe200000000ff */
[C---:B------:R-:W-:Y:S02]  /*9e40*/  FMUL.FTZ R110, R2.reuse, R110 ;  /* 0x0000006e026e7220 */ /* 0x040fe40000410000 */
[C---:B------:R-:W-:Y:S02]  /*9e50*/  FMUL.FTZ R111, R2.reuse, R111 ;  /* 0x0000006f026f7220 */ /* 0x040fe40000410000 */
[C---:B------:R-:W-:Y:S01]  /*9e60*/  FMUL.FTZ R112, R3.reuse, R112 ;  /* 0x0000007003707220 */ /* 0x040fe20000410000 */
[----:B------:R-:W-:Y:S01]  /*9e70*/  MUFU.EX2 R6, R6 ;  /* 0x0000000600067308 */ /* 0x000fe20000000800 */
[----:B------:R-:W-:Y:S02]  /*9e80*/  FMUL.FTZ R113, R3, R113 ;  /* 0x0000007103717220 */ /* 0x000fe40000410000 */
[C---:B------:R-:W-:Y:S02]  /*9e90*/  FMUL.FTZ R114, R2.reuse, R114 ;  /* 0x0000007202727220 */ /* 0x040fe40000410000 */
[----:B------:R-:W-:Y:S02]  /*9ea0*/  FMUL.FTZ R115, R2, R115 ;  /* 0x0000007302737220 */ /* 0x000fe40000410000 */
[--C-:B------:R-:W-:Y:S02]  /*9eb0*/  FFMA.FTZ R169, R16, c[0x0][0x2d0], -R163.reuse ;  /* 0x0000b40010a97a23 */ /* 0x100fe400000108a3 */
[----:B------:R-:W-:Y:S01]  /*9ec0*/  FFMA.FTZ R170, R17, c[0x0][0x2d0], -R163 ;  /* 0x0000b40011aa7a23 */ /* 0x000fe200000108a3 */
[----:B------:R-:W2:Y:S01]  /*9ed0*/  MUFU.EX2 R7, R7 ;  /* 0x0000000700077308 */ /* 0x000ea20000000800 */
[--C-:B------:R-:W-:Y:S02]  /*9ee0*/  FFMA.FTZ R171, R18, c[0x0][0x2d0], -R161.reuse ;  /* 0x0000b40012ab7a23 */ /* 0x100fe400000108a1 */
[----:B------:R-:W-:Y:S01]  /*9ef0*/  FFMA.FTZ R172, R19, c[0x0][0x2d0], -R161 ;  /* 0x0000b40013ac7a23 */ /* 0x000fe200000108a1 */
[----:B---3--:R-:W-:Y:S01]  /*9f00*/  F2FP.PACK_AB R130, R160, R135 ;  /* 0x00000087a082723e */ /* 0x008fe200000000ff */
[----:B------:R-:W-:Y:S01]  /*9f10*/  LDSM.16.MT88.4 R16, [R190+0x900] ;  /* 0x00090000be10783b */ /* 0x000fe20000004200 */
[--C-:B------:R-:W-:Y:S02]  /*9f20*/  FFMA.FTZ R173, R28, c[0x0][0x2d0], -R163.reuse ;  /* 0x0000b4001cad7a23 */ /* 0x100fe400000108a3 */
[----:B------:R-:W-:Y:S02]  /*9f30*/  FFMA.FTZ R174, R29, c[0x0][0x2d0], -R163 ;  /* 0x0000b4001dae7a23 */ /* 0x000fe400000108a3 */
[----:B------:R-:W-:Y:S01]  /*9f40*/  MUFU.EX2 R133, R133 ;  /* 0x0000008500857308 */ /* 0x000fe20000000800 */
[--C-:B------:R-:W-:Y:S02]  /*9f50*/  FFMA.FTZ R175, R30, c[0x0][0x2d0], -R161.reuse ;  /* 0x0000b4001eaf7a23 */ /* 0x100fe400000108a1 */
[----:B------:R-:W-:Y:S02]  /*9f60*/  FFMA.FTZ R220, R31, c[0x0][0x2d0], -R161 ;  /* 0x0000b4001fdc7a23 */ /* 0x000fe400000108a1 */
[----:B------:R-:W-:Y:S01]  /*9f70*/  LDSM.16.MT88.4 R28, [R189+0x1900] ;  /* 0x00190000bd1c783b */ /* 0x000fe20000004200 */
[----:B------:R-:W-:Y:S02]  /*9f80*/  FFMA.FTZ R221, R32, c[0x0][0x2d0], -R163 ;  /* 0x0000b40020dd7a23 */ /* 0x000fe400000108a3 */
[----:B------:R-:W-:Y:S02]  /*9f90*/  FFMA.FTZ R223, R34, c[0x0][0x2d0], -R161 ;  /* 0x0000b40022df7a23 */ /* 0x000fe400000108a1 */
        /* <DEDUP_REMOVED lines=8> */
[C---:B------:R-:W-:Y:S02]  /*a020*/  FMUL.FTZ R121, R3.reuse, R121 ;  /* 0x0000007903797220 */ /* 0x040fe40000410000 */
[C---:B------:R-:W-:Y:S02]  /*a030*/  FMUL.FTZ R122, R2.reuse, R122 ;  /* 0x0000007a027a7220 */ /* 0x040fe40000410000 */
[C---:B------:R-:W-:Y:S02]  /*a040*/  FMUL.FTZ R123, R2.reuse, R123 ;  /* 0x0000007b027b7220 */ /* 0x040fe40000410000 */
[C---:B------:R-:W-:Y:S02]  /*a050*/  FMUL.FTZ R124, R3.reuse, R124 ;  /* 0x0000007c037c7220 */ /* 0x040fe40000410000 */
[C---:B------:R-:W-:Y:S01]  /*a060*/  FMUL.FTZ R125, R3.reuse, R125 ;  /* 0x0000007d037d7220 */ /* 0x040fe20000410000 */
[----:B------:R-:W2:Y:S01]  /*a070*/  MUFU.EX2 R166, R166 ;  /* 0x000000a600a67308 */ /* 0x000ea20000000800 */
[C---:B------:R-:W-:Y:S02]  /*a080*/  FMUL.FTZ R126, R2.reuse, R126 ;  /* 0x0000007e027e7220 */ /* 0x040fe40000410000 */
[----:B------:R-:W-:Y:S01]  /*a090*/  FMUL.FTZ R127, R2, R127 ;  /* 0x0000007f027f7220 */ /* 0x000fe20000410000 */
[----:B---3--:R-:W-:Y:S01]  /*a0a0*/  F2FP.PACK_AB R131, R164, R133 ;  /* 0x00000085a483723e */ /* 0x008fe200000000ff */
[C---:B------:R-:W-:Y:S02]  /*a0b0*/  FMUL.FTZ R36, R3.reuse, R36 ;  /* 0x0000002403247220 */ /* 0x040fe40000410000 */
[C---:B------:R-:W-:Y:S02]  /*a0c0*/  FMUL.FTZ R37, R3.reuse, R37 ;  /* 0x0000002503257220 */ /* 0x040fe40000410000 */
[C---:B------:R-:W-:Y:S01]  /*a0d0*/  FMUL.FTZ R38, R2.reuse, R38 ;  /* 0x0000002602267220 */ /* 0x040fe20000410000 */
[----:B------:R-:W-:Y:S01]  /*a0e0*/  MUFU.EX2 R167, R167 ;  /* 0x000000a700a77308 */ /* 0x000fe20000000800 */
[C---:B------:R-:W-:Y:S05]  /*a0f0*/  HMMA.16816.F32 R8, R128.reuse, R136, R8 ;  /* 0x000000888008723c */ /* 0x040fea0000001808 */
[C---:B------:R-:W-:Y:S02]  /*a100*/  FMUL.FTZ R39, R2.reuse, R39 ;  /* 0x0000002702277220 */ /* 0x040fe40000410000 */
[C---:B------:R-:W-:Y:S01]  /*a110*/  FMUL.FTZ R40, R3.reuse, R40 ;  /* 0x0000002803287220 */ /* 0x040fe20000410000 */
[C---:B------:R-:W-:Y:S01]  /*a120*/  HMMA.16816.F32 R100, R128.reuse, R138, R100 ;  /* 0x0000008a8064723c */ /* 0x040fe20000001864 */
[----:B------:R-:W3:Y:S01]  /*a130*/  LDSM.16.MT88.4 R136, [R188+0x100] ;  /* 0x00010000bc88783b */ /* 0x000ee20000004200 */
[----:B------:R-:W4:Y:S02]  /*a140*/  MUFU.EX2 R168, R168 ;  /* 0x000000a800a87308 */ /* 0x000f240000000800 */
[C---:B------:R-:W-:Y:S02]  /*a150*/  FMUL.FTZ R41, R3.reuse, R41 ;  /* 0x0000002903297220 */ /* 0x040fe40000410000 */
[C---:B------:R-:W-:Y:S02]  /*a160*/  FMUL.FTZ R42, R2.reuse, R42 ;  /* 0x0000002a022a7220 */ /* 0x040fe40000410000 */
[C---:B-1----:R-:W-:Y:S04]  /*a170*/  HMMA.16816.F32 R104, R128.reuse, R140, R104 ;  /* 0x0000008c8068723c */ /* 0x042fe80000001868 */
[C---:B------:R-:W-:Y:S01]  /*a180*/  FMUL.FTZ R43, R2.reuse, R43 ;  /* 0x0000002b022b7220 */ /* 0x040fe20000410000 */
[----:B------:R-:W-:Y:S01]  /*a190*/  MUFU.EX2 R169, R169 ;  /* 0x000000a900a97308 */ /* 0x000fe20000000800 */
[C---:B------:R-:W-:Y:S02]  /*a1a0*/  FMUL.FTZ R44, R3.reuse, R44 ;  /* 0x0000002c032c7220 */ /* 0x040fe40000410000 */
[C---:B------:R-:W-:Y:S01]  /*a1b0*/  HMMA.16816.F32 R108, R128.reuse, R142, R108 ;  /* 0x0000008e806c723c */ /* 0x040fe2000000186c */
[----:B------:R-:W1:Y:S03]  /*a1c0*/  LDSM.16.MT88.4 R140, [R195+0x2100] ;  /* 0x00210000c38c783b */ /* 0x000e660000004200 */
[C---:B------:R-:W-:Y:S02]  /*a1d0*/  FMUL.FTZ R45, R3.reuse, R45 ;  /* 0x0000002d032d7220 */ /* 0x040fe40000410000 */
[C---:B------:R-:W-:Y:S01]  /*a1e0*/  FMUL.FTZ R46, R2.reuse, R46 ;  /* 0x0000002e022e7220 */ /* 0x040fe20000410000 */
[----:B------:R-:W5:Y:S01]  /*a1f0*/  MUFU.EX2 R170, R170 ;  /* 0x000000aa00aa7308 */ /* 0x000f620000000800 */
[C---:B------:R-:W-:Y:S04]  /*a200*/  HMMA.16816.F32 R112, R128.reuse, R144, R112 ;  /* 0x000000908070723c */ /* 0x040fe80000001870 */
[C---:B------:R-:W-:Y:S02]  /*a210*/  FMUL.FTZ R47, R2.reuse, R47 ;  /* 0x0000002f022f7220 */ /* 0x040fe40000410000 */
[C---:B------:R-:W-:Y:S02]  /*a220*/  FMUL.FTZ R48, R3.reuse, R48 ;  /* 0x0000003003307220 */ /* 0x040fe40000410000 */
[C---:B------:R-:W-:Y:S01]  /*a230*/  HMMA.16816.F32 R116, R128.reuse, R146, R116 ;  /* 0x000000928074723c */ /* 0x040fe20000001874 */
[----:B------:R-:W2:Y:S01]  /*a240*/  LDSM.16.MT88.4 R144, [R190+0x2100] ;  /* 0x00210000be90783b */ /* 0x000ea20000004200 */
[----:B------:R-:W-:Y:S02]  /*a250*/  MUFU.EX2 R171, R171 ;  /* 0x000000ab00ab7308 */ /* 0x000fe40000000800 */
[C---:B------:R-:W-:Y:S02]  /*a260*/  FMUL.FTZ R49, R3.reuse, R49 ;  /* 0x0000003103317220 */ /* 0x040fe40000410000 */
[C---:B------:R-:W-:Y:S02]  /*a270*/  FMUL.FTZ R50, R2.reuse, R50 ;  /* 0x0000003202327220 */ /* 0x040fe40000410000 */
[C---:B------:R-:W-:Y:S01]  /*a280*/  FMUL.FTZ R51, R2.reuse, R51 ;  /* 0x0000003302337220 */ /* 0x040fe20000410000 */
[C---:B---3--:R-:W-:Y:S03]  /*a290*/  HMMA.16816.F32 R120, R128.reuse, R136, R120 ;  /* 0x000000888078723c */ /* 0x048fe60000001878 */
[C---:B------:R-:W-:Y:S01]  /*a2a0*/  FMUL.FTZ R52, R3.reuse, R52 ;  /* 0x0000003403347220 */ /* 0x040fe20000410000 */
[----:B------:R-:W3:Y:S01]  /*a2b0*/  MUFU.EX2 R172, R172 ;  /* 0x000000ac00ac7308 */ /* 0x000ee20000000800 */
[C---:B------:R-:W-:Y:S02]  /*a2c0*/  FMUL.FTZ R53, R3.reuse, R53 ;  /* 0x0000003503357220 */ /* 0x040fe40000410000 */
[C---:B------:R-:W-:Y:S01]  /*a2d0*/  FMUL.FTZ R54, R2.reuse, R54 ;  /* 0x0000003602367220 */ /* 0x040fe20000410000 */
[C---:B------:R-:W-:Y:S01]  /*a2e0*/  HMMA.16816.F32 R124, R128.reuse, R138, R124 ;  /* 0x0000008a807c723c */ /* 0x040fe2000000187c */
[----:B------:R-:W3:Y:S03]  /*a2f0*/  LDSM.16.MT88.4 R136, [R189+0x2100] ;  /* 0x00210000bd88783b */ /* 0x000ee60000004200 */
[C---:B------:R-:W-:Y:S02]  /*a300*/  FMUL.FTZ R55, R2.reuse, R55 ;  /* 0x0000003702377220 */ /* 0x040fe40000410000 */
[C---:B------:R-:W-:Y:S01]  /*a310*/  FMUL.FTZ R56, R3.reuse, R56 ;  /* 0x0000003803387220 */ /* 0x040fe20000410000 */
[----:B------:R-:W-:Y:S01]  /*a320*/  MUFU.EX2 R173, R173 ;  /* 0x000000ad00ad7308 */ /* 0x000fe20000000800 */
[C---:B-1----:R-:W-:Y:S04]  /*a330*/  HMMA.16816.F32 R36, R128.reuse, R140, R36 ;  /* 0x0000008c8024723c */ /* 0x042fe80000001824 */
[C---:B------:R-:W-:Y:S02]  /*a340*/  FMUL.FTZ R57, R3.reuse, R57 ;  /* 0x0000003903397220 */ /* 0x040fe40000410000 */
[C---:B------:R-:W-:Y:S02]  /*a350*/  FMUL.FTZ R58, R2.reuse, R58 ;  /* 0x0000003a023a7220 */ /* 0x040fe40000410000 */
[C---:B------:R-:W-:Y:S01]  /*a360*/  HMMA.16816.F32 R40, R128.reuse, R142, R40 ;  /* 0x0000008e8028723c */ /* 0x040fe20000001828 */
[----:B------:R-:W1:Y:S01]  /*a370*/  LDSM.16.MT88.4 R140, [R188+0x2100] ;  /* 0x00210000bc8c783b */ /* 0x000e620000004200 */
[----:B------:R-:W-:Y:S02]  /*a380*/  MUFU.EX2 R174, R174 ;  /* 0x000000ae00ae7308 */ /* 0x000fe40000000800 */
[C---:B------:R-:W-:Y:S02]  /*a390*/  FMUL.FTZ R59, R2.reuse, R59 ;  /* 0x0000003b023b7220 */ /* 0x040fe40000410000 */
[C---:B------:R-:W-:Y:S02]  /*a3a0*/  FMUL.FTZ R60, R3.reuse, R60 ;  /* 0x0000003c033c7220 */ /* 0x040fe40000410000 */
[C---:B--2---:R-:W-:Y:S04]  /*a3b0*/  HMMA.16816.F32 R44, R128.reuse, R144, R44 ;  /* 0x00000090802c723c */ /* 0x044fe8000000182c */
[C---:B------:R-:W-:Y:S01]  /*a3c0*/  FMUL.FTZ R61, R3.reuse, R61 ;  /* 0x0000003d033d7220 */ /* 0x040fe20000410000 */
[----:B------:R-:W-:Y:S01]  /*a3d0*/  MUFU.EX2 R175, R175 ;  /* 0x000000af00af7308 */ /* 0x000fe20000000800 */
[C---:B------:R-:W-:Y:S02]  /*a3e0*/  FMUL.FTZ R62, R2.reuse, R62 ;  /* 0x0000003e023e7220 */ /* 0x040fe40000410000 */
[C---:B------:R-:W-:Y:S01]  /*a3f0*/  HMMA.16816.F32 R48, R128.reuse, R146, R48 ;  /* 0x000000928030723c */ /* 0x040fe20000001830 */
[----:B------:R-:W2:Y:S03]  /*a400*/  LDSM.16.MT88.4 R144, [R195+0x4100] ;  /* 0x00410000c390783b */ /* 0x000ea60000004200 */
[C---:B------:R-:W-:Y:S02]  /*a410*/  FMUL.FTZ R63, R2.reuse, R63 ;  /* 0x0000003f023f7220 */ /* 0x040fe40000410000 */
[C---:B------:R-:W-:Y:S01]  /*a420*/  FMUL.FTZ R64, R3.reuse, R64 ;  /* 0x0000004003407220 */ /* 0x040fe20000410000 */
[----:B------:R-:W-:Y:S01]  /*a430*/  MUFU.EX2 R220, R220 ;  /* 0x000000dc00dc7308 */ /* 0x000fe20000000800 */
[C---:B------:R-:W-:Y:S01]  /*a440*/  FMUL.FTZ R65, R3.reuse, R65 ;  /* 0x0000004103417220 */ /* 0x040fe20000410000 */
[C---:B---3--:R-:W-:Y:S03]  /*a450*/  HMMA.16816.F32 R52, R128.reuse, R136, R52 ;  /* 0x000000888034723c */ /* 0x048fe60000001834 */
[C---:B------:R-:W-:Y:S02]  /*a460*/  FMUL.FTZ R66, R2.reuse, R66 ;  /* 0x0000004202427220 */ /* 0x040fe40000410000 */
[C---:B------:R-:W-:Y:S02]  /*a470*/  FMUL.FTZ R67, R2.reuse, R67 ;  /* 0x0000004302437220 */ /* 0x040fe40000410000 */
[C---:B------:R-:W-:Y:S01]  /*a480*/  FMUL.FTZ R68, R3.reuse, R68 ;  /* 0x0000004403447220 */ /* 0x040fe20000410000 */
[C---:B------:R-:W-:Y:S01]  /*a490*/  HMMA.16816.F32 R56, R128.reuse, R138, R56 ;  /* 0x0000008a8038723c */ /* 0x040fe20000001838 */
[----:B------:R-:W3:Y:S01]  /*a4a0*/  LDSM.16.MT88.4 R136, [R190+0x4100] ;  /* 0x00410000be88783b */ /* 0x000ee20000004200 */
[----:B------:R-:W-:Y:S02]  /*a4b0*/  MUFU.EX2 R221, R221 ;  /* 0x000000dd00dd7308 */ /* 0x000fe40000000800 */
        /* <DEDUP_REMOVED lines=9> */
[C---:B------:R-:W-:Y:S02]  /*a550*/  FMUL.FTZ R74, R2.reuse, R74 ;  /* 0x0000004a024a7220 */ /* 0x040fe40000410000 */
[C---:B--2---:R-:W-:Y:S04]  /*a560*/  HMMA.16816.F32 R68, R128.reuse, R144, R68 ;  /* 0x000000908044723c */ /* 0x044fe80000001844 */
[C---:B------:R-:W-:Y:S02]  /*a570*/  FMUL.FTZ R75, R2.reuse, R75 ;  /* 0x0000004b024b7220 */ /* 0x040fe40000410000 */
[C---:B------:R-:W-:Y:S02]  /*a580*/  FMUL.FTZ R76, R3.reuse, R76 ;  /* 0x0000004c034c7220 */ /* 0x040fe40000410000 */
[C---:B------:R-:W-:Y:S03]  /*a590*/  FMUL.FTZ R77, R3.reuse, R77 ;  /* 0x0000004d034d7220 */ /* 0x040fe60000410000 */
[C---:B------:R-:W-:Y:S01]  /*a5a0*/  HMMA.16816.F32 R72, R128.reuse, R146, R72 ;  /* 0x000000928048723c */ /* 0x040fe20000001848 */
[----:B------:R-:W-:Y:S02]  /*a5b0*/  LDSM.16.MT88.4 R144, [R188+0x900] ;  /* 0x00090000bc90783b */ /* 0x000fe40000004200 */
[C---:B------:R-:W-:Y:S02]  /*a5c0*/  FMUL.FTZ R78, R2.reuse, R78 ;  /* 0x0000004e024e7220 */ /* 0x040fe40000410000 */
[C---:B------:R-:W-:Y:S02]  /*a5d0*/  FMUL.FTZ R79, R2.reuse, R79 ;  /* 0x0000004f024f7220 */ /* 0x040fe40000410000 */
[C---:B------:R-:W-:Y:S02]  /*a5e0*/  FMUL.FTZ R80, R3.reuse, R80 ;  /* 0x0000005003507220 */ /* 0x040fe40000410000 */
[C---:B------:R-:W-:Y:S03]  /*a5f0*/  FMUL.FTZ R81, R3.reuse, R81 ;  /* 0x0000005103517220 */ /* 0x040fe60000410000 */
[C---:B---3--:R-:W-:Y:S03]  /*a600*/  HMMA.16816.F32 R76, R128.reuse, R136, R76 ;  /* 0x00000088804c723c */ /* 0x048fe6000000184c */
[C---:B------:R-:W-:Y:S02]  /*a610*/  FMUL.FTZ R82, R2.reuse, R82 ;  /* 0x0000005202527220 */ /* 0x040fe40000410000 */
[C---:B------:R-:W-:Y:S02]  /*a620*/  FMUL.FTZ R83, R2.reuse, R83 ;  /* 0x0000005302537220 */ /* 0x040fe40000410000 */
[C---:B------:R-:W-:Y:S02]  /*a630*/  FMUL.FTZ R84, R3.reuse, R84 ;  /* 0x0000005403547220 */ /* 0x040fe40000410000 */
[C---:B------:R-:W-:Y:S03]  /*a640*/  FMUL.FTZ R85, R3.reuse, R85 ;  /* 0x0000005503557220 */ /* 0x040fe60000410000 */
[C---:B------:R-:W-:Y:S01]  /*a650*/  HMMA.16816.F32 R80, R128.reuse, R138, R80 ;  /* 0x0000008a8050723c */ /* 0x040fe20000001850 */
[----:B------:R-:W2:Y:S02]  /*a660*/  LDSM.16.MT88.4 R136, [R195+0x900] ;  /* 0x00090000c388783b */ /* 0x000ea40000004200 */
[C---:B------:R-:W-:Y:S02]  /*a670*/  FMUL.FTZ R86, R2.reuse, R86 ;  /* 0x0000005602567220 */ /* 0x040fe40000410000 */
[C---:B------:R-:W-:Y:S02]  /*a680*/  FMUL.FTZ R87, R2.reuse, R87 ;  /* 0x0000005702577220 */ /* 0x040fe40000410000 */
[C---:B------:R-:W-:Y:S02]  /*a690*/  FMUL.FTZ R88, R3.reuse, R88 ;  /* 0x0000005803587220 */ /* 0x040fe40000410000 */
[C---:B------:R-:W-:Y:S03]  /*a6a0*/  FMUL.FTZ R89, R3.reuse, R89 ;  /* 0x0000005903597220 */ /* 0x040fe60000410000 */
[C---:B-1----:R-:W-:Y:S03]  /*a6b0*/  HMMA.16816.F32 R84, R128.reuse, R140, R84 ;  /* 0x0000008c8054723c */ /* 0x042fe60000001854 */
[C---:B------:R-:W-:Y:S02]  /*a6c0*/  FMUL.FTZ R90, R2.reuse, R90 ;  /* 0x0000005a025a7220 */ /* 0x040fe40000410000 */
[C---:B------:R-:W-:Y:S02]  /*a6d0*/  FMUL.FTZ R91, R2.reuse, R91 ;  /* 0x0000005b025b7220 */ /* 0x040fe40000410000 */
[C---:B------:R-:W-:Y:S02]  /*a6e0*/  FMUL.FTZ R92, R3.reuse, R92 ;  /* 0x0000005c035c7220 */ /* 0x040fe40000410000 */
[C---:B------:R-:W-:Y:S03]  /*a6f0*/  FMUL.FTZ R93, R3.reuse, R93 ;  /* 0x0000005d035d7220 */ /* 0x040fe60000410000 */
[C---:B------:R-:W-:Y:S01]  /*a700*/  HMMA.16816.F32 R88, R128.reuse, R142, R88 ;  /* 0x0000008e8058723c */ /* 0x040fe20000001858 */
[----:B------:R-:W1:Y:S02]  /*a710*/  LDSM.16.MT88.4 R140, [R189+0x900] ;  /* 0x00090000bd8c783b */ /* 0x000e640000004200 */
[C---:B------:R-:W-:Y:S02]  /*a720*/  FMUL.FTZ R94, R2.reuse, R94 ;  /* 0x0000005e025e7220 */ /* 0x040fe40000410000 */
[C---:B------:R-:W-:Y:S02]  /*a730*/  FMUL.FTZ R95, R2.reuse, R95 ;  /* 0x0000005f025f7220 */ /* 0x040fe40000410000 */
[C---:B------:R-:W-:Y:S02]  /*a740*/  FMUL.FTZ R96, R3.reuse, R96 ;  /* 0x0000006003607220 */ /* 0x040fe40000410000 */
[C---:B------:R-:W-:Y:S03]  /*a750*/  FMUL.FTZ R97, R3.reuse, R97 ;  /* 0x0000006103617220 */ /* 0x040fe60000410000 */
[C---:B------:R-:W-:Y:S03]  /*a760*/  HMMA.16816.F32 R92, R128.reuse, R12, R92 ;  /* 0x0000000c805c723c */ /* 0x040fe6000000185c */
[C---:B------:R-:W-:Y:S02]  /*a770*/  FMUL.FTZ R98, R2.reuse, R98 ;  /* 0x0000006202627220 */ /* 0x040fe40000410000 */
[----:B------:R-:W-:Y:S02]  /*a780*/  FMUL.FTZ R99, R2, R99 ;  /* 0x0000006302637220 */ /* 0x000fe40000410000 */
[----:B------:R-:W-:Y:S01]  /*a790*/  F2FP.PACK_AB R12, R166, R165 ;  /* 0x000000a5a60c723e */ /* 0x000fe200000000ff */
[----:B------:R-:W-:Y:S01]  /*a7a0*/  FFMA.FTZ R162, R3, R206, R162 ;  /* 0x000000ce03a27223 */ /* 0x000fe200000100a2 */
[----:B----4-:R-:W-:Y:S03]  /*a7b0*/  F2FP.PACK_AB R13, R168, R167 ;  /* 0x000000a7a80d723e */ /* 0x010fe600000000ff */
[----:B------:R-:W-:Y:S01]  /*a7c0*/  HMMA.16816.F32 R96, R128, R14, R96 ;  /* 0x0000000e8060723c */ /* 0x000fe20000001860 */
[----:B------:R-:W3:Y:S02]  /*a7d0*/  LDSM.16.MT88.4 R128, [R188+0x2900] ;  /* 0x00290000bc80783b */ /* 0x000ee40000004200 */
[----:B------:R-:W-:Y:S01]  /*a7e0*/  MOV R3, R0 ;  /* 0x0000000000037202 */ /* 0x000fe20000000f00 */
[----:B------:R-:W-:Y:S02]  /*a7f0*/  FFMA.FTZ R6, R2, R207, R6 ;  /* 0x000000cf02067223 */ /* 0x000fe40000010006 */
[----:B------:R-:W-:Y:S01]  /*a800*/  FADD.FTZ R162, R5, R162 ;  /* 0x000000a205a27221 */ /* 0x000fe20000010000 */
[----:B-----5:R-:W-:Y:S01]  /*a810*/  F2FP.PACK_AB R14, R170, R169 ;  /* 0x000000a9aa0e723e */ /* 0x020fe200000000ff */
[----:B------:R-:W-:Y:S01]  /*a820*/  FADD.FTZ R6, R7, R6 ;  /* 0x0000000607067221 */ /* 0x000fe20000010000 */
[----:B------:R-:W-:Y:S03]  /*a830*/  F2FP.PACK_AB R15, R172, R171 ;  /* 0x000000abac0f723e */ /* 0x000fe600000000ff */
[----:B------:R-:W-:Y:S02]  /*a840*/  FADD.FTZ R135, R135, R162 ;  /* 0x000000a287877221 */ /* 0x000fe40000010000 */
[----:B------:R-:W-:Y:S02]  /*a850*/  FADD.FTZ R133, R133, R6 ;  /* 0x0000000685857221 */ /* 0x000fe40000010000 */
[C---:B--2---:R-:W-:Y:S05]  /*a860*/  HMMA.16816.F32 R8, R12.reuse, R136, R8 ;  /* 0x000000880c08723c */ /* 0x044fea0000001808 */
[----:B------:R-:W-:Y:S02]  /*a870*/  FADD.FTZ R160, R160, R135 ;  /* 0x00000087a0a07221 */ /* 0x000fe40000010000 */
[----:B------:R-:W-:Y:S01]  /*a880*/  FADD.FTZ R164, R164, R133 ;  /* 0x00000085a4a47221 */ /* 0x000fe20000010000 */
[C---:B------:R-:W-:Y:S01]  /*a890*/  HMMA.16816.F32 R100, R12.reuse, R138, R100 ;  /* 0x0000008a0c64723c */ /* 0x040fe20000001864 */
[----:B------:R-:W-:Y:S03]  /*a8a0*/  LDSM.16.MT88.4 R136, [R190+0x4900] ;  /* 0x00490000be88783b */ /* 0x000fe60000004200 */
[----:B------:R-:W-:Y:S01]  /*a8b0*/  MOV R133, R132 ;  /* 0x0000008400857202 */ /* 0x000fe20000000f00 */
[----:B------:R-:W-:Y:S02]  /*a8c0*/  FADD.FTZ R165, R165, R160 ;  /* 0x000000a0a5a57221 */ /* 0x000fe40000010000 */
[----:B------:R-:W-:Y:S01]  /*a8d0*/  FADD.FTZ R167, R167, R164 ;  /* 0x000000a4a7a77221 */ /* 0x000fe20000010000 */
[C---:B------:R-:W-:Y:S04]  /*a8e0*/  HMMA.16816.F32 R104, R12.reuse, R16, R104 ;  /* 0x000000100c68723c */ /* 0x040fe80000001868 */
[----:B------:R-:W-:Y:S02]  /*a8f0*/  FADD.FTZ R166, R166, R165 ;  /* 0x000000a5a6a67221 */ /* 0x000fe40000010000 */
[----:B------:R-:W-:Y:S02]  /*a900*/  FADD.FTZ R168, R168, R167 ;  /* 0x000000a7a8a87221 */ /* 0x000fe40000010000 */
[C---:B------:R-:W-:Y:S01]  /*a910*/  HMMA.16816.F32 R108, R12.reuse, R18, R108 ;  /* 0x000000120c6c723c */ /* 0x040fe2000000186c */
[----:B------:R-:W2:Y:S03]  /*a920*/  LDSM.16.MT88.4 R16, [R195+0x4900] ;  /* 0x00490000c310783b */ /* 0x000ea60000004200 */
[----:B------:R-:W-:Y:S02]  /*a930*/  FADD.FTZ R169, R169, R166 ;  /* 0x000000a6a9a97221 */ /* 0x000fe40000010000 */
[----:B------:R-:W-:Y:S02]  /*a940*/  FADD.FTZ R5, R171, R168 ;  /* 0x000000a8ab057221 */ /* 0x000fe40000010000 */
[C---:B-1----:R-:W-:Y:S04]  /*a950*/  HMMA.16816.F32 R112, R12.reuse, R140, R112 ;  /* 0x0000008c0c70723c */ /* 0x042fe80000001870 */
[----:B------:R-:W-:Y:S02]  /*a960*/  FADD.FTZ R169, R170, R169 ;  /* 0x000000a9aaa97221 */ /* 0x000fe40000010000 */
[----:B------:R-:W-:Y:S02]  /*a970*/  FADD.FTZ R5, R172, R5 ;  /* 0x00000005ac057221 */ /* 0x000fe40000010000 */
[C---:B------:R-:W-:Y:S01]  /*a980*/  HMMA.16816.F32 R116, R12.reuse, R142, R116 ;  /* 0x0000008e0c74723c */ /* 0x040fe20000001874 */
[----:B------:R-:W1:Y:S07]  /*a990*/  LDSM.16.MT88.4 R140, [R189+0x4900] ;  /* 0x00490000bd8c783b */ /* 0x000e6e0000004200 */
[C---:B------:R-:W-:Y:S08]  /*a9a0*/  HMMA.16816.F32 R120, R12.reuse, R144, R120 ;  /* 0x000000900c78723c */ /* 0x040ff00000001878 */
[C---:B------:R-:W-:Y:S01]  /*a9b0*/  HMMA.16816.F32 R124, R12.reuse, R146, R124 ;  /* 0x000000920c7c723c */ /* 0x040fe2000000187c */
[----:B------:R-:W-:Y:S07]  /*a9c0*/  LDSM.16.MT88.4 R144, [R190+0x3100] ;  /* 0x00310000be90783b */ /* 0x000fee0000004200 */
[C---:B------:R-:W-:Y:S08]  /*a9d0*/  HMMA.16816.F32 R36, R12.reuse, R148, R36 ;  /* 0x000000940c24723c */ /* 0x040ff00000001824 */
[C---:B------:R-:W-:Y:S01]  /*a9e0*/  HMMA.16816.F32 R40, R12.reuse, R150, R40 ;  /* 0x000000960c28723c */ /* 0x040fe20000001828 */
[----:B------:R-:W-:Y:S07]  /*a9f0*/  LDSM.16.MT88.4 R148, [R189+0x3100] ;  /* 0x00310000bd94783b */ /* 0x000fee0000004200 */
[C---:B------:R-:W-:Y:S07]  /*aa00*/  HMMA.16816.F32 R44, R12.reuse, R152, R44 ;  /* 0x000000980c2c723c */ /* 0x040fee000000182c */
[--C-:B------:R-:W-:Y:S01]  /*aa10*/  FFMA.FTZ R152, R20, c[0x0][0x2d0], -R163.reuse ;  /* 0x0000b40014987a23 */ /* 0x100fe200000108a3 */
[C---:B------:R-:W-:Y:S04]  /*aa20*/  HMMA.16816.F32 R48, R12.reuse, R154, R48 ;  /* 0x0000009a0c30723c */ /* 0x040fe80000001830 */
[----:B------:R-:W-:Y:S01]  /*aa30*/  FFMA.FTZ R153, R21, c[0x0][0x2d0], -R163 ;  /* 0x0000b40015997a23 */ /* 0x000fe200000108a3 */
[----:B------:R-:W-:Y:S02]  /*aa40*/  MUFU.EX2 R152, R152 ;  /* 0x0000009800987308 */ /* 0x000fe40000000800 */
[--C-:B------:R-:W-:Y:S01]  /*aa50*/  FFMA.FTZ R154, R22, c[0x0][0x2d0], -R161.reuse ;  /* 0x0000b400169a7a23 */ /* 0x100fe200000108a1 */
[C---:B------:R-:W-:Y:S04]  /*aa60*/  HMMA.16816.F32 R52, R12.reuse, R156, R52 ;  /* 0x0000009c0c34723c */ /* 0x040fe80000001834 */
[----:B------:R-:W-:Y:S02]  /*aa70*/  FFMA.FTZ R155, R23, c[0x0][0x2d0], -R161 ;  /* 0x0000b400179b7a23 */ /* 0x000fe400000108a1 */
[----:B------:R-:W4:Y:S01]  /*aa80*/  LDSM.16.MT88.4 R20, [R188+0x4900] ;  /* 0x00490000bc14783b */ /* 0x000f220000004200 */
[--C-:B------:R-:W-:Y:S01]  /*aa90*/  FFMA.FTZ R156, R24, c[0x0][0x2d0], -R163.reuse ;  /* 0x0000b400189c7a23 */ /* 0x100fe200000108a3 */
[C---:B------:R-:W-:Y:S01]  /*aaa0*/  HMMA.16816.F32 R56, R12.reuse, R158, R56 ;  /* 0x0000009e0c38723c */ /* 0x040fe20000001838 */
[----:B------:R-:W5:Y:S03]  /*aab0*/  MUFU.EX2 R153, R153 ;  /* 0x0000009900997308 */ /* 0x000f660000000800 */
[--C-:B------:R-:W-:Y:S02]  /*aac0*/  FFMA.FTZ R157, R25, c[0x0][0x2d0], -R163.reuse ;  /* 0x0000b400199d7a23 */ /* 0x100fe400000108a3 */
[----:B------:R-:W-:Y:S02]  /*aad0*/  FFMA.FTZ R163, R33, c[0x0][0x2d0], -R163 ;  /* 0x0000b40021a37a23 */ /* 0x000fe400000108a3 */
[C---:B---3--:R-:W-:Y:S03]  /*aae0*/  HMMA.16816.F32 R60, R12.reuse, R128, R60 ;  /* 0x000000800c3c723c */ /* 0x048fe6000000183c */
[----:B------:R-:W-:Y:S01]  /*aaf0*/  MUFU.EX2 R154, R154 ;  /* 0x0000009a009a7308 */ /* 0x000fe20000000800 */
[--C-:B------:R-:W-:Y:S02]  /*ab00*/  FFMA.FTZ R158, R26, c[0x0][0x2d0], -R161.reuse ;  /* 0x0000b4001a9e7a23 */ /* 0x100fe400000108a1 */
[--C-:B------:R-:W-:Y:S02]  /*ab10*/  FFMA.FTZ R159, R27, c[0x0][0x2d0], -R161.reuse ;  /* 0x0000b4001b9f7a23 */ /* 0x100fe400000108a1 */
[C---:B------:R-:W-:Y:S01]  /*ab20*/  HMMA.16816.F32 R64, R12.reuse, R130, R64 ;  /* 0x000000820c40723c */ /* 0x040fe20000001840 */
[----:B------:R-:W-:Y:S03]  /*ab30*/  LDSM.16.MT88.4 R128, [R190+0x1100] ;  /* 0x00110000be80783b */ /* 0x000fe60000004200 */
[----:B------:R-:W-:Y:S01]  /*ab40*/  FFMA.FTZ R161, R35, c[0x0][0x2d0], -R161 ;  /* 0x0000b40023a17a23 */ /* 0x000fe200000108a1 */
[----:B------:R-:W3:Y:S03]  /*ab50*/  MUFU.EX2 R155, R155 ;  /* 0x0000009b009b7308 */ /* 0x000ee60000000800 */
[C---:B--2---:R-:W-:Y:S01]  /*ab60*/  HMMA.16816.F32 R68, R12.reuse, R16, R68 ;  /* 0x000000100c44723c */ /* 0x044fe20000001844 */
[----:B------:R-:W-:Y:S06]  /*ab70*/  LDSM.16.MT88.4 R24, [R189+0x1100] ;  /* 0x00110000bd18783b */ /* 0x000fec0000004200 */
[----:B------:R-:W-:Y:S01]  /*ab80*/  MUFU.EX2 R156, R156 ;  /* 0x0000009c009c7308 */ /* 0x000fe20000000800 */
[C---:B------:R-:W-:Y:S01]  /*ab90*/  HMMA.16816.F32 R72, R12.reuse, R18, R72 ;  /* 0x000000120c48723c */ /* 0x040fe20000001848 */
[----:B------:R-:W2:Y:S07]  /*aba0*/  LDSM.16.MT88.4 R16, [R195+0x1100] ;  /* 0x00110000c310783b */ /* 0x000eae0000004200 */
[C---:B------:R-:W-:Y:S01]  /*abb0*/  HMMA.16816.F32 R76, R12.reuse, R136, R76 ;  /* 0x000000880c4c723c */ /* 0x040fe2000000184c */
[----:B------:R-:W-:Y:S01]  /*abc0*/  LDSM.16.MT88.4 R32, [R188+0x1900] ;  /* 0x00190000bc20783b */ /* 0x000fe20000004200 */
[----:B------:R-:W2:Y:S06]  /*abd0*/  MUFU.EX2 R157, R157 ;  /* 0x0000009d009d7308 */ /* 0x000eac0000000800 */
[C---:B------:R-:W-:Y:S01]  /*abe0*/  HMMA.16816.F32 R80, R12.reuse, R138, R80 ;  /* 0x0000008a0c50723c */ /* 0x040fe20000001850 */
[----:B------:R-:W2:Y:S03]  /*abf0*/  LDSM.16.MT88.4 R136, [R188+0x1100] ;  /* 0x00110000bc88783b */ /* 0x000ea60000004200 */
[----:B------:R-:W-:Y:S04]  /*ac00*/  MUFU.EX2 R158, R158 ;  /* 0x0000009e009e7308 */ /* 0x000fe80000000800 */
[C---:B-1----:R-:W-:Y:S06]  /*ac10*/  HMMA.16816.F32 R84, R12.reuse, R140, R84 ;  /* 0x0000008c0c54723c */ /* 0x042fec0000001854 */
[----:B------:R-:W1:Y:S02]  /*ac20*/  MUFU.EX2 R159, R159 ;  /* 0x0000009f009f7308 */ /* 0x000e640000000800 */
[C---:B------:R-:W-:Y:S01]  /*ac30*/  HMMA.16816.F32 R88, R12.reuse, R142, R88 ;  /* 0x0000008e0c58723c */ /* 0x040fe20000001858 */
[----:B------:R-:W1:Y:S07]  /*ac40*/  LDSM.16.MT88.4 R140, [R195+0x3100] ;  /* 0x00310000c38c783b */ /* 0x000e6e0000004200 */
[C---:B----4-:R-:W-:Y:S01]  /*ac50*/  HMMA.16816.F32 R92, R12.reuse, R20, R92 ;  /* 0x000000140c5c723c */ /* 0x050fe2000000185c */
[----:B------:R-:W4:Y:S07]  /*ac60*/  MUFU.EX2 R222, R163 ;  /* 0x000000a300de7308 */ /* 0x000f2e0000000800 */
[----:B------:R-:W-:Y:S01]  /*ac70*/  HMMA.16816.F32 R96, R12, R22, R96 ;  /* 0x000000160c60723c */ /* 0x000fe20000001860 */
[----:B------:R-:W-:Y:S02]  /*ac80*/  LDSM.16.MT88.4 R20, [R195+0x5100] ;  /* 0x00510000c314783b */ /* 0x000fe40000004200 */
[----:B------:R-:W4:Y:S04]  /*ac90*/  MUFU.EX2 R224, R161 ;  /* 0x000000a100e07308 */ /* 0x000f280000000800 */
[----:B-----5:R-:W-:Y:S01]  /*aca0*/  F2FP.PACK_AB R12, R153, R152 ;  /* 0x00000098990c723e */ /* 0x020fe200000000ff */
[----:B------:R-:W-:Y:S01]  /*acb0*/  FADD.FTZ R152, R152, R169 ;  /* 0x000000a998987221 */ /* 0x000fe20000010000 */
[----:B---3--:R-:W-:Y:S03]  /*acc0*/  F2FP.PACK_AB R13, R155, R154 ;  /* 0x0000009a9b0d723e */ /* 0x008fe600000000ff */
[----:B--2---:R-:W-:Y:S01]  /*acd0*/  F2FP.PACK_AB R14, R157, R156 ;  /* 0x0000009c9d0e723e */ /* 0x004fe200000000ff */
[----:B------:R-:W-:Y:S01]  /*ace0*/  FADD.FTZ R154, R154, R5 ;  /* 0x000000059a9a7221 */ /* 0x000fe20000010000 */
[----:B-1----:R-:W-:Y:S01]  /*acf0*/  F2FP.PACK_AB R15, R159, R158 ;  /* 0x0000009e9f0f723e */ /* 0x002fe200000000ff */
[----:B------:R-:W-:Y:S02]  /*ad00*/  FADD.FTZ R153, R153, R152 ;  /* 0x0000009899997221 */ /* 0x000fe40000010000 */
[----:B------:R-:W-:Y:S02]  /*ad10*/  FADD.FTZ R155, R155, R154 ;  /* 0x0000009a9b9b7221 */ /* 0x000fe40000010000 */
[----:B------:R-:W-:Y:S02]  /*ad20*/  FADD.FTZ R156, R156, R153 ;  /* 0x000000999c9c7221 */ /* 0x000fe40000010000 */
[C---:B------:R-:W-:Y:S03]  /*ad30*/  HMMA.16816.F32 R8, R12.reuse, R16, R8 ;  /* 0x000000100c08723c */ /* 0x040fe60000001808 */
[----:B------:R-:W-:Y:S02]  /*ad40*/  FADD.FTZ R2, R158, R155 ;  /* 0x0000009b9e027221 */ /* 0x000fe40000010000 */
[----:B------:R-:W-:Y:S02]  /*ad50*/  FADD.FTZ R156, R157, R156 ;  /* 0x0000009c9d9c7221 */ /* 0x000fe40000010000 */
[----:B------:R-:W-:Y:S01]  /*ad60*/  FADD.FTZ R2, R159, R2 ;  /* 0x000000029f027221 */ /* 0x000fe20000010000 */
[C---:B------:R-:W-:Y:S01]  /*ad70*/  HMMA.16816.F32 R100, R12.reuse, R18, R100 ;  /* 0x000000120c64723c */ /* 0x040fe20000001864 */
[----:B------:R-:W1:Y:S07]  /*ad80*/  LDSM.16.MT88.4 R16, [R188+0x3100] ;  /* 0x00310000bc10783b */ /* 0x000e6e0000004200 */
[C---:B------:R-:W-:Y:S08]  /*ad90*/  HMMA.16816.F32 R104, R12.reuse, R128, R104 ;  /* 0x000000800c68723c */ /* 0x040ff00000001868 */
[C---:B------:R-:W-:Y:S01]  /*ada0*/  HMMA.16816.F32 R108, R12.reuse, R130, R108 ;  /* 0x000000820c6c723c */ /* 0x040fe2000000186c */
[----:B------:R-:W-:Y:S07]  /*adb0*/  LDSM.16.MT88.4 R128, [R189+0x5100] ;  /* 0x00510000bd80783b */ /* 0x000fee0000004200 */
[C---:B------:R-:W-:Y:S08]  /*adc0*/  HMMA.16816.F32 R112, R12.reuse, R24, R112 ;  /* 0x000000180c70723c */ /* 0x040ff00000001870 */
        /* <DEDUP_REMOVED lines=17> */
[C---:B------:R-:W-:Y:S08]  /*aee0*/  HMMA.16816.F32 R68, R12.reuse, R20, R68 ;  /* 0x000000140c44723c */ /* 0x040ff00000001844 */
[C---:B------:R-:W-:Y:S01]  /*aef0*/  HMMA.16816.F32 R72, R12.reuse, R22, R72 ;  /* 0x000000160c48723c */ /* 0x040fe20000001848 */
[----:B------:R-:W3:Y:S07]  /*af00*/  LDSM.16.MT88.4 R20, [R195+0x1900] ;  /* 0x00190000c314783b */ /* 0x000eee0000004200 */
[C---:B--2---:R-:W-:Y:S08]  /*af10*/  HMMA.16816.F32 R76, R12.reuse, R24, R76 ;  /* 0x000000180c4c723c */ /* 0x044ff0000000184c */
[C---:B------:R-:W-:Y:S01]  /*af20*/  HMMA.16816.F32 R80, R12.reuse, R26, R80 ;  /* 0x0000001a0c50723c */ /* 0x040fe20000001850 */
[----:B------:R-:W2:Y:S07]  /*af30*/  LDSM.16.MT88.4 R24, [R190+0x1900] ;  /* 0x00190000be18783b */ /* 0x000eae0000004200 */
[C---:B------:R-:W-:Y:S08]  /*af40*/  HMMA.16816.F32 R84, R12.reuse, R128, R84 ;  /* 0x000000800c54723c */ /* 0x040ff00000001854 */
[C---:B------:R-:W-:Y:S08]  /*af50*/  HMMA.16816.F32 R88, R12.reuse, R130, R88 ;  /* 0x000000820c58723c */ /* 0x040ff00000001858 */
[C---:B-1----:R-:W-:Y:S08]  /*af60*/  HMMA.16816.F32 R92, R12.reuse, R16, R92 ;  /* 0x000000100c5c723c */ /* 0x042ff0000000185c */
[----:B------:R-:W-:Y:S01]  /*af70*/  HMMA.16816.F32 R96, R12, R18, R96 ;  /* 0x000000120c60723c */ /* 0x000fe20000001860 */
[----:B------:R-:W1:Y:S06]  /*af80*/  LDSM.16.MT88.4 R16, [R189+0x3900] ;  /* 0x00390000bd10783b */ /* 0x000e6c0000004200 */
        /* <DEDUP_REMOVED lines=9> */
[C---:B---3--:R-:W-:Y:S01]  /*b020*/  HMMA.16816.F32 R128, R12.reuse, R20, R8 ;  /* 0x000000140c80723c */ /* 0x048fe20000001808 */
[----:B------:R-:W3:Y:S02]  /*b030*/  LDSM.16.MT88.4 R8, [R190+0x5900] ;  /* 0x00590000be08783b */ /* 0x000ee40000004200 */
[----:B------:R-:W-:Y:S02]  /*b040*/  FADD.FTZ R207, R223, R220 ;  /* 0x000000dcdfcf7221 */ /* 0x000fe40000010000 */
[----:B------:R-:W-:Y:S02]  /*b050*/  FADD.FTZ R206, R222, R221 ;  /* 0x000000dddece7221 */ /* 0x000fe40000010000 */
[----:B------:R-:W-:Y:S01]  /*b060*/  FADD.FTZ R207, R224, R207 ;  /* 0x000000cfe0cf7221 */ /* 0x000fe20000010000 */
[C---:B------:R-:W-:Y:S01]  /*b070*/  HMMA.16816.F32 R100, R12.reuse, R22, R100 ;  /* 0x000000160c64723c */ /* 0x040fe20000001864 */
[----:B------:R-:W4:Y:S07]  /*b080*/  LDSM.16.MT88.4 R20, [R189+0x5900] ;  /* 0x00590000bd14783b */ /* 0x000f2e0000004200 */
[C---:B--2---:R-:W-:Y:S08]  /*b090*/  HMMA.16816.F32 R104, R12.reuse, R24, R104 ;  /* 0x000000180c68723c */ /* 0x044ff00000001868 */
        /* <DEDUP_REMOVED lines=12> */
[C---:B------:R-:W-:Y:S08]  /*b160*/  HMMA.16816.F32 R60, R12.reuse, R144, R60 ;  /* 0x000000900c3c723c */ /* 0x040ff0000000183c */
[C---:B------:R-:W-:Y:S08]  /*b170*/  HMMA.16816.F32 R64, R12.reuse, R146, R64 ;  /* 0x000000920c40723c */ /* 0x040ff00000001840 */
[C---:B------:R-:W-:Y:S08]  /*b180*/  HMMA.16816.F32 R68, R12.reuse, R148, R68 ;  /* 0x000000940c44723c */ /* 0x040ff00000001844 */
[C---:B------:R-:W-:Y:S08]  /*b190*/  HMMA.16816.F32 R72, R12.reuse, R150, R72 ;  /* 0x000000960c48723c */ /* 0x040ff00000001848 */
[C---:B---3--:R-:W-:Y:S07]  /*b1a0*/  HMMA.16816.F32 R76, R12.reuse, R8, R76 ;  /* 0x000000080c4c723c */ /* 0x048fee000000184c */
[----:B------:R-:W-:Y:S01]  /*b1b0*/  MOV R8, R132 ;  /* 0x0000008400087202 */ /* 0x000fe20000000f00 */
[C---:B------:R-:W-:Y:S08]  /*b1c0*/  HMMA.16816.F32 R80, R12.reuse, R10, R80 ;  /* 0x0000000a0c50723c */ /* 0x040ff00000001850 */
[C---:B----4-:R-:W-:Y:S08]  /*b1d0*/  HMMA.16816.F32 R84, R12.reuse, R20, R84 ;  /* 0x000000140c54723c */ /* 0x050ff00000001854 */
[C---:B------:R-:W-:Y:S08]  /*b1e0*/  HMMA.16816.F32 R88, R12.reuse, R22, R88 ;  /* 0x000000160c58723c */ /* 0x040ff00000001858 */
[C---:B-1----:R-:W-:Y:S08]  /*b1f0*/  HMMA.16816.F32 R92, R12.reuse, R16, R92 ;  /* 0x000000100c5c723c */ /* 0x042ff0000000185c */
[----:B------:R-:W-:Y:S01]  /*b200*/  HMMA.16816.F32 R96, R12, R18, R96 ;  /* 0x000000120c60723c */ /* 0x000fe20000001860 */
[----:B------:R-:W-:-:S07]  /*b210*/  @P0 BRA `(.L_x_198) ;  /* 0xffffd61000000947 */ /* 0x000fce000383ffff */
.L_x_195:
[----:B------:R-:W-:-:S06]  /*b220*/  UISETP.GE.AND UP0, UPT, UR21, UR7, UPT ;  /* 0x000000071500728c */ /* 0x000fcc000bf06270 */
[----:B------:R-:W-:-:S13]  /*b230*/  PLOP3.LUT P0, PT, PT, PT, UP0, 0x40, 0x0 ;  /* 0x000000000000781c */ /* 0x000fda0003f0e808 */
[----:B------:R-:W-:Y:S05]  /*b240*/  @P0 BRA `(.L_x_199) ;  /* 0x0000369000000947 */ /* 0x000fea0003800000 */
[----:B------:R-:W-:Y:S01]  /*b250*/  SHF.R.S32.HI R5, RZ, 0x1f, R210 ;  /* 0x0000001fff057819 */ /* 0x000fe200000114d2 */
[----:B------:R-:W-:Y:S01]  /*b260*/  IMAD.MOV.U32 R2, RZ, RZ, R8 ;  /* 0x000000ffff027224 */ /* 0x000fe200078e0008 */
[C---:B------:R-:W-:Y:S01]  /*b270*/  SHF.L.U64.HI R212, R209.reuse, 0x1, R212 ;  /* 0x00000001d1d47819 */ /* 0x040fe200000102d4 */
[----:B------:R-:W-:Y:S01]  /*b280*/  IMAD.MOV.U32 R3, RZ, RZ, R0 ;  /* 0x000000ffff037224 */ /* 0x000fe200078e0000 */
[----:B------:R-:W-:Y:S01]  /*b290*/  SHF.L.U64.HI R172, R210, 0x1, R5 ;  /* 0x00000001d2ac7819 */ /* 0x000fe20000010205 */
[----:B------:R-:W-:Y:S01]  /*b2a0*/  IMAD.SHL.U32 R209, R209, 0x2, RZ ;  /* 0x00000002d1d17824 */ /* 0x000fe200078e00ff */
[----:B------:R-:W-:Y:S02]  /*b2b0*/  SHF.L.U64.HI R211, R208, 0x1, R211 ;  /* 0x00000001d0d37819 */ /* 0x000fe400000102d3 */
[----:B------:R-:W-:Y:S02]  /*b2c0*/  SHF.L.U32 R210, R210, 0x1, RZ ;  /* 0x00000001d2d27819 */ /* 0x000fe400000006ff */
[----:B------:R-:W-:-:S02]  /*b2d0*/  SHF.L.U32 R208, R208, 0x1, RZ ;  /* 0x00000001d0d07819 */ /* 0x000fc400000006ff */
.L_x_209:
[----:B------:R-:W-:Y:S04]  /*b2e0*/  DEPBAR.LE SB0, 0x0 ;  /* 0x000080000000791a */ /* 0x000fe80000000000 */
[----:B------:R-:W-:Y:S01]  /*b2f0*/  BAR.SYNC.DEFER_BLOCKING 0x0 ;  /* 0x0000000000007b1d */ /* 0x000fe20000010000 */
[----:B------:R-:W-:Y:S01]  /*b300*/  SHF.R.S32.HI R5, RZ, 0x1f, R200 ;  /* 0x0000001fff057819 */ /* 0x000fe200000114c8 */
[----:B------:R-:W-:Y:S01]  /*b310*/  IMAD.WIDE.U32 R6, R200, c[0x0][0x208], RZ ;  /* 0x00008200c8067a25 */ /* 0x000fe200078e00ff */
[----:B------:R-:W-:Y:S01]  /*b320*/  SHF.R.S32.HI R4, RZ, 0x1f, R199 ;  /* 0x0000001fff047819 */ /* 0x000fe200000114c7 */
[----:B------:R-:W-:Y:S02]  /*b330*/  UISETP.GT.AND UP0, UPT, UR21, UR7, UPT ;  /* 0x000000071500728c */ /* 0x000fe4000bf04270 */
[----:B------:R-:W-:Y:S02]  /*b340*/  IMAD R5, R5, c[0x0][0x208], RZ ;  /* 0x0000820005057a24 */ /* 0x000fe400078e02ff */
[----:B------:R-:W-:Y:S02]  /*b350*/  IMAD R4, R4, c[0x0][0x218], RZ ;  /* 0x0000860004047a24 */ /* 0x000fe400078e02ff */
[----:B------:R-:W-:Y:S02]  /*b360*/  IMAD R5, R200, c[0x0][0x20c], R5 ;  /* 0x00008300c8057a24 */ /* 0x000fe400078e0205 */
[----:B------:R-:W-:Y:S02]  /*b370*/  IMAD R4, R199, c[0x0][0x21c], R4 ;  /* 0x00008700c7047a24 */ /* 0x000fe400078e0204 */
[----:B------:R-:W-:Y:S04]  /*b380*/  IMAD.IADD R7, R7, 0x1, R5 ;  /* 0x0000000107077824 */ /* 0x000fe800078e0205 */
[----:B------:R-:W-:Y:S05]  /*b390*/  IMAD.WIDE.U32 R6, R199, c[0x0][0x218], R6 ;  /* 0x00008600c7067a25 */ /* 0x000fea00078e0006 */
[----:B------:R-:W-:Y:S01]  /*b3a0*/  IADD3 R5, P0, R6, UR16, RZ ;  /* 0x0000001006057c10 */ /* 0x000fe2000ff1e0ff */
[----:B------:R-:W-:Y:S03]  /*b3b0*/  LDSM.16.M88.4 R32, [R198+0xc100] ;  /* 0x00c10000c620783b */ /* 0x000fe60000000200 */
[----:B------:R-:W-:Y:S01]  /*b3c0*/  IADD3.X R4, R7, UR9, R4, P0, !PT ;  /* 0x0000000907047c10 */ /* 0x000fe200087fe404 */
[----:B------:R-:W1:Y:S01]  /*b3d0*/  LDSM.16.M88.4 R8, [R197+0x6100] ;  /* 0x00610000c508783b */ /* 0x000e620000000200 */
[C---:B------:R-:W-:Y:S03]  /*b3e0*/  LEA R20, P0, R5.reuse, c[0x0][0x1f8], 0x1 ;  /* 0x00007e0005147a11 */ /* 0x040fe600078008ff */
[----:B------:R-:W2:Y:S01]  /*b3f0*/  LDSM.16.M88.4 R16, [R197+0x6900] ;  /* 0x00690000c510783b */ /* 0x000ea20000000200 */
[----:B------:R-:W-:Y:S03]  /*b400*/  LEA.HI.X R0, R5, c[0x0][0x1fc], R4, 0x1, P0 ;  /* 0x00007f0005007a11 */ /* 0x000fe600000f0c04 */
[----:B------:R-:W-:Y:S04]  /*b410*/  LDSM.16.M88.4 R24, [R197+0x7100] ;  /* 0x00710000c518783b */ /* 0x000fe80000000200 */
[----:B------:R-:W-:Y:S04]  /*b420*/  LDSM.16.M88.4 R132, [R197+0x7900] ;  /* 0x00790000c584783b */ /* 0x000fe80000000200 */
[----:B------:R-:W-:Y:S04]  /*b430*/  LDSM.16.M88.4 R136, [R194+0xc100] ;  /* 0x00c10000c288783b */ /* 0x000fe80000000200 */
[----:B------:R-:W-:Y:S04]  /*b440*/  LDSM.16.M88.4 R140, [R196] ;  /* 0x00000000c48c783b */ /* 0x000fe80000000200 */
[----:B------:R-:W-:Y:S04]  /*b450*/  LDSM.16.M88.4 R144, [R187] ;  /* 0x00000000bb90783b */ /* 0x000fe80000000200 */
[----:B------:R-:W-:Y:S04]  /*b460*/  LDSM.16.M88.4 R148, [R186] ;  /* 0x00000000ba94783b */ /* 0x000fe80000000200 */
[----:B------:R-:W-:Y:S04]  /*b470*/  LDSM.16.M88.4 R152, [R185] ;  /* 0x00000000b998783b */ /* 0x000fe80000000200 */
[----:B------:R-:W-:Y:S01]  /*b480*/  SHFL.IDX PT, R159, R0, RZ, 0x181f ;  /* 0x00181fff009f7589 */ /* 0x000fe200000e0000 */
[C---:B-1----:R-:W-:Y:S03]  /*b490*/  HMMA.16816.F32 R4, R32.reuse, R8, RZ ;  /* 0x000000082004723c */ /* 0x042fe600000018ff */
[----:B------:R-:W-:Y:S04]  /*b4a0*/  SHFL.IDX PT, R157, R0, 0x1, 0x181f ;  /* 0x00381f00009d7f89 */ /* 0x000fe800000e0000 */
[----:B------:R-:W1:Y:S01]  /*b4b0*/  SHFL.IDX PT, R31, R20, RZ, 0x181f ;  /* 0x00181fff141f7589 */ /* 0x000e6200000e0000 */
[C---:B------:R-:W-:Y:S03]  /*b4c0*/  HMMA.16816.F32 R8, R32.reuse, R10, RZ ;  /* 0x0000000a2008723c */ /* 0x040fe600000018ff */
[----:B------:R3:W4:Y:S05]  /*b4d0*/  SHFL.IDX PT, R29, R20, 0x1, 0x181f ;  /* 0x00381f00141d7f89 */ /* 0x00072a00000e0000 */
[C---:B--2---:R-:W-:Y:S08]  /*b4e0*/  HMMA.16816.F32 R12, R32.reuse, R16, RZ ;  /* 0x00000010200c723c */ /* 0x044ff000000018ff */
[C---:B------:R-:W-:Y:S01]  /*b4f0*/  HMMA.16816.F32 R16, R32.reuse, R18, RZ ;  /* 0x000000122010723c */ /* 0x040fe200000018ff */
[C---:B-1----:R-:W-:Y:S03]  /*b500*/  IADD3 R162, P2, R31.reuse, R210, RZ ;  /* 0x000000d21fa27210 */ /* 0x042fe60007f5e0ff */
[-C--:B------:R-:W-:Y:S04]  /*b510*/  IADD3 R160, P0, R31, R209.reuse, RZ ;  /* 0x000000d11fa07210 */ /* 0x080fe80007f1e0ff */
[C---:B---3--:R-:W-:Y:S01]  /*b520*/  HMMA.16816.F32 R20, R32.reuse, R24, RZ ;  /* 0x000000182014723c */ /* 0x048fe200000018ff */
[----:B------:R-:W-:Y:S03]  /*b530*/  IMAD.X R163, R159, 0x1, R172, P2 ;  /* 0x000000019fa37824 */ /* 0x000fe600010e06ac */
[----:B------:R-:W-:Y:S01]  /*b540*/  IADD3 R168, P2, R31, R208, RZ ;  /* 0x000000d01fa87210 */ /* 0x000fe20007f5e0ff */
[----:B------:R-:W-:Y:S01]  /*b550*/  IMAD.X R161, R159, 0x1, R212, P0 ;  /* 0x000000019fa17824 */ /* 0x000fe200000e06d4 */
[----:B----4-:R-:W-:Y:S02]  /*b560*/  IADD3 R216, P0, R29, R210, RZ ;  /* 0x000000d21dd87210 */ /* 0x010fe40007f1e0ff */
[C---:B------:R-:W-:Y:S01]  /*b570*/  HMMA.16816.F32 R24, R32.reuse, R26, RZ ;  /* 0x0000001a2018723c */ /* 0x040fe200000018ff */
[----:B------:R1:W-:Y:S03]  /*b580*/  LDGSTS.E.BYPASS.LTC128B.128 [R205], [R162.64], !P6 ;  /* 0x00000000a2cd7fae */ /* 0x0003e6000f101d56 */
[--C-:B------:R-:W-:Y:S01]  /*b590*/  IMAD.X R169, R159, 0x1, R211.reuse, P2 ;  /* 0x000000019fa97824 */ /* 0x100fe200010e06d3 */
[----:B------:R-:W-:Y:S01]  /*b5a0*/  IADD3 R174, P2, R29, R209, RZ ;  /* 0x000000d11dae7210 */ /* 0x000fe20007f5e0ff */
[----:B------:R-:W-:Y:S01]  /*b5b0*/  IMAD.X R217, R157, 0x1, R172, P0 ;  /* 0x000000019dd97824 */ /* 0x000fe200000e06ac */
[----:B------:R-:W-:Y:S01]  /*b5c0*/  IADD3 R214, P0, R29, R208, RZ ;  /* 0x000000d01dd67210 */ /* 0x000fe20007f1e0ff */
[----:B------:R1:W-:Y:S01]  /*b5d0*/  LDGSTS.E.BYPASS.LTC128B.128 [R205+0x2000], [R160.64], !P5 ;  /* 0x02000000a0cd7fae */ /* 0x0003e2000e901d56 */
[C---:B------:R-:W-:Y:S03]  /*b5e0*/  HMMA.16816.F32 R28, R32.reuse, R132, RZ ;  /* 0x00000084201c723c */ /* 0x040fe600000018ff */
[----:B------:R2:W-:Y:S01]  /*b5f0*/  LDGSTS.E.BYPASS.LTC128B.128 [R205+0x4000], [R168.64], !P4 ;  /* 0x04000000a8cd7fae */ /* 0x0005e2000e101d56 */
[C---:B------:R-:W-:Y:S02]  /*b600*/  IMAD.X R175, R157.reuse, 0x1, R212, P2 ;  /* 0x000000019daf7824 */ /* 0x040fe400010e06d4 */
[----:B------:R-:W-:Y:S01]  /*b610*/  IMAD.X R215, R157, 0x1, R211, P0 ;  /* 0x000000019dd77824 */ /* 0x000fe200000e06d3 */
[----:B------:R3:W-:Y:S01]  /*b620*/  LDGSTS.E.BYPASS.LTC128B.128 [R205+0x1000], [R216.64], !P6 ;  /* 0x01000000d8cd7fae */ /* 0x0007e2000f101d56 */
[----:B------:R-:W-:Y:S01]  /*b630*/  HMMA.16816.F32 R32, R32, R134, RZ ;  /* 0x000000862020723c */ /* 0x000fe200000018ff */
[----:B------:R-:W-:Y:S02]  /*b640*/  PLOP3.LUT P0, PT, PT, PT, UP0, 0x40, 0x0 ;  /* 0x000000000000781c */ /* 0x000fe40003f0e808 */
[----:B------:R3:W-:Y:S04]  /*b650*/  LDGSTS.E.BYPASS.LTC128B.128 [R205+0x3000], [R174.64], !P5 ;  /* 0x03000000aecd7fae */ /* 0x0007e8000e901d56 */
[----:B------:R3:W-:Y:S01]  /*b660*/  LDGSTS.E.BYPASS.LTC128B.128 [R205+0x5000], [R214.64], !P4 ;  /* 0x05000000d6cd7fae */ /* 0x0007e2000e101d56 */
[C---:B------:R-:W-:Y:S03]  /*b670*/  HMMA.16816.F32 R4, R136.reuse, R140, R4 ;  /* 0x0000008c8804723c */ /* 0x040fe60000001804 */
[----:B------:R-:W-:Y:S04]  /*b680*/  LDSM.16.M88.4 R156, [R193+0xc100] ;  /* 0x00c10000c19c783b */ /* 0x000fe80000000200 */
[----:B------:R-:W0:Y:S01]  /*b690*/  LDGDEPBAR ;  /* 0x00000000000079af */ /* 0x000e220000000000 */
[C---:B------:R-:W-:Y:S03]  /*b6a0*/  HMMA.16816.F32 R8, R136.reuse, R142, R8 ;  /* 0x0000008e8808723c */ /* 0x040fe60000001808 */
[----:B-1----:R-:W1:Y:S04]  /*b6b0*/  LDSM.16.M88.4 R160, [R192+0x6100] ;  /* 0x00610000c0a0783b */ /* 0x002e680000000200 */
[----:B------:R-:W4:Y:S01]  /*b6c0*/  LDSM.16.M88.4 R164, [R192+0x6900] ;  /* 0x00690000c0a4783b */ /* 0x000f220000000200 */
[C---:B------:R-:W-:Y:S03]  /*b6d0*/  HMMA.16816.F32 R12, R136.reuse, R144, R12 ;  /* 0x00000090880c723c */ /* 0x040fe6000000180c */
[----:B------:R-:W5:Y:S04]  /*b6e0*/  LDSM.16.M88.4 R132, [R192+0x7100] ;  /* 0x00710000c084783b */ /* 0x000f680000000200 */
[----:B--2---:R-:W2:Y:S01]  /*b6f0*/  LDSM.16.M88.4 R168, [R192+0x7900] ;  /* 0x00790000c0a8783b */ /* 0x004ea20000000200 */
[C---:B------:R-:W-:Y:S03]  /*b700*/  HMMA.16816.F32 R16, R136.reuse, R146, R16 ;  /* 0x000000928810723c */ /* 0x040fe60000001810 */
[----:B------:R-:W-:Y:S04]  /*b710*/  LDSM.16.M88.4 R140, [R191+0xc100] ;  /* 0x00c10000bf8c783b */ /* 0x000fe80000000200 */
[----:B------:R-:W2:Y:S01]  /*b720*/  LDSM.16.M88.4 R144, [R184] ;  /* 0x00000000b890783b */ /* 0x000ea20000000200 */
[C---:B------:R-:W-:Y:S08]  /*b730*/  HMMA.16816.F32 R20, R136.reuse, R148, R20 ;  /* 0x000000948814723c */ /* 0x040ff00000001814 */
[C---:B------:R-:W-:Y:S01]  /*b740*/  HMMA.16816.F32 R24, R136.reuse, R150, R24 ;  /* 0x000000968818723c */ /* 0x040fe20000001818 */
[----:B------:R-:W2:Y:S07]  /*b750*/  LDSM.16.M88.4 R148, [R184+0x800] ;  /* 0x00080000b894783b */ /* 0x000eae0000000200 */
[C---:B------:R-:W-:Y:S08]  /*b760*/  HMMA.16816.F32 R28, R136.reuse, R152, R28 ;  /* 0x00000098881c723c */ /* 0x040ff0000000181c */
[----:B------:R-:W-:Y:S01]  /*b770*/  HMMA.16816.F32 R32, R136, R154, R32 ;  /* 0x0000009a8820723c */ /* 0x000fe20000001820 */
[----:B------:R-:W2:Y:S04]  /*b780*/  LDSM.16.M88.4 R136, [R184+0x1000] ;  /* 0x00100000b888783b */ /* 0x000ea80000000200 */
[----:B------:R-:W2:Y:S03]  /*b790*/  LDSM.16.M88.4 R152, [R184+0x1800] ;  /* 0x00180000b898783b */ /* 0x000ea60000000200 */
[C---:B-1----:R-:W-:Y:S08]  /*b7a0*/  HMMA.16816.F32 R4, R156.reuse, R160, R4 ;  /* 0x000000a09c04723c */ /* 0x042ff00000001804 */
[C---:B------:R-:W-:Y:S01]  /*b7b0*/  HMMA.16816.F32 R8, R156.reuse, R162, R8 ;  /* 0x000000a29c08723c */ /* 0x040fe20000001808 */
[----:B------:R-:W-:Y:S07]  /*b7c0*/  LDSM.16.M88.4 R160, [R197+0x8100] ;  /* 0x00810000c5a0783b */ /* 0x000fee0000000200 */
[C---:B----4-:R-:W-:Y:S08]  /*b7d0*/  HMMA.16816.F32 R12, R156.reuse, R164, R12 ;  /* 0x000000a49c0c723c */ /* 0x050ff0000000180c */
[C---:B------:R-:W-:Y:S01]  /*b7e0*/  HMMA.16816.F32 R16, R156.reuse, R166, R16 ;  /* 0x000000a69c10723c */ /* 0x040fe20000001810 */
[----:B------:R-:W-:Y:S07]  /*b7f0*/  LDSM.16.M88.4 R164, [R197+0x8900] ;  /* 0x00890000c5a4783b */ /* 0x000fee0000000200 */
[C---:B-----5:R-:W-:Y:S08]  /*b800*/  HMMA.16816.F32 R20, R156.reuse, R132, R20 ;  /* 0x000000849c14723c */ /* 0x060ff00000001814 */
[C---:B------:R-:W-:Y:S01]  /*b810*/  HMMA.16816.F32 R24, R156.reuse, R134, R24 ;  /* 0x000000869c18723c */ /* 0x040fe20000001818 */
[----:B------:R-:W1:Y:S07]  /*b820*/  LDSM.16.M88.4 R132, [R198+0x10100] ;  /* 0x01010000c684783b */ /* 0x000e6e0000000200 */
[C---:B--2---:R-:W-:Y:S08]  /*b830*/  HMMA.16816.F32 R28, R156.reuse, R168, R28 ;  /* 0x000000a89c1c723c */ /* 0x044ff0000000181c */
[----:B------:R-:W-:Y:S01]  /*b840*/  HMMA.16816.F32 R32, R156, R170, R32 ;  /* 0x000000aa9c20723c */ /* 0x000fe20000001820 */
[----:B------:R-:W2:Y:S04]  /*b850*/  LDSM.16.M88.4 R156, [R197+0x9100] ;  /* 0x00910000c59c783b */ /* 0x000ea80000000200 */
[----:B------:R-:W4:Y:S03]  /*b860*/  LDSM.16.M88.4 R168, [R197+0x9900] ;  /* 0x00990000c5a8783b */ /* 0x000f260000000200 */
[C---:B------:R-:W-:Y:S08]  /*b870*/  HMMA.16816.F32 R4, R140.reuse, R144, R4 ;  /* 0x000000908c04723c */ /* 0x040ff00000001804 */
[C---:B------:R-:W-:Y:S01]  /*b880*/  HMMA.16816.F32 R8, R140.reuse, R146, R8 ;  /* 0x000000928c08723c */ /* 0x040fe20000001808 */
[----:B------:R-:W-:Y:S07]  /*b890*/  LDSM.16.M88.4 R144, [R183] ;  /* 0x00000000b790783b */ /* 0x000fee0000000200 */
[C---:B------:R-:W-:Y:S08]  /*b8a0*/  HMMA.16816.F32 R12, R140.reuse, R148, R12 ;  /* 0x000000948c0c723c */ /* 0x040ff0000000180c */
[C---:B------:R-:W-:Y:S01]  /*b8b0*/  HMMA.16816.F32 R16, R140.reuse, R150, R16 ;  /* 0x000000968c10723c */ /* 0x040fe20000001810 */
[----:B------:R-:W-:Y:S07]  /*b8c0*/  LDSM.16.M88.4 R148, [R182] ;  /* 0x00000000b694783b */ /* 0x000fee0000000200 */
[C---:B------:R-:W-:Y:S08]  /*b8d0*/  HMMA.16816.F32 R20, R140.reuse, R136, R20 ;  /* 0x000000888c14723c */ /* 0x040ff00000001814 */
[C---:B------:R-:W-:Y:S01]  /*b8e0*/  HMMA.16816.F32 R24, R140.reuse, R138, R24 ;  /* 0x0000008a8c18723c */ /* 0x040fe20000001818 */
[----:B------:R-:W5:Y:S07]  /*b8f0*/  LDSM.16.M88.4 R136, [R194+0x10100] ;  /* 0x01010000c288783b */ /* 0x000f6e0000000200 */
[C---:B------:R-:W-:Y:S08]  /*b900*/  HMMA.16816.F32 R28, R140.reuse, R152, R28 ;  /* 0x000000988c1c723c */ /* 0x040ff0000000181c */
[----:B------:R-:W-:Y:S01]  /*b910*/  HMMA.16816.F32 R32, R140, R154, R32 ;  /* 0x0000009a8c20723c */ /* 0x000fe20000001820 */
[----:B------:R-:W3:Y:S04]  /*b920*/  LDSM.16.M88.4 R140, [R181] ;  /* 0x00000000b58c783b */ /* 0x000ee80000000200 */
        /* <DEDUP_REMOVED lines=14> */
[C---:B-----5:R-:W-:Y:S08]  /*ba10*/  HMMA.16816.F32 R4, R136.reuse, R144, R4 ;  /* 0x000000908804723c */ /* 0x060ff00000001804 */
[C---:B------:R-:W-:Y:S01]  /*ba20*/  HMMA.16816.F32 R8, R136.reuse, R146, R8 ;  /* 0x000000928808723c */ /* 0x040fe20000001808 */
[----:B------:R-:W-:Y:S07]  /*ba30*/  LDSM.16.M88.4 R144, [R184+0x2000] ;  /* 0x00200000b890783b */ /* 0x000fee0000000200 */
[C---:B------:R-:W-:Y:S08]  /*ba40*/  HMMA.16816.F32 R12, R136.reuse, R148, R12 ;  /* 0x00000094880c723c */ /* 0x040ff0000000180c */
[C---:B------:R-:W-:Y:S01]  /*ba50*/  HMMA.16816.F32 R16, R136.reuse, R150, R16 ;  /* 0x000000968810723c */ /* 0x040fe20000001810 */
[----:B------:R-:W-:Y:S07]  /*ba60*/  LDSM.16.M88.4 R148, [R184+0x2800] ;  /* 0x00280000b894783b */ /* 0x000fee0000000200 */
[C---:B---3--:R-:W-:Y:S08]  /*ba70*/  HMMA.16816.F32 R20, R136.reuse, R140, R20 ;  /* 0x0000008c8814723c */ /* 0x048ff00000001814 */
        /* <DEDUP_REMOVED lines=77> */
[----:B------:R-:W-:Y:S01]  /*bf50*/  ULEA UR4, UR21, UR13, 0x6 ;  /* 0x0000000d15047291 */ /* 0x000fe2000f8e303f */
[----:B------:R-:W-:Y:S05]  /*bf60*/  IMAD.MOV.U32 R199, RZ, RZ, RZ ;  /* 0x000000ffffc77224 */ /* 0x000fea00078e00ff */
        /* <DEDUP_REMOVED lines=30> */
[-C--:B------:R-:W-:Y:S02]  /*c150*/  IADD3 R136, P0, R137, R209.reuse, RZ ;  /* 0x000000d189887210 */ /* 0x080fe40007f1e0ff */
[----:B--2---:R-:W-:Y:S02]  /*c160*/  IADD3.X R141, R139, R172, RZ, P2, !PT ;  /* 0x000000ac8b8d7210 */ /* 0x004fe400017fe4ff */
[----:B------:R-:W-:Y:S01]  /*c170*/  IADD3 R142, P2, R137, R208, RZ ;  /* 0x000000d0898e7210 */ /* 0x000fe20007f5e0ff */
[----:B------:R-:W-:Y:S01]  /*c180*/  IMAD.X R137, R139, 0x1, R212, P0 ;  /* 0x000000018b897824 */ /* 0x000fe200000e06d4 */
[----:B---3--:R-:W-:Y:S01]  /*c190*/  IADD3 R138, P0, R133, R210, RZ ;  /* 0x000000d2858a7210 */ /* 0x008fe20007f1e0ff */
[----:B------:R1:W-:Y:S02]  /*c1a0*/  LDGSTS.E.BYPASS.LTC128B.128 [R201+0x6100], [R140.64], !P6 ;  /* 0x061000008cc97fae */ /* 0x0003e4000f101d56 */
[--C-:B------:R-:W-:Y:S01]  /*c1b0*/  IMAD.X R143, R139, 0x1, R211.reuse, P2 ;  /* 0x000000018b8f7824 */ /* 0x100fe200010e06d3 */
[----:B------:R-:W-:Y:S01]  /*c1c0*/  IADD3 R132, P2, R133, R209, RZ ;  /* 0x000000d185847210 */ /* 0x000fe20007f5e0ff */
[----:B------:R1:W-:Y:S01]  /*c1d0*/  LDGSTS.E.BYPASS.LTC128B.128 [R201+0x8100], [R136.64], !P5 ;  /* 0x0810000088c97fae */ /* 0x0003e2000e901d56 */
[----:B----4-:R-:W-:Y:S01]  /*c1e0*/  IMAD.X R139, R135, 0x1, R172, P0 ;  /* 0x00000001878b7824 */ /* 0x010fe200000e06ac */
[----:B------:R-:W-:Y:S02]  /*c1f0*/  IADD3 R134, P0, R133, R208, RZ ;  /* 0x000000d085867210 */ /* 0x000fe40007f1e0ff */
[----:B------:R1:W-:Y:S01]  /*c200*/  LDGSTS.E.BYPASS.LTC128B.128 [R201+0xa100], [R142.64], !P4 ;  /* 0x0a1000008ec97fae */ /* 0x0003e2000e101d56 */
[C---:B------:R-:W-:Y:S02]  /*c210*/  IADD3.X R133, R135.reuse, R212, RZ, P2, !PT ;  /* 0x000000d487857210 */ /* 0x040fe400017fe4ff */
[----:B------:R-:W-:Y:S01]  /*c220*/  IMAD.X R135, R135, 0x1, R211, P0 ;  /* 0x0000000187877824 */ /* 0x000fe200000e06d3 */
[----:B------:R1:W-:Y:S04]  /*c230*/  LDGSTS.E.BYPASS.LTC128B.128 [R201+0x7100], [R138.64], !P6 ;  /* 0x071000008ac97fae */ /* 0x0003e8000f101d56 */
[----:B------:R1:W-:Y:S04]  /*c240*/  LDGSTS.E.BYPASS.LTC128B.128 [R201+0x9100], [R132.64], !P5 ;  /* 0x0910000084c97fae */ /* 0x0003e8000e901d56 */
[----:B------:R1:W-:Y:S02]  /*c250*/  LDGSTS.E.BYPASS.LTC128B.128 [R201+0xb100], [R134.64], !P4 ;  /* 0x0b10000086c97fae */ /* 0x0003e4000e101d56 */
.L_x_200:
[----:B------:R-:W-:Y:S01]  /*c260*/  PLOP3.LUT P2, PT, PT, PT, UP2, 0x80, 0x0 ;  /* 0x000000000000781c */ /* 0x000fe20003f4f028 */
[----:B------:R-:W0:Y:S01]  /*c270*/  LDGDEPBAR ;  /* 0x00000000000079af */ /* 0x000e220000000000 */
[----:B------:R-:W-:Y:S01]  /*c280*/  PLOP3.LUT P0, PT, PT, PT, UP2, 0x80, 0x0 ;  /* 0x000000000000781c */ /* 0x000fe20003f0f028 */
[----:B-1----:R-:W-:Y:S01]  /*c290*/  IMAD.MOV.U32 R141, RZ, RZ, R203 ;  /* 0x000000ffff8d7224 */ /* 0x002fe200078e00cb */
[----:B------:R-:W-:Y:S06]  /*c2a0*/  USHF.L.U32 UR4, UR21, 0x6, URZ ;  /* 0x0000000615047899 */ /* 0x000fec000800063f */
[----:B------:R-:W-:Y:S03]  /*c2b0*/  IMAD.U32 R133, RZ, RZ, UR4 ;  /* 0x00000004ff857e24 */ /* 0x000fe6000f8e00ff */
[----:B------:R-:W-:Y:S02]  /*c2c0*/  @P2 IMAD.HI.U32 R0, R203, c[0x0][0x2c8], RZ ;  /* 0x0000b200cb002a27 */ /* 0x000fe400078e00ff */
[----:B------:R-:W-:Y:S03]  /*c2d0*/  IADD3 R135, -R204, 0x1, -R133 ;  /* 0x00000001cc877810 */ /* 0x000fe60007ffe985 */
[----:B------:R-:W-:Y:S01]  /*c2e0*/  @P0 SHF.R.U32.HI R141, RZ, c[0x0][0x2cc], R0 ;  /* 0x0000b300ff8d0a19 */ /* 0x000fe20000011600 */
[----:B------:R-:W-:Y:S01]  /*c2f0*/  IMAD.U32 R0, RZ, RZ, UR10 ;  /* 0x0000000aff007e24 */ /* 0x000fe2000f8e00ff */
[----:B------:R-:W-:Y:S03]  /*c300*/  PLOP3.LUT P0, PT, PT, PT, UP1, 0x40, 0x0 ;  /* 0x000000000000781c */ /* 0x000fe60003f0e818 */
[----:B------:R-:W1:Y:S01]  /*c310*/  SHFL.IDX PT, R143, R141, RZ, 0x1c1f ;  /* 0x001c1fff8d8f7589 */ /* 0x000e6200000e0000 */
[----:B------:R-:W-:Y:S04]  /*c320*/  IADD3 R0, R135, -c[0x0][0x168], R0 ;  /* 0x80005a0087007a10 */ /* 0x000fe80007ffe000 */
[C---:B------:R-:W-:Y:S02]  /*c330*/  IADD3 R135, R0.reuse, c[0x0][0x328], RZ ;  /* 0x0000ca0000877a10 */ /* 0x040fe40007ffe0ff */
[----:B------:R-:W-:Y:S03]  /*c340*/  IADD3 R0, R0, UR12, RZ ;  /* 0x0000000c00007c10 */ /* 0x000fe6000fffe0ff */
[--C-:B-1----:R-:W-:Y:S02]  /*c350*/  IMAD.IADD R139, R135, 0x1, R143.reuse ;  /* 0x00000001878b7824 */ /* 0x102fe400078e028f */
[----:B------:R-:W-:Y:S01]  /*c360*/  IMAD.IADD R137, R0, 0x1, R143 ;  /* 0x0000000100897824 */ /* 0x000fe200078e028f */
[----:B------:R-:W-:-:S05]  /*c370*/  @P0 BRA `(.L_x_201) ;  /* 0x000001a000000947 */ /* 0x000fca0003800000 */
[----:B------:R-:W-:Y:S01]  /*c380*/  MOV R132, c[0x0][0x2ac] ;  /* 0x0000ab0000847a02 */ /* 0x000fe20000000f00 */
        /* <DEDUP_REMOVED lines=14> */
.L_x_203:
[----:B------:R-:W-:Y:S04]  /*c470*/  MOV R132, c[0x0][0x32c] ;  /* 0x0000cb0000847a02 */ /* 0x000fe80000000f00 */
[----:B------:R-:W-:Y:S11]  /*c480*/  ISETP.NE.AND P0, PT, R132, 0x1, PT ;  /* 0x000000018400780c */ /* 0x000ff60003f05270 */
[----:B------:R-:W-:Y:S02]  /*c490*/  @!UPT UIADD3 URZ, URZ, URZ, URZ ;  /* 0x0000003f3f3ff290 */ /* 0x000fe4000fffe03f */
[----:B------:R-:W-:Y:S05]  /*c4a0*/  @P0 IMAD.HI.U32 R132, R134, c[0x0][0x330], RZ ;  /* 0x0000cc0086840a27 */ /* 0x000fea00078e00ff */
[----:B------:R-:W-:Y:S02]  /*c4b0*/  @P0 SHF.R.U32.HI R134, RZ, c[0x0][0x334], R132 ;  /* 0x0000cd00ff860a19 */ /* 0x000fe40000011684 */
.L_x_204:
[----:B------:R-:W-:Y:S05]  /*c4c0*/  BSYNC B0 ;  /* 0x0000000000007941 */ /* 0x000fea0003800000 */
.L_x_202:
[----:B------:R-:W-:Y:S04]  /*c4d0*/  IMAD R143, R134, c[0x0][0x32c], -R133 ;  /* 0x0000cb00868f7a24 */ /* 0x000fe800078e0a85 */
[----:B------:R-:W-:Y:S05]  /*c4e0*/  IMAD.IADD R134, R143, 0x1, -R204 ;  /* 0x000000018f867824 */ /* 0x000fea00078e0acc */
[----:B------:R-:W-:Y:S02]  /*c4f0*/  IADD3 R132, R134, c[0x0][0x32c], RZ ;  /* 0x0000cb0086847a10 */ /* 0x000fe40007ffe0ff */
[----:B------:R-:W-:Y:S02]  /*c500*/  IMNMX R137, R137, R134, !PT ;  /* 0x0000008689897217 */ /* 0x000fe40007800200 */
[----:B------:R-:W-:Y:S02]  /*c510*/  IMNMX R139, R139, R132, PT ;  /* 0x000000848b8b7217 */ /* 0x000fe40003800200 */
.L_x_201:
        /* <DEDUP_REMOVED lines=85> */
.L_x_207:
[----:B------:R-:W-:Y:S04]  /*ca70*/  MOV R5, c[0x0][0x32c] ;  /* 0x0000cb0000057a02 */ /* 0x000fe80000000f00 */
[----:B------:R-:W-:Y:S11]  /*ca80*/  ISETP.NE.AND P0, PT, R5, 0x1, PT ;  /* 0x000000010500780c */ /* 0x000ff60003f05270 */
[----:B------:R-:W-:Y:S02]  /*ca90*/  @!UPT UIADD3 URZ, URZ, URZ, URZ ;  /* 0x0000003f3f3ff290 */ /* 0x000fe4000fffe03f */
[----:B------:R-:W-:Y:S05]  /*caa0*/  @P0 IMAD.HI.U32 R5, R8, c[0x0][0x330], RZ ;  /* 0x0000cc0008050a27 */ /* 0x000fea00078e00ff */
[----:B------:R-:W-:Y:S02]  /*cab0*/  @P0 SHF.R.U32.HI R8, RZ, c[0x0][0x334], R5 ;  /* 0x0000cd00ff080a19 */ /* 0x000fe40000011605 */
.L_x_208:
[----:B------:R-:W-:Y:S05]  /*cac0*/  BSYNC B0 ;  /* 0x0000000000007941 */ /* 0x000fea0003800000 */
.L_x_206:
[----:B------:R-:W-:Y:S04]  /*cad0*/  IMAD R133, R8, c[0x0][0x32c], -R133 ;  /* 0x0000cb0008857a24 */ /* 0x000fe800078e0a85 */
[----:B------:R-:W-:Y:S05]  /*cae0*/  IMAD.IADD R133, R133, 0x1, -R204 ;  /* 0x0000000185857824 */ /* 0x000fea00078e0acc */
[----:B------:R-:W-:Y:S02]  /*caf0*/  IADD3 R5, R133, c[0x0][0x32c], RZ ;  /* 0x0000cb0085057a10 */ /* 0x000fe40007ffe0ff */
[----:B------:R-:W-:Y:S02]  /*cb00*/  IMNMX R0, R0, R133, !PT ;  /* 0x0000008500007217 */ /* 0x000fe40007800200 */
[----:B------:R-:W-:Y:S02]  /*cb10*/  IMNMX R4, R4, R5, PT ;  /* 0x0000000504047217 */ /* 0x000fe40003800200 */
.L_x_205:
[----:B------:R-:W-:Y:S02]  /*cb20*/  PLOP3.LUT P2, PT, PT, PT, UP0, 0x80, 0x0 ;  /* 0x000000000000781c */ /* 0x000fe40003f4f008 */
[----:B------:R-:W-:Y:S02]  /*cb30*/  PLOP3.LUT P0, PT, PT, PT, UP0, 0x80, 0x0 ;  /* 0x000000000000781c */ /* 0x000fe40003f0f008 */
[C---:B------:R-:W-:Y:S02]  /*cb40*/  ISETP.GT.AND P2, PT, R0.reuse, RZ, P2 ;  /* 0x000000ff0000720c */ /* 0x040fe40001744270 */
[----:B------:R-:W-:Y:S02]  /*cb50*/  ISETP.GT.AND P0, PT, R0, 0x1, P0 ;  /* 0x000000010000780c */ /* 0x000fe40000704270 */
[----:B------:R-:W-:Y:S02]  /*cb60*/  ISETP.LT.OR P2, PT, R4, 0x1, P2 ;  /* 0x000000010400780c */ /* 0x000fe40001741670 */
[----:B------:R-:W-:Y:S02]  /*cb70*/  FMNMX.FTZ R5, R148, R3, !PT ;  /* 0x0000000394057209 */ /* 0x000fe40007810000 */
[----:B------:R-:W-:Y:S02]  /*cb80*/  FSEL R25, R6, -INF , !P2 ;  /* 0xff80000006197808 */ /* 0x000fe40005000000 */
[----:B------:R-:W-:Y:S02]  /*cb90*/  ISETP.LT.OR P0, PT, R4, 0x2, P0 ;  /* 0x000000020400780c */ /* 0x000fe40000701670 */
[----:B------:R-:W-:Y:S02]  /*cba0*/  FMNMX.FTZ R5, R152, R5, !PT ;  /* 0x0000000598057209 */ /* 0x000fe40007810000 */
        /* <DEDUP_REMOVED lines=13> */
[----:B------:R-:W-:Y:S02]  /*cc80*/  ISETP.GT.AND P2, PT, R0, 0x10, P2 ;  /* 0x000000100000780c */ /* 0x000fe40001744270 */
[----:B------:R-:W-:Y:S02]  /*cc90*/  FSEL R13, R11, -INF , !P0 ;  /* 0xff8000000b0d7808 */ /* 0x000fe40004000000 */
        /* <DEDUP_REMOVED lines=8> */
[----:B------:R-:W-:Y:S02]  /*cd20*/  FSEL R133, R15, -INF , !P0 ;  /* 0xff8000000f857808 */ /* 0x000fe40004000000 */
[----:B------:R-:W-:Y:S02]  /*cd30*/  ISETP.GT.AND P2, PT, R0, 0x18, P2 ;  /* 0x000000180000780c */ /* 0x000fe40001744270 */
        /* <DEDUP_REMOVED lines=9> */
[----:B------:R-:W-:Y:S02]  /*cdd0*/  FMNMX.FTZ R5, R164, R5, !PT ;  /* 0x00000005a4057209 */ /* 0x000fe40007810000 */
[----:B------:R-:W-:Y:S02]  /*cde0*/  PLOP3.LUT P2, PT, PT, PT, UP0, 0x80, 0x0 ;  /* 0x000000000000781c */ /* 0x000fe40003f4f008 */
[----:B------:R-:W-:Y:S02]  /*cdf0*/  FSEL R33, R19, -INF , !P0 ;  /* 0xff80000013217808 */ /* 0x000fe40004000000 */
[----:B------:R-:W-:Y:S02]  /*ce00*/  FMNMX.FTZ R8, R17, R8, !PT ;  /* 0x0000000811087209 */ /* 0x000fe40007810000 */
[----:B------:R-:W-:Y:S02]  /*ce10*/  ISETP.GT.AND P2, PT, R0, 0x20, P2 ;  /* 0x000000200000780c */ /* 0x000fe40001744270 */
[----:B------:R-:W-:Y:S02]  /*ce20*/  FMNMX.FTZ R6, R162, R5, !PT ;  /* 0x00000005a2067209 */ /* 0x000fe40007810000 */
        /* <DEDUP_REMOVED lines=9> */
[----:B------:R-:W-:Y:S02]  /*cec0*/  FSEL R169, R23, -INF , !P0 ;  /* 0xff80000017a97808 */ /* 0x000fe40004000000 */
[----:B------:R-:W-:Y:S02]  /*ced0*/  FMNMX.FTZ R6, R133, R6, !PT ;  /* 0x0000000685067209 */ /* 0x000fe40007810000 */
[C---:B------:R-:W-:Y:S02]  /*cee0*/  ISETP.GT.AND P2, PT, R0.reuse, 0x28, P2 ;  /* 0x000000280000780c */ /* 0x040fe40001744270 */
        /* <DEDUP_REMOVED lines=10> */
[----:B------:R-:W-:Y:S02]  /*cf90*/  FMNMX.FTZ R8, R171, R8, !PT ;  /* 0x00000008ab087209 */ /* 0x000fe40007810000 */
[----:B------:R-:W-:Y:S02]  /*cfa0*/  PLOP3.LUT P0, PT, PT, PT, UP0, 0x80, 0x0 ;  /* 0x000000000000781c */ /* 0x000fe40003f0f008 */
[----:B------:R-:W-:Y:S02]  /*cfb0*/  ISETP.LT.OR P2, PT, R4, 0x31, P2 ;  /* 0x000000310400780c */ /* 0x000fe40001741670 */
[----:B------:R-:W-:Y:S02]  /*cfc0*/  ISETP.GT.AND P0, PT, R0, 0x31, P0 ;  /* 0x000000310000780c */ /* 0x000fe40000704270 */
[----:B------:R-:W-:Y:S02]  /*cfd0*/  FMNMX.FTZ R8, R169, R8, !PT ;  /* 0x00000008a9087209 */ /* 0x000fe40007810000 */
[----:B------:R-:W-:Y:S02]  /*cfe0*/  FSEL R145, R30, -INF , !P2 ;  /* 0xff8000001e917808 */ /* 0x000fe40005000000 */
[----:B------:R-:W-:Y:S02]  /*cff0*/  ISETP.LT.OR P0, PT, R4, 0x32, P0 ;  /* 0x000000320400780c */ /* 0x000fe40000701670 */
[----:B------:R-:W-:Y:S02]  /*d000*/  FMNMX.FTZ R8, R167, R8, !PT ;  /* 0x00000008a7087209 */ /* 0x000fe40007810000 */
[----:B------:R-:W-:Y:S02]  /*d010*/  PLOP3.LUT P2, PT, PT, PT, UP0, 0x80, 0x0 ;  /* 0x000000000000781c */ /* 0x000fe40003f4f008 */
[----:B------:R-:W-:Y:S02]  /*d020*/  FMNMX.FTZ R7, R146, R7, !PT ;  /* 0x0000000792077209 */ /* 0x000fe40007810000 */
[----:B------:R-:W-:Y:S02]  /*d030*/  FSEL R143, R31, -INF , !P0 ;  /* 0xff8000001f8f7808 */ /* 0x000fe40004000000 */
[----:B------:R-:W-:Y:S02]  /*d040*/  ISETP.GT.AND P2, PT, R0, 0x38, P2 ;  /* 0x000000380000780c */ /* 0x000fe40001744270 */
[----:B------:R-:W-:Y:S02]  /*d050*/  FMNMX.FTZ R8, R165, R8, !PT ;  /* 0x00000008a5087209 */ /* 0x000fe40007810000 */
[----:B------:R-:W-:Y:S01]  /*d060*/  PLOP3.LUT P0, PT, PT, PT, UP0, 0x80, 0x0 ;  /* 0x000000000000781c */ /* 0x000fe20003f0f008 */
[----:B------:R-:W-:Y:S01]  /*d070*/  UISETP.GT.AND UP0, UPT, UR21, UR7, UPT ;  /* 0x000000071500728c */ /* 0x000fe2000bf04270 */
[----:B------:R-:W-:Y:S01]  /*d080*/  FMNMX.FTZ R7, R144, R7, !PT ;  /* 0x0000000790077209 */ /* 0x000fe20007810000 */
[----:B------:R-:W-:Y:S01]  /*d090*/  UIADD3 UR21, UR21, -0x1, URZ ;  /* 0xffffffff15157890 */ /* 0x000fe2000fffe03f */
[----:B------:R-:W-:Y:S02]  /*d0a0*/  ISETP.GT.AND P0, PT, R0, 0x39, P0 ;  /* 0x000000390000780c */ /* 0x000fe40000704270 */
[----:B------:R-:W-:Y:S02]  /*d0b0*/  FMNMX.FTZ R0, R145, R8, !PT ;  /* 0x0000000891007209 */ /* 0x000fe40007810000 */
[----:B------:R-:W-:Y:S02]  /*d0c0*/  ISETP.LT.OR P2, PT, R4, 0x39, P2 ;  /* 0x000000390400780c */ /* 0x000fe40001741670 */
[----:B------:R-:W-:Y:S02]  /*d0d0*/  FMNMX.FTZ R5, R142, R7, !PT ;  /* 0x000000078e057209 */ /* 0x000fe40007810000 */
[----:B------:R-:W-:Y:S02]  /*d0e0*/  FSEL R141, R34, -INF , !P2 ;  /* 0xff800000228d7808 */ /* 0x000fe40005000000 */
[----:B------:R-:W-:Y:S01]  /*d0f0*/  FMNMX.FTZ R0, R143, R0, !PT ;  /* 0x000000008f007209 */ /* 0x000fe20007810000 */
[----:B------:R-:W1:Y:S01]  /*d100*/  SHFL.BFLY PT, R6, R5, 0x2, 0x1f ;  /* 0x0c401f0005067f89 */ /* 0x000e6200000e0000 */
[----:B------:R-:W-:Y:S02]  /*d110*/  ISETP.LT.OR P0, PT, R4, 0x3a, P0 ;  /* 0x0000003a0400780c */ /* 0x000fe40000701670 */
[----:B------:R-:W-:Y:S02]  /*d120*/  FMNMX.FTZ R0, R141, R0, !PT ;  /* 0x000000008d007209 */ /* 0x000fe40007810000 */
[----:B------:R-:W-:Y:S04]  /*d130*/  FSEL R9, R35, -INF , !P0 ;  /* 0xff80000023097808 */ /* 0x000fe80004000000 */
[----:B------:R-:W-:Y:S05]  /*d140*/  FMNMX.FTZ R7, R9, R0, !PT ;  /* 0x0000000009077209 */ /* 0x000fea0007810000 */
[----:B------:R-:W2:Y:S01]  /*d150*/  SHFL.BFLY PT, R4, R7, 0x2, 0x1f ;  /* 0x0c401f0007047f89 */ /* 0x000ea200000e0000 */
[----:B-1----:R-:W-:Y:S07]  /*d160*/  FMNMX.FTZ R6, R5, R6, !PT ;  /* 0x0000000605067209 */ /* 0x002fee0007810000 */
[----:B------:R-:W1:Y:S01]  /*d170*/  SHFL.BFLY PT, R11, R6, 0x1, 0x1f ;  /* 0x0c201f00060b7f89 */ /* 0x000e6200000e0000 */
[----:B--2---:R-:W-:Y:S07]  /*d180*/  FMNMX.FTZ R5, R7, R4, !PT ;  /* 0x0000000407057209 */ /* 0x004fee0007810000 */
[----:B------:R-:W2:Y:S01]  /*d190*/  SHFL.BFLY PT, R8, R5, 0x1, 0x1f ;  /* 0x0c201f0005087f89 */ /* 0x000ea200000e0000 */
[----:B-1----:R-:W-:Y:S04]  /*d1a0*/  FMNMX.FTZ R0, R6, R11, !PT ;  /* 0x0000000b06007209 */ /* 0x002fe80007810000 */
[C---:B------:R-:W-:Y:S01]  /*d1b0*/  FSETP.NEU.FTZ.AND P0, PT, R0.reuse, -INF , PT ;  /* 0xff8000000000780b */ /* 0x040fe20003f1d000 */
[C---:B------:R-:W-:Y:S03]  /*d1c0*/  FMUL.FTZ R155, R0.reuse, c[0x0][0x2d0] ;  /* 0x0000b400009b7a20 */ /* 0x040fe60000410000 */
[----:B------:R-:W-:Y:S02]  /*d1d0*/  FSEL R4, R0, RZ, P0 ;  /* 0x000000ff00047208 */ /* 0x000fe40000000000 */
[----:B------:R-:W-:Y:S03]  /*d1e0*/  FSEL R155, R155, RZ, P0 ;  /* 0x000000ff9b9b7208 */ /* 0x000fe60000000000 */
[----:B------:R-:W-:Y:S01]  /*d1f0*/  FADD.FTZ R3, -R4, R3 ;  /* 0x0000000304037221 */ /* 0x000fe20000010100 */
[----:B--2---:R-:W-:Y:S01]  /*d200*/  FMNMX.FTZ R8, R5, R8, !PT ;  /* 0x0000000805087209 */ /* 0x004fe20007810000 */
[--C-:B------:R-:W-:Y:S02]  /*d210*/  FFMA.FTZ R149, R140, c[0x0][0x2d0], -R155.reuse ;  /* 0x0000b4008c957a23 */ /* 0x100fe4000001089b */
[--C-:B------:R-:W-:Y:S01]  /*d220*/  FFMA.FTZ R148, R148, c[0x0][0x2d0], -R155.reuse ;  /* 0x0000b40094947a23 */ /* 0x100fe2000001089b */
[C---:B------:R-:W-:Y:S01]  /*d230*/  FSETP.NEU.FTZ.AND P0, PT, R8.reuse, -INF , PT ;  /* 0xff8000000800780b */ /* 0x040fe20003f1d000 */
[----:B------:R-:W-:Y:S02]  /*d240*/  FMUL.FTZ R140, R8, c[0x0][0x2d0] ;  /* 0x0000b400088c7a20 */ /* 0x000fe40000410000 */
[--C-:B------:R-:W-:Y:S01]  /*d250*/  FFMA.FTZ R11, R152, c[0x0][0x2d0], -R155.reuse ;  /* 0x0000b400980b7a23 */ /* 0x100fe2000001089b */
[----:B------:R-:W-:Y:S01]  /*d260*/  FSEL R5, R8, RZ, P0 ;  /* 0x000000ff08057208 */ /* 0x000fe20000000000 */
[--C-:B------:R-:W-:Y:S01]  /*d270*/  FFMA.FTZ R10, R150, c[0x0][0x2d0], -R155.reuse ;  /* 0x0000b400960a7a23 */ /* 0x100fe2000001089b */
[----:B------:R-:W-:Y:S01]  /*d280*/  FSEL R140, R140, RZ, P0 ;  /* 0x000000ff8c8c7208 */ /* 0x000fe20000000000 */
[----:B------:R-:W-:Y:S01]  /*d290*/  FMUL.FTZ R6, R3, c[0x0][0x2d0] ;  /* 0x0000b40003067a20 */ /* 0x000fe20000410000 */
[----:B------:R-:W-:Y:S01]  /*d2a0*/  MUFU.EX2 R148, R148 ;  /* 0x0000009400947308 */ /* 0x000fe20000000800 */
[----:B------:R-:W-:Y:S01]  /*d2b0*/  FADD.FTZ R5, -R5, R2 ;  /* 0x0000000205057221 */ /* 0x000fe20000010100 */
[----:B------:R-:W-:Y:S01]  /*d2c0*/  PLOP3.LUT P0, PT, PT, PT, UP0, 0x80, 0x0 ;  /* 0x000000000000781c */ /* 0x000fe20003f0f008 */
[--C-:B------:R-:W-:Y:S02]  /*d2d0*/  FFMA.FTZ R151, R17, c[0x0][0x2d0], -R140.reuse ;  /* 0x0000b40011977a23 */ /* 0x100fe4000001088c */
[----:B------:R-:W1:Y:S01]  /*d2e0*/  LDSM.16.MT88.4 R16, [R195+0x100] ;  /* 0x00010000c310783b */ /* 0x000e620000004200 */
[--C-:B------:R-:W-:Y:S02]  /*d2f0*/  FFMA.FTZ R153, R25, c[0x0][0x2d0], -R140.reuse ;  /* 0x0000b40019997a23 */ /* 0x100fe4000001088c */
[--C-:B------:R-:W-:Y:S02]  /*d300*/  FFMA.FTZ R152, R21, c[0x0][0x2d0], -R140.reuse ;  /* 0x0000b40015987a23 */ /* 0x100fe4000001088c */
[--C-:B------:R-:W-:Y:S01]  /*d310*/  FFMA.FTZ R150, R13, c[0x0][0x2d0], -R140.reuse ;  /* 0x0000b4000d967a23 */ /* 0x100fe2000001088c */
[----:B------:R-:W2:Y:S01]  /*d320*/  MUFU.EX2 R3, R6 ;  /* 0x0000000600037308 */ /* 0x000ea20000000800 */
[----:B------:R-:W-:Y:S01]  /*d330*/  FMUL.FTZ R2, R5, c[0x0][0x2d0] ;  /* 0x0000b40005027a20 */ /* 0x000fe20000410000 */
[----:B------:R-:W3:Y:S01]  /*d340*/  LDSM.16.MT88.4 R20, [R190+0x100] ;  /* 0x00010000be14783b */ /* 0x000ee20000004200 */
[--C-:B------:R-:W-:Y:S02]  /*d350*/  FFMA.FTZ R154, R138, c[0x0][0x2d0], -R155.reuse ;  /* 0x0000b4008a9a7a23 */ /* 0x100fe4000001089b */
[--C-:B------:R-:W-:Y:S02]  /*d360*/  FFMA.FTZ R157, R136, c[0x0][0x2d0], -R155.reuse ;  /* 0x0000b400889d7a23 */ /* 0x100fe4000001089b */
[--C-:B------:R-:W-:Y:S02]  /*d370*/  FFMA.FTZ R156, R134, c[0x0][0x2d0], -R155.reuse ;  /* 0x0000b400869c7a23 */ /* 0x100fe4000001089b */
[--C-:B------:R-:W-:Y:S01]  /*d380*/  FFMA.FTZ R159, R132, c[0x0][0x2d0], -R155.reuse ;  /* 0x0000b400849f7a23 */ /* 0x100fe2000001089b */
[----:B------:R-:W4:Y:S01]  /*d390*/  MUFU.EX2 R2, R2 ;  /* 0x0000000200027308 */ /* 0x000f220000000800 */
[----:B------:R-:W5:Y:S01]  /*d3a0*/  LDSM.16.MT88.4 R24, [R189+0x100] ;  /* 0x00010000bd18783b */ /* 0x000f620000004200 */
[--C-:B------:R-:W-:Y:S02]  /*d3b0*/  FFMA.FTZ R158, R135, c[0x0][0x2d0], -R140.reuse ;  /* 0x0000b400879e7a23 */ /* 0x100fe4000001088c */
[--C-:B------:R-:W-:Y:S02]  /*d3c0*/  FFMA.FTZ R161, R133, c[0x0][0x2d0], -R140.reuse ;  /* 0x0000b40085a17a23 */ /* 0x100fe4000001088c */
[--C-:B------:R-:W-:Y:S02]  /*d3d0*/  FFMA.FTZ R160, R29, c[0x0][0x2d0], -R140.reuse ;  /* 0x0000b4001da07a23 */ /* 0x100fe4000001088c */
[--C-:B------:R-:W-:Y:S01]  /*d3e0*/  FFMA.FTZ R163, R33, c[0x0][0x2d0], -R140.reuse ;  /* 0x0000b40021a37a23 */ /* 0x100fe2000001088c */
[----:B------:R-:W-:Y:S01]  /*d3f0*/  LDSM.16.MT88.4 R28, [R190+0x900] ;  /* 0x00090000be1c783b */ /* 0x000fe20000004200 */
[----:B------:R-:W1:Y:S01]  /*d400*/  MUFU.EX2 R11, R11 ;  /* 0x0000000b000b7308 */ /* 0x000e620000000800 */
[--C-:B------:R-:W-:Y:S02]  /*d410*/  FFMA.FTZ R170, R146, c[0x0][0x2d0], -R155.reuse ;  /* 0x0000b40092aa7a23 */ /* 0x100fe4000001089b */
[--C-:B------:R-:W-:Y:S02]  /*d420*/  FFMA.FTZ R213, R145, c[0x0][0x2d0], -R140.reuse ;  /* 0x0000b40091d57a23 */ /* 0x100fe4000001088c */
[C---:B--2---:R-:W-:Y:S02]  /*d430*/  FMUL.FTZ R4, R3.reuse, R128 ;  /* 0x0000008003047220 */ /* 0x044fe40000410000 */
[C---:B------:R-:W-:Y:S01]  /*d440*/  FMUL.FTZ R5, R3.reuse, R129 ;  /* 0x0000008103057220 */ /* 0x040fe20000410000 */
[----:B------:R-:W-:Y:S01]  /*d450*/  LDSM.16.MT88.4 R32, [R188+0x900] ;  /* 0x00090000bc20783b */ /* 0x000fe20000004200 */
[C---:B------:R-:W-:Y:S01]  /*d460*/  FMUL.FTZ R100, R3.reuse, R100 ;  /* 0x0000006403647220 */ /* 0x040fe20000410000 */
[----:B------:R-:W-:Y:S01]  /*d470*/  MUFU.EX2 R10, R10 ;  /* 0x0000000a000a7308 */ /* 0x000fe20000000800 */
[C---:B------:R-:W-:Y:S02]  /*d480*/  FMUL.FTZ R101, R3.reuse, R101 ;  /* 0x0000006503657220 */ /* 0x040fe40000410000 */
[C---:B------:R-:W-:Y:S02]  /*d490*/  FMUL.FTZ R104, R3.reuse, R104 ;  /* 0x0000006803687220 */ /* 0x040fe40000410000 */
[C---:B----4-:R-:W-:Y:S01]  /*d4a0*/  FMUL.FTZ R6, R2.reuse, R130 ;  /* 0x0000008202067220 */ /* 0x050fe20000410000 */
[----:B------:R-:W-:Y:S01]  /*d4b0*/  LDSM.16.MT88.4 R132, [R190+0x2900] ;  /* 0x00290000be84783b */ /* 0x000fe20000004200 */
[C---:B------:R-:W-:Y:S02]  /*d4c0*/  FMUL.FTZ R7, R2.reuse, R131 ;  /* 0x0000008302077220 */ /* 0x040fe40000410000 */
[C---:B------:R-:W-:Y:S01]  /*d4d0*/  FMUL.FTZ R102, R2.reuse, R102 ;  /* 0x0000006602667220 */ /* 0x040fe20000410000 */
[----:B------:R-:W2:Y:S01]  /*d4e0*/  MUFU.EX2 R149, R149 ;  /* 0x0000009500957308 */ /* 0x000ea20000000800 */
[C---:B------:R-:W-:Y:S02]  /*d4f0*/  FMUL.FTZ R103, R2.reuse, R103 ;  /* 0x0000006702677220 */ /* 0x040fe40000410000 */
[----:B------:R-:W-:Y:S01]  /*d500*/  FMUL.FTZ R105, R3, R105 ;  /* 0x0000006903697220 */ /* 0x000fe20000410000 */
[----:B-1----:R-:W-:Y:S01]  /*d510*/  F2FP.PACK_AB R12, R11, R148 ;  /* 0x000000940b0c723e */ /* 0x002fe200000000ff */
[C---:B------:R-:W-:Y:S01]  /*d520*/  FMUL.FTZ R106, R2.reuse, R106 ;  /* 0x0000006a026a7220 */ /* 0x040fe20000410000 */
[----:B------:R-:W-:Y:S01]  /*d530*/  LDSM.16.MT88.4 R128, [R195+0x2900] ;  /* 0x00290000c380783b */ /* 0x000fe20000004200 */
[C---:B------:R-:W-:Y:S02]  /*d540*/  FMUL.FTZ R107, R2.reuse, R107 ;  /* 0x0000006b026b7220 */ /* 0x040fe40000410000 */
[C---:B------:R-:W-:Y:S01]  /*d550*/  FMUL.FTZ R108, R3.reuse, R108 ;  /* 0x0000006c036c7220 */ /* 0x040fe20000410000 */
[----:B------:R-:W-:Y:S01]  /*d560*/  MUFU.EX2 R153, R153 ;  /* 0x0000009900997308 */ /* 0x000fe20000000800 */
[C---:B------:R-:W-:Y:S02]  /*d570*/  FMUL.FTZ R109, R3.reuse, R109 ;  /* 0x0000006d036d7220 */ /* 0x040fe40000410000 */
[C---:B------:R-:W-:Y:S01]  /*d580*/  FMUL.FTZ R110, R2.reuse, R110 ;  /* 0x0000006e026e7220 */ /* 0x040fe20000410000 */
[----:B------:R-:W-:Y:S01]  /*d590*/  LDSM.16.MT88.4 R136, [R189+0x2900] ;  /* 0x00290000bd88783b */ /* 0x000fe20000004200 */
[C---:B------:R-:W-:Y:S02]  /*d5a0*/  FMUL.FTZ R111, R2.reuse, R111 ;  /* 0x0000006f026f7220 */ /* 0x040fe40000410000 */
[C---:B------:R-:W-:Y:S02]  /*d5b0*/  FMUL.FTZ R112, R3.reuse, R112 ;  /* 0x0000007003707220 */ /* 0x040fe40000410000 */
[----:B------:R-:W-:Y:S01]  /*d5c0*/  FMUL.FTZ R113, R3, R113 ;  /* 0x0000007103717220 */ /* 0x000fe20000410000 */
[----:B------:R-:W1:Y:S01]  /*d5d0*/  MUFU.EX2 R152, R152 ;  /* 0x0000009800987308 */ /* 0x000e620000000800 */
[C---:B------:R-:W-:Y:S02]  /*d5e0*/  FMUL.FTZ R114, R2.reuse, R114 ;  /* 0x0000007202727220 */ /* 0x040fe40000410000 */
[C---:B------:R-:W-:Y:S01]  /*d5f0*/  FMUL.FTZ R115, R2.reuse, R115 ;  /* 0x0000007302737220 */ /* 0x040fe20000410000 */
[----:B--2---:R-:W-:Y:S01]  /*d600*/  F2FP.PACK_AB R14, R149, R10 ;  /* 0x0000000a950e723e */ /* 0x004fe200000000ff */
[--C-:B------:R-:W-:Y:S02]  /*d610*/  FFMA.FTZ R214, R143, c[0x0][0x2d0], -R140.reuse ;  /* 0x0000b4008fd67a23 */ /* 0x100fe4000001088c */
[--C-:B------:R-:W-:Y:S02]  /*d620*/  FFMA.FTZ R215, R141, c[0x0][0x2d0], -R140.reuse ;  /* 0x0000b4008dd77a23 */ /* 0x100fe4000001088c */
        /* <DEDUP_REMOVED lines=10> */
[----:B-1----:R-:W-:Y:S01]  /*d6d0*/  F2FP.PACK_AB R13, R152, R153 ;  /* 0x00000099980d723e */ /* 0x002fe200000000ff */
        /* <DEDUP_REMOVED lines=8> */
[----:B------:R-:W-:Y:S01]  /*d760*/  FMUL.FTZ R39, R2, R39 ;  /* 0x0000002702277220 */ /* 0x000fe20000410000 */
[----:B------:R-:W1:Y:S01]  /*d770*/  MUFU.EX2 R157, R157 ;  /* 0x0000009d009d7308 */ /* 0x000e620000000800 */
[C---:B------:R-:W-:Y:S02]  /*d780*/  FMUL.FTZ R40, R3.reuse, R40 ;  /* 0x0000002803287220 */ /* 0x040fe40000410000 */
[C---:B------:R-:W-:Y:S01]  /*d790*/  FMUL.FTZ R41, R3.reuse, R41 ;  /* 0x0000002903297220 */ /* 0x040fe20000410000 */
[----:B--2---:R-:W-:Y:S01]  /*d7a0*/  F2FP.PACK_AB R15, R150, R151 ;  /* 0x00000097960f723e */ /* 0x004fe200000000ff */
        /* <DEDUP_REMOVED lines=8> */
[----:B------:R-:W2:Y:S01]  /*d830*/  LDSM.16.MT88.4 R16, [R188+0x100] ;  /* 0x00010000bc10783b */ /* 0x000ea20000004200 */
[----:B------:R-:W4:Y:S02]  /*d840*/  MUFU.EX2 R159, R159 ;  /* 0x0000009f009f7308 */ /* 0x000f240000000800 */
[C---:B------:R-:W-:Y:S02]  /*d850*/  FMUL.FTZ R47, R2.reuse, R47 ;  /* 0x0000002f022f7220 */ /* 0x040fe40000410000 */
[C---:B------:R-:W-:Y:S02]  /*d860*/  FMUL.FTZ R48, R3.reuse, R48 ;  /* 0x0000003003307220 */ /* 0x040fe40000410000 */
[C---:B---3--:R-:W-:Y:S04]  /*d870*/  HMMA.16816.F32 R104, R12.reuse, R20, R104 ;  /* 0x000000140c68723c */ /* 0x048fe80000001868 */
[C---:B------:R-:W-:Y:S01]  /*d880*/  FMUL.FTZ R49, R3.reuse, R49 ;  /* 0x0000003103317220 */ /* 0x040fe20000410000 */
[----:B------:R-:W-:Y:S01]  /*d890*/  MUFU.EX2 R158, R158 ;  /* 0x0000009e009e7308 */ /* 0x000fe20000000800 */
[C---:B------:R-:W-:Y:S02]  /*d8a0*/  FMUL.FTZ R50, R2.reuse, R50 ;  /* 0x0000003202327220 */ /* 0x040fe40000410000 */
[C---:B------:R-:W-:Y:S01]  /*d8b0*/  HMMA.16816.F32 R108, R12.reuse, R22, R108 ;  /* 0x000000160c6c723c */ /* 0x040fe2000000186c */
[----:B------:R-:W3:Y:S03]  /*d8c0*/  LDSM.16.MT88.4 R20, [R195+0x2100] ;  /* 0x00210000c314783b */ /* 0x000ee60000004200 */
[C---:B------:R-:W-:Y:S02]  /*d8d0*/  FMUL.FTZ R51, R2.reuse, R51 ;  /* 0x0000003302337220 */ /* 0x040fe40000410000 */
[C---:B------:R-:W-:Y:S01]  /*d8e0*/  FMUL.FTZ R52, R3.reuse, R52 ;  /* 0x0000003403347220 */ /* 0x040fe20000410000 */
[----:B------:R-:W1:Y:S01]  /*d8f0*/  MUFU.EX2 R161, R161 ;  /* 0x000000a100a17308 */ /* 0x000e620000000800 */
[C---:B-----5:R-:W-:Y:S04]  /*d900*/  HMMA.16816.F32 R112, R12.reuse, R24, R112 ;  /* 0x000000180c70723c */ /* 0x060fe80000001870 */
[C---:B------:R-:W-:Y:S02]  /*d910*/  FMUL.FTZ R53, R3.reuse, R53 ;  /* 0x0000003503357220 */ /* 0x040fe40000410000 */
[C---:B------:R-:W-:Y:S02]  /*d920*/  FMUL.FTZ R54, R2.reuse, R54 ;  /* 0x0000003602367220 */ /* 0x040fe40000410000 */
[C---:B------:R-:W-:Y:S01]  /*d930*/  HMMA.16816.F32 R116, R12.reuse, R26, R116 ;  /* 0x0000001a0c74723c */ /* 0x040fe20000001874 */
[----:B------:R-:W5:Y:S01]  /*d940*/  LDSM.16.MT88.4 R24, [R190+0x2100] ;  /* 0x00210000be18783b */ /* 0x000f620000004200 */
[----:B------:R-:W-:Y:S02]  /*d950*/  MUFU.EX2 R160, R160 ;  /* 0x000000a000a07308 */ /* 0x000fe40000000800 */
[C---:B------:R-:W-:Y:S02]  /*d960*/  FMUL.FTZ R55, R2.reuse, R55 ;  /* 0x0000003702377220 */ /* 0x040fe40000410000 */
[C---:B------:R-:W-:Y:S02]  /*d970*/  FMUL.FTZ R56, R3.reuse, R56 ;  /* 0x0000003803387220 */ /* 0x040fe40000410000 */
[C---:B------:R-:W-:Y:S01]  /*d980*/  FMUL.FTZ R57, R3.reuse, R57 ;  /* 0x0000003903397220 */ /* 0x040fe20000410000 */
[C---:B--2---:R-:W-:Y:S03]  /*d990*/  HMMA.16816.F32 R120, R12.reuse, R16, R120 ;  /* 0x000000100c78723c */ /* 0x044fe60000001878 */
[C---:B------:R-:W-:Y:S01]  /*d9a0*/  FMUL.FTZ R58, R2.reuse, R58 ;  /* 0x0000003a023a7220 */ /* 0x040fe20000410000 */
[----:B------:R-:W2:Y:S01]  /*d9b0*/  MUFU.EX2 R163, R163 ;  /* 0x000000a300a37308 */ /* 0x000ea20000000800 */
[C---:B------:R-:W-:Y:S02]  /*d9c0*/  FMUL.FTZ R59, R2.reuse, R59 ;  /* 0x0000003b023b7220 */ /* 0x040fe40000410000 */
[C---:B------:R-:W-:Y:S01]  /*d9d0*/  FMUL.FTZ R60, R3.reuse, R60 ;  /* 0x0000003c033c7220 */ /* 0x040fe20000410000 */
[C---:B------:R-:W-:Y:S01]  /*d9e0*/  HMMA.16816.F32 R124, R12.reuse, R18, R124 ;  /* 0x000000120c7c723c */ /* 0x040fe2000000187c */
[----:B------:R-:W1:Y:S03]  /*d9f0*/  LDSM.16.MT88.4 R16, [R189+0x2100] ;  /* 0x00210000bd10783b */ /* 0x000e660000004200 */
[C---:B------:R-:W-:Y:S02]  /*da00*/  FMUL.FTZ R61, R3.reuse, R61 ;  /* 0x0000003d033d7220 */ /* 0x040fe40000410000 */
[C---:B------:R-:W-:Y:S01]  /*da10*/  FMUL.FTZ R62, R2.reuse, R62 ;  /* 0x0000003e023e7220 */ /* 0x040fe20000410000 */
[----:B------:R-:W-:Y:S01]  /*da20*/  MUFU.EX2 R170, R170 ;  /* 0x000000aa00aa7308 */ /* 0x000fe20000000800 */
[C---:B---3--:R-:W-:Y:S04]  /*da30*/  HMMA.16816.F32 R36, R12.reuse, R20, R36 ;  /* 0x000000140c24723c */ /* 0x048fe80000001824 */
[C---:B------:R-:W-:Y:S02]  /*da40*/  FMUL.FTZ R63, R2.reuse, R63 ;  /* 0x0000003f023f7220 */ /* 0x040fe40000410000 */
[C---:B------:R-:W-:Y:S02]  /*da50*/  FMUL.FTZ R64, R3.reuse, R64 ;  /* 0x0000004003407220 */ /* 0x040fe40000410000 */
[C---:B------:R-:W-:Y:S01]  /*da60*/  HMMA.16816.F32 R40, R12.reuse, R22, R40 ;  /* 0x000000160c28723c */ /* 0x040fe20000001828 */
[----:B------:R-:W3:Y:S01]  /*da70*/  LDSM.16.MT88.4 R20, [R188+0x2100] ;  /* 0x00210000bc14783b */ /* 0x000ee20000004200 */
[----:B------:R-:W-:Y:S02]  /*da80*/  MUFU.EX2 R213, R213 ;  /* 0x000000d500d57308 */ /* 0x000fe40000000800 */
[C---:B------:R-:W-:Y:S02]  /*da90*/  FMUL.FTZ R65, R3.reuse, R65 ;  /* 0x0000004103417220 */ /* 0x040fe40000410000 */
[C---:B------:R-:W-:Y:S02]  /*daa0*/  FMUL.FTZ R66, R2.reuse, R66 ;  /* 0x0000004202427220 */ /* 0x040fe40000410000 */
[C---:B-----5:R-:W-:Y:S04]  /*dab0*/  HMMA.16816.F32 R44, R12.reuse, R24, R44 ;  /* 0x000000180c2c723c */ /* 0x060fe8000000182c */
[C---:B------:R-:W-:Y:S01]  /*dac0*/  FMUL.FTZ R67, R2.reuse, R67 ;  /* 0x0000004302437220 */ /* 0x040fe20000410000 */
[----:B------:R-:W-:Y:S01]  /*dad0*/  MUFU.EX2 R214, R214 ;  /* 0x000000d600d67308 */ /* 0x000fe20000000800 */
[C---:B------:R-:W-:Y:S02]  /*dae0*/  FMUL.FTZ R68, R3.reuse, R68 ;  /* 0x0000004403447220 */ /* 0x040fe40000410000 */
[C---:B------:R-:W-:Y:S01]  /*daf0*/  HMMA.16816.F32 R48, R12.reuse, R26, R48 ;  /* 0x0000001a0c30723c */ /* 0x040fe20000001830 */
[----:B------:R-:W5:Y:S03]  /*db00*/  LDSM.16.MT88.4 R24, [R195+0x4100] ;  /* 0x00410000c318783b */ /* 0x000f660000004200 */
[C---:B------:R-:W-:Y:S02]  /*db10*/  FMUL.FTZ R69, R3.reuse, R69 ;  /* 0x0000004503457220 */ /* 0x040fe40000410000 */
[C---:B------:R-:W-:Y:S01]  /*db20*/  FMUL.FTZ R70, R2.reuse, R70 ;  /* 0x0000004602467220 */ /* 0x040fe20000410000 */
[----:B------:R-:W-:Y:S01]  /*db30*/  MUFU.EX2 R215, R215 ;  /* 0x000000d700d77308 */ /* 0x000fe20000000800 */
[C---:B------:R-:W-:Y:S01]  /*db40*/  FMUL.FTZ R71, R2.reuse, R71 ;  /* 0x0000004702477220 */ /* 0x040fe20000410000 */
[C---:B-1----:R-:W-:Y:S03]  /*db50*/  HMMA.16816.F32 R52, R12.reuse, R16, R52 ;  /* 0x000000100c34723c */ /* 0x042fe60000001834 */
[C---:B------:R-:W-:Y:S02]  /*db60*/  FMUL.FTZ R72, R3.reuse, R72 ;  /* 0x0000004803487220 */ /* 0x040fe40000410000 */
[C---:B------:R-:W-:Y:S02]  /*db70*/  FMUL.FTZ R73, R3.reuse, R73 ;  /* 0x0000004903497220 */ /* 0x040fe40000410000 */
[C---:B------:R-:W-:Y:S01]  /*db80*/  FMUL.FTZ R74, R2.reuse, R74 ;  /* 0x0000004a024a7220 */ /* 0x040fe20000410000 */
[C---:B------:R-:W-:Y:S01]  /*db90*/  HMMA.16816.F32 R56, R12.reuse, R18, R56 ;  /* 0x000000120c38723c */ /* 0x040fe20000001838 */
[----:B------:R-:W1:Y:S03]  /*dba0*/  LDSM.16.MT88.4 R16, [R190+0x4100] ;  /* 0x00410000be10783b */ /* 0x000e660000004200 */
[C---:B------:R-:W-:Y:S02]  /*dbb0*/  FMUL.FTZ R75, R2.reuse, R75 ;  /* 0x0000004b024b7220 */ /* 0x040fe40000410000 */
[C---:B------:R-:W-:Y:S02]  /*dbc0*/  FMUL.FTZ R76, R3.reuse, R76 ;  /* 0x0000004c034c7220 */ /* 0x040fe40000410000 */
[C---:B---3--:R-:W-:Y:S04]  /*dbd0*/  HMMA.16816.F32 R60, R12.reuse, R20, R60 ;  /* 0x000000140c3c723c */ /* 0x048fe8000000183c */
[C---:B------:R-:W-:Y:S02]  /*dbe0*/  FMUL.FTZ R77, R3.reuse, R77 ;  /* 0x0000004d034d7220 */ /* 0x040fe40000410000 */
[C---:B------:R-:W-:Y:S02]  /*dbf0*/  FMUL.FTZ R78, R2.reuse, R78 ;  /* 0x0000004e024e7220 */ /* 0x040fe40000410000 */
[C---:B------:R-:W-:Y:S01]  /*dc00*/  HMMA.16816.F32 R64, R12.reuse, R22, R64 ;  /* 0x000000160c40723c */ /* 0x040fe20000001840 */
[----:B------:R-:W3:Y:S03]  /*dc10*/  LDSM.16.MT88.4 R20, [R189+0x4100] ;  /* 0x00410000bd14783b */ /* 0x000ee60000004200 */
[C---:B------:R-:W-:Y:S02]  /*dc20*/  FMUL.FTZ R79, R2.reuse, R79 ;  /* 0x0000004f024f7220 */ /* 0x040fe40000410000 */
[C---:B------:R-:W-:Y:S02]  /*dc30*/  FMUL.FTZ R80, R3.reuse, R80 ;  /* 0x0000005003507220 */ /* 0x040fe40000410000 */
[C---:B-----5:R-:W-:Y:S04]  /*dc40*/  HMMA.16816.F32 R68, R12.reuse, R24, R68 ;  /* 0x000000180c44723c */ /* 0x060fe80000001844 */
[C---:B------:R-:W-:Y:S02]  /*dc50*/  FMUL.FTZ R81, R3.reuse, R81 ;  /* 0x0000005103517220 */ /* 0x040fe40000410000 */
[C---:B------:R-:W-:Y:S02]  /*dc60*/  FMUL.FTZ R82, R2.reuse, R82 ;  /* 0x0000005202527220 */ /* 0x040fe40000410000 */
[C---:B------:R-:W-:Y:S01]  /*dc70*/  HMMA.16816.F32 R72, R12.reuse, R26, R72 ;  /* 0x0000001a0c48723c */ /* 0x040fe20000001848 */
[----:B------:R-:W5:Y:S03]  /*dc80*/  LDSM.16.MT88.4 R24, [R188+0x4100] ;  /* 0x00410000bc18783b */ /* 0x000f660000004200 */
[C---:B------:R-:W-:Y:S02]  /*dc90*/  FMUL.FTZ R83, R2.reuse, R83 ;  /* 0x0000005302537220 */ /* 0x040fe40000410000 */
[C---:B------:R-:W-:Y:S02]  /*dca0*/  FMUL.FTZ R84, R3.reuse, R84 ;  /* 0x0000005403547220 */ /* 0x040fe40000410000 */
        /* <DEDUP_REMOVED lines=12> */
[C---:B------:R-:W-:Y:S03]  /*dd70*/  FMUL.FTZ R93, R3.reuse, R93 ;  /* 0x0000005d035d7220 */ /* 0x040fe60000410000 */
[C---:B------:R-:W-:Y:S01]  /*dd80*/  HMMA.16816.F32 R88, R12.reuse, R22, R88 ;  /* 0x000000160c58723c */ /* 0x040fe20000001858 */
[----:B------:R-:W3:Y:S02]  /*dd90*/  LDSM.16.MT88.4 R20, [R189+0x900] ;  /* 0x00090000bd14783b */ /* 0x000ee40000004200 */
[C---:B------:R-:W-:Y:S02]  /*dda0*/  FMUL.FTZ R94, R2.reuse, R94 ;  /* 0x0000005e025e7220 */ /* 0x040fe40000410000 */
[C---:B------:R-:W-:Y:S02]  /*ddb0*/  FMUL.FTZ R95, R2.reuse, R95 ;  /* 0x0000005f025f7220 */ /* 0x040fe40000410000 */
[C---:B------:R-:W-:Y:S02]  /*ddc0*/  FMUL.FTZ R96, R3.reuse, R96 ;  /* 0x0000006003607220 */ /* 0x040fe40000410000 */
[----:B------:R-:W-:Y:S03]  /*ddd0*/  FMUL.FTZ R97, R3, R97 ;  /* 0x0000006103617220 */ /* 0x000fe60000410000 */
[C---:B-----5:R-:W-:Y:S03]  /*dde0*/  HMMA.16816.F32 R92, R12.reuse, R24, R92 ;  /* 0x000000180c5c723c */ /* 0x060fe6000000185c */
[C---:B------:R-:W-:Y:S02]  /*ddf0*/  FMUL.FTZ R98, R2.reuse, R98 ;  /* 0x0000006202627220 */ /* 0x040fe40000410000 */
[----:B------:R-:W-:Y:S02]  /*de00*/  FMUL.FTZ R99, R2, R99 ;  /* 0x0000006302637220 */ /* 0x000fe40000410000 */
[--C-:B------:R-:W-:Y:S02]  /*de10*/  FFMA.FTZ R168, R168, c[0x0][0x2d0], -R155.reuse ;  /* 0x0000b400a8a87a23 */ /* 0x100fe4000001089b */
[--C-:B------:R-:W-:Y:S03]  /*de20*/  FFMA.FTZ R173, R166, c[0x0][0x2d0], -R155.reuse ;  /* 0x0000b400a6ad7a23 */ /* 0x100fe6000001089b */
[----:B------:R-:W-:Y:S01]  /*de30*/  HMMA.16816.F32 R96, R12, R26, R96 ;  /* 0x0000001a0c60723c */ /* 0x000fe20000001860 */
[----:B------:R-:W-:Y:S01]  /*de40*/  LDSM.16.MT88.4 R24, [R190+0x4900] ;  /* 0x00490000be18783b */ /* 0x000fe20000004200 */
[----:B------:R-:W-:Y:S01]  /*de50*/  MUFU.EX2 R168, R168 ;  /* 0x000000a800a87308 */ /* 0x000fe20000000800 */
[--C-:B------:R-:W-:Y:S02]  /*de60*/  FFMA.FTZ R164, R164, c[0x0][0x2d0], -R155.reuse ;  /* 0x0000b400a4a47a23 */ /* 0x100fe4000001089b */
[--C-:B------:R-:W-:Y:S02]  /*de70*/  FFMA.FTZ R175, R162, c[0x0][0x2d0], -R155.reuse ;  /* 0x0000b400a2af7a23 */ /* 0x100fe4000001089b */
[----:B------:R-:W-:Y:S01]  /*de80*/  F2FP.PACK_AB R12, R157, R154 ;  /* 0x0000009a9d0c723e */ /* 0x000fe200000000ff */
[--C-:B------:R-:W-:Y:S01]  /*de90*/  FFMA.FTZ R162, R171, c[0x0][0x2d0], -R140.reuse ;  /* 0x0000b400aba27a23 */ /* 0x100fe2000001088c */
[----:B----4-:R-:W-:Y:S03]  /*dea0*/  F2FP.PACK_AB R14, R159, R156 ;  /* 0x0000009c9f0e723e */ /* 0x010fe600000000ff */
[----:B------:R-:W-:Y:S01]  /*deb0*/  F2FP.PACK_AB R13, R161, R158 ;  /* 0x0000009ea10d723e */ /* 0x000fe200000000ff */
[--C-:B------:R-:W-:Y:S01]  /*dec0*/  FFMA.FTZ R171, R144, c[0x0][0x2d0], -R155.reuse ;  /* 0x0000b40090ab7a23 */ /* 0x100fe2000001089b */
[----:B--2---:R-:W-:Y:S01]  /*ded0*/  F2FP.PACK_AB R15, R163, R160 ;  /* 0x000000a0a30f723e */ /* 0x004fe200000000ff */
[--C-:B------:R-:W-:Y:S01]  /*dee0*/  FFMA.FTZ R169, R169, c[0x0][0x2d0], -R140.reuse ;  /* 0x0000b400a9a97a23 */ /* 0x100fe2000001088c */
[----:B------:R-:W2:Y:S01]  /*def0*/  MUFU.EX2 R173, R173 ;  /* 0x000000ad00ad7308 */ /* 0x000ea20000000800 */
[--C-:B------:R-:W-:Y:S02]  /*df00*/  FFMA.FTZ R166, R167, c[0x0][0x2d0], -R140.reuse ;  /* 0x0000b400a7a67a23 */ /* 0x100fe4000001088c */
[--C-:B------:R-:W-:Y:S02]  /*df10*/  FFMA.FTZ R167, R147, c[0x0][0x2d0], -R155.reuse ;  /* 0x0000b40093a77a23 */ /* 0x100fe4000001089b */
[C---:B-1----:R-:W-:Y:S01]  /*df20*/  HMMA.16816.F32 R4, R12.reuse, R16, R4 ;  /* 0x000000100c04723c */ /* 0x042fe20000001804 */
[----:B------:R-:W-:Y:S02]  /*df30*/  LDSM.16.MT88.4 R144, [R195+0x5900] ;  /* 0x00590000c390783b */ /* 0x000fe40000004200 */
[----:B------:R-:W-:Y:S02]  /*df40*/  FFMA.FTZ R155, R142, c[0x0][0x2d0], -R155 ;  /* 0x0000b4008e9b7a23 */ /* 0x000fe4000001089b */
[--C-:B------:R-:W-:Y:S01]  /*df50*/  FFMA.FTZ R165, R165, c[0x0][0x2d0], -R140.reuse ;  /* 0x0000b400a5a57a23 */ /* 0x100fe2000001088c */
[----:B------:R-:W-:Y:S01]  /*df60*/  MUFU.EX2 R164, R164 ;  /* 0x000000a400a47308 */ /* 0x000fe20000000800 */
[----:B------:R-:W-:Y:S01]  /*df70*/  FFMA.FTZ R140, R9, c[0x0][0x2d0], -R140 ;  /* 0x0000b400098c7a23 */ /* 0x000fe2000001088c */
[C---:B------:R-:W-:Y:S01]  /*df80*/  HMMA.16816.F32 R100, R12.reuse, R18, R100 ;  /* 0x000000120c64723c */ /* 0x040fe20000001864 */
[----:B------:R-:W1:Y:S03]  /*df90*/  LDSM.16.MT88.4 R16, [R188+0x2900] ;  /* 0x00290000bc10783b */ /* 0x000e660000004200 */
[----:B------:R-:W-:Y:S02]  /*dfa0*/  FFMA.FTZ R148, R3, R206, R148 ;  /* 0x000000ce03947223 */ /* 0x000fe40000010094 */
[----:B------:R-:W-:Y:S02]  /*dfb0*/  FFMA.FTZ R153, R2, R207, R153 ;  /* 0x000000cf02997223 */ /* 0x000fe40000010099 */
[C---:B------:R-:W-:Y:S01]  /*dfc0*/  HMMA.16816.F32 R104, R12.reuse, R28, R104 ;  /* 0x0000001c0c68723c */ /* 0x040fe20000001868 */
[----:B------:R4:W-:Y:S03]  /*dfd0*/  MUFU.EX2 R216, R140 ;  /* 0x0000008c00d87308 */ /* 0x0009e60000000800 */
[----:B------:R-:W-:Y:S02]  /*dfe0*/  FADD.FTZ R11, R11, R148 ;  /* 0x000000940b0b7221 */ /* 0x000fe40000010000 */
[----:B------:R-:W-:Y:S02]  /*dff0*/  FADD.FTZ R152, R152, R153 ;  /* 0x0000009998987221 */ /* 0x000fe40000010000 */
[C---:B------:R-:W-:Y:S01]  /*e000*/  HMMA.16816.F32 R108, R12.reuse, R30, R108 ;  /* 0x0000001e0c6c723c */ /* 0x040fe2000000186c */
[----:B------:R-:W-:Y:S02]  /*e010*/  LDSM.16.MT88.4 R28, [R189+0x4900] ;  /* 0x00490000bd1c783b */ /* 0x000fe40000004200 */
[----:B------:R-:W5:Y:S01]  /*e020*/  MUFU.EX2 R175, R175 ;  /* 0x000000af00af7308 */ /* 0x000f620000000800 */
[----:B------:R-:W-:Y:S02]  /*e030*/  FADD.FTZ R10, R10, R11 ;  /* 0x0000000b0a0a7221 */ /* 0x000fe40000010000 */
[----:B------:R-:W-:Y:S02]  /*e040*/  FADD.FTZ R3, R151, R152 ;  /* 0x0000009897037221 */ /* 0x000fe40000010000 */
[C---:B---3--:R-:W-:Y:S04]  /*e050*/  HMMA.16816.F32 R112, R12.reuse, R20, R112 ;  /* 0x000000140c70723c */ /* 0x048fe80000001870 */
[----:B------:R-:W-:Y:S01]  /*e060*/  FADD.FTZ R149, R149, R10 ;  /* 0x0000000a95957221 */ /* 0x000fe20000010000 */
[----:B------:R-:W-:Y:S01]  /*e070*/  MUFU.EX2 R162, R162 ;  /* 0x000000a200a27308 */ /* 0x000fe20000000800 */
[----:B------:R-:W-:Y:S02]  /*e080*/  FADD.FTZ R3, R150, R3 ;  /* 0x0000000396037221 */ /* 0x000fe40000010000 */
[C---:B------:R-:W-:Y:S01]  /*e090*/  HMMA.16816.F32 R116, R12.reuse, R22, R116 ;  /* 0x000000160c74723c */ /* 0x040fe20000001874 */
[----:B------:R-:W3:Y:S03]  /*e0a0*/  LDSM.16.MT88.4 R20, [R195+0x4900] ;  /* 0x00490000c314783b */ /* 0x000ee60000004200 */
[----:B------:R-:W-:Y:S02]  /*e0b0*/  FADD.FTZ R154, R154, R149 ;  /* 0x000000959a9a7221 */ /* 0x000fe40000010000 */
[----:B------:R-:W-:Y:S01]  /*e0c0*/  FADD.FTZ R158, R158, R3 ;  /* 0x000000039e9e7221 */ /* 0x000fe20000010000 */
[----:B------:R-:W1:Y:S01]  /*e0d0*/  MUFU.EX2 R169, R169 ;  /* 0x000000a900a97308 */ /* 0x000e620000000800 */
[C---:B------:R-:W-:Y:S01]  /*e0e0*/  HMMA.16816.F32 R120, R12.reuse, R32, R120 ;  /* 0x000000200c78723c */ /* 0x040fe20000001878 */
[----:B----4-:R-:W-:Y:S03]  /*e0f0*/  LDSM.16.MT88.4 R140, [R188+0x3900] ;  /* 0x00390000bc8c783b */ /* 0x010fe60000004200 */
[----:B------:R-:W-:Y:S01]  /*e100*/  MOV R3, R0 ;  /* 0x0000000000037202 */ /* 0x000fe20000000f00 */
[----:B------:R-:W-:Y:S02]  /*e110*/  FADD.FTZ R157, R157, R154 ;  /* 0x0000009a9d9d7221 */ /* 0x000fe40000010000 */
[----:B------:R-:W-:Y:S01]  /*e120*/  FADD.FTZ R161, R161, R158 ;  /* 0x0000009ea1a17221 */ /* 0x000fe20000010000 */
[C---:B------:R-:W-:Y:S01]  /*e130*/  HMMA.16816.F32 R124, R12.reuse, R34, R124 ;  /* 0x000000220c7c723c */ /* 0x040fe2000000187c */
[----:B------:R-:W-:Y:S01]  /*e140*/  LDSM.16.MT88.4 R32, [R190+0x1100] ;  /* 0x00110000be20783b */ /* 0x000fe20000004200 */
[----:B------:R-:W-:Y:S02]  /*e150*/  MUFU.EX2 R166, R166 ;  /* 0x000000a600a67308 */ /* 0x000fe40000000800 */
[----:B------:R-:W-:Y:S02]  /*e160*/  FADD.FTZ R156, R156, R157 ;  /* 0x0000009d9c9c7221 */ /* 0x000fe40000010000 */
[----:B------:R-:W-:Y:S02]  /*e170*/  FADD.FTZ R160, R160, R161 ;  /* 0x000000a1a0a07221 */ /* 0x000fe40000010000 */
[C---:B------:R-:W-:Y:S04]  /*e180*/  HMMA.16816.F32 R36, R12.reuse, R128, R36 ;  /* 0x000000800c24723c */ /* 0x040fe80000001824 */
[----:B------:R-:W4:Y:S01]  /*e190*/  MUFU.EX2 R165, R165 ;  /* 0x000000a500a57308 */ /* 0x000f220000000800 */
[----:B------:R-:W-:Y:S02]  /*e1a0*/  FADD.FTZ R159, R159, R156 ;  /* 0x0000009c9f9f7221 */ /* 0x000fe40000010000 */
[----:B------:R-:W-:Y:S01]  /*e1b0*/  FADD.FTZ R163, R163, R160 ;  /* 0x000000a0a3a37221 */ /* 0x000fe20000010000 */
[C---:B------:R-:W-:Y:S01]  /*e1c0*/  HMMA.16816.F32 R40, R12.reuse, R130, R40 ;  /* 0x000000820c28723c */ /* 0x040fe20000001828 */
[----:B------:R-:W-:Y:S05]  /*e1d0*/  LDSM.16.MT88.4 R128, [R188+0x1100] ;  /* 0x00110000bc80783b */ /* 0x000fea0000004200 */
[----:B------:R-:W1:Y:S02]  /*e1e0*/  MUFU.EX2 R167, R167 ;  /* 0x000000a700a77308 */ /* 0x000e640000000800 */
[C---:B------:R-:W-:Y:S08]  /*e1f0*/  HMMA.16816.F32 R44, R12.reuse, R132, R44 ;  /* 0x000000840c2c723c */ /* 0x040ff0000000182c */
[C---:B------:R-:W-:Y:S01]  /*e200*/  HMMA.16816.F32 R48, R12.reuse, R134, R48 ;  /* 0x000000860c30723c */ /* 0x040fe20000001830 */
[----:B------:R-:W-:Y:S01]  /*e210*/  LDSM.16.MT88.4 R132, [R190+0x3100] ;  /* 0x00310000be84783b */ /* 0x000fe20000004200 */
[----:B------:R-:W-:Y:S06]  /*e220*/  MUFU.EX2 R171, R171 ;  /* 0x000000ab00ab7308 */ /* 0x000fec0000000800 */
[C---:B------:R-:W-:Y:S04]  /*e230*/  HMMA.16816.F32 R52, R12.reuse, R136, R52 ;  /* 0x000000880c34723c */ /* 0x040fe80000001834 */
[----:B------:R-:W2:Y:S04]  /*e240*/  MUFU.EX2 R174, R155 ;  /* 0x0000009b00ae7308 */ /* 0x000ea80000000800 */
[C---:B------:R-:W-:Y:S01]  /*e250*/  HMMA.16816.F32 R56, R12.reuse, R138, R56 ;  /* 0x0000008a0c38723c */ /* 0x040fe20000001838 */
[----:B------:R-:W-:Y:S07]  /*e260*/  LDSM.16.MT88.4 R136, [R189+0x3100] ;  /* 0x00310000bd88783b */ /* 0x000fee0000004200 */
[C---:B-1----:R-:W-:Y:S08]  /*e270*/  HMMA.16816.F32 R60, R12.reuse, R16, R60 ;  /* 0x000000100c3c723c */ /* 0x042ff0000000183c */
[C---:B------:R-:W-:Y:S01]  /*e280*/  HMMA.16816.F32 R64, R12.reuse, R18, R64 ;  /* 0x000000120c40723c */ /* 0x040fe20000001840 */
[----:B------:R-:W1:Y:S07]  /*e290*/  LDSM.16.MT88.4 R16, [R188+0x4900] ;  /* 0x00490000bc10783b */ /* 0x000e6e0000004200 */
[C---:B---3--:R-:W-:Y:S08]  /*e2a0*/  HMMA.16816.F32 R68, R12.reuse, R20, R68 ;  /* 0x000000140c44723c */ /* 0x048ff00000001844 */
[C---:B------:R-:W-:Y:S01]  /*e2b0*/  HMMA.16816.F32 R72, R12.reuse, R22, R72 ;  /* 0x000000160c48723c */ /* 0x040fe20000001848 */
[----:B------:R-:W3:Y:S07]  /*e2c0*/  LDSM.16.MT88.4 R20, [R195+0x1100] ;  /* 0x00110000c314783b */ /* 0x000eee0000004200 */
[C---:B------:R-:W-:Y:S08]  /*e2d0*/  HMMA.16816.F32 R76, R12.reuse, R24, R76 ;  /* 0x000000180c4c723c */ /* 0x040ff0000000184c */
[C---:B------:R-:W-:Y:S01]  /*e2e0*/  HMMA.16816.F32 R80, R12.reuse, R26, R80 ;  /* 0x0000001a0c50723c */ /* 0x040fe20000001850 */
[----:B------:R-:W3:Y:S07]  /*e2f0*/  LDSM.16.MT88.4 R24, [R189+0x1100] ;  /* 0x00110000bd18783b */ /* 0x000eee0000004200 */
[C---:B------:R-:W-:Y:S08]  /*e300*/  HMMA.16816.F32 R84, R12.reuse, R28, R84 ;  /* 0x0000001c0c54723c */ /* 0x040ff00000001854 */
[C---:B------:R-:W-:Y:S01]  /*e310*/  HMMA.16816.F32 R88, R12.reuse, R30, R88 ;  /* 0x0000001e0c58723c */ /* 0x040fe20000001858 */
[----:B------:R-:W3:Y:S07]  /*e320*/  LDSM.16.MT88.4 R28, [R195+0x3100] ;  /* 0x00310000c31c783b */ /* 0x000eee0000004200 */
[C---:B-1----:R-:W-:Y:S08]  /*e330*/  HMMA.16816.F32 R92, R12.reuse, R16, R92 ;  /* 0x000000100c5c723c */ /* 0x042ff0000000185c */
[----:B------:R-:W-:Y:S01]  /*e340*/  HMMA.16816.F32 R96, R12, R18, R96 ;  /* 0x000000120c60723c */ /* 0x000fe20000001860 */
[----:B------:R-:W1:Y:S06]  /*e350*/  LDSM.16.MT88.4 R16, [R188+0x3100] ;  /* 0x00310000bc10783b */ /* 0x000e6c0000004200 */
[----:B--2---:R-:W-:Y:S01]  /*e360*/  F2FP.PACK_AB R12, R173, R168 ;  /* 0x000000a8ad0c723e */ /* 0x004fe200000000ff */
[----:B------:R-:W-:Y:S01]  /*e370*/  FADD.FTZ R168, R168, R159 ;  /* 0x0000009fa8a87221 */ /* 0x000fe20000010000 */
[----:B-----5:R-:W-:Y:S03]  /*e380*/  F2FP.PACK_AB R14, R175, R164 ;  /* 0x000000a4af0e723e */ /* 0x020fe600000000ff */
[----:B------:R-:W-:Y:S01]  /*e390*/  F2FP.PACK_AB R13, R169, R162 ;  /* 0x000000a2a90d723e */ /* 0x000fe200000000ff */
[----:B------:R-:W-:Y:S01]  /*e3a0*/  FADD.FTZ R162, R162, R163 ;  /* 0x000000a3a2a27221 */ /* 0x000fe20000010000 */
[----:B----4-:R-:W-:Y:S01]  /*e3b0*/  F2FP.PACK_AB R15, R165, R166 ;  /* 0x000000a6a50f723e */ /* 0x010fe200000000ff */
[----:B------:R-:W-:Y:S02]  /*e3c0*/  FADD.FTZ R173, R173, R168 ;  /* 0x000000a8adad7221 */ /* 0x000fe40000010000 */
[----:B------:R-:W-:Y:S02]  /*e3d0*/  FADD.FTZ R169, R169, R162 ;  /* 0x000000a2a9a97221 */ /* 0x000fe40000010000 */
[----:B------:R-:W-:Y:S02]  /*e3e0*/  FADD.FTZ R164, R164, R173 ;  /* 0x000000ada4a47221 */ /* 0x000fe40000010000 */
[C---:B---3--:R-:W-:Y:S03]  /*e3f0*/  HMMA.16816.F32 R4, R12.reuse, R20, R4 ;  /* 0x000000140c04723c */ /* 0x048fe60000001804 */
[----:B------:R-:W-:Y:S02]  /*e400*/  FADD.FTZ R2, R166, R169 ;  /* 0x000000a9a6027221 */ /* 0x000fe40000010000 */
[----:B------:R-:W-:Y:S02]  /*e410*/  FADD.FTZ R164, R175, R164 ;  /* 0x000000a4afa47221 */ /* 0x000fe40000010000 */
[----:B------:R-:W-:Y:S01]  /*e420*/  FADD.FTZ R2, R165, R2 ;  /* 0x00000002a5027221 */ /* 0x000fe20000010000 */
[C---:B------:R-:W-:Y:S01]  /*e430*/  HMMA.16816.F32 R100, R12.reuse, R22, R100 ;  /* 0x000000160c64723c */ /* 0x040fe20000001864 */
[----:B------:R-:W2:Y:S07]  /*e440*/  LDSM.16.MT88.4 R20, [R195+0x5100] ;  /* 0x00510000c314783b */ /* 0x000eae0000004200 */
[C---:B------:R-:W-:Y:S08]  /*e450*/  HMMA.16816.F32 R104, R12.reuse, R32, R104 ;  /* 0x000000200c68723c */ /* 0x040ff00000001868 */
[C---:B------:R-:W-:Y:S01]  /*e460*/  HMMA.16816.F32 R108, R12.reuse, R34, R108 ;  /* 0x000000220c6c723c */ /* 0x040fe2000000186c */
[----:B------:R-:W-:Y:S07]  /*e470*/  LDSM.16.MT88.4 R32, [R188+0x1900] ;  /* 0x00190000bc20783b */ /* 0x000fee0000004200 */
[C---:B------:R-:W-:Y:S08]  /*e480*/  HMMA.16816.F32 R112, R12.reuse, R24, R112 ;  /* 0x000000180c70723c */ /* 0x040ff00000001870 */
[C---:B------:R-:W-:Y:S01]  /*e490*/  HMMA.16816.F32 R116, R12.reuse, R26, R116 ;  /* 0x0000001a0c74723c */ /* 0x040fe20000001874 */
[----:B------:R-:W3:Y:S07]  /*e4a0*/  LDSM.16.MT88.4 R24, [R190+0x5100] ;  /* 0x00510000be18783b */ /* 0x000eee0000004200 */
[C---:B------:R-:W-:Y:S08]  /*e4b0*/  HMMA.16816.F32 R120, R12.reuse, R128, R120 ;  /* 0x000000800c78723c */ /* 0x040ff00000001878 */
[C---:B------:R-:W-:Y:S08]  /*e4c0*/  HMMA.16816.F32 R124, R12.reuse, R130, R124 ;  /* 0x000000820c7c723c */ /* 0x040ff0000000187c */
[C---:B------:R-:W-:Y:S08]  /*e4d0*/  HMMA.16816.F32 R36, R12.reuse, R28, R36 ;  /* 0x0000001c0c24723c */ /* 0x040ff00000001824 */
[C---:B------:R-:W-:Y:S01]  /*e4e0*/  HMMA.16816.F32 R40, R12.reuse, R30, R40 ;  /* 0x0000001e0c28723c */ /* 0x040fe20000001828 */
[----:B------:R-:W4:Y:S07]  /*e4f0*/  LDSM.16.MT88.4 R28, [R189+0x5100] ;  /* 0x00510000bd1c783b */ /* 0x000f2e0000004200 */
        /* <DEDUP_REMOVED lines=15> */
[C---:B----4-:R-:W-:Y:S08]  /*e5f0*/  HMMA.16816.F32 R84, R12.reuse, R28, R84 ;  /* 0x0000001c0c54723c */ /* 0x050ff00000001854 */
[C---:B------:R-:W-:Y:S01]  /*e600*/  HMMA.16816.F32 R88, R12.reuse, R30, R88 ;  /* 0x0000001e0c58723c */ /* 0x040fe20000001858 */
[----:B------:R-:W4:Y:S07]  /*e610*/  LDSM.16.MT88.4 R28, [R189+0x1900] ;  /* 0x00190000bd1c783b */ /* 0x000f2e0000004200 */
[C---:B-1----:R-:W-:Y:S08]  /*e620*/  HMMA.16816.F32 R92, R12.reuse, R16, R92 ;  /* 0x000000100c5c723c */ /* 0x042ff0000000185c */
[----:B------:R-:W-:Y:S01]  /*e630*/  HMMA.16816.F32 R96, R12, R18, R96 ;  /* 0x000000120c60723c */ /* 0x000fe20000001860 */
[----:B------:R-:W1:Y:S06]  /*e640*/  LDSM.16.MT88.4 R16, [R189+0x3900] ;  /* 0x00390000bd10783b */ /* 0x000e6c0000004200 */
[----:B------:R-:W-:Y:S01]  /*e650*/  F2FP.PACK_AB R12, R170, R167 ;  /* 0x000000a7aa0c723e */ /* 0x000fe200000000ff */
[----:B------:R-:W-:Y:S01]  /*e660*/  FADD.FTZ R167, R167, R164 ;  /* 0x000000a4a7a77221 */ /* 0x000fe20000010000 */
[----:B------:R-:W-:Y:S03]  /*e670*/  F2FP.PACK_AB R14, R174, R171 ;  /* 0x000000abae0e723e */ /* 0x000fe600000000ff */
[----:B------:R-:W-:Y:S01]  /*e680*/  F2FP.PACK_AB R13, R214, R213 ;  /* 0x000000d5d60d723e */ /* 0x000fe200000000ff */
[----:B------:R-:W-:Y:S01]  /*e690*/  FADD.FTZ R213, R213, R2 ;  /* 0x00000002d5d57221 */ /* 0x000fe20000010000 */
[----:B------:R-:W-:Y:S01]  /*e6a0*/  F2FP.PACK_AB R15, R216, R215 ;  /* 0x000000d7d80f723e */ /* 0x000fe200000000ff */
[----:B------:R-:W-:Y:S01]  /*e6b0*/  FADD.FTZ R170, R170, R167 ;  /* 0x000000a7aaaa7221 */ /* 0x000fe20000010000 */
[----:B------:R-:W-:Y:S01]  /*e6c0*/  MOV R2, R8 ;  /* 0x0000000800027202 */ /* 0x000fe20000000f00 */
[----:B------:R-:W-:Y:S02]  /*e6d0*/  FADD.FTZ R214, R214, R213 ;  /* 0x000000d5d6d67221 */ /* 0x000fe40000010000 */
[----:B------:R-:W-:Y:S02]  /*e6e0*/  FADD.FTZ R171, R171, R170 ;  /* 0x000000aaabab7221 */ /* 0x000fe40000010000 */
[C---:B--2---:R-:W-:Y:S01]  /*e6f0*/  HMMA.16816.F32 R128, R12.reuse, R20, R4 ;  /* 0x000000140c80723c */ /* 0x044fe20000001804 */
[----:B------:R-:W2:Y:S02]  /*e700*/  LDSM.16.MT88.4 R4, [R190+0x5900] ;  /* 0x00590000be04783b */ /* 0x000ea40000004200 */
[----:B------:R-:W-:Y:S02]  /*e710*/  FADD.FTZ R207, R215, R214 ;  /* 0x000000d6d7cf7221 */ /* 0x000fe40000010000 */
[----:B------:R-:W-:Y:S02]  /*e720*/  FADD.FTZ R206, R174, R171 ;  /* 0x000000abaece7221 */ /* 0x000fe40000010000 */
[----:B------:R-:W-:Y:S01]  /*e730*/  FADD.FTZ R207, R216, R207 ;  /* 0x000000cfd8cf7221 */ /* 0x000fe20000010000 */
[C---:B------:R-:W-:Y:S01]  /*e740*/  HMMA.16816.F32 R100, R12.reuse, R22, R100 ;  /* 0x000000160c64723c */ /* 0x040fe20000001864 */
[----:B------:R-:W5:Y:S07]  /*e750*/  LDSM.16.MT88.4 R20, [R189+0x5900] ;  /* 0x00590000bd14783b */ /* 0x000f6e0000004200 */
[C---:B---3--:R-:W-:Y:S08]  /*e760*/  HMMA.16816.F32 R104, R12.reuse, R24, R104 ;  /* 0x000000180c68723c */ /* 0x048ff00000001868 */
        /* <DEDUP_REMOVED lines=16> */
[C---:B--2---:R-:W-:Y:S08]  /*e870*/  HMMA.16816.F32 R76, R12.reuse, R4, R76 ;  /* 0x000000040c4c723c */ /* 0x044ff0000000184c */
[C---:B------:R-:W-:Y:S08]  /*e880*/  HMMA.16816.F32 R80, R12.reuse, R6, R80 ;  /* 0x000000060c50723c */ /* 0x040ff00000001850 */
[C---:B-----5:R-:W-:Y:S08]  /*e890*/  HMMA.16816.F32 R84, R12.reuse, R20, R84 ;  /* 0x000000140c54723c */ /* 0x060ff00000001854 */
[C---:B------:R-:W-:Y:S08]  /*e8a0*/  HMMA.16816.F32 R88, R12.reuse, R22, R88 ;  /* 0x000000160c58723c */ /* 0x040ff00000001858 */
[C---:B-1----:R-:W-:Y:S08]  /*e8b0*/  HMMA.16816.F32 R92, R12.reuse, R16, R92 ;  /* 0x000000100c5c723c */ /* 0x042ff0000000185c */
[----:B------:R-:W-:Y:S01]  /*e8c0*/  HMMA.16816.F32 R96, R12, R18, R96 ;  /* 0x000000120c60723c */ /* 0x000fe20000001860 */
[----:B------:R-:W-:-:S07]  /*e8d0*/  @P0 BRA `(.L_x_209) ;  /* 0xffffca0000000947 */ /* 0x000fce000383ffff */
.L_x_199:
[----:B------:R-:W1:Y:S01]  /*e8e0*/  SHFL.BFLY PT, R3, R206, 0x2, 0x1f ;  /* 0x0c401f00ce037f89 */ /* 0x000e6200000e0000 */
[----:B------:R-:W-:Y:S01]  /*e8f0*/  CS2R R4, SRZ ;  /* 0x0000000000047805 */ /* 0x000fe2000001ff00 */
[----:B------:R-:W-:-:S02]  /*e900*/  MOV R9, 0xff800000 ;  /* 0xff80000000097802 */ /* 0x000fc40000000f00 */
[----:B------:R-:W2:Y:S01]  /*e910*/  SHFL.BFLY PT, R2, R207, 0x2, 0x1f ;  /* 0x0c401f00cf027f89 */ /* 0x000ea200000e0000 */
        /* <DEDUP_REMOVED lines=8> */
[----:B------:R-:W-:Y:S02]  /*e9a0*/  MOV R7, 0xff800000 ;  /* 0xff80000000077802 */ /* 0x000fe40000000f00 */
[----:B------:R-:W-:-:S09]  /*e9b0*/  FSETP.NE.FTZ.AND P0, PT, R2, RZ, PT ;  /* 0x000000ff0200720b */ /* 0x000fd20003f15000 */
[----:B------:R-:W1:Y:S01]  /*e9c0*/  @P1 MUFU.RCP R5, R3 ;  /* 0x0000000300051308 */ /* 0x000e620000001000 */
[----:B------:R-:W-:-:S03]  /*e9d0*/  @P1 MOV R11, 0x3f317218 ;  /* 0x3f317218000b1802 */ /* 0x000fc60000000f00 */
[----:B------:R-:W-:Y:S02]  /*e9e0*/  @P0 MOV R10, 0x3f317218 ;  /* 0x3f317218000a0802 */ /* 0x000fe40000000f00 */
[----:B------:R-:W-:Y:S02]  /*e9f0*/  @P1 FMUL.FTZ R11, R11, c[0x0][0x2d0] ;  /* 0x0000b4000b0b1a20 */ /* 0x000fe40000410000 */
[----:B------:R-:W-:Y:S01]  /*ea00*/  @P0 MUFU.RCP R4, R2 ;  /* 0x0000000200040308 */ /* 0x000fe20000001000 */
[----:B------:R-:W-:-:S07]  /*ea10*/  @P0 FMUL.FTZ R10, R10, c[0x0][0x2d0] ;  /* 0x0000b4000a0a0a20 */ /* 0x000fce0000410000 */
[----:B------:R-:W2:Y:S01]  /*ea20*/  @P1 MUFU.LG2 R3, R3 ;  /* 0x0000000300031308 */ /* 0x000ea20000000c00 */
[C---:B-1----:R-:W-:Y:S02]  /*ea30*/  FMUL.FTZ R128, R5.reuse, R128 ;  /* 0x0000008005807220 */ /* 0x042fe40000410000 */
[C---:B------:R-:W-:Y:S02]  /*ea40*/  FMUL.FTZ R129, R5.reuse, R129 ;  /* 0x0000008105817220 */ /* 0x040fe40000410000 */
[C---:B------:R-:W-:Y:S02]  /*ea50*/  FMUL.FTZ R100, R5.reuse, R100 ;  /* 0x0000006405647220 */ /* 0x040fe40000410000 */
[C---:B------:R-:W-:Y:S01]  /*ea60*/  FMUL.FTZ R101, R5.reuse, R101 ;  /* 0x0000006505657220 */ /* 0x040fe20000410000 */
[----:B------:R-:W1:Y:S01]  /*ea70*/  @P0 MUFU.LG2 R2, R2 ;  /* 0x0000000200020308 */ /* 0x000e620000000c00 */
[C---:B------:R-:W-:Y:S02]  /*ea80*/  FMUL.FTZ R104, R5.reuse, R104 ;  /* 0x0000006805687220 */ /* 0x040fe40000410000 */
[----:B------:R-:W-:-:S02]  /*ea90*/  FMUL.FTZ R105, R5, R105 ;  /* 0x0000006905697220 */ /* 0x000fc40000410000 */
[C---:B------:R-:W-:Y:S02]  /*eaa0*/  FMUL.FTZ R108, R5.reuse, R108 ;  /* 0x0000006c056c7220 */ /* 0x040fe40000410000 */
[----:B------:R-:W-:Y:S02]  /*eab0*/  FMUL.FTZ R109, R5, R109 ;  /* 0x0000006d056d7220 */ /* 0x000fe40000410000 */
[----:B--2---:R-:W-:Y:S02]  /*eac0*/  @P1 FMUL.FTZ R3, R3, 0.69314718246459960938 ;  /* 0x3f31721803031820 */ /* 0x004fe40000410000 */
[C---:B------:R-:W-:Y:S02]  /*ead0*/  FMUL.FTZ R112, R5.reuse, R112 ;  /* 0x0000007005707220 */ /* 0x040fe40000410000 */
[C---:B------:R-:W-:Y:S02]  /*eae0*/  FMUL.FTZ R113, R5.reuse, R113 ;  /* 0x0000007105717220 */ /* 0x040fe40000410000 */
[----:B------:R-:W-:-:S02]  /*eaf0*/  FMUL.FTZ R116, R5, R116 ;  /* 0x0000007405747220 */ /* 0x000fc40000410000 */
[----:B-1----:R-:W-:Y:S02]  /*eb00*/  @P0 FMUL.FTZ R13, R2, 0.69314718246459960938 ;  /* 0x3f317218020d0820 */ /* 0x002fe40000410000 */
        /* <DEDUP_REMOVED lines=87> */
.L_x_167:
[----:B------:R-:W-:Y:S01]  /*f080*/  USHF.R.S32.HI UR6, URZ, 0x1f, UR11 ;  /* 0x0000001f3f067899 */ /* 0x000fe2000801140b */
[----:B------:R-:W-:Y:S05]  /*f090*/  @P2 BRA `(.L_x_210) ;  /* 0x0000157000002947 */ /* 0x000fea0003800000 */
[----:B------:R-:W3:Y:S01]  /*f0a0*/  S2R R0, SR_TID.X ;  /* 0x0000000000007919 */ /* 0x000ee20000002100 */
[----:B------:R-:W-:Y:S01]  /*f0b0*/  ULDC.64 UR4, c[0x0][0x490] ;  /* 0x0001240000047ab9 */ /* 0x000fe20000000a00 */
[----:B------:R-:W-:Y:S01]  /*f0c0*/  IMAD.MOV.U32 R12, RZ, RZ, c[0x0][0x4e8] ;  /* 0x00013a00ff0c7624 */ /* 0x000fe200078e00ff */
[----:B------:R-:W-:Y:S01]  /*f0d0*/  UIMAD UR7, UR6, UR4, URZ ;  /* 0x00000004060772a4 */ /* 0x000fe2000f8e023f */
[----:B------:R-:W4:Y:S01]  /*f0e0*/  S2R R22, SR_CTAID.Z ;  /* 0x0000000000167919 */ /* 0x000f220000002700 */
[----:B------:R-:W-:Y:S01]  /*f0f0*/  UIMAD.WIDE.U32 UR8, UR11, UR4, URZ ;  /* 0x000000040b0872a5 */ /* 0x000fe2000f8e003f */
[----:B------:R-:W-:Y:S01]  /*f100*/  F2FP.PACK_AB R128, R129, R128 ;  /* 0x000000808180723e */ /* 0x000fe200000000ff */
[----:B------:R-:W-:Y:S01]  /*f110*/  UIMAD UR7, UR11, UR5, UR7 ;  /* 0x000000050b0772a4 */ /* 0x000fe2000f8e0207 */
[C---:B------:R-:W-:Y:S01]  /*f120*/  ISETP.NE.AND P0, PT, R12.reuse, 0x1, PT ;  /* 0x000000010c00780c */ /* 0x040fe20003f05270 */
[----:B------:R-:W-:Y:S01]  /*f130*/  IMAD R12, R12, c[0x0][0x388], RZ ;  /* 0x0000e2000c0c7a24 */ /* 0x000fe200078e02ff */
[----:B------:R-:W-:Y:S01]  /*f140*/  ULDC.64 UR4, c[0x0][0x3e8] ;  /* 0x0000fa0000047ab9 */ /* 0x000fe20000000a00 */
[----:B------:R-:W-:Y:S01]  /*f150*/  IMAD.U32 R25, RZ, RZ, UR9 ;  /* 0x00000009ff197e24 */ /* 0x000fe2000f8e00ff */
[----:B------:R-:W-:Y:S01]  /*f160*/  UIMAD UR6, UR6, UR4, URZ ;  /* 0x00000004060672a4 */ /* 0x000fe2000f8e023f */
[----:B------:R-:W-:Y:S01]  /*f170*/  IMAD.U32 R24, RZ, RZ, UR8 ;  /* 0x00000008ff187e24 */ /* 0x000fe2000f8e00ff */
[----:B--2---:R-:W-:Y:S01]  /*f180*/  UIMAD.WIDE.U32 UR12, UR11, UR4, URZ ;  /* 0x000000040b0c72a5 */ /* 0x004fe2000f8e003f */
[----:B------:R-:W-:Y:S01]  /*f190*/  F2FP.PACK_AB R130, R131, R130 ;  /* 0x000000828382723e */ /* 0x000fe200000000ff */
[----:B------:R-:W-:Y:S01]  /*f1a0*/  UIMAD UR5, UR11, UR5, UR6 ;  /* 0x000000050b0572a4 */ /* 0x000fe2000f8e0206 */
[----:B------:R-:W-:Y:S01]  /*f1b0*/  F2FP.PACK_AB R100, R101, R100 ;  /* 0x000000646564723e */ /* 0x000fe200000000ff */
[----:B------:R-:W-:Y:S01]  /*f1c0*/  UIADD3 UR7, UR9, UR7, URZ ;  /* 0x0000000709077290 */ /* 0x000fe2000fffe03f */
[----:B------:R-:W-:Y:S01]  /*f1d0*/  F2FP.PACK_AB R102, R103, R102 ;  /* 0x000000666766723e */ /* 0x000fe200000000ff */
[----:B------:R-:W-:Y:S01]  /*f1e0*/  UIADD3 UR5, UR13, UR5, URZ ;  /* 0x000000050d057290 */ /* 0x000fe2000fffe03f */
[----:B------:R-:W-:Y:S01]  /*f1f0*/  IMAD.U32 R19, RZ, RZ, UR13 ;  /* 0x0000000dff137e24 */ /* 0x000fe2000f8e00ff */
[----:B------:R-:W-:Y:S01]  /*f200*/  F2FP.PACK_AB R104, R105, R104 ;  /* 0x000000686968723e */ /* 0x000fe200000000ff */
[----:B------:R-:W-:Y:S01]  /*f210*/  IMAD.U32 R18, RZ, RZ, UR12 ;  /* 0x0000000cff127e24 */ /* 0x000fe2000f8e00ff */
[----:B---3--:R-:W-:Y:S01]  /*f220*/  SHF.R.S32.HI R3, RZ, 0x1f, R0 ;  /* 0x0000001fff037819 */ /* 0x008fe20000011400 */
[----:B------:R-:W-:Y:S01]  /*f230*/  IMAD.U32 R25, RZ, RZ, UR7 ;  /* 0x00000007ff197e24 */ /* 0x000fe2000f8e00ff */
[----:B------:R-:W-:Y:S01]  /*f240*/  F2FP.PACK_AB R106, R107, R106 ;  /* 0x0000006a6b6a723e */ /* 0x000fe200000000ff */
[----:B------:R-:W-:Y:S01]  /*f250*/  IMAD.U32 R19, RZ, RZ, UR5 ;  /* 0x00000005ff137e24 */ /* 0x000fe2000f8e00ff */
[CC--:B------:R-:W-:Y:S01]  /*f260*/  LEA.HI R14, R3.reuse, R0.reuse, RZ, 0x5 ;  /* 0x00000000030e7211 */ /* 0x0c0fe200078f28ff */
[----:B----4-:R-:W-:Y:S01]  /*f270*/  IMAD.WIDE.U32 R24, R22, c[0x0][0x498], R24 ;  /* 0x0001260016187a25 */ /* 0x010fe200078e0018 */
[----:B------:R-:W-:Y:S01]  /*f280*/  LEA.HI R13, R3, R0, RZ, 0x2 ;  /* 0x00000000030d7211 */ /* 0x000fe200078f10ff */
[----:B------:R-:W-:Y:S01]  /*f290*/  BSSY B0, `(.L_x_211) ;  /* 0x00000ef000007945 */ /* 0x000fe20003800000 */
[----:B------:R-:W-:-:S02]  /*f2a0*/  LOP3.LUT R11, R14, 0xffffffe0, RZ, 0xc0, !PT ;  /* 0xffffffe00e0b7812 */ /* 0x000fc400078ec0ff */
[-C--:B------:R-:W-:Y:S02]  /*f2b0*/  LEA.HI R4, R3, R0.reuse, RZ, 0x3 ;  /* 0x0000000003047211 */ /* 0x080fe400078f18ff */
[----:B------:R-:W-:Y:S01]  /*f2c0*/  SHF.R.S32.HI R21, RZ, 0x2, R13 ;  /* 0x00000002ff157819 */ /* 0x000fe2000001140d */
[----:B------:R-:W-:Y:S01]  /*f2d0*/  IMAD.IADD R10, R0, 0x1, -R11 ;  /* 0x00000001000a7824 */ /* 0x000fe200078e0a0b */
[----:B------:R-:W-:Y:S01]  /*f2e0*/  SHF.R.S32.HI R8, RZ, 0x1f, R13 ;  /* 0x0000001fff087819 */ /* 0x000fe2000001140d */
[----:B------:R-:W2:Y:S01]  /*f2f0*/  S2R R11, SR_CTAID.X ;  /* 0x00000000000b7919 */ /* 0x000ea20000002500 */
[----:B------:R-:W-:Y:S02]  /*f300*/  LOP3.LUT R13, R13, 0xfffffffc, RZ, 0xc0, !PT ;  /* 0xfffffffc0d0d7812 */ /* 0x000fe400078ec0ff */
[----:B------:R-:W-:Y:S02]  /*f310*/  LOP3.LUT R17, R4, 0xfffffff8, RZ, 0xc0, !PT ;  /* 0xfffffff804117812 */ /* 0x000fe400078ec0ff */
[----:B-1----:R-:W-:-:S02]  /*f320*/  LEA.HI R2, R3, R0, RZ, 0x6 ;  /* 0x0000000003027211 */ /* 0x002fc400078f30ff */
[----:B------:R-:W-:Y:S01]  /*f330*/  LEA.HI R3, R8, R21, RZ, 0x3 ;  /* 0x0000001508037211 */ /* 0x000fe200078f18ff */
[C---:B------:R-:W-:Y:S01]  /*f340*/  IMAD.IADD R8, R0.reuse, 0x1, -R13 ;  /* 0x0000000100087824 */ /* 0x040fe200078e0a0d */
[----:B------:R-:W-:Y:S01]  /*f350*/  SHF.R.S32.HI R13, RZ, 0x1f, R22 ;  /* 0x0000001fff0d7819 */ /* 0x000fe20000011416 */
[----:B------:R-:W-:Y:S01]  /*f360*/  IMAD.IADD R17, R0, 0x1, -R17 ;  /* 0x0000000100117824 */ /* 0x000fe200078e0a11 */
[----:B------:R-:W-:Y:S02]  /*f370*/  LOP3.LUT R0, R3, 0xfffffff8, RZ, 0xc0, !PT ;  /* 0xfffffff803007812 */ /* 0x000fe400078ec0ff */
[----:B------:R-:W-:Y:S02]  /*f380*/  SHF.R.S32.HI R3, RZ, 0x1f, R10 ;  /* 0x0000001fff037819 */ /* 0x000fe4000001140a */
[----:B------:R-:W-:Y:S01]  /*f390*/  LOP3.LUT P4, RZ, R10, 0x3, RZ, 0xc0, !PT ;  /* 0x000000030aff7812 */ /* 0x000fe2000788c0ff */
[----:B------:R-:W-:Y:S01]  /*f3a0*/  IMAD.IADD R21, R21, 0x1, -R0 ;  /* 0x0000000115157824 */ /* 0x000fe200078e0a00 */
[----:B------:R-:W-:Y:S01]  /*f3b0*/  LEA.HI R10, R3, R10, RZ, 0x2 ;  /* 0x0000000a030a7211 */ /* 0x000fe200078f10ff */
[C---:B------:R-:W-:Y:S01]  /*f3c0*/  IMAD R3, R13.reuse, c[0x0][0x498], RZ ;  /* 0x000126000d037a24 */ /* 0x040fe200078e02ff */
[--C-:B------:R-:W-:Y:S01]  /*f3d0*/  SHF.R.S32.HI R15, RZ, 0x5, R14.reuse ;  /* 0x00000005ff0f7819 */ /* 0x100fe2000001140e */
[----:B------:R-:W-:Y:S01]  /*f3e0*/  IMAD R13, R13, c[0x0][0x3f0], RZ ;  /* 0x0000fc000d0d7a24 */ /* 0x000fe200078e02ff */
[----:B------:R-:W-:Y:S01]  /*f3f0*/  SHF.R.S32.HI R0, RZ, 0x1f, R14 ;  /* 0x0000001fff007819 */ /* 0x000fe2000001140e */
[C---:B------:R-:W-:Y:S01]  /*f400*/  IMAD R14, R22.reuse, c[0x0][0x49c], R3 ;  /* 0x00012700160e7a24 */ /* 0x040fe200078e0203 */
[----:B------:R-:W-:Y:S01]  /*f410*/  SHF.R.S32.HI R4, RZ, 0x3, R4 ;  /* 0x00000003ff047819 */ /* 0x000fe20000011404 */
[----:B------:R-:W-:Y:S01]  /*f420*/  IMAD R13, R22, c[0x0][0x3f4], R13 ;  /* 0x0000fd00160d7a24 */ /* 0x000fe200078e020d */
[----:B------:R-:W-:Y:S01]  /*f430*/  LEA.HI R0, R0, R15, RZ, 0x3 ;  /* 0x0000000f00007211 */ /* 0x000fe200078f18ff */
[----:B------:R-:W-:Y:S01]  /*f440*/  IMAD.WIDE.U32 R22, R22, c[0x0][0x3f0], R18 ;  /* 0x0000fc0016167a25 */ /* 0x000fe200078e0012 */
[----:B------:R-:W-:-:S02]  /*f450*/  LEA.HI R27, R8, R8, RZ, 0x1 ;  /* 0x00000008081b7211 */ /* 0x000fc400078f08ff */
[----:B------:R-:W-:Y:S01]  /*f460*/  LOP3.LUT R0, R0, 0xffffff8, RZ, 0xc0, !PT ;  /* 0x0ffffff800007812 */ /* 0x000fe200078ec0ff */
[----:B------:R-:W-:Y:S01]  /*f470*/  IMAD.SHL.U32 R16, R4, 0x40, RZ ;  /* 0x0000004004107824 */ /* 0x000fe200078e00ff */
[----:B------:R-:W-:Y:S01]  /*f480*/  R2P PR, R21, 0x6 ;  /* 0x0000000615007804 */ /* 0x000fe20000000000 */
[----:B------:R-:W-:Y:S01]  /*f490*/  IMAD R18, R17, 0x20, R4 ;  /* 0x0000002011127824 */ /* 0x000fe200078e0204 */
[----:B------:R-:W-:Y:S01]  /*f4a0*/  LOP3.LUT R20, R21, 0x1, RZ, 0xc0, !PT ;  /* 0x0000000115147812 */ /* 0x000fe200078ec0ff */
[----:B------:R-:W-:Y:S01]  /*f4b0*/  IMAD.SHL.U32 R3, R17, 0x8, RZ ;  /* 0x0000000811037824 */ /* 0x000fe200078e00ff */
[----:B------:R-:W-:Y:S01]  /*f4c0*/  LOP3.LUT R16, R16, 0x1c0, RZ, 0xc0, !PT ;  /* 0x000001c010107812 */ /* 0x000fe200078ec0ff */
[----:B--2---:R-:W-:Y:S01]  /*f4d0*/  IMAD R18, R11, 0x80, R18 ;  /* 0x000000800b127824 */ /* 0x004fe200078e0212 */
[----:B------:R-:W-:Y:S01]  /*f4e0*/  LOP3.LUT R27, R27, 0x1ffffffe, RZ, 0xc0, !PT ;  /* 0x1ffffffe1b1b7812 */ /* 0x000fe200078ec0ff */
[----:B------:R-:W-:Y:S01]  /*f4f0*/  IMAD.IADD R19, R15, 0x1, -R0 ;  /* 0x000000010f137824 */ /* 0x000fe200078e0a00 */
[----:B------:R-:W-:Y:S01]  /*f500*/  SHF.R.U32.HI R0, RZ, 0x3, R16 ;  /* 0x00000003ff007819 */ /* 0x000fe20000011610 */
[----:B------:R-:W-:Y:S01]  /*f510*/  IMAD.SHL.U32 R21, R21, 0x40, RZ ;  /* 0x0000004015157824 */ /* 0x000fe200078e00ff */
[----:B------:R-:W-:Y:S01]  /*f520*/  LOP3.LUT R17, R16, 0x38, R3, 0xf8, !PT ;  /* 0x0000003810117812 */ /* 0x000fe200078ef803 */
[----:B------:R-:W-:Y:S01]  /*f530*/  @P0 IMAD.HI.U32 R16, R18, c[0x0][0x4ec], RZ ;  /* 0x00013b0012100a27 */ /* 0x000fe200078e00ff */
[----:B------:R-:W-:-:S02]  /*f540*/  SHF.R.S32.HI R10, RZ, 0x2, R10 ;  /* 0x00000002ff0a7819 */ /* 0x000fc4000001140a */
[----:B------:R-:W-:Y:S01]  /*f550*/  LOP3.LUT R0, R17, R0, RZ, 0x3c, !PT ;  /* 0x0000000011007212 */ /* 0x000fe200078e3cff */
[----:B------:R-:W-:Y:S01]  /*f560*/  IMAD.IADD R23, R23, 0x1, R13 ;  /* 0x0000000117177824 */ /* 0x000fe200078e020d */
[----:B------:R-:W-:Y:S01]  /*f570*/  LOP3.LUT R21, R21, 0x1c0, RZ, 0xc0, !PT ;  /* 0x000001c015157812 */ /* 0x000fe200078ec0ff */
[----:B------:R-:W-:Y:S01]  /*f580*/  IMAD.SHL.U32 R13, R2, 0x8, RZ ;  /* 0x00000008020d7824 */ /* 0x000fe200078e00ff */
[----:B------:R-:W-:Y:S01]  /*f590*/  ISETP.NE.U32.AND P3, PT, R20, 0x1, PT ;  /* 0x000000011400780c */ /* 0x000fe20003f65070 */
[----:B------:R-:W-:Y:S01]  /*f5a0*/  IMAD.MOV.U32 R17, RZ, RZ, R18 ;  /* 0x000000ffff117224 */ /* 0x000fe200078e0012 */
[----:B------:R-:W-:Y:S01]  /*f5b0*/  @P0 SHF.R.U32.HI R17, RZ, c[0x0][0x4f0], R16 ;  /* 0x00013c00ff110a19 */ /* 0x000fe20000011610 */
[----:B------:R-:W-:Y:S01]  /*f5c0*/  IMAD R15, R15, 0x200, R8 ;  /* 0x000002000f0f7824 */ /* 0x000fe200078e0208 */
[----:B------:R-:W-:Y:S01]  /*f5d0*/  LOP3.LUT R13, R0, 0x7ffffe00, R13, 0xf8, !PT ;  /* 0x7ffffe00000d7812 */ /* 0x000fe200078ef80d */
[----:B------:R-:W-:Y:S01]  /*f5e0*/  IMAD.IADD R8, R8, 0x1, -R27 ;  /* 0x0000000108087824 */ /* 0x000fe200078e0a1b */
[--C-:B------:R-:W-:Y:S01]  /*f5f0*/  SHF.R.S32.HI R0, RZ, 0x1f, R17.reuse ;  /* 0x0000001fff007819 */ /* 0x100fe20000011411 */
[----:B------:R-:W-:Y:S01]  /*f600*/  IMAD R10, R19, 0x10, R10 ;  /* 0x00000010130a7824 */ /* 0x000fe200078e020a */
[----:B------:R-:W-:Y:S01]  /*f610*/  LEA.HI R2, R21, R21, RZ, 0x1d ;  /* 0x0000001515027211 */ /* 0x000fe200078fe8ff */
[----:B------:R-:W-:Y:S01]  /*f620*/  IMAD.MOV R19, RZ, RZ, -R17 ;  /* 0x000000ffff137224 */ /* 0x000fe200078e0a11 */
[----:B------:R-:W-:Y:S01]  /*f630*/  F2FP.PACK_AB R108, R109, R108 ;  /* 0x0000006c6d6c723e */ /* 0x000fe200000000ff */
[----:B------:R-:W-:Y:S01]  /*f640*/  IMAD R8, R8, 0x8, R10 ;  /* 0x0000000808087824 */ /* 0x000fe200078e020a */
[----:B------:R-:W-:Y:S01]  /*f650*/  F2FP.PACK_AB R110, R111, R110 ;  /* 0x0000006e6f6e723e */ /* 0x000fe200000000ff */
[----:B------:R-:W-:Y:S01]  /*f660*/  IMAD R0, R0, c[0x0][0x3e0], RZ ;  /* 0x0000f80000007a24 */ /* 0x000fe200078e02ff */
[----:B------:R-:W-:Y:S01]  /*f670*/  F2FP.PACK_AB R112, R113, R112 ;  /* 0x000000707170723e */ /* 0x000fe200000000ff */
[----:B------:R-:W-:Y:S01]  /*f680*/  IMAD R8, R11, 0x80, R8 ;  /* 0x000000800b087824 */ /* 0x000fe200078e0208 */
[----:B------:R-:W-:Y:S01]  /*f690*/  F2FP.PACK_AB R114, R115, R114 ;  /* 0x000000727372723e */ /* 0x000fe200000000ff */
[----:B------:R-:W-:Y:S01]  /*f6a0*/  IMAD.U32 R2, R15, 0x2, R2 ;  /* 0x000000020f027824 */ /* 0x000fe200078e0002 */
[----:B------:R-:W-:Y:S01]  /*f6b0*/  F2FP.PACK_AB R116, R117, R116 ;  /* 0x000000747574723e */ /* 0x000fe200000000ff */
[----:B------:R-:W-:Y:S01]  /*f6c0*/  IMAD R15, R11, 0x80, R10 ;  /* 0x000000800b0f7824 */ /* 0x000fe200078e020a */
[----:B------:R-:W-:Y:S01]  /*f6d0*/  F2FP.PACK_AB R118, R119, R118 ;  /* 0x000000767776723e */ /* 0x000fe200000000ff */
[----:B------:R-:W-:Y:S01]  /*f6e0*/  IMAD.WIDE.U32 R22, R17, c[0x0][0x3e0], R22 ;  /* 0x0000f80011167a25 */ /* 0x000fe200078e0016 */
[----:B------:R-:W-:-:S02]  /*f6f0*/  F2FP.PACK_AB R120, R121, R120 ;  /* 0x000000787978723e */ /* 0x000fc400000000ff */
[----:B------:R-:W-:Y:S01]  /*f700*/  ISETP.GE.OR P5, PT, R15, R12, P4 ;  /* 0x0000000c0f00720c */ /* 0x000fe200027a6670 */
[----:B------:R-:W-:Y:S01]  /*f710*/  IMAD R17, R17, c[0x0][0x3e4], R0 ;  /* 0x0000f90011117a24 */ /* 0x000fe200078e0200 */
[----:B------:R-:W-:Y:S01]  /*f720*/  IADD3 R15, R15, 0x8, RZ ;  /* 0x000000080f0f7810 */ /* 0x000fe20007ffe0ff */
[----:B------:R-:W-:Y:S01]  /*f730*/  @P0 IMAD.HI.U32 R0, R8, c[0x0][0x4ec], RZ ;  /* 0x00013b0008000a27 */ /* 0x000fe200078e00ff */
[----:B------:R-:W-:Y:S02]  /*f740*/  F2FP.PACK_AB R122, R123, R122 ;  /* 0x0000007a7b7a723e */ /* 0x000fe400000000ff */
[----:B------:R-:W-:Y:S01]  /*f750*/  ISETP.GE.OR P4, PT, R15, R12, P4 ;  /* 0x0000000c0f00720c */ /* 0x000fe20002786670 */
[----:B------:R-:W-:Y:S01]  /*f760*/  IMAD.SHL.U32 R27, R2, 0x2, RZ ;  /* 0x00000002021b7824 */ /* 0x000fe200078e00ff */
[----:B------:R-:W-:Y:S01]  /*f770*/  BAR.SYNC.DEFER_BLOCKING 0x1, 0x100 ;  /* 0x0044000000007b1d */ /* 0x000fe20000010000 */
[----:B------:R-:W-:Y:S01]  /*f780*/  IMAD.MOV.U32 R21, RZ, RZ, R8 ;  /* 0x000000ffff157224 */ /* 0x000fe200078e0008 */
[----:B------:R-:W-:Y:S01]  /*f790*/  @P0 SHF.R.U32.HI R21, RZ, c[0x0][0x4f0], R0 ;  /* 0x00013c00ff150a19 */ /* 0x000fe20000011600 */
[----:B------:R-:W-:Y:S01]  /*f7a0*/  IMAD R19, R19, c[0x0][0x4e8], R18 ;  /* 0x00013a0013137a24 */ /* 0x000fe200078e0212 */
[----:B------:R-:W-:Y:S01]  /*f7b0*/  IADD3 R0, R27, 0x80, RZ ;  /* 0x000000801b007810 */ /* 0x000fe20007ffe0ff */
[----:B------:R-:W-:Y:S01]  /*f7c0*/  IMAD.IADD R23, R23, 0x1, R17 ;  /* 0x0000000117177824 */ /* 0x000fe200078e0211 */
[----:B------:R-:W-:Y:S01]  /*f7d0*/  SHF.R.S32.HI R15, RZ, 0x1f, R21 ;  /* 0x0000001fff0f7819 */ /* 0x000fe20000011415 */
[----:B------:R-:W-:Y:S01]  /*f7e0*/  IMAD.SHL.U32 R34, R13, 0x2, RZ ;  /* 0x000000020d227824 */ /* 0x000fe200078e00ff */
[----:B------:R-:W-:-:S02]  /*f7f0*/  IADD3 R24, P0, R21, R24, RZ ;  /* 0x0000001815187210 */ /* 0x000fc40007f1e0ff */
[----:B------:R-:W-:Y:S02]  /*f800*/  IADD3 R17, R27, 0x70, RZ ;  /* 0x000000701b117810 */ /* 0x000fe40007ffe0ff */
[----:B------:R-:W-:Y:S01]  /*f810*/  @P3 IADD3 R17, R0, 0x10, RZ ;  /* 0x0000001000113810 */ /* 0x000fe20007ffe0ff */
[----:B------:R-:W-:Y:S01]  /*f820*/  IMAD.MOV.U32 R0, RZ, RZ, 0x20 ;  /* 0x00000020ff007424 */ /* 0x000fe200078e00ff */
[----:B------:R-:W-:Y:S02]  /*f830*/  SHF.R.S32.HI R2, RZ, 0x1f, R19 ;  /* 0x0000001fff027819 */ /* 0x000fe40000011413 */
[----:B------:R-:W-:Y:S01]  /*f840*/  IADD3.X R25, R15, R25, R14, P0, !PT ;  /* 0x000000190f197210 */ /* 0x000fe200007fe40e */
[----:B------:R-:W-:Y:S01]  /*f850*/  IMAD.MOV R15, RZ, RZ, -R21 ;  /* 0x000000ffff0f7224 */ /* 0x000fe200078e0a15 */
[----:B------:R-:W-:Y:S01]  /*f860*/  SEL R0, R0, 0xffffffe0, !P1 ;  /* 0xffffffe000007807 */ /* 0x000fe20004800000 */
[----:B------:R-:W-:Y:S01]  /*f870*/  IMAD R2, R2, c[0x0][0x3d8], RZ ;  /* 0x0000f60002027a24 */ /* 0x000fe200078e02ff */
[----:B------:R-:W-:Y:S01]  /*f880*/  F2FP.PACK_AB R124, R125, R124 ;  /* 0x0000007c7d7c723e */ /* 0x000fe200000000ff */
[----:B------:R-:W-:Y:S01]  /*f890*/  IMAD R21, R15, c[0x0][0x4e8], R8 ;  /* 0x00013a000f157a24 */ /* 0x000fe200078e0208 */
[----:B------:R-:W-:Y:S01]  /*f8a0*/  F2FP.PACK_AB R126, R127, R126 ;  /* 0x0000007e7f7e723e */ /* 0x000fe200000000ff */
[C---:B------:R-:W-:Y:S01]  /*f8b0*/  IMAD R2, R19.reuse, c[0x0][0x3dc], R2 ;  /* 0x0000f70013027a24 */ /* 0x040fe200078e0202 */
[----:B------:R-:W-:Y:S01]  /*f8c0*/  STS [R27+0x80], R128 ;  /* 0x000080801b007388 */ /* 0x000fe20000000800 */
[----:B------:R-:W-:Y:S01]  /*f8d0*/  IMAD.WIDE.U32 R18, R19, c[0x0][0x3d8], R22 ;  /* 0x0000f60013127a25 */ /* 0x000fe200078e0016 */
[----:B------:R-:W-:-:S02]  /*f8e0*/  F2FP.PACK_AB R36, R37, R36 ;  /* 0x000000242524723e */ /* 0x000fc400000000ff */
[----:B------:R-:W-:Y:S01]  /*f8f0*/  STS [R27+0x480], R130 ;  /* 0x000480821b007388 */ /* 0x000fe20000000800 */
[----:B------:R-:W-:Y:S01]  /*f900*/  IMAD.MOV.U32 R8, RZ, RZ, 0x40 ;  /* 0x00000040ff087424 */ /* 0x000fe200078e00ff */
[----:B------:R-:W-:Y:S01]  /*f910*/  F2FP.PACK_AB R38, R39, R38 ;  /* 0x000000262726723e */ /* 0x000fe200000000ff */
[----:B------:R-:W-:Y:S01]  /*f920*/  IMAD.IADD R15, R27, 0x1, R0 ;  /* 0x000000011b0f7824 */ /* 0x000fe200078e0200 */
[----:B------:R-:W-:Y:S01]  /*f930*/  STS [R17], R100 ;  /* 0x0000006411007388 */ /* 0x000fe20000000800 */
[----:B------:R-:W-:Y:S01]  /*f940*/  IMAD.IADD R23, R0, 0x1, R17 ;  /* 0x0000000100177824 */ /* 0x000fe200078e0211 */
[----:B------:R-:W-:Y:S01]  /*f950*/  SHF.R.S32.HI R0, RZ, 0x1f, R21 ;  /* 0x0000001fff007819 */ /* 0x000fe20000011415 */
[----:B------:R-:W-:Y:S01]  /*f960*/  IMAD.WIDE.U32 R24, R21, c[0x0][0x488], R24 ;  /* 0x0001220015187a25 */ /* 0x000fe200078e0018 */
[----:B------:R-:W-:Y:S01]  /*f970*/  SEL R8, R8, 0xffffffc0, !P2 ;  /* 0xffffffc008087807 */ /* 0x000fe20005000000 */
[----:B------:R-:W-:Y:S01]  /*f980*/  STS [R17+0x400], R102 ;  /* 0x0004006611007388 */ /* 0x000fe20000000800 */
[----:B------:R-:W-:Y:S01]  /*f990*/  F2FP.PACK_AB R40, R41, R40 ;  /* 0x000000282928723e */ /* 0x000fe200000000ff */
[----:B------:R-:W-:Y:S01]  /*f9a0*/  IMAD R0, R0, c[0x0][0x488], RZ ;  /* 0x0001220000007a24 */ /* 0x000fe200078e02ff */
[----:B------:R-:W-:Y:S01]  /*f9b0*/  F2FP.PACK_AB R42, R43, R42 ;  /* 0x0000002a2b2a723e */ /* 0x000fe200000000ff */
[----:B------:R-:W-:Y:S01]  /*f9c0*/  IMAD.IADD R29, R27, 0x1, R8 ;  /* 0x000000011b1d7824 */ /* 0x000fe200078e0208 */
[----:B------:R-:W-:Y:S01]  /*f9d0*/  STS [R15+0x80], R104 ;  /* 0x000080680f007388 */ /* 0x000fe20000000800 */
[----:B------:R-:W-:Y:S01]  /*f9e0*/  IMAD R0, R21, c[0x0][0x48c], R0 ;  /* 0x0001230015007a24 */ /* 0x000fe200078e0200 */
[----:B------:R-:W-:Y:S01]  /*f9f0*/  F2FP.PACK_AB R44, R45, R44 ;  /* 0x0000002c2d2c723e */ /* 0x000fe200000000ff */
[C---:B------:R-:W-:Y:S01]  /*fa00*/  IMAD.IADD R21, R8.reuse, 0x1, R17 ;  /* 0x0000000108157824 */ /* 0x040fe200078e0211 */
[----:B------:R-:W-:Y:S01]  /*fa10*/  STS [R15+0x480], R106 ;  /* 0x0004806a0f007388 */ /* 0x000fe20000000800 */
[----:B------:R-:W-:Y:S01]  /*fa20*/  IMAD.IADD R31, R8, 0x1, R15 ;  /* 0x00000001081f7824 */ /* 0x000fe200078e020f */
[----:B------:R-:W-:Y:S01]  /*fa30*/  F2FP.PACK_AB R46, R47, R46 ;  /* 0x0000002e2f2e723e */ /* 0x000fe200000000ff */
[----:B------:R-:W-:Y:S01]  /*fa40*/  IMAD.IADD R33, R23, 0x1, R8 ;  /* 0x0000000117217824 */ /* 0x000fe200078e0208 */
[----:B------:R-:W-:Y:S01]  /*fa50*/  STS [R23], R108 ;  /* 0x0000006c17007388 */ /* 0x000fe20000000800 */
[----:B------:R-:W-:Y:S01]  /*fa60*/  F2FP.PACK_AB R48, R49, R48 ;  /* 0x000000303130723e */ /* 0x000fe200000000ff */
[----:B------:R-:W-:Y:S01]  /*fa70*/  IMAD.IADD R25, R25, 0x1, R0 ;  /* 0x0000000119197824 */ /* 0x000fe200078e0200 */
        /* <DEDUP_REMOVED lines=29> */
[----:B------:R-:W-:-:S02]  /*fc50*/  LEA R10, P0, R24, c[0x0][0x450], 0x2 ;  /* 0x00011400180a7a11 */ /* 0x000fc400078010ff */
        /* <DEDUP_REMOVED lines=9> */
[----:B------:R-:W-:Y:S01]  /*fcf0*/  LEA.HI.X R25, R24, c[0x0][0x454], R25, 0x2, P0 ;  /* 0x0001150018197a11 */ /* 0x000fe200000f1419 */
[----:B------:R-:W-:Y:S01]  /*fd00*/  STS [R15+0x4080], R44 ;  /* 0x0040802c0f007388 */ /* 0x000fe20000000800 */
[----:B------:R-:W-:-:S03]  /*fd10*/  LEA R0, P0, R18, c[0x0][0x380], 0x1 ;  /* 0x0000e00012007a11 */ /* 0x000fc600078008ff */
        /* <DEDUP_REMOVED lines=26> */
[----:B------:R2:W-:Y:S04]  /*fec0*/  STS [R33+0x8400], R98 ;  /* 0x0084006221007388 */ /* 0x0005e80000000800 */
[----:B------:R-:W-:Y:S04]  /*fed0*/  SHFL.IDX PT, R88, R10, RZ, 0x1c1f ;  /* 0x001c1fff0a587589 */ /* 0x000fe800000e0000 */
[----:B------:R-:W3:Y:S04]  /*fee0*/  SHFL.IDX PT, R89, R25, RZ, 0x1c1f ;  /* 0x001c1fff19597589 */ /* 0x000ee800000e0000 */
[----:B------:R-:W-:Y:S06]  /*fef0*/  BAR.SYNC.DEFER_BLOCKING 0x1, 0x100 ;  /* 0x0044000000007b1d */ /* 0x000fec0000010000 */
[----:B------:R-:W-:Y:S01]  /*ff00*/  SHFL.IDX PT, R96, R10, 0x1, 0x1c1f ;  /* 0x003c1f000a607f89 */ /* 0x000fe200000e0000 */
[----:B-1----:R-:W-:-:S03]  /*ff10*/  IMAD.IADD R5, R19, 0x1, R2 ;  /* 0x0000000113057824 */ /* 0x002fc600078e0202 */
[----:B------:R-:W1:Y:S01]  /*ff20*/  SHFL.IDX PT, R97, R25, 0x1, 0x1c1f ;  /* 0x003c1f0019617f89 */ /* 0x000e6200000e0000 */
[----:B--2---:R-:W-:Y:S01]  /*ff30*/  IMAD R33, R11, 0x80, R4 ;  /* 0x000000800b217824 */ /* 0x004fe200078e0204 */
[----:B------:R-:W-:Y:S02]  /*ff40*/  LEA.HI.X R2, R18, c[0x0][0x384], R5, 0x1, P0 ;  /* 0x0000e10012027a11 */ /* 0x000fe400000f0c05 */
[----:B------:R2:W4:Y:S02]  /*ff50*/  SHFL.IDX PT, R60, R0, RZ, 0x181f ;  /* 0x00181fff003c7589 */ /* 0x00052400000e0000 */
[----:B------:R-:W-:Y:S02]  /*ff60*/  ISETP.GE.AND P0, PT, R33, R12, PT ;  /* 0x0000000c2100720c */ /* 0x000fe40003f06270 */
[----:B------:R2:W2:Y:S04]  /*ff70*/  SHFL.IDX PT, R61, R2, RZ, 0x181f ;  /* 0x00181fff023d7589 */ /* 0x0004a800000e0000 */
[----:B---3--:R3:W-:Y:S04]  /*ff80*/  @!P5 ST.E [R88.64], R7 ;  /* 0x000000075800d985 */ /* 0x0087e8000c101916 */
[----:B-1----:R3:W-:Y:S04]  /*ff90*/  @!P4 ST.E [R96.64], R9 ;  /* 0x000000096000c985 */ /* 0x0027e8000c101916 */
[----:B------:R3:W1:Y:S04]  /*ffa0*/  LDS.128 R56, [R34+0x1080] ;  /* 0x0010800022387984 */ /* 0x0006680000000c00 */
[----:B------:R3:W1:Y:S04]  /*ffb0*/  LDS.128 R52, [R34+0x2080] ;  /* 0x0020800022347984 */ /* 0x0006680000000c00 */
[----:B------:R3:W1:Y:S04]  /*ffc0*/  LDS.128 R48, [R34+0x3080] ;  /* 0x0030800022307984 */ /* 0x0006680000000c00 */
[----:B------:R3:W1:Y:S04]  /*ffd0*/  LDS.128 R44, [R34+0x5080] ;  /* 0x00508000222c7984 */ /* 0x0006680000000c00 */
[----:B------:R3:W1:Y:S04]  /*ffe0*/  LDS.128 R40, [R34+0x6080] ;  /* 0x0060800022287984 */ /* 0x0006680000000c00 */
[----:B------:R3:W1:Y:S04]  /*fff0*/  LDS.128 R36, [R34+0x7080] ;  /* 0x0070800022247984 */ /* 0x0006680000000c00 */
[----:B------:R3:W1:Y:S04]  /*10000*/  LDS.128 R28, [R34+0x9080] ;  /* 0x00908000221c7984 */ /* 0x0006680000000c00 */
[----:B------:R3:W1:Y:S04]  /*10010*/  LDS.128 R24, [R34+0xa080] ;  /* 0x00a0800022187984 */ /* 0x0006680000000c00 */
[----:B------:R3:W1:Y:S01]  /*10020*/  LDS.128 R20, [R34+0xb080] ;  /* 0x00b0800022147984 */ /* 0x0006620000000c00 */
[----:B------:R-:W-:Y:S05]  /*10030*/  @P0 BRA `(.L_x_212) ;  /* 0x0000014000000947 */ /* 0x000fea0003800000 */
[----:B--2-4-:R-:W2:Y:S01]  /*10040*/  LDS.128 R16, [R34+0x80] ;  /* 0x0000800022107984 */ /* 0x014ea20000000c00 */
[----:B------:R-:W-:-:S02]  /*10050*/  IADD3 R32, R3, 0x40, RZ ;  /* 0x0000004003207810 */ /* 0x000fc40007ffe0ff */
[C---:B------:R-:W-:Y:S01]  /*10060*/  IADD3 R14, R3.reuse, 0x80, RZ ;  /* 0x00000080030e7810 */ /* 0x040fe20007ffe0ff */
[----:B---3--:R-:W3:Y:S01]  /*10070*/  LDS.128 R8, [R34+0x4080] ;  /* 0x0040800022087984 */ /* 0x008ee20000000c00 */
[----:B------:R-:W-:Y:S02]  /*10080*/  ISETP.GE.AND P1, PT, R32, c[0x0][0x3c8], PT ;  /* 0x0000f20020007a0c */ /* 0x000fe40003f26270 */
[----:B------:R-:W-:Y:S01]  /*10090*/  ISETP.GE.AND P0, PT, R14, c[0x0][0x3c8], PT ;  /* 0x0000f2000e007a0c */ /* 0x000fe20003f06270 */
[----:B------:R4:W5:Y:S01]  /*100a0*/  LDS.128 R4, [R34+0x8080] ;  /* 0x0080800022047984 */ /* 0x0009620000000c00 */
[----:B------:R-:W-:-:S09]  /*100b0*/  ISETP.GE.AND P2, PT, R3, c[0x0][0x3c8], PT ;  /* 0x0000f20003007a0c */ /* 0x000fd20003f46270 */
[----:B------:R-:W-:Y:S02]  /*100c0*/  @!P1 SHF.R.S32.HI R15, RZ, 0x1f, R32 ;  /* 0x0000001fff0f9819 */ /* 0x000fe40000011420 */
[----:B------:R-:W-:Y:S02]  /*100d0*/  @!P0 SHF.R.S32.HI R13, RZ, 0x1f, R14 ;  /* 0x0000001fff0d8819 */ /* 0x000fe4000001140e */
[----:B------:R-:W-:Y:S02]  /*100e0*/  @!P1 LEA.HI R15, R15, R32, RZ, 0x3 ;  /* 0x000000200f0f9211 */ /* 0x000fe400078f18ff */
[----:B------:R-:W-:Y:S02]  /*100f0*/  @!P0 LEA.HI R13, R13, R14, RZ, 0x3 ;  /* 0x0000000e0d0d8211 */ /* 0x000fe400078f18ff */
[----:B------:R-:W-:Y:S02]  /*10100*/  @!P1 LOP3.LUT R15, R15, 0xfffffff8, RZ, 0xc0, !PT ;  /* 0xfffffff80f0f9812 */ /* 0x000fe400078ec0ff */
[----:B------:R-:W-:Y:S01]  /*10110*/  @!P0 LOP3.LUT R13, R13, 0xfffffff8, RZ, 0xc0, !PT ;  /* 0xfffffff80d0d8812 */ /* 0x000fe200078ec0ff */
[----:B----4-:R-:W-:-:S04]  /*10120*/  @!P2 IMAD.WIDE R34, R3, 0x2, R60 ;  /* 0x000000020322a825 */ /* 0x010fc800078e023c */
[----:B------:R-:W-:-:S04]  /*10130*/  @!P1 IMAD.WIDE R14, R15, 0x2, R60 ;  /* 0x000000020f0e9825 */ /* 0x000fc800078e023c */
[----:B------:R-:W-:Y:S01]  /*10140*/  @!P0 IMAD.WIDE R60, R13, 0x2, R60 ;  /* 0x000000020d3c8825 */ /* 0x000fe200078e023c */
[----:B--2---:R2:W-:Y:S04]  /*10150*/  @!P2 ST.E.128 [R34.64], R16 ;  /* 0x000000102200a985 */ /* 0x0045e8000c101d16 */
[----:B---3--:R2:W-:Y:S04]  /*10160*/  @!P1 ST.E.128 [R14.64], R8 ;  /* 0x000000080e009985 */ /* 0x0085e8000c101d16 */
[----:B-----5:R2:W-:Y:S02]  /*10170*/  @!P0 ST.E.128 [R60.64], R4 ;  /* 0x000000043c008985 */ /* 0x0205e4000c101d16 */
.L_x_212:
[----:B--2-4-:R-:W-:Y:S05]  /*10180*/  BSYNC B0 ;  /* 0x0000000000007941 */ /* 0x014fea0003800000 */
.L_x_211:
[----:B------:R-:W-:Y:S01]  /*10190*/  IADD3 R5, R33, 0x20, RZ ;  /* 0x0000002021057810 */ /* 0x000fe20007ffe0ff */
[----:B---3--:R2:W3:Y:S01]  /*101a0*/  SHFL.IDX PT, R9, R2, 0x1, 0x181f ;  /* 0x00381f0002097f89 */ /* 0x0084e200000e0000 */
        /* <DEDUP_REMOVED lines=16> */
[----:B-1----:R1:W-:Y:S02]  /*102b0*/  @!P2 ST.E.128 [R10.64], R56 ;  /* 0x000000380a00a985 */ /* 0x0023e4000c101d16 */
[----:B------:R-:W-:-:S04]  /*102c0*/  @!P1 IMAD.WIDE R6, R6, 0x2, R8 ;  /* 0x0000000206069825 */ /* 0x000fc800078e0208 */
[----:B------:R-:W-:Y:S01]  /*102d0*/  @!P0 IMAD.WIDE R4, R4, 0x2, R8 ;  /* 0x0000000204048825 */ /* 0x000fe200078e0208 */
[----:B------:R1:W-:Y:S04]  /*102e0*/  @!P1 ST.E.128 [R6.64], R44 ;  /* 0x0000002c06009985 */ /* 0x0003e8000c101d16 */
[----:B------:R1:W-:Y:S02]  /*102f0*/  @!P0 ST.E.128 [R4.64], R28 ;  /* 0x0000001c04008985 */ /* 0x0003e4000c101d16 */
.L_x_214:
[----:B------:R-:W-:Y:S05]  /*10300*/  BSYNC B0 ;  /* 0x0000000000007941 */ /* 0x000fea0003800000 */
.L_x_213:
[----:B-1----:R-:W-:Y:S01]  /*10310*/  IADD3 R5, R33, 0x40, RZ ;  /* 0x0000004021057810 */ /* 0x002fe20007ffe0ff */
[----:B---3--:R1:W3:Y:S01]  /*10320*/  SHFL.IDX PT, R9, R2, 0x2, 0x181f ;  /* 0x00581f0002097f89 */ /* 0x0082e200000e0000 */
        /* <DEDUP_REMOVED lines=21> */
.L_x_216:
[----:B------:R-:W-:Y:S05]  /*10480*/  BSYNC B0 ;  /* 0x0000000000007941 */ /* 0x000fea0003800000 */
.L_x_215:
[----:B------:R-:W-:Y:S01]  /*10490*/  IADD3 R33, R33, 0x60, RZ ;  /* 0x0000006021217810 */ /* 0x000fe20007ffe0ff */
[----:B---3--:R3:W1:Y:S03]  /*104a0*/  SHFL.IDX PT, R7, R2, 0x3, 0x181f ;  /* 0x00781f0002077f89 */ /* 0x00866600000e0000 */
[----:B------:R-:W-:Y:S01]  /*104b0*/  ISETP.GE.AND P0, PT, R33, R12, PT ;  /* 0x0000000c2100720c */ /* 0x000fe20003f06270 */
[----:B------:R3:W2:-:S12]  /*104c0*/  SHFL.IDX PT, R6, R0, 0x3, 0x181f ;  /* 0x00781f0000067f89 */ /* 0x00069800000e0000 */
[----:B------:R-:W-:Y:S05]  /*104d0*/  @P0 EXIT ;  /* 0x000000000000094d */ /* 0x000fea0003800000 */
[C---:B------:R-:W-:Y:S02]  /*104e0*/  IADD3 R5, R3.reuse, 0x40, RZ ;  /* 0x0000004003057810 */ /* 0x040fe40007ffe0ff */
[----:B------:R-:W-:Y:S02]  /*104f0*/  ISETP.GE.AND P1, PT, R3, c[0x0][0x3c8], PT ;  /* 0x0000f20003007a0c */ /* 0x000fe40003f26270 */
[----:B------:R-:W-:-:S13]  /*10500*/  ISETP.GE.AND P0, PT, R5, c[0x0][0x3c8], PT ;  /* 0x0000f20005007a0c */ /* 0x000fda0003f06270 */
[----:B-123--:R-:W-:-:S04]  /*10510*/  @!P0 SHF.R.S32.HI R0, RZ, 0x1f, R5 ;  /* 0x0000001fff008819 */ /* 0x00efc80000011405 */
[----:B------:R-:W-:Y:S01]  /*10520*/  @!P0 LEA.HI R0, R0, R5, RZ, 0x3 ;  /* 0x0000000500008211 */ /* 0x000fe200078f18ff */
[C-C-:B------:R-:W-:Y:S01]  /*10530*/  @!P1 IMAD.WIDE R4, R3.reuse, 0x2, R6.reuse ;  /* 0x0000000203049825 */ /* 0x140fe200078e0206 */
[----:B------:R-:W-:Y:S02]  /*10540*/  IADD3 R3, R3, 0x80, RZ ;  /* 0x0000008003037810 */ /* 0x000fe40007ffe0ff */
[----:B------:R-:W-:Y:S02]  /*10550*/  @!P0 LOP3.LUT R0, R0, 0xfffffff8, RZ, 0xc0, !PT ;  /* 0xfffffff800008812 */ /* 0x000fe400078ec0ff */
[----:B------:R1:W-:Y:S03]  /*10560*/  @!P1 ST.E.128 [R4.64], R48 ;  /* 0x0000003004009985 */ /* 0x0003e6000c101d16 */
[----:B----4-:R-:W-:-:S05]  /*10570*/  @!P0 IMAD.WIDE R8, R0, 0x2, R6 ;  /* 0x0000000200088825 */ /* 0x010fca00078e0206 */
        /* <DEDUP_REMOVED lines=9> */
.L_x_210:
[----:B------:R-:W3:Y:S01]  /*10610*/  S2R R7, SR_TID.X ;  /* 0x0000000000077919 */ /* 0x000ee20000002100 */
[----:B------:R-:W-:Y:S03]  /*10620*/  BSSY B0, `(.L_x_217) ;  /* 0x0000029000007945 */ /* 0x000fe60003800000 */
[----:B------:R-:W4:Y:S01]  /*10630*/  S2R R8, SR_CTAID.Z ;  /* 0x0000000000087919 */ /* 0x000f220000002700 */
[----:B---3--:R-:W-:Y:S02]  /*10640*/  ISETP.GT.AND P0, PT, R7, 0x7f, PT ;  /* 0x0000007f0700780c */ /* 0x008fe40003f04270 */
[----:B----4-:R-:W-:-:S11]  /*10650*/  SHF.R.S32.HI R11, RZ, 0x1f, R8 ;  /* 0x0000001fff0b7819 */ /* 0x010fd60000011408 */
[----:B------:R-:W-:Y:S05]  /*10660*/  @P0 BRA `(.L_x_218) ;  /* 0x0000024000000947 */ /* 0x000fea0003800000 */
[----:B------:R-:W3:Y:S01]  /*10670*/  S2R R4, SR_CTAID.X ;  /* 0x0000000000047919 */ /* 0x000ee20000002500 */
[----:B-1----:R-:W-:-:S05]  /*10680*/  MOV R2, c[0x0][0x4e8] ;  /* 0x00013a0000027a02 */ /* 0x002fca0000000f00 */
[----:B------:R-:W-:Y:S01]  /*10690*/  IMAD R0, R2, c[0x0][0x388], RZ ;  /* 0x0000e20002007a24 */ /* 0x000fe200078e02ff */
[----:B---3--:R-:W-:-:S04]  /*106a0*/  LEA R9, R4, R7, 0x7 ;  /* 0x0000000704097211 */ /* 0x008fc800078e38ff */
[----:B------:R-:W-:-:S13]  /*106b0*/  ISETP.GE.AND P0, PT, R9, R0, PT ;  /* 0x000000000900720c */ /* 0x000fda0003f06270 */
[----:B------:R-:W-:Y:S05]  /*106c0*/  @P0 BRA `(.L_x_218) ;  /* 0x000001e000000947 */ /* 0x000fea0003800000 */
[----:B------:R-:W-:Y:S01]  /*106d0*/  ISETP.NE.AND P0, PT, R2, 0x1, PT ;  /* 0x000000010200780c */ /* 0x000fe20003f05270 */
[----:B------:R-:W-:Y:S01]  /*106e0*/  ULDC.64 UR4, c[0x0][0x490] ;  /* 0x0001240000047ab9 */ /* 0x000fe20000000a00 */
[----:B------:R-:W-:Y:S01]  /*106f0*/  IMAD.MOV.U32 R5, RZ, RZ, R9 ;  /* 0x000000ffff057224 */ /* 0x000fe200078e0009 */
[----:B------:R-:W-:Y:S02]  /*10700*/  UIMAD UR7, UR6, UR4, URZ ;  /* 0x00000004060772a4 */ /* 0x000fe4000f8e023f */
[----:B------:R-:W-:Y:S02]  /*10710*/  UIMAD.WIDE.U32 UR8, UR11, UR4, URZ ;  /* 0x000000040b0872a5 */ /* 0x000fe4000f8e003f */
[----:B------:R-:W-:-:S04]  /*10720*/  UIMAD UR4, UR11, UR5, UR7 ;  /* 0x000000050b0472a4 */ /* 0x000fc8000f8e0207 */
[----:B------:R-:W-:Y:S01]  /*10730*/  UIADD3 UR4, UR9, UR4, URZ ;  /* 0x0000000409047290 */ /* 0x000fe2000fffe03f */
[----:B------:R-:W-:Y:S01]  /*10740*/  MOV R2, UR8 ;  /* 0x0000000800027c02 */ /* 0x000fe20008000f00 */
[----:B------:R-:W-:-:S04]  /*10750*/  @P0 IMAD.HI.U32 R0, R9, c[0x0][0x4ec], RZ ;  /* 0x00013b0009000a27 */ /* 0x000fc800078e00ff */
[----:B------:R-:W-:Y:S01]  /*10760*/  MOV R13, UR4 ;  /* 0x00000004000d7c02 */ /* 0x000fe20008000f00 */
[----:B------:R-:W-:Y:S01]  /*10770*/  IMAD.MOV.U32 R12, RZ, RZ, R2 ;  /* 0x000000ffff0c7224 */ /* 0x000fe200078e0002 */
[----:B------:R-:W-:Y:S01]  /*10780*/  @P0 SHF.R.U32.HI R5, RZ, c[0x0][0x4f0], R0 ;  /* 0x00013c00ff050a19 */ /* 0x000fe20000011600 */
[----:B------:R-:W-:Y:S02]  /*10790*/  IMAD.U32 R3, RZ, RZ, UR9 ;  /* 0x00000009ff037e24 */ /* 0x000fe4000f8e00ff */
[----:B------:R-:W-:Y:S02]  /*107a0*/  IMAD R3, R11, c[0x0][0x498], RZ ;  /* 0x000126000b037a24 */ /* 0x000fe400078e02ff */
[----:B------:R-:W-:Y:S02]  /*107b0*/  IMAD.MOV R4, RZ, RZ, -R5 ;  /* 0x000000ffff047224 */ /* 0x000fe400078e0a05 */
[----:B------:R-:W-:-:S04]  /*107c0*/  IMAD.WIDE.U32 R12, R8, c[0x0][0x498], R12 ;  /* 0x00012600080c7a25 */ /* 0x000fc800078e000c */
[----:B------:R-:W-:Y:S01]  /*107d0*/  IMAD R4, R4, c[0x0][0x4e8], R9 ;  /* 0x00013a0004047a24 */ /* 0x000fe200078e0209 */
[----:B------:R-:W-:Y:S01]  /*107e0*/  IADD3 R12, P0, R5, R12, RZ ;  /* 0x0000000c050c7210 */ /* 0x000fe20007f1e0ff */
[----:B------:R-:W-:Y:S01]  /*107f0*/  IMAD R0, R8, c[0x0][0x49c], R3 ;  /* 0x0001270008007a24 */ /* 0x000fe200078e0203 */
[----:B------:R-:W-:Y:S02]  /*10800*/  SHF.R.S32.HI R3, RZ, 0x1f, R5 ;  /* 0x0000001fff037819 */ /* 0x000fe40000011405 */
[----:B------:R-:W-:Y:S02]  /*10810*/  SHF.R.S32.HI R2, RZ, 0x1f, R4 ;  /* 0x0000001fff027819 */ /* 0x000fe40000011404 */
[----:B------:R-:W-:-:S03]  /*10820*/  IADD3.X R13, R3, R13, R0, P0, !PT ;  /* 0x0000000d030d7210 */ /* 0x000fc600007fe400 */
[----:B------:R-:W-:Y:S02]  /*10830*/  IMAD R5, R2, c[0x0][0x488], RZ ;  /* 0x0001220002057a24 */ /* 0x000fe400078e02ff */
[----:B------:R-:W-:-:S04]  /*10840*/  IMAD.WIDE.U32 R12, R4, c[0x0][0x488], R12 ;  /* 0x00012200040c7a25 */ /* 0x000fc800078e000c */
[----:B------:R-:W-:Y:S01]  /*10850*/  IMAD R5, R4, c[0x0][0x48c], R5 ;  /* 0x0001230004057a24 */ /* 0x000fe200078e0205 */
[----:B------:R-:W-:-:S04]  /*10860*/  LEA R2, P0, R12, c[0x0][0x450], 0x2 ;  /* 0x000114000c027a11 */ /* 0x000fc800078010ff */
[----:B------:R-:W-:-:S04]  /*10870*/  IADD3 R5, R13, R5, RZ ;  /* 0x000000050d057210 */ /* 0x000fc80007ffe0ff */
[----:B------:R-:W-:Y:S02]  /*10880*/  LEA.HI.X R3, R12, c[0x0][0x454], R5, 0x2, P0 ;  /* 0x000115000c037a11 */ /* 0x000fe400000f1405 */
[----:B------:R-:W-:-:S05]  /*10890*/  MOV R5, 0xff800000 ;  /* 0xff80000000057802 */ /* 0x000fca0000000f00 */
[----:B------:R1:W-:Y:S02]  /*108a0*/  STG.E [R2.64], R5 ;  /* 0x0000000502007986 */ /* 0x0003e4000c101916 */
.L_x_218:
[----:B------:R-:W-:Y:S05]  /*108b0*/  BSYNC B0 ;  /* 0x0000000000007941 */ /* 0x000fea0003800000 */
.L_x_217:
[----:B-1----:R-:W1:Y:S01]  /*108c0*/  S2R R5, SR_CTAID.X ;  /* 0x0000000000057919 */ /* 0x002e620000002500 */
[----:B------:R-:W-:Y:S01]  /*108d0*/  SHF.R.S32.HI R4, RZ, 0x1f, R7 ;  /* 0x0000001fff047819 */ /* 0x000fe20000011407 */
[----:B------:R-:W-:Y:S01]  /*108e0*/  IMAD.MOV.U32 R3, RZ, RZ, c[0x0][0x4e8] ;  /* 0x00013a00ff037624 */ /* 0x000fe200078e00ff */
[----:B------:R-:W-:Y:S01]  /*108f0*/  ULDC.64 UR4, c[0x0][0x3e8] ;  /* 0x0000fa0000047ab9 */ /* 0x000fe20000000a00 */
[----:B------:R-:W-:Y:S01]  /*10900*/  IMAD R11, R11, c[0x0][0x3f0], RZ ;  /* 0x0000fc000b0b7a24 */ /* 0x000fe200078e02ff */
[----:B------:R-:W-:Y:S01]  /*10910*/  LEA.HI R4, R4, R7, RZ, 0x3 ;  /* 0x0000000704047211 */ /* 0x000fe200078f18ff */
[----:B------:R-:W-:Y:S01]  /*10920*/  UIMAD UR6, UR6, UR4, URZ ;  /* 0x00000004060672a4 */ /* 0x000fe2000f8e023f */
[C---:B------:R-:W-:Y:S01]  /*10930*/  ISETP.NE.AND P0, PT, R3.reuse, 0x1, PT ;  /* 0x000000010300780c */ /* 0x040fe20003f05270 */
[----:B------:R-:W-:Y:S01]  /*10940*/  UIMAD.WIDE.U32 UR8, UR11, UR4, URZ ;  /* 0x000000040b0872a5 */ /* 0x000fe2000f8e003f */
[----:B------:R-:W-:Y:S01]  /*10950*/  LOP3.LUT R0, R4, 0xfffffff8, RZ, 0xc0, !PT ;  /* 0xfffffff804007812 */ /* 0x000fe200078ec0ff */
[----:B------:R-:W-:Y:S01]  /*10960*/  UIMAD UR4, UR11, UR5, UR6 ;  /* 0x000000050b0472a4 */ /* 0x000fe2000f8e0206 */
[----:B------:R-:W-:Y:S01]  /*10970*/  SHF.R.S32.HI R4, RZ, 0x3, R4 ;  /* 0x00000003ff047819 */ /* 0x000fe20000011404 */
[----:B------:R-:W-:Y:S01]  /*10980*/  IMAD R3, R3, c[0x0][0x388], RZ ;  /* 0x0000e20003037a24 */ /* 0x000fe200078e02ff */
[----:B------:R-:W-:Y:S01]  /*10990*/  BSSY B0, `(.L_x_219) ;  /* 0x0000033000007945 */ /* 0x000fe20003800000 */
[----:B------:R-:W-:Y:S01]  /*109a0*/  IMAD.IADD R7, R7, 0x1, -R0 ;  /* 0x0000000107077824 */ /* 0x000fe200078e0a00 */
[----:B------:R-:W-:Y:S01]  /*109b0*/  UIADD3 UR4, UR9, UR4, URZ ;  /* 0x0000000409047290 */ /* 0x000fe2000fffe03f */
[----:B------:R-:W-:Y:S01]  /*109c0*/  IMAD.U32 R13, RZ, RZ, UR9 ;  /* 0x00000009ff0d7e24 */ /* 0x000fe2000f8e00ff */
[----:B------:R-:W-:Y:S01]  /*109d0*/  MOV R12, UR8 ;  /* 0x00000008000c7c02 */ /* 0x000fe20008000f00 */
[----:B------:R-:W-:Y:S01]  /*109e0*/  IMAD R0, R8, c[0x0][0x3f4], R11 ;  /* 0x0000fd0008007a24 */ /* 0x000fe200078e020b */
[----:B------:R-:W-:-:S02]  /*109f0*/  LEA R6, R7, R4, 0x5 ;  /* 0x0000000407067211 */ /* 0x000fc400078e28ff */
[----:B------:R-:W-:Y:S02]  /*10a00*/  MOV R13, UR4 ;  /* 0x00000004000d7c02 */ /* 0x000fe40008000f00 */
[----:B------:R-:W-:Y:S01]  /*10a10*/  SHF.L.U32 R7, R7, 0x3, RZ ;  /* 0x0000000307077819 */ /* 0x000fe200000006ff */
[C---:B-1----:R-:W-:Y:S01]  /*10a20*/  IMAD R6, R5.reuse, 0x80, R6 ;  /* 0x0000008005067824 */ /* 0x042fe200078e0206 */
[----:B------:R-:W-:Y:S01]  /*10a30*/  LEA R4, R5, R4, 0x7 ;  /* 0x0000000405047211 */ /* 0x000fe200078e38ff */
[----:B------:R-:W-:Y:S01]  /*10a40*/  IMAD.WIDE.U32 R12, R8, c[0x0][0x3f0], R12 ;  /* 0x0000fc00080c7a25 */ /* 0x000fe200078e000c */
[----:B------:R-:W-:-:S03]  /*10a50*/  IADD3 R5, R7, 0x80, RZ ;  /* 0x0000008007057810 */ /* 0x000fc60007ffe0ff */
[----:B------:R-:W-:-:S04]  /*10a60*/  @P0 IMAD.HI.U32 R2, R6, c[0x0][0x4ec], RZ ;  /* 0x00013b0006020a27 */ /* 0x000fc800078e00ff */
[----:B------:R-:W-:Y:S01]  /*10a70*/  IMAD.MOV.U32 R9, RZ, RZ, R6 ;  /* 0x000000ffff097224 */ /* 0x000fe200078e0006 */
[----:B------:R-:W-:Y:S01]  /*10a80*/  @P0 SHF.R.U32.HI R9, RZ, c[0x0][0x4f0], R2 ;  /* 0x00013c00ff090a19 */ /* 0x000fe20000011602 */
[----:B------:R-:W-:-:S03]  /*10a90*/  IMAD.IADD R13, R13, 0x1, R0 ;  /* 0x000000010d0d7824 */ /* 0x000fc600078e0200 */
[----:B------:R-:W-:Y:S01]  /*10aa0*/  SHF.R.S32.HI R2, RZ, 0x1f, R9 ;  /* 0x0000001fff027819 */ /* 0x000fe20000011409 */
[C---:B------:R-:W-:Y:S01]  /*10ab0*/  IMAD.WIDE.U32 R12, R9.reuse, c[0x0][0x3e0], R12 ;  /* 0x0000f800090c7a25 */ /* 0x040fe200078e000c */
[----:B------:R-:W-:-:S03]  /*10ac0*/  IADD3 R11, -R9, RZ, RZ ;  /* 0x000000ff090b7210 */ /* 0x000fc60007ffe1ff */
[----:B------:R-:W-:Y:S02]  /*10ad0*/  IMAD R2, R2, c[0x0][0x3e0], RZ ;  /* 0x0000f80002027a24 */ /* 0x000fe400078e02ff */
[----:B------:R-:W-:Y:S01]  /*10ae0*/  IMAD R11, R11, c[0x0][0x4e8], R6 ;  /* 0x00013a000b0b7a24 */ /* 0x000fe200078e0206 */
[----:B------:R-:W-:Y:S01]  /*10af0*/  IADD3 R6, R7, 0x40, RZ ;  /* 0x0000004007067810 */ /* 0x000fe20007ffe0ff */
[----:B------:R-:W-:-:S03]  /*10b00*/  IMAD R9, R9, c[0x0][0x3e4], R2 ;  /* 0x0000f90009097a24 */ /* 0x000fc600078e0202 */
[----:B------:R-:W-:Y:S02]  /*10b10*/  SHF.R.S32.HI R0, RZ, 0x1f, R11 ;  /* 0x0000001fff007819 */ /* 0x000fe4000001140b */
[----:B------:R-:W-:-:S03]  /*10b20*/  IADD3 R13, R13, R9, RZ ;  /* 0x000000090d0d7210 */ /* 0x000fc60007ffe0ff */
[----:B------:R-:W-:Y:S02]  /*10b30*/  IMAD R0, R0, c[0x0][0x3d8], RZ ;  /* 0x0000f60000007a24 */ /* 0x000fe400078e02ff */
[----:B------:R-:W-:-:S04]  /*10b40*/  IMAD.WIDE.U32 R8, R11, c[0x0][0x3d8], R12 ;  /* 0x0000f6000b087a25 */ /* 0x000fc800078e000c */
[----:B------:R-:W-:-:S04]  /*10b50*/  IMAD R0, R11, c[0x0][0x3dc], R0 ;  /* 0x0000f7000b007a24 */ /* 0x000fc800078e0200 */
[----:B------:R-:W-:Y:S01]  /*10b60*/  IMAD.IADD R11, R9, 0x1, R0 ;  /* 0x00000001090b7824 */ /* 0x000fe200078e0200 */
[----:B------:R-:W-:-:S04]  /*10b70*/  LEA R9, P0, R8, c[0x0][0x380], 0x1 ;  /* 0x0000e00008097a11 */ /* 0x000fc800078008ff */
[----:B------:R-:W-:Y:S01]  /*10b80*/  LEA.HI.X R8, R8, c[0x0][0x384], R11, 0x1, P0 ;  /* 0x0000e10008087a11 */ /* 0x000fe200000f0c0b */
[----:B------:R1:W3:Y:S01]  /*10b90*/  SHFL.IDX PT, R10, R9, RZ, 0x181f ;  /* 0x00181fff090a7589 */ /* 0x0002e200000e0000 */
[----:B------:R-:W-:-:S03]  /*10ba0*/  ISETP.GE.AND P0, PT, R4, R3, PT ;  /* 0x000000030400720c */ /* 0x000fc60003f06270 */
[----:B------:R1:W4:Y:S10]  /*10bb0*/  SHFL.IDX PT, R11, R8, RZ, 0x181f ;  /* 0x00181fff080b7589 */ /* 0x00033400000e0000 */
[----:B------:R-:W-:Y:S05]  /*10bc0*/  @P0 BRA `(.L_x_220) ;  /* 0x000000f000000947 */ /* 0x000fea0003800000 */
[----:B------:R-:W-:Y:S02]  /*10bd0*/  ISETP.GE.AND P1, PT, R6, c[0x0][0x3c8], PT ;  /* 0x0000f20006007a0c */ /* 0x000fe40003f26270 */
[----:B------:R-:W-:-:S02]  /*10be0*/  ISETP.GE.AND P0, PT, R5, c[0x0][0x3c8], PT ;  /* 0x0000f20005007a0c */ /* 0x000fc40003f06270 */
        /* <DEDUP_REMOVED lines=13> */
.L_x_220:
[----:B------:R-:W-:Y:S05]  /*10cc0*/  BSYNC B0 ;  /* 0x0000000000007941 */ /* 0x000fea0003800000 */
.L_x_219:
[----:B------:R-:W-:Y:S01]  /*10cd0*/  IADD3 R0, R4, 0x20, RZ ;  /* 0x0000002004007810 */ /* 0x000fe20007ffe0ff */
[----:B---34-:R3:W4:Y:S01]  /*10ce0*/  SHFL.IDX PT, R11, R8, 0x1, 0x181f ;  /* 0x00381f00080b7f89 */ /* 0x01872200000e0000 */
[----:B------:R-:W-:Y:S02]  /*10cf0*/  BSSY B0, `(.L_x_221) ;  /* 0x0000013000007945 */ /* 0x000fe40003800000 */
[----:B------:R-:W-:Y:S01]  /*10d00*/  ISETP.GE.AND P0, PT, R0, R3, PT ;  /* 0x000000030000720c */ /* 0x000fe20003f06270 */
[----:B------:R3:W1:-:S12]  /*10d10*/  SHFL.IDX PT, R10, R9, 0x1, 0x181f ;  /* 0x00381f00090a7f89 */ /* 0x00065800000e0000 */
        /* <DEDUP_REMOVED lines=16> */
.L_x_222:
[----:B------:R-:W-:Y:S05]  /*10e20*/  BSYNC B0 ;  /* 0x0000000000007941 */ /* 0x000fea0003800000 */
.L_x_221:
[----:B------:R-:W-:Y:S01]  /*10e30*/  IADD3 R0, R4, 0x40, RZ ;  /* 0x0000004004007810 */ /* 0x000fe20007ffe0ff */
[----:B-1--4-:R1:W4:Y:S01]  /*10e40*/  SHFL.IDX PT, R11, R8, 0x2, 0x181f ;  /* 0x00581f00080b7f89 */ /* 0x01232200000e0000 */
[----:B------:R-:W-:Y:S02]  /*10e50*/  BSSY B0, `(.L_x_223) ;  /* 0x0000013000007945 */ /* 0x000fe40003800000 */
[----:B------:R-:W-:Y:S01]  /*10e60*/  ISETP.GE.AND P0, PT, R0, R3, PT ;  /* 0x000000030000720c */ /* 0x000fe20003f06270 */
[----:B------:R1:W3:-:S12]  /*10e70*/  SHFL.IDX PT, R10, R9, 0x2, 0x181f ;  /* 0x00581f00090a7f89 */ /* 0x0002d800000e0000 */
        /* <DEDUP_REMOVED lines=16> */
.L_x_224:
[----:B------:R-:W-:Y:S05]  /*10f80*/  BSYNC B0 ;  /* 0x0000000000007941 */ /* 0x000fea0003800000 */
.L_x_223:
[----:B------:R-:W-:Y:S01]  /*10f90*/  IADD3 R4, R4, 0x60, RZ ;  /* 0x0000006004047810 */ /* 0x000fe20007ffe0ff */
[----:B---34-:R3:W4:Y:S03]  /*10fa0*/  SHFL.IDX PT, R11, R8, 0x3, 0x181f ;  /* 0x00781f00080b7f89 */ /* 0x01872600000e0000 */
[----:B------:R-:W-:Y:S01]  /*10fb0*/  ISETP.GE.AND P0, PT, R4, R3, PT ;  /* 0x000000030400720c */ /* 0x000fe20003f06270 */
[----:B------:R3:W1:-:S12]  /*10fc0*/  SHFL.IDX PT, R10, R9, 0x3, 0x181f ;  /* 0x00781f00090a7f89 */ /* 0x00065800000e0000 */
[----:B------:R-:W-:Y:S05]  /*10fd0*/  @P0 EXIT ;  /* 0x000000000000094d */ /* 0x000fea0003800000 */
[----:B------:R-:W-:Y:S02]  /*10fe0*/  ISETP.GE.AND P0, PT, R6, c[0x0][0x3c8], PT ;  /* 0x0000f20006007a0c */ /* 0x000fe40003f06270 */
[----:B------:R-:W-:-:S11]  /*10ff0*/  ISETP.GE.AND P1, PT, R7, c[0x0][0x3c8], PT ;  /* 0x0000f20007007a0c */ /* 0x000fd60003f26270 */
[----:B------:R-:W-:-:S04]  /*11000*/  @!P0 SHF.R.S32.HI R3, RZ, 0x1f, R6 ;  /* 0x0000001fff038819 */ /* 0x000fc80000011406 */
[----:B------:R-:W-:Y:S01]  /*11010*/  @!P0 LEA.HI R3, R3, R6, RZ, 0x3 ;  /* 0x0000000603038211 */ /* 0x000fe200078f18ff */
[----:B-1--4-:R-:W-:-:S03]  /*11020*/  @!P1 IMAD.WIDE R6, R7, 0x2, R10 ;  /* 0x0000000207069825 */ /* 0x012fc600078e020a */
        /* <DEDUP_REMOVED lines=8> */
[----:B-1----:R-:W-:-:S05]  /*110b0*/  LOP3.LUT R3, R0, 0xfffffff8, RZ, 0xc0, !PT ;  /* 0xfffffff800037812 */ /* 0x002fca00078ec0ff */
[----:B------:R-:W-:-:S05]  /*110c0*/  IMAD.WIDE R10, R3, 0x2, R10 ;  /* 0x00000002030a7825 */ /* 0x000fca00078e020a */
[----:B------:R-:W-:Y:S01]  /*110d0*/  ST.E.128 [R10.64], RZ ;  /* 0x000000ff0a007985 */ /* 0x000fe2000c101d16 */
[----:B------:R-:W-:Y:S05]  /*110e0*/  EXIT ;  /* 0x000000000000794d */ /* 0x000fea0003800000 */
.L_x_225:
        /* <DEDUP_REMOVED lines=9> */
.L_x_1497:


//--------------------- .text._ZN7cutlass13device_kernelIN5flash19enable_sm80_to_sm89INS1_16FlashAttnFwdSm80INS1_25CollectiveMainloopFwdSm80ILi8ELi1ELb0EN4cute5tupleIJNS5_1CILi128EEENS7_ILi64EEENS7_ILi192EEEEEELi192ENS_6half_tEfNS_4arch4Sm80ELb0ELb1ELb0ELb1ELb1ELb0ELb1ELb0EEENS1_21CollectiveEpilogueFwdINS6_IJS8_SA_S9_EEENS6_IJNS7_ILi1EEESI_SI_EEESC_SE_Li256ELb1ELb1ELb0ELb0EEENS1_19SingleTileSchedulerILb1ELb0ELb1ELi128EEEEEEEEEvNT_6ParamsE --------------------------
	.section	.text._ZN7cutlass13device_kernelIN5flash19enable_sm80_to_sm89INS1_16FlashAttnFwdSm80INS1_25CollectiveMainloopFwdSm80ILi8ELi1ELb0EN4cute5tupleIJNS5_1CILi128EEENS7_ILi64EEENS7_ILi192EEEEEELi192ENS_6half_tEfNS_4arch4Sm80ELb0ELb1ELb0ELb1ELb1ELb0ELb1ELb0EEENS1_21CollectiveEpilogueFwdINS6_IJS8_SA_S9_EEENS6_IJNS7_ILi1EEESI_SI_EEESC_SE_Li256ELb1ELb1ELb0ELb0EEENS1_19SingleTileSchedulerILb1ELb0ELb1ELi128EEEEEEEEEvNT_6ParamsE,"ax",@progbits
	.sectioninfo	@"SHI_REGISTERS=237"
	.align	128
.text._ZN7cutlass13device_kernelIN5flash19enable_sm80_to_sm89INS1_16FlashAttnFwdSm80INS1_25CollectiveMainloopFwdSm80ILi8ELi1ELb0EN4cute5tupleIJNS5_1CILi128EEENS7_ILi64EEENS7_ILi192EEEEEELi192ENS_6half_tEfNS_4arch4Sm80ELb0ELb1ELb0ELb1ELb1ELb0ELb1ELb0EEENS1_21CollectiveEpilogueFwdINS6_IJS8_SA_S9_EEENS6_IJNS7_ILi1EEESI_SI_EEESC_SE_Li256ELb1ELb1ELb0ELb0EEENS1_19SingleTileSchedulerILb1ELb0ELb1ELi128EEEEEEEEEvNT_6ParamsE:
        .type           _ZN7cutlass13device_kernelIN5flash19enable_sm80_to_sm89INS1_16FlashAttnFwdSm80INS1_25CollectiveMainloopFwdSm80ILi8ELi1ELb0EN4cute5tupleIJNS5_1CILi128EEENS7_ILi64EEENS7_ILi192EEEEEELi192ENS_6half_tEfNS_4arch4Sm80ELb0ELb1ELb0ELb1ELb1ELb0ELb1ELb0EEENS1_21CollectiveEpilogueFwdINS6_IJS8_SA_S9_EEENS6_IJNS7_ILi1EEESI_SI_EEESC_SE_Li256ELb1ELb1ELb0ELb0EEENS1_19SingleTileSchedulerILb1ELb0ELb1ELi128EEEEEEEEEvNT_6ParamsE,@function
        .size           _ZN7cutlass13device_kernelIN5flash19enable_sm80_to_sm89INS1_16FlashAttnFwdSm80INS1_25CollectiveMainloopFwdSm80ILi8ELi1ELb0EN4cute5tupleIJNS5_1CILi128EEENS7_ILi64EEENS7_ILi192EEEEEELi192ENS_6half_tEfNS_4arch4Sm80ELb0ELb1ELb0ELb1ELb1ELb0ELb1ELb0EEENS1_21CollectiveEpilogueFwdINS6_IJS8_SA_S9_EEENS6_IJNS7_ILi1EEESI_SI_EEESC_SE_Li256ELb1ELb1ELb0ELb0EEENS1_19SingleTileSchedulerILb1ELb0ELb1ELi128EEEEEEEEEvNT_6ParamsE,(.L_x_1498 - _ZN7cutlass13device_kernelIN5flash19enable_sm80_to_sm89INS1_16FlashAttnFwdSm80INS1_25CollectiveMainloopFwdSm80ILi8ELi1ELb0EN4cute5tupleIJNS5_1CILi128EEENS7_ILi64EEENS7_ILi192EEEEEELi192ENS_6half_tEfNS_4arch4Sm80ELb0ELb1ELb0ELb1ELb1ELb0ELb1ELb0EEENS1_21CollectiveEpilogueFwdINS6_IJS8_SA_S9_EEENS6_IJNS7_ILi1EEESI_SI_EEESC_SE_Li256ELb1ELb1ELb0ELb0EEENS1_19SingleTileSchedulerILb1ELb0ELb1ELi128EEEEEEEEEvNT_6ParamsE)
        .other          _ZN7cutlass13device_kernelIN5flash19enable_sm80_to_sm89INS1_16FlashAttnFwdSm80INS1_25CollectiveMainloopFwdSm80ILi8ELi1ELb0EN4cute5tupleIJNS5_1CILi128EEENS7_ILi64EEENS7_ILi192EEEEEELi192ENS_6half_tEfNS_4arch4Sm80ELb0ELb1ELb0ELb1ELb1ELb0ELb1ELb0EEENS1_21CollectiveEpilogueFwdINS6_IJS8_SA_S9_EEENS6_IJNS7_ILi1EEESI_SI_EEESC_SE_Li256ELb1ELb1ELb0ELb0EEENS1_19SingleTileSchedulerILb1ELb0ELb1ELi128EEEEEEEEEvNT_6ParamsE,@"STO_CUDA_ENTRY STV_DEFAULT"
_ZN7cutlass13device_kernelIN5flash19enable_sm80_to_sm89INS1_16FlashAttnFwdSm80INS1_25CollectiveMainloopFwdSm80ILi8ELi1ELb0EN4cute5tupleIJNS5_1CILi128EEENS7_ILi64EEENS7_ILi192EEEEEELi192ENS_6half_tEfNS_4arch4Sm80ELb0ELb1ELb0ELb1ELb1ELb0ELb1ELb0EEENS1_21CollectiveEpilogueFwdINS6_IJS8_SA_S9_EEENS6_IJNS7_ILi1EEESI_SI_EEESC_SE_Li256ELb1ELb1ELb0ELb0EEENS1_19SingleTileSchedulerILb1ELb0ELb1ELi128EEEEEEEEEvNT_6ParamsE:
        /* <DEDUP_REMOVED lines=11> */
[----:B------:R-:W-:Y:S05]  /*00b0*/  @!P0 BRA `(.L_x_226) ;  /* 0x000001c000008947 */ /* 0x000fea0003800000 */
[----:B---3--:R-:W-:-:S04]  /*00c0*/  ISETP.NE.U32.AND P0, PT, RZ, c[0x0][0x568], PT ;  /* 0x00015a00ff007a0c */ /* 0x008fc80003f05070 */
[----:B------:R-:W-:-:S13]  /*00d0*/  ISETP.NE.AND.EX P0, PT, RZ, c[0x0][0x56c], PT, P0 ;  /* 0x00015b00ff007a0c */ /* 0x000fda0003f05300 */
[----:B------:R-:W-:Y:S05]  /*00e0*/  @!P0 BRA `(.L_x_227) ;  /* 0x0000005000008947 */ /* 0x000fea0003800000 */
[----:B------:R-:W-:Y:S02]  /*00f0*/  MOV R2, UR4 ;  /* 0x0000000400027c02 */ /* 0x000fe40008000f00 */
[----:B------:R-:W-:-:S05]  /*0100*/  MOV R3, UR5 ;  /* 0x0000000500037c02 */ /* 0x000fca0008000f00 */
[----:B------:R-:W2:Y:S02]  /*0110*/  LDG.E R2, [R2.64] ;  /* 0x0000001402027981 */ /* 0x000ea4000c1e1900 */
[----:B--2---:R1:W2:Y:S02]  /*0120*/  R2UR UR5, R2 ;  /* 0x00000000020573c2 */ /* 0x0042a400000e0000 */
[----:B-12---:R-:W-:Y:S05]  /*0130*/  BRA `(.L_x_228) ;  /* 0x000000e000007947 */ /* 0x006fea0003800000 */
.L_x_227:
        /* <DEDUP_REMOVED lines=13> */
.L_x_229:
[----:B------:R-:W-:Y:S02]  /*0210*/  ULDC UR5, c[0x0][0x54c] ;  /* 0x0001530000057ab9 */ /* 0x000fe40000000800 */
.L_x_228:
[----:B------:R-:W-:Y:S02]  /*0220*/  ULDC UR4, c[0x0][0x548] ;  /* 0x0001520000047ab9 */ /* 0x000fe40000000800 */
[----:B------:R-:W-:-:S02]  /*0230*/  USHF.L.U32 UR26, UR27, 0x7, URZ ;  /* 0x000000071b1a7899 */ /* 0x000fc4000800063f */
[----:B------:R-:W-:-:S04]  /*0240*/  UIMAD UR4, UR5, UR4, URZ ;  /* 0x00000004050472a4 */ /* 0x000fc8000f8e023f */
[----:B------:R-:W-:-:S04]  /*0250*/  UISETP.GE.AND UP0, UPT, UR26, UR4, UPT ;  /* 0x000000041a00728c */ /* 0x000fc8000bf06270 */
[----:B------:R-:W-:Y:S01]  /*0260*/  USEL UR13, UR13, 0xffffffff, !UP0 ;  /* 0xffffffff0d0d7887 */ /* 0x000fe2000c000000 */
[----:B------:R-:W-:Y:S05]  /*0270*/  BRA `(.L_x_230) ;  /* 0x000001b000007947 */ /* 0x000fea0003800000 */
.L_x_226:
        /* <DEDUP_REMOVED lines=8> */
.L_x_231:
        /* <DEDUP_REMOVED lines=13> */
.L_x_233:
[----:B------:R-:W-:Y:S02]  /*03d0*/  ULDC UR5, c[0x0][0x54c] ;  /* 0x0001530000057ab9 */ /* 0x000fe40000000800 */
.L_x_232:
[----:B------:R-:W-:Y:S02]  /*03e0*/  ULDC UR4, c[0x0][0x548] ;  /* 0x0001520000047ab9 */ /* 0x000fe40000000800 */
[----:B------:R-:W-:-:S02]  /*03f0*/  USHF.L.U32 UR26, UR27, 0x7, URZ ;  /* 0x000000071b1a7899 */ /* 0x000fc4000800063f */
[----:B------:R-:W-:-:S04]  /*0400*/  UIMAD UR4, UR5, UR4, URZ ;  /* 0x00000004050472a4 */ /* 0x000fc8000f8e023f */
[----:B------:R-:W-:-:S04]  /*0410*/  UISETP.GE.AND UP0, UPT, UR26, UR4, UPT ;  /* 0x000000041a00728c */ /* 0x000fc8000bf06270 */
[----:B------:R-:W-:-:S06]  /*0420*/  USEL UR13, UR13, 0xffffffff, !UP0 ;  /* 0xffffffff0d0d7887 */ /* 0x000fcc000c000000 */
.L_x_230:
[----:B------:R-:W-:-:S13]  /*0430*/  ISETP.LE.AND P0, PT, RZ, UR13, PT ;  /* 0x0000000dff007c0c */ /* 0x000fda000bf03270 */
[----:B------:R-:W-:Y:S05]  /*0440*/  @!P0 EXIT ;  /* 0x000000000000894d */ /* 0x000fea0003800000 */
[----:B------:R-:W-:Y:S02]  /*0450*/  ULDC.64 UR8, c[0x0][0x370] ;  /* 0x0000dc0000087ab9 */ /* 0x000fe40000000a00 */
[----:B------:R-:W-:Y:S02]  /*0460*/  ULDC.64 UR4, c[0x0][0x360] ;  /* 0x0000d80000047ab9 */ /* 0x000fe40000000a00 */
[----:B------:R-:W-:Y:S02]  /*0470*/  UISETP.NE.U32.AND UP1, UPT, URZ, UR8, UPT ;  /* 0x000000083f00728c */ /* 0x000fe4000bf25070 */
[----:B------:R-:W-:Y:S02]  /*0480*/  UISETP.NE.U32.AND UP0, UPT, URZ, UR4, UPT ;  /* 0x000000043f00728c */ /* 0x000fe4000bf05070 */
[----:B------:R-:W-:Y:S02]  /*0490*/  ULDC.64 UR6, c[0x0][0x348] ;  /* 0x0000d20000067ab9 */ /* 0x000fe40000000a00 */
[----:B------:R-:W-:-:S02]  /*04a0*/  UISETP.NE.U32.AND UP3, UPT, URZ, UR6, UPT ;  /* 0x000000063f00728c */ /* 0x000fc4000bf65070 */
[----:B------:R-:W-:Y:S02]  /*04b0*/  UISETP.NE.AND.EX UP1, UPT, URZ, UR9, UPT, UP1 ;  /* 0x000000093f00728c */ /* 0x000fe4000bf25310 */
[----:B------:R-:W-:Y:S02]  /*04c0*/  UISETP.NE.AND.EX UP0, UPT, URZ, UR5, UPT, UP0 ;  /* 0x000000053f00728c */ /* 0x000fe4000bf05300 */
[----:B------:R-:W-:Y:S02]  /*04d0*/  UISETP.NE.AND.EX UP3, UPT, URZ, UR7, UPT, UP3 ;  /* 0x000000073f00728c */ /* 0x000fe4000bf65330 */
[----:B------:R-:W-:Y:S01]  /*04e0*/  ULDC.64 UR8, c[0x0][0x370] ;  /* 0x0000dc0000087ab9 */ /* 0x000fe20000000a00 */
[----:B------:R-:W-:Y:S01]  /*04f0*/  PLOP3.LUT P2, PT, PT, PT, UP1, 0x80, 0x0 ;  /* 0x000000000000781c */ /* 0x000fe20003f4f018 */
[----:B------:R-:W-:Y:S01]  /*0500*/  ULDC.64 UR6, c[0x0][0x348] ;  /* 0x0000d20000067ab9 */ /* 0x000fe20000000a00 */
[----:B------:R-:W-:Y:S01]  /*0510*/  PLOP3.LUT P0, PT, PT, PT, UP0, 0x80, 0x0 ;  /* 0x000000000000781c */ /* 0x000fe20003f0f008 */
[----:B------:R-:W-:Y:S01]  /*0520*/  ULDC.64 UR4, c[0x0][0x360] ;  /* 0x0000d80000047ab9 */ /* 0x000fe20000000a00 */
[----:B------:R-:W-:Y:S01]  /*0530*/  PLOP3.LUT P1, PT, PT, PT, UP3, 0x80, 0x0 ;  /* 0x000000000000781c */ /* 0x000fe20003f2f038 */
[----:B------:R-:W-:-:S02]  /*0540*/  @UP1 UIMAD.WIDE UR8, UR13, UR14, UR8 ;  /* 0x0000000e0d0812a5 */ /* 0x000fc4000f8e0208 */
[----:B------:R-:W-:Y:S02]  /*0550*/  @UP0 UIMAD.WIDE UR4, UR13, UR14, UR4 ;  /* 0x0000000e0d0402a5 */ /* 0x000fe4000f8e0204 */
[----:B------:R-:W-:Y:S02]  /*0560*/  UIMAD.WIDE UR6, UR13, UR14, UR6 ;  /* 0x0000000e0d0672a5 */ /* 0x000fe4000f8e0206 */
[----:B------:R-:W-:Y:S02]  /*0570*/  IMAD.U32 R8, RZ, RZ, UR8 ;  /* 0x00000008ff087e24 */ /* 0x000fe4000f8e00ff */
[----:B------:R-:W-:Y:S01]  /*0580*/  IMAD.U32 R9, RZ, RZ, UR9 ;  /* 0x00000009ff097e24 */ /* 0x000fe2000f8e00ff */
[----:B------:R-:W-:Y:S01]  /*0590*/  MOV R6, UR4 ;  /* 0x0000000400067c02 */ /* 0x000fe20008000f00 */
[----:B------:R-:W-:Y:S01]  /*05a0*/  IMAD.U32 R7, RZ, RZ, UR5 ;  /* 0x00000005ff077e24 */ /* 0x000fe2000f8e00ff */
[----:B------:R-:W-:Y:S01]  /*05b0*/  MOV R4, UR6 ;  /* 0x0000000600047c02 */ /* 0x000fe20008000f00 */
[----:B------:R-:W-:Y:S01]  /*05c0*/  IMAD.U32 R5, RZ, RZ, UR7 ;  /* 0x00000007ff057e24 */ /* 0x000fe2000f8e00ff */
[----:B------:R-:W2:Y:S04]  /*05d0*/  @P2 LDG.E R3, [R8.64] ;  /* 0x0000001408032981 */ /* 0x000ea8000c1e1900 */
[----:B------:R-:W3:Y:S04]  /*05e0*/  @P0 LDG.E R0, [R6.64] ;  /* 0x0000001406000981 */ /* 0x000ee8000c1e1900 */
[----:B------:R-:W4:Y:S01]  /*05f0*/  @P1 LDG.E R2, [R4.64] ;  /* 0x0000001404021981 */ /* 0x000f22000c1e1900 */
[----:B------:R-:W1:Y:S01]  /*0600*/  S2UR UR10, SR_CTAID.Y ;  /* 0x00000000000a79c3 */ /* 0x000e620000002600 */
[----:B------:R-:W-:-:S02]  /*0610*/  UMOV UR11, URZ ;  /* 0x0000003f000b7c82 */ /* 0x000fc40008000000 */
[----:B------:R-:W-:Y:S02]  /*0620*/  ULDC UR12, c[0x0][0x168] ;  /* 0x00005a00000c7ab9 */ /* 0x000fe40000000800 */
[----:B------:R-:W-:Y:S02]  /*0630*/  UMOV UR9, URZ ;  /* 0x0000003f00097c82 */ /* 0x000fe40008000000 */
[----:B------:R-:W-:Y:S02]  /*0640*/  ULDC UR4, c[0x0][0x2ac] ;  /* 0x0000ab0000047ab9 */ /* 0x000fe40000000800 */
[----:B------:R-:W-:Y:S02]  /*0650*/  ULDC UR8, c[0x0][0x1d0] ;  /* 0x0000740000087ab9 */ /* 0x000fe40000000800 */
[----:B------:R-:W-:Y:S02]  /*0660*/  UIMAD UR8, UR4, UR8, URZ ;  /* 0x00000008040872a4 */ /* 0x000fe4000f8e023f */
[----:B-1----:R-:W-:Y:S01]  /*0670*/  USHF.R.S32.HI UR18, URZ, 0x1f, UR10 ;  /* 0x0000001f3f127899 */ /* 0x002fe2000801140a */
[----:B--2---:R1:W2:Y:S08]  /*0680*/  @P2 R2UR UR11, R3 ;  /* 0x00000000030b23c2 */ /* 0x0042b000000e0000 */
[----:B---3--:R1:W3:Y:S08]  /*0690*/  @P0 R2UR UR12, R0 ;  /* 0x00000000000c03c2 */ /* 0x0082f000000e0000 */
[----:B----4-:R1:W4:Y:S02]  /*06a0*/  @P1 R2UR UR9, R2 ;  /* 0x00000000020913c2 */ /* 0x01032400000e0000 */
[----:B-1--4-:R-:W-:Y:S05]  /*06b0*/  @P0 BRA `(.L_x_234) ;  /* 0x0000006000000947 */ /* 0x012fea0003800000 */
[----:B------:R-:W-:Y:S05]  /*06c0*/  @!P1 BRA `(.L_x_234) ;  /* 0x0000005000009947 */ /* 0x000fea0003800000 */
[----:B------:R-:W4:Y:S04]  /*06d0*/  LDG.E R0, [R4.64] ;  /* 0x0000001404007981 */ /* 0x000f28000c1e1900 */
[----:B------:R-:W5:Y:S01]  /*06e0*/  LDG.E R2, [R4.64+0x4] ;  /* 0x0000041404027981 */ /* 0x000f62000c1e1900 */
[----:B---34-:R-:W1:Y:S08]  /*06f0*/  R2UR UR12, R0 ;  /* 0x00000000000c73c2 */ /* 0x018e7000000e0000 */
[----:B-----5:R-:W1:Y:S02]  /*0700*/  R2UR UR4, R2 ;  /* 0x00000000020473c2 */ /* 0x020e6400000e0000 */
[----:B-1----:R-:W-:-:S06]  /*0710*/  UIADD3 UR12, -UR12, UR4, URZ ;  /* 0x000000040c0c7290 */ /* 0x002fcc000fffe13f */
.L_x_234:
[----:B------:R-:W-:-:S04]  /*0720*/  ISETP.NE.U32.AND P0, PT, RZ, c[0x0][0x368], PT ;  /* 0x0000da00ff007a0c */ /* 0x000fc80003f05070 */
[----:B------:R-:W-:-:S13]  /*0730*/  ISETP.NE.AND.EX P0, PT, RZ, c[0x0][0x36c], PT, P0 ;  /* 0x0000db00ff007a0c */ /* 0x000fda0003f05300 */
[----:B------:R-:W-:Y:S05]  /*0740*/  @!P0 BRA `(.L_x_235) ;  /* 0x0000007000008947 */ /* 0x000fea0003800000 */
[----:B------:R-:W-:Y:S02]  /*0750*/  ULDC.64 UR4, c[0x0][0x368] ;  /* 0x0000da0000047ab9 */ /* 0x000fe40000000a00 */
[----:B------:R-:W-:-:S06]  /*0760*/  UIMAD.WIDE UR4, UR13, UR14, UR4 ;  /* 0x0000000e0d0472a5 */ /* 0x000fcc000f8e0204 */
[----:B------:R-:W-:Y:S02]  /*0770*/  MOV R2, UR4 ;  /* 0x0000000400027c02 */ /* 0x000fe40008000f00 */
[----:B------:R-:W-:-:S05]  /*0780*/  MOV R3, UR5 ;  /* 0x0000000500037c02 */ /* 0x000fca0008000f00 */
[----:B------:R-:W4:Y:S02]  /*0790*/  LDG.E R2, [R2.64] ;  /* 0x0000001402027981 */ /* 0x000f24000c1e1900 */
[----:B----4-:R1:W4:Y:S02]  /*07a0*/  R2UR UR8, R2 ;  /* 0x00000000020873c2 */ /* 0x01032400000e0000 */
[----:B-1--4-:R-:W-:Y:S05]  /*07b0*/  BRA `(.L_x_236) ;  /* 0x000000c000007947 */ /* 0x012fea0003800000 */
.L_x_235:
[----:B------:R-:W-:-:S04]  /*07c0*/  ISETP.NE.U32.AND P0, PT, RZ, c[0x0][0x350], PT ;  /* 0x0000d400ff007a0c */ /* 0x000fc80003f05070 */
[----:B------:R-:W-:-:S13]  /*07d0*/  ISETP.NE.AND.EX P0, PT, RZ, c[0x0][0x354], PT, P0 ;  /* 0x0000d500ff007a0c */ /* 0x000fda0003f05300 */
[----:B------:R-:W-:Y:S05]  /*07e0*/  @!P0 BRA `(.L_x_236) ;  /* 0x0000009000008947 */ /* 0x000fea0003800000 */
[----:B------:R-:W-:Y:S02]  /*07f0*/  ULDC.64 UR4, c[0x0][0x350] ;  /* 0x0000d40000047ab9 */ /* 0x000fe40000000a00 */
[----:B------:R-:W-:-:S06]  /*0800*/  UIMAD.WIDE UR4, UR13, UR14, UR4 ;  /* 0x0000000e0d0472a5 */ /* 0x000fcc000f8e0204 */
[----:B------:R-:W-:Y:S02]  /*0810*/  MOV R4, UR4 ;  /* 0x0000000400047c02 */ /* 0x000fe40008000f00 */
[----:B------:R-:W-:-:S05]  /*0820*/  MOV R5, UR5 ;  /* 0x0000000500057c02 */ /* 0x000fca0008000f00 */
[----:B------:R-:W4:Y:S04]  /*0830*/  LDG.E R2, [R4.64] ;  /* 0x0000001404027981 */ /* 0x000f28000c1e1900 */
[----:B------:R-:W5:Y:S01]  /*0840*/  LDG.E R0, [R4.64+0x4] ;  /* 0x0000041404007981 */ /* 0x000f62000c1e1900 */
[----:B----4-:R-:W1:Y:S08]  /*0850*/  R2UR UR4, R2 ;  /* 0x00000000020473c2 */ /* 0x010e7000000e0000 */
[----:B-----5:R-:W1:Y:S02]  /*0860*/  R2UR UR8, R0 ;  /* 0x00000000000873c2 */ /* 0x020e6400000e0000 */
[----:B-1----:R-:W-:-:S06]  /*0870*/  UIADD3 UR8, -UR4, UR8, URZ ;  /* 0x0000000804087290 */ /* 0x002fcc000fffe13f */
.L_x_236:
[----:B------:R-:W-:Y:S02]  /*0880*/  ULDC UR4, c[0x0][0x2c4] ;  /* 0x0000b10000047ab9 */ /* 0x000fe40000000800 */
[----:B------:R-:W-:-:S02]  /*0890*/  UISETP.NE.AND UP2, UPT, UR4, 0x1, UPT ;  /* 0x000000010400788c */ /* 0x000fc4000bf45270 */
[----:B------:R-:W-:Y:S02]  /*08a0*/  ULDC.64 UR6, c[0x0][0x2c8] ;  /* 0x0000b20000067ab9 */ /* 0x000fe40000000a00 */
[----:B------:R-:W-:Y:S02]  /*08b0*/  ULDC.64 UR4, c[0x0][0x328] ;  /* 0x0000ca0000047ab9 */ /* 0x000fe40000000a00 */
[----:B------:R-:W-:Y:S02]  /*08c0*/  UISETP.GE.AND UP1, UPT, UR5, 0x1, UPT ;  /* 0x000000010500788c */ /* 0x000fe4000bf26270 */
[----:B--2---:R-:W-:Y:S02]  /*08d0*/  UIADD3 UR8, -UR11, UR8, URZ ;  /* 0x000000080b087290 */ /* 0x004fe4000fffe13f */
[----:B------:R-:W-:Y:S02]  /*08e0*/  UIADD3 UR15, UR26, 0x7f, URZ ;  /* 0x0000007f1a0f7890 */ /* 0x000fe4000fffe03f */
[----:B------:R-:W-:Y:S01]  /*08f0*/  @UP2 UIADD3 UR16, UR26, 0x7f, URZ ;  /* 0x0000007f1a102890 */ /* 0x000fe2000fffe03f */
[----:B------:R-:W-:-:S03]  /*0900*/  PLOP3.LUT P0, PT, PT, PT, UP1, 0x40, 0x0 ;  /* 0x000000000000781c */ /* 0x000fc60003f0e818 */
[----:B------:R-:W-:Y:S02]  /*0910*/  UIMAD.WIDE.U32 UR16, UR16, UR6, URZ ;  /* 0x00000006101072a5 */ /* 0x000fe4000f8e003f */
[----:B---3--:R-:W-:Y:S02]  /*0920*/  UIADD3 UR6, UR8, 0x1, -UR12 ;  /* 0x0000000108067890 */ /* 0x008fe4000fffe80c */
[----:B------:R-:W-:-:S04]  /*0930*/  @UP2 USHF.R.U32.HI UR15, URZ, UR7, UR17 ;  /* 0x000000073f0f2299 */ /* 0x000fc80008011611 */
[----:B------:R-:W-:-:S04]  /*0940*/  UIADD3 UR6, UR6, UR15, URZ ;  /* 0x0000000f06067290 */ /* 0x000fc8000fffe03f */
[----:B------:R-:W-:Y:S01]  /*0950*/  UIADD3 UR4, UR6, UR4, URZ ;  /* 0x0000000406047290 */ /* 0x000fe2000fffe03f */
[----:B------:R-:W-:Y:S05]  /*0960*/  @P0 BRA `(.L_x_237) ;  /* 0x0000012000000947 */ /* 0x000fea0003800000 */
[----:B------:R-:W-:Y:S01]  /*0970*/  ISETP.LT.AND P0, PT, RZ, UR6, PT ;  /* 0x00000006ff007c0c */ /* 0x000fe2000bf01270 */
[----:B------:R-:W-:-:S12]  /*0980*/  UIADD3 UR15, UR6, -0x1, URZ ;  /* 0xffffffff060f7890 */ /* 0x000fd8000fffe03f */
[----:B------:R-:W-:Y:S05]  /*0990*/  @P0 BRA `(.L_x_238) ;  /* 0x0000007000000947 */ /* 0x000fea0003800000 */
[----:B------:R-:W-:Y:S02]  /*09a0*/  UISETP.NE.AND UP0, UPT, UR5, 0x1, UPT ;  /* 0x000000010500788c */ /* 0x000fe4000bf05270 */
[----:B------:R-:W-:-:S03]  /*09b0*/  UIADD3 UR15, -UR6, URZ, URZ ;  /* 0x0000003f060f7290 */ /* 0x000fc6000fffe13f */
[----:B------:R-:W-:Y:S02]  /*09c0*/  ULDC.64 UR6, c[0x0][0x330] ;  /* 0x0000cc0000067ab9 */ /* 0x000fe40000000a00 */
[----:B------:R-:W-:-:S04]  /*09d0*/  UIMAD.WIDE.U32 UR16, UR15, UR6, URZ ;  /* 0x000000060f1072a5 */ /* 0x000fc8000f8e003f */
[----:B------:R-:W-:-:S04]  /*09e0*/  @UP0 USHF.R.U32.HI UR15, URZ, UR7, UR17 ;  /* 0x000000073f0f0299 */ /* 0x000fc80008011611 */
[----:B------:R-:W-:Y:S01]  /*09f0*/  ULOP3.LUT UR15, URZ, UR15, URZ, 0x33, !UPT ;  /* 0x0000000f3f0f7292 */ /* 0x000fe2000f8e333f */
[----:B------:R-:W-:Y:S05]  /*0a00*/  BRA `(.L_x_239) ;  /* 0x0000004000007947 */ /* 0x000fea0003800000 */
.L_x_238:
[----:B------:R-:W-:Y:S02]  /*0a10*/  UISETP.NE.AND UP0, UPT, UR5, 0x1, UPT ;  /* 0x000000010500788c */ /* 0x000fe4000bf05270 */
[----:B------:R-:W-:Y:S02]  /*0a20*/  ULDC.64 UR6, c[0x0][0x330] ;  /* 0x0000cc0000067ab9 */ /* 0x000fe40000000a00 */
[----:B------:R-:W-:-:S07]  /*0a30*/  UIMAD.WIDE.U32 UR16, UR15, UR6, URZ ;  /* 0x000000060f1072a5 */ /* 0x000fce000f8e003f */
[----:B------:R-:W-:Y:S02]  /*0a40*/  @UP0 USHF.R.U32.HI UR15, URZ, UR7, UR17 ;  /* 0x000000073f0f0299 */ /* 0x000fe40008011611 */
.L_x_239:
[----:B------:R-:W-:Y:S02]  /*0a50*/  ULDC UR6, c[0x0][0x32c] ;  /* 0x0000cb0000067ab9 */ /* 0x000fe40000000800 */
[----:B------:R-:W-:-:S04]  /*0a60*/  UIMAD UR6, UR15, UR5, UR6 ;  /* 0x000000050f0672a4 */ /* 0x000fc8000f8e0206 */
[----:B------:R-:W-:-:S04]  /*0a70*/  UISETP.LT.AND UP0, UPT, UR4, UR6, UPT ;  /* 0x000000060400728c */ /* 0x000fc8000bf01270 */
[----:B------:R-:W-:Y:S02]  /*0a80*/  USEL UR4, UR4, UR6, UP0 ;  /* 0x0000000604047287 */ /* 0x000fe40008000000 */
.L_x_237:
[----:B------:R-:W-:Y:S01]  /*0a90*/  UIADD3 UR17, UR8, 0x3f, URZ ;  /* 0x0000003f08117890 */ /* 0x000fe2000fffe03f */
[----:B------:R-:W-:Y:S01]  /*0aa0*/  PLOP3.LUT P0, PT, PT, PT, UP1, 0x40, 0x0 ;  /* 0x000000000000781c */ /* 0x000fe20003f0e818 */
[----:B------:R-:W-:Y:S02]  /*0ab0*/  UIADD3 UR15, UR4, 0x3f, URZ ;  /* 0x0000003f040f7890 */ /* 0x000fe4000fffe03f */
[----:B------:R-:W-:Y:S02]  /*0ac0*/  ULDC.64 UR6, c[0x0][0x2c8] ;  /* 0x0000b20000067ab9 */ /* 0x000fe40000000a00 */
[----:B------:R-:W-:Y:S02]  /*0ad0*/  UIMAD.WIDE.U32 UR22, UR26, UR6, URZ ;  /* 0x000000061a1672a5 */ /* 0x000fe4000f8e003f */
[----:B------:R-:W-:Y:S02]  /*0ae0*/  USHF.R.S32.HI UR16, URZ, 0x1f, UR17 ;  /* 0x0000001f3f107899 */ /* 0x000fe40008011411 */
[----:B------:R-:W-:-:S02]  /*0af0*/  USHF.R.S32.HI UR6, URZ, 0x1f, UR15 ;  /* 0x0000001f3f067899 */ /* 0x000fc4000801140f */
[----:B------:R-:W-:Y:S02]  /*0b00*/  ULEA.HI UR16, UR16, UR17, URZ, 0x6 ;  /* 0x0000001110107291 */ /* 0x000fe4000f8f303f */
[----:B------:R-:W-:Y:S02]  /*0b10*/  ULEA.HI UR6, UR6, UR15, URZ, 0x6 ;  /* 0x0000000f06067291 */ /* 0x000fe4000f8f303f */
[----:B------:R-:W-:Y:S02]  /*0b20*/  UMOV UR4, UR26 ;  /* 0x0000001a00047c82 */ /* 0x000fe40008000000 */
[----:B------:R-:W-:Y:S02]  /*0b30*/  @UP2 USHF.R.U32.HI UR4, URZ, UR7, UR23 ;  /* 0x000000073f042299 */ /* 0x000fe40008011617 */
[----:B------:R-:W-:Y:S02]  /*0b40*/  USHF.R.S32.HI UR16, URZ, 0x6, UR16 ;  /* 0x000000063f107899 */ /* 0x000fe40008011410 */
[----:B------:R-:W-:-:S02]  /*0b50*/  USHF.R.S32.HI UR22, URZ, 0x6, UR6 ;  /* 0x000000063f167899 */ /* 0x000fc40008011406 */
[----:B------:R-:W-:Y:S02]  /*0b60*/  UIADD3 UR23, UR8, -UR12, URZ ;  /* 0x8000000c08177290 */ /* 0x000fe4000fffe03f */
[----:B------:R-:W-:Y:S02]  /*0b70*/  UISETP.LT.AND UP0, UPT, UR16, UR22, UPT ;  /* 0x000000161000728c */ /* 0x000fe4000bf01270 */
[----:B------:R-:W-:Y:S02]  /*0b80*/  UIADD3 UR7, UR23, UR4, URZ ;  /* 0x0000000417077290 */ /* 0x000fe4000fffe03f */
[----:B------:R-:W-:Y:S02]  /*0b90*/  ULDC UR6, c[0x0][0x324] ;  /* 0x0000c90000067ab9 */ /* 0x000fe40000000800 */
[----:B------:R-:W-:Y:S02]  /*0ba0*/  USEL UR22, UR16, UR22, UP0 ;  /* 0x0000001610167287 */ /* 0x000fe40008000000 */
[----:B------:R-:W-:Y:S01]  /*0bb0*/  UIADD3 UR6, UR7, -UR6, URZ ;  /* 0x8000000607067290 */ /* 0x000fe2000fffe03f */
[----:B------:R-:W-:Y:S05]  /*0bc0*/  @P0 BRA `(.L_x_240) ;  /* 0x0000014000000947 */ /* 0x000fea0003800000 */
[----:B------:R-:W-:-:S06]  /*0bd0*/  UISETP.GT.AND UP0, UPT, UR7, -0x1, UPT ;  /* 0xffffffff0700788c */ /* 0x000fcc000bf04270 */
[----:B------:R-:W-:-:S13]  /*0be0*/  PLOP3.LUT P0, PT, PT, PT, UP0, 0x80, 0x0 ;  /* 0x000000000000781c */ /* 0x000fda0003f0f008 */
[----:B------:R-:W-:Y:S05]  /*0bf0*/  @P0 BRA `(.L_x_241) ;  /* 0x0000008000000947 */ /* 0x000fea0003800000 */
        /* <DEDUP_REMOVED lines=8> */
.L_x_241:
[----:B------:R-:W-:-:S03]  /*0c80*/  UISETP.NE.AND UP0, UPT, UR5, 0x1, UPT ;  /* 0x000000010500788c */ /* 0x000fc6000bf05270 */
[----:B------:R-:W-:Y:S02]  /*0c90*/  ULDC.64 UR4, c[0x0][0x330] ;  /* 0x0000cc0000047ab9 */ /* 0x000fe40000000a00 */
[----:B------:R-:W-:-:S07]  /*0ca0*/  UIMAD.WIDE.U32 UR16, UR7, UR4, URZ ;  /* 0x00000004071072a5 */ /* 0x000fce000f8e003f */
[----:B------:R-:W-:Y:S02]  /*0cb0*/  @UP0 UMOV UR15, UR17 ;  /* 0x00000011000f0c82 */ /* 0x000fe40008000000 */
[----:B------:R-:W-:Y:S02]  /*0cc0*/  @UP0 USHF.R.U32.HI UR7, URZ, UR5, UR15 ;  /* 0x000000053f070299 */ /* 0x000fe4000801160f */
.L_x_242:
[----:B------:R-:W-:Y:S02]  /*0cd0*/  ULDC UR4, c[0x0][0x32c] ;  /* 0x0000cb0000047ab9 */ /* 0x000fe40000000800 */
[----:B------:R-:W-:-:S04]  /*0ce0*/  UIMAD UR4, UR7, UR4, URZ ;  /* 0x00000004070472a4 */ /* 0x000fc8000f8e023f */
[----:B------:R-:W-:-:S04]  /*0cf0*/  UISETP.LT.AND UP0, UPT, UR6, UR4, UPT ;  /* 0x000000040600728c */ /* 0x000fc8000bf01270 */
[----:B------:R-:W-:-:S04]  /*0d00*/  USEL UR6, UR6, UR4, !UP0 ;  /* 0x0000000406067287 */ /* 0x000fc8000c000000 */
.L_x_240:
[----:B------:R-:W-:Y:S01]  /*0d10*/  USHF.R.S32.HI UR4, URZ, 0x1f, UR6 ;  /* 0x0000001f3f047899 */ /* 0x000fe20008011406 */
[----:B------:R-:W-:Y:S01]  /*0d20*/  PLOP3.LUT P2, PT, PT, PT, PT, 0x80, 0x0 ;  /* 0x000000000000781c */ /* 0x000fe20003f4f070 */
[----:B------:R-:W-:Y:S01]  /*0d30*/  IMAD.MOV.U32 R3, RZ, RZ, RZ ;  /* 0x000000ffff037224 */ /* 0x000fe200078e00ff */
[----:B------:R-:W-:Y:S01]  /*0d40*/  CS2R R96, SRZ ;  /* 0x0000000000607805 */ /* 0x000fe2000001ff00 */
[----:B------:R-:W-:Y:S01]  /*0d50*/  ULEA.HI UR4, UR4, UR6, URZ, 0x6 ;  /* 0x0000000604047291 */ /* 0x000fe2000f8f303f */
[----:B------:R-:W-:Y:S01]  /*0d60*/  IMAD.MOV.U32 R98, RZ, RZ, RZ ;  /* 0x000000ffff627224 */ /* 0x000fe200078e00ff */
[----:B------:R-:W-:Y:S01]  /*0d70*/  CS2R R94, SRZ ;  /* 0x00000000005e7805 */ /* 0x000fe2000001ff00 */
[----:B------:R-:W-:Y:S01]  /*0d80*/  CS2R R92, SRZ ;  /* 0x00000000005c7805 */ /* 0x000fe2000001ff00 */
[----:B------:R-:W-:Y:S01]  /*0d90*/  USHF.R.S32.HI UR7, URZ, 0x6, UR4 ;  /* 0x000000063f077899 */ /* 0x000fe20008011404 */
[----:B------:R-:W-:Y:S01]  /*0da0*/  CS2R R90, SRZ ;  /* 0x00000000005a7805 */ /* 0x000fe2000001ff00 */
[----:B------:R-:W-:Y:S01]  /*0db0*/  CS2R R88, SRZ ;  /* 0x0000000000587805 */ /* 0x000fe2000001ff00 */
[----:B------:R-:W-:Y:S01]  /*0dc0*/  CS2R R86, SRZ ;  /* 0x0000000000567805 */ /* 0x000fe2000001ff00 */
[----:B------:R-:W-:Y:S01]  /*0dd0*/  UISETP.LT.AND UP0, UPT, URZ, UR7, UPT ;  /* 0x000000073f00728c */ /* 0x000fe2000bf01270 */
[----:B------:R-:W-:Y:S01]  /*0de0*/  CS2R R84, SRZ ;  /* 0x0000000000547805 */ /* 0x000fe2000001ff00 */
[----:B------:R-:W-:Y:S01]  /*0df0*/  CS2R R82, SRZ ;  /* 0x0000000000527805 */ /* 0x000fe2000001ff00 */
[----:B------:R-:W-:Y:S01]  /*0e00*/  CS2R R80, SRZ ;  /* 0x0000000000507805 */ /* 0x000fe2000001ff00 */
[----:B------:R-:W-:Y:S01]  /*0e10*/  USEL UR7, URZ, UR7, !UP0 ;  /* 0x000000073f077287 */ /* 0x000fe2000c000000 */
[----:B------:R-:W-:Y:S01]  /*0e20*/  MOV R79, RZ ;  /* 0x000000ff004f7202 */ /* 0x000fe20000000f00 */
[----:B------:R-:W-:Y:S01]  /*0e30*/  IMAD.MOV.U32 R4, RZ, RZ, RZ ;  /* 0x000000ffff047224 */ /* 0x000fe200078e00ff */
        /* <DEDUP_REMOVED lines=49> */
[----:B------:R-:W-:Y:S01]  /*1150*/  SHF.R.S32.HI R81, RZ, 0x1f, R78 ;  /* 0x0000001fff517819 */ /* 0x000fe2000001144e */
[----:B------:R-:W-:Y:S02]  /*1160*/  USHF.R.S32.HI UR6, URZ, 0x1f, UR9 ;  /* 0x0000001f3f067899 */ /* 0x000fe40008011409 */
[----:B------:R-:W-:Y:S01]  /*1170*/  ULDC.64 UR4, c[0x0][0x178] ;  /* 0x00005e0000047ab9 */ /* 0x000fe20000000a00 */
[----:B------:R1:W2:Y:S01]  /*1180*/  @P2 LDG.E R3, [R2.64] ;  /* 0x0000001402032981 */ /* 0x0002a2000c1e1900 */
[-C--:B------:R-:W-:Y:S01]  /*1190*/  LEA.HI R40, R81, R78.reuse, RZ, 0x3 ;  /* 0x0000004e51287211 */ /* 0x080fe200078f18ff */
[----:B------:R-:W-:Y:S01]  /*11a0*/  UIMAD UR6, UR6, UR4, URZ ;  /* 0x00000004060672a4 */ /* 0x000fe2000f8e023f */
[----:B------:R-:W-:Y:S01]  /*11b0*/  PLOP3.LUT P1, PT, PT, PT, UP2, 0x80, 0x0 ;  /* 0x000000000000781c */ /* 0x000fe20003f2f028 */
[----:B------:R-:W-:Y:S01]  /*11c0*/  UIMAD.WIDE.U32 UR14, UR9, UR4, URZ ;  /* 0x00000004090e72a5 */ /* 0x000fe2000f8e003f */
[----:B------:R-:W-:Y:S01]  /*11d0*/  LOP3.LUT R5, R40, 0xfffffff8, RZ, 0xc0, !PT ;  /* 0xfffffff828057812 */ /* 0x000fe200078ec0ff */
[----:B------:R-:W-:Y:S01]  /*11e0*/  UIMAD UR6, UR9, UR5, UR6 ;  /* 0x00000005090672a4 */ /* 0x000fe2000f8e0206 */
[----:B------:R-:W-:Y:S01]  /*11f0*/  SHF.R.S32.HI R40, RZ, 0x3, R40 ;  /* 0x00000003ff287819 */ /* 0x000fe20000011428 */
[----:B------:R-:W-:Y:S01]  /*1200*/  USHF.R.S32.HI UR9, URZ, 0x1f, UR13 ;  /* 0x0000001f3f097899 */ /* 0x000fe2000801140d */
[----:B------:R-:W-:Y:S01]  /*1210*/  PLOP3.LUT P0, PT, PT, PT, UP2, 0x80, 0x0 ;  /* 0x000000000000781c */ /* 0x000fe20003f0f028 */
[----:B------:R-:W-:Y:S01]  /*1220*/  IMAD.IADD R0, R78, 0x1, -R5 ;  /* 0x000000014e007824 */ /* 0x000fe200078e0a05 */
[----:B------:R-:W-:Y:S01]  /*1230*/  ULDC.64 UR4, c[0x0][0x1b8] ;  /* 0x00006e0000047ab9 */ /* 0x000fe20000000a00 */
[----:B------:R-:W-:Y:S01]  /*1240*/  IMAD.SHL.U32 R199, R40, 0x40, RZ ;  /* 0x0000004028c77824 */ /* 0x000fe200078e00ff */
[----:B------:R-:W-:Y:S01]  /*1250*/  UIADD3 UR15, UR15, UR6, URZ ;  /* 0x000000060f0f7290 */ /* 0x000fe2000fffe03f */
[C---:B------:R-:W-:Y:S01]  /*1260*/  IMAD R202, R0.reuse, 0x20, R40 ;  /* 0x0000002000ca7824 */ /* 0x040fe200078e0228 */
[----:B------:R-:W-:Y:S01]  /*1270*/  UIMAD UR6, UR18, UR4, URZ ;  /* 0x00000004120672a4 */ /* 0x000fe2000f8e023f */
[----:B------:R-:W-:Y:S01]  /*1280*/  IMAD.SHL.U32 R210, R0, 0x8, RZ ;  /* 0x0000000800d27824 */ /* 0x000fe200078e00ff */
[----:B------:R-:W-:Y:S01]  /*1290*/  USEL UR9, UR9, URZ, !UP3 ;  /* 0x0000003f09097287 */ /* 0x000fe2000d800000 */
[----:B------:R-:W-:Y:S01]  /*12a0*/  LOP3.LUT R199, R199, 0x1c0, RZ, 0xc0, !PT ;  /* 0x000001c0c7c77812 */ /* 0x000fe200078ec0ff */
[----:B------:R-:W-:Y:S01]  /*12b0*/  UIMAD UR6, UR10, UR5, UR6 ;  /* 0x000000050a0672a4 */ /* 0x000fe2000f8e0206 */
[----:B------:R-:W-:Y:S01]  /*12c0*/  LEA.HI R12, R81, R78, RZ, 0x6 ;  /* 0x0000004e510c7211 */ /* 0x000fe200078f30ff */
[----:B------:R-:W-:Y:S01]  /*12d0*/  UIMAD.WIDE.U32 UR16, UR10, UR4, UR14 ;  /* 0x000000040a1072a5 */ /* 0x000fe2000f8e000e */
[----:B------:R-:W-:Y:S01]  /*12e0*/  ISETP.GE.AND P4, PT, R210, c[0x0][0x198], PT ;  /* 0x00006600d2007a0c */ /* 0x000fe20003f86270 */
[----:B------:R-:W-:Y:S01]  /*12f0*/  USEL UR14, UR13, URZ, !UP3 ;  /* 0x0000003f0d0e7287 */ /* 0x000fe2000d800000 */
[----:B------:R-:W-:Y:S01]  /*1300*/  BSSY B0, `(.L_x_244) ;  /* 0x0000048000007945 */ /* 0x000fe20003800000 */
[----:B-1----:R-:W-:Y:S01]  /*1310*/  IADD3 R2, R202, UR26, RZ ;  /* 0x0000001aca027c10 */ /* 0x002fe2000fffe0ff */
[----:B------:R-:W-:Y:S01]  /*1320*/  ULDC.64 UR4, c[0x0][0x1c0] ;  /* 0x0000700000047ab9 */ /* 0x000fe20000000a00 */
[----:B------:R-:W-:Y:S01]  /*1330*/  IMAD.SHL.U32 R12, R12, 0x8, RZ ;  /* 0x000000080c0c7824 */ /* 0x000fe200078e00ff */
[----:B------:R-:W-:-:S02]  /*1340*/  UIMAD UR9, UR9, UR4, URZ ;  /* 0x00000004090972a4 */ /* 0x000fc4000f8e023f */
[----:B------:R-:W-:Y:S01]  /*1350*/  @P1 IMAD.HI.U32 R4, R2, c[0x0][0x2c8], RZ ;  /* 0x0000b20002041a27 */ /* 0x000fe200078e00ff */
[----:B------:R-:W-:Y:S02]  /*1360*/  UIADD3 UR17, UR17, UR6, URZ ;  /* 0x0000000611117290 */ /* 0x000fe4000fffe03f */
[----:B------:R-:W-:Y:S01]  /*1370*/  UIMAD UR5, UR14, UR5, UR9 ;  /* 0x000000050e0572a4 */ /* 0x000fe2000f8e0209 */
[----:B------:R-:W-:Y:S01]  /*1380*/  IMAD.MOV.U32 R7, RZ, RZ, R2 ;  /* 0x000000ffff077224 */ /* 0x000fe200078e0002 */
[----:B------:R-:W-:Y:S01]  /*1390*/  @P0 SHF.R.U32.HI R7, RZ, c[0x0][0x2cc], R4 ;  /* 0x0000b300ff070a19 */ /* 0x000fe20000011604 */
[----:B------:R-:W-:-:S03]  /*13a0*/  UIMAD.WIDE.U32 UR14, UR14, UR4, UR16 ;  /* 0x000000040e0e72a5 */ /* 0x000fc6000f8e0010 */
[--C-:B------:R-:W-:Y:S01]  /*13b0*/  SHF.R.S32.HI R4, RZ, 0x1f, R7.reuse ;  /* 0x0000001fff047819 */ /* 0x100fe20000011407 */
[----:B------:R-:W-:Y:S01]  /*13c0*/  IMAD.MOV R5, RZ, RZ, -R7 ;  /* 0x000000ffff057224 */ /* 0x000fe200078e0a07 */
[----:B------:R-:W-:Y:S01]  /*13d0*/  UIADD3 UR5, UR15, UR5, URZ ;  /* 0x000000050f057290 */ /* 0x000fe2000fffe03f */
[----:B------:R-:W-:Y:S01]  /*13e0*/  IMAD.U32 R9, RZ, RZ, UR15 ;  /* 0x0000000fff097e24 */ /* 0x000fe2000f8e00ff */
[----:B------:R-:W-:Y:S01]  /*13f0*/  ULDC UR4, c[0x0][0x2c4] ;  /* 0x0000b10000047ab9 */ /* 0x000fe20000000800 */
[----:B------:R-:W-:Y:S01]  /*1400*/  IMAD R5, R5, c[0x0][0x2c4], R2 ;  /* 0x0000b10005057a24 */ /* 0x000fe200078e0202 */
[----:B------:R-:W-:Y:S01]  /*1410*/  UIMAD UR4, UR12, UR4, URZ ;  /* 0x000000040c0472a4 */ /* 0x000fe2000f8e023f */
[----:B------:R-:W-:Y:S02]  /*1420*/  IMAD.U32 R8, RZ, RZ, UR14 ;  /* 0x0000000eff087e24 */ /* 0x000fe4000f8e00ff */
[----:B------:R-:W-:Y:S01]  /*1430*/  IMAD.U32 R9, RZ, RZ, UR5 ;  /* 0x00000005ff097e24 */ /* 0x000fe2000f8e00ff */
[----:B------:R-:W-:Y:S01]  /*1440*/  SHF.R.S32.HI R2, RZ, 0x1f, R5 ;  /* 0x0000001fff027819 */ /* 0x000fe20000011405 */
[----:B------:R-:W-:-:S02]  /*1450*/  IMAD R4, R4, c[0x0][0x1b0], RZ ;  /* 0x00006c0004047a24 */ /* 0x000fc400078e02ff */
[----:B------:R-:W-:-:S04]  /*1460*/  IMAD.WIDE.U32 R8, R7, c[0x0][0x1b0], R8 ;  /* 0x00006c0007087a25 */ /* 0x000fc800078e0008 */
[----:B------:R-:W-:Y:S01]  /*1470*/  IMAD R4, R7, c[0x0][0x1b4], R4 ;  /* 0x00006d0007047a24 */ /* 0x000fe200078e0204 */
[----:B------:R-:W-:Y:S01]  /*1480*/  LEA.HI R7, R81, R78, RZ, 0x4 ;  /* 0x0000004e51077211 */ /* 0x000fe200078f20ff */
[----:B------:R-:W-:Y:S02]  /*1490*/  IMAD R2, R2, c[0x0][0x1a8], RZ ;  /* 0x00006a0002027a24 */ /* 0x000fe400078e02ff */
[----:B------:R-:W-:Y:S02]  /*14a0*/  IMAD.IADD R9, R9, 0x1, R4 ;  /* 0x0000000109097824 */ /* 0x000fe400078e0204 */
[C---:B------:R-:W-:Y:S02]  /*14b0*/  IMAD R11, R5.reuse, c[0x0][0x1ac], R2 ;  /* 0x00006b00050b7a24 */ /* 0x040fe400078e0202 */
[----:B------:R-:W-:Y:S01]  /*14c0*/  IMAD.WIDE.U32 R4, R5, c[0x0][0x1a8], R8 ;  /* 0x00006a0005047a25 */ /* 0x000fe200078e0008 */
[----:B------:R-:W-:Y:S02]  /*14d0*/  LOP3.LUT R9, R7, 0xfffffff0, RZ, 0xc0, !PT ;  /* 0xfffffff007097812 */ /* 0x000fe400078ec0ff */
[----:B------:R-:W-:Y:S01]  /*14e0*/  IADD3 R8, R40, UR26, RZ ;  /* 0x0000001a28087c10 */ /* 0x000fe2000fffe0ff */
[----:B------:R-:W-:Y:S01]  /*14f0*/  IMAD.IADD R10, R5, 0x1, R11 ;  /* 0x00000001050a7824 */ /* 0x000fe200078e020b */
[----:B------:R-:W-:Y:S01]  /*1500*/  LEA R14, P0, R4, c[0x0][0x160], 0x1 ;  /* 0x00005800040e7a11 */ /* 0x000fe200078008ff */
[----:B------:R-:W-:Y:S01]  /*1510*/  IMAD.IADD R2, R78, 0x1, -R9 ;  /* 0x000000014e027824 */ /* 0x000fe200078e0a09 */
[----:B------:R-:W-:-:S02]  /*1520*/  ISETP.GE.AND P5, PT, R8, UR4, PT ;  /* 0x0000000408007c0c */ /* 0x000fc4000bfa6270 */
[----:B------:R-:W-:Y:S01]  /*1530*/  LEA.HI.X R10, R4, c[0x0][0x164], R10, 0x1, P0 ;  /* 0x00005900040a7a11 */ /* 0x000fe200000f0c0a */
[----:B------:R1:W3:Y:S01]  /*1540*/  SHFL.IDX PT, R16, R14, RZ, 0x181f ;  /* 0x00181fff0e107589 */ /* 0x0002e200000e0000 */
[----:B------:R-:W-:Y:S02]  /*1550*/  SHF.R.S32.HI R5, RZ, 0x1f, R2 ;  /* 0x0000001fff057819 */ /* 0x000fe40000011402 */
[----:B------:R-:W-:Y:S01]  /*1560*/  SHF.R.U32.HI R4, RZ, 0x3, R199 ;  /* 0x00000003ff047819 */ /* 0x000fe200000116c7 */
[----:B------:R1:W4:Y:S01]  /*1570*/  SHFL.IDX PT, R17, R10, RZ, 0x181f ;  /* 0x00181fff0a117589 */ /* 0x00032200000e0000 */
[----:B------:R-:W-:Y:S02]  /*1580*/  LEA.HI R6, R5, R2, RZ, 0x3 ;  /* 0x0000000205067211 */ /* 0x000fe400078f18ff */
[----:B------:R-:W-:Y:S02]  /*1590*/  LOP3.LUT R199, R199, 0x38, R210, 0xf8, !PT ;  /* 0x00000038c7c77812 */ /* 0x000fe400078ef8d2 */
[----:B------:R-:W-:-:S02]  /*15a0*/  LOP3.LUT R9, R6, 0xfffffff8, RZ, 0xc0, !PT ;  /* 0xfffffff806097812 */ /* 0x000fc400078ec0ff */
[----:B------:R-:W-:Y:S02]  /*15b0*/  LOP3.LUT R199, R199, R4, RZ, 0x3c, !PT ;  /* 0x00000004c7c77212 */ /* 0x000fe400078e3cff */
[----:B------:R-:W-:Y:S01]  /*15c0*/  IADD3 R5, R210, 0x40, RZ ;  /* 0x00000040d2057810 */ /* 0x000fe20007ffe0ff */
[----:B------:R-:W-:Y:S01]  /*15d0*/  IMAD.IADD R9, R2, 0x1, -R9 ;  /* 0x0000000102097824 */ /* 0x000fe200078e0a09 */
[----:B------:R-:W-:Y:S01]  /*15e0*/  IADD3 R4, R210, 0x80, RZ ;  /* 0x00000080d2047810 */ /* 0x000fe20007ffe0ff */
[----:B------:R-:W-:Y:S01]  /*15f0*/  IMAD.MOV.U32 R2, RZ, RZ, 0x10 ;  /* 0x00000010ff027424 */ /* 0x000fe200078e00ff */
[----:B------:R-:W-:Y:S02]  /*1600*/  ISETP.GE.AND P3, PT, R5, c[0x0][0x198], PT ;  /* 0x0000660005007a0c */ /* 0x000fe40003f66270 */
[----:B------:R-:W-:Y:S02]  /*1610*/  ISETP.GE.AND P0, PT, R4, c[0x0][0x198], PT ;  /* 0x0000660004007a0c */ /* 0x000fe40003f06270 */
[----:B------:R-:W-:Y:S01]  /*1620*/  LOP3.LUT R199, R199, 0xfffffe00, R12, 0xf8, !PT ;  /* 0xfffffe00c7c77812 */ /* 0x000fe200078ef80c */
[----:B--2---:R2:W5:Y:S01]  /*1630*/  @P2 R2UR UR9, R3 ;  /* 0x00000000030923c2 */ /* 0x00456200000e0000 */
[----:B------:R-:W-:Y:S01]  /*1640*/  R2P PR, R9, 0x6 ;  /* 0x0000000609007804 */ /* 0x000fe20000000000 */
[----:B-----5:R-:W-:-:S04]  /*1650*/  @!UP0 UMOV UR9, UR13 ;  /* 0x0000000d00098c82 */ /* 0x020fc80008000000 */
[----:B------:R-:W-:Y:S01]  /*1660*/  SEL R2, R2, 0xfffffff0, !P1 ;  /* 0xfffffff002027807 */ /* 0x000fe20004800000 */
[----:B--2---:R-:W-:-:S05]  /*1670*/  IMAD.MOV.U32 R3, RZ, RZ, 0x20 ;  /* 0x00000020ff037424 */ /* 0x004fca00078e00ff */
[----:B------:R-:W-:Y:S01]  /*1680*/  SEL R3, R3, 0xffffffe0, !P2 ;  /* 0xffffffe003037807 */ /* 0x000fe20005000000 */
[----:B------:R-:W-:Y:S05]  /*1690*/  @P5 BRA `(.L_x_245) ;  /* 0x000000e000005947 */ /* 0x000fea0003800000 */
[----:B-1-34-:R-:W-:Y:S01]  /*16a0*/  SHF.R.S32.HI R12, RZ, 0x1f, R5 ;  /* 0x0000001fff0c7819 */ /* 0x01afe20000011405 */
[----:B------:R-:W-:Y:S01]  /*16b0*/  IMAD.SHL.U32 R13, R199, 0x2, RZ ;  /* 0x00000002c70d7824 */ /* 0x000fe200078e00ff */
[----:B------:R-:W-:Y:S01]  /*16c0*/  SHF.R.S32.HI R11, RZ, 0x1f, R4 ;  /* 0x0000001fff0b7819 */ /* 0x000fe20000011404 */
[----:B------:R-:W-:Y:S01]  /*16d0*/  IMAD.WIDE R18, R210, 0x2, R16 ;  /* 0x00000002d2127825 */ /* 0x000fe200078e0210 */
[----:B------:R-:W-:Y:S02]  /*16e0*/  LEA.HI R12, R12, R5, RZ, 0x3 ;  /* 0x000000050c0c7211 */ /* 0x000fe400078f18ff */
[----:B------:R-:W-:Y:S02]  /*16f0*/  LEA.HI R11, R11, R4, RZ, 0x3 ;  /* 0x000000040b0b7211 */ /* 0x000fe400078f18ff */
[----:B------:R-:W-:Y:S01]  /*1700*/  LOP3.LUT R12, R12, 0xfffffff8, RZ, 0xc0, !PT ;  /* 0xfffffff80c0c7812 */ /* 0x000fe200078ec0ff */
[----:B------:R-:W-:Y:S01]  /*1710*/  @!PT LDS RZ, [RZ] ;  /* 0x00000000fffff984 */ /* 0x000fe20000000800 */
[----:B------:R1:W-:Y:S01]  /*1720*/  LDGSTS.E.BYPASS.LTC128B.128 [R13+0xc100], [R18.64], !P4 ;  /* 0x0c100000120d7fae */ /* 0x0003e2000e101d54 */
[----:B------:R-:W-:-:S03]  /*1730*/  LOP3.LUT R11, R11, 0xfffffff8, RZ, 0xc0, !PT ;  /* 0xfffffff80b0b7812 */ /* 0x000fc600078ec0ff */
[----:B------:R-:W-:-:S04]  /*1740*/  IMAD.WIDE R20, R12, 0x2, R16 ;  /* 0x000000020c147825 */ /* 0x000fc800078e0210 */
[----:B------:R-:W-:Y:S01]  /*1750*/  IMAD.WIDE R16, R11, 0x2, R16 ;  /* 0x000000020b107825 */ /* 0x000fe200078e0210 */
[----:B------:R1:W-:Y:S04]  /*1760*/  LDGSTS.E.BYPASS.LTC128B.128 [R13+0x10100], [R20.64], !P3 ;  /* 0x10100000140d7fae */ /* 0x0003e8000d901d54 */
[----:B------:R1:W-:Y:S02]  /*1770*/  LDGSTS.E.BYPASS.LTC128B.128 [R13+0x14100], [R16.64], !P0 ;  /* 0x14100000100d7fae */ /* 0x0003e4000c101d54 */
.L_x_245:
[----:B-1-34-:R-:W-:Y:S05]  /*1780*/  BSYNC B0 ;  /* 0x0000000000007941 */ /* 0x01afea0003800000 */
.L_x_244:
[----:B------:R-:W-:Y:S01]  /*1790*/  IADD3 R11, R8, 0x20, RZ ;  /* 0x00000020080b7810 */ /* 0x000fe20007ffe0ff */
[----:B------:R1:W2:Y:S01]  /*17a0*/  SHFL.IDX PT, R17, R10, 0x1, 0x181f ;  /* 0x00381f000a117f89 */ /* 0x0002a200000e0000 */
[----:B------:R-:W-:Y:S02]  /*17b0*/  BSSY B0, `(.L_x_246) ;  /* 0x0000012000007945 */ /* 0x000fe40003800000 */
[----:B------:R-:W-:Y:S01]  /*17c0*/  ISETP.GE.AND P1, PT, R11, UR4, PT ;  /* 0x000000040b007c0c */ /* 0x000fe2000bf26270 */
[----:B------:R1:W3:-:S12]  /*17d0*/  SHFL.IDX PT, R16, R14, 0x1, 0x181f ;  /* 0x00381f000e107f89 */ /* 0x0002d800000e0000 */
[----:B------:R-:W-:Y:S05]  /*17e0*/  @P1 BRA `(.L_x_247) ;  /* 0x000000e000001947 */ /* 0x000fea0003800000 */
[----:B------:R-:W-:Y:S01]  /*17f0*/  SHF.R.S32.HI R12, RZ, 0x1f, R5 ;  /* 0x0000001fff0c7819 */ /* 0x000fe20000011405 */
[----:B------:R-:W-:Y:S01]  /*1800*/  IMAD.SHL.U32 R13, R199, 0x2, RZ ;  /* 0x00000002c70d7824 */ /* 0x000fe200078e00ff */
[----:B------:R-:W-:Y:S01]  /*1810*/  SHF.R.S32.HI R11, RZ, 0x1f, R4 ;  /* 0x0000001fff0b7819 */ /* 0x000fe20000011404 */
[----:B--23--:R-:W-:Y:S01]  /*1820*/  IMAD.WIDE R18, R210, 0x2, R16 ;  /* 0x00000002d2127825 */ /* 0x00cfe200078e0210 */
        /* <DEDUP_REMOVED lines=10> */
.L_x_247:
[----:B------:R-:W-:Y:S05]  /*18d0*/  BSYNC B0 ;  /* 0x0000000000007941 */ /* 0x000fea0003800000 */
.L_x_246:
[----:B------:R-:W-:Y:S01]  /*18e0*/  IADD3 R11, R8, 0x40, RZ ;  /* 0x00000040080b7810 */ /* 0x000fe20007ffe0ff */
[----:B--2---:R2:W4:Y:S01]  /*18f0*/  SHFL.IDX PT, R17, R10, 0x2, 0x181f ;  /* 0x00581f000a117f89 */ /* 0x00452200000e0000 */
[----:B------:R-:W-:Y:S02]  /*1900*/  BSSY B0, `(.L_x_248) ;  /* 0x0000012000007945 */ /* 0x000fe40003800000 */
[----:B------:R-:W-:Y:S01]  /*1910*/  ISETP.GE.AND P1, PT, R11, UR4, PT ;  /* 0x000000040b007c0c */ /* 0x000fe2000bf26270 */
[----:B---3--:R2:W3:-:S12]  /*1920*/  SHFL.IDX PT, R16, R14, 0x2, 0x181f ;  /* 0x00581f000e107f89 */ /* 0x0084d800000e0000 */
[----:B------:R-:W-:Y:S05]  /*1930*/  @P1 BRA `(.L_x_249) ;  /* 0x000000e000001947 */ /* 0x000fea0003800000 */
[----:B------:R-:W-:Y:S01]  /*1940*/  SHF.R.S32.HI R12, RZ, 0x1f, R5 ;  /* 0x0000001fff0c7819 */ /* 0x000fe20000011405 */
[----:B------:R-:W-:Y:S01]  /*1950*/  IMAD.SHL.U32 R13, R199, 0x2, RZ ;  /* 0x00000002c70d7824 */ /* 0x000fe200078e00ff */
[----:B------:R-:W-:Y:S01]  /*1960*/  SHF.R.S32.HI R11, RZ, 0x1f, R4 ;  /* 0x0000001fff0b7819 */ /* 0x000fe20000011404 */
[----:B---34-:R-:W-:Y:S01]  /*1970*/  IMAD.WIDE R18, R210, 0x2, R16 ;  /* 0x00000002d2127825 */ /* 0x018fe200078e0210 */
        /* <DEDUP_REMOVED lines=10> */
.L_x_249:
[----:B------:R-:W-:Y:S05]  /*1a20*/  BSYNC B0 ;  /* 0x0000000000007941 */ /* 0x000fea0003800000 */
.L_x_248:
[----:B------:R-:W-:Y:S01]  /*1a30*/  UIADD3 UR28, UR22, -0x1, URZ ;  /* 0xffffffff161c7890 */ /* 0x000fe2000fffe03f */
[----:B------:R-:W-:Y:S01]  /*1a40*/  IMAD.MOV.U32 R11, RZ, RZ, c[0x0][0x2b8] ;  /* 0x0000ae00ff0b7624 */ /* 0x000fe200078e00ff */
[----:B---3--:R-:W-:Y:S01]  /*1a50*/  SHFL.IDX PT, R18, R14, 0x3, 0x181f ;  /* 0x00781f000e127f89 */ /* 0x008fe200000e0000 */
[----:B------:R-:W-:Y:S01]  /*1a60*/  SHF.R.S32.HI R12, RZ, 0x1f, R5 ;  /* 0x0000001fff0c7819 */ /* 0x000fe20000011405 */
[----:B------:R-:W-:Y:S01]  /*1a70*/  USHF.L.U32 UR19, UR28, 0x6, URZ ;  /* 0x000000061c137899 */ /* 0x000fe2000800063f */
[----:B------:R-:W-:Y:S01]  /*1a80*/  IMAD.SHL.U32 R199, R199, 0x2, RZ ;  /* 0x00000002c7c77824 */ /* 0x000fe200078e00ff */
[----:B------:R-:W-:Y:S01]  /*1a90*/  ISETP.NE.AND P2, PT, R11, 0x1, PT ;  /* 0x000000010b00780c */ /* 0x000fe20003f45270 */
[----:B------:R-:W3:Y:S01]  /*1aa0*/  SHFL.IDX PT, R19, R10, 0x3, 0x181f ;  /* 0x00781f000a137f89 */ /* 0x000ee200000e0000 */
[----:B------:R-:W-:Y:S01]  /*1ab0*/  IADD3 R11, R8, 0x60, RZ ;  /* 0x00000060080b7810 */ /* 0x000fe20007ffe0ff */
[----:B------:R-:W-:Y:S01]  /*1ac0*/  USHF.R.S32.HI UR6, URZ, 0x1f, UR9 ;  /* 0x0000001f3f067899 */ /* 0x000fe20008011409 */
[----:B------:R-:W-:Y:S01]  /*1ad0*/  IADD3 R8, R202, UR19, RZ ;  /* 0x00000013ca087c10 */ /* 0x000fe2000fffe0ff */
[----:B------:R-:W-:Y:S01]  /*1ae0*/  IMAD.MOV.U32 R200, RZ, RZ, RZ ;  /* 0x000000ffffc87224 */ /* 0x000fe200078e00ff */
[----:B------:R-:W-:Y:S01]  /*1af0*/  ISETP.GE.AND P5, PT, R11, UR4, PT ;  /* 0x000000040b007c0c */ /* 0x000fe2000bfa6270 */
[----:B------:R-:W-:Y:S01]  /*1b00*/  ULDC.64 UR4, c[0x0][0x2b0] ;  /* 0x0000ac0000047ab9 */ /* 0x000fe20000000a00 */
[C---:B------:R-:W-:Y:S01]  /*1b10*/  IADD3 R201, R8.reuse, UR11, RZ ;  /* 0x0000000b08c97c10 */ /* 0x040fe2000fffe0ff */
[----:B------:R-:W-:Y:S01]  /*1b20*/  UIMAD UR6, UR6, UR4, URZ ;  /* 0x00000004060672a4 */ /* 0x000fe2000f8e023f */
[----:B------:R-:W-:Y:S01]  /*1b30*/  ISETP.GE.AND P6, PT, R8, UR8, PT ;  /* 0x0000000808007c0c */ /* 0x000fe2000bfc6270 */
[----:B------:R-:W-:Y:S01]  /*1b40*/  UIMAD.WIDE.U32 UR14, UR9, UR4, URZ ;  /* 0x00000004090e72a5 */ /* 0x000fe2000f8e003f */
[----:B------:R-:W-:Y:S01]  /*1b50*/  LEA.HI R209, R12, R5, RZ, 0x3 ;  /* 0x000000050cd17211 */ /* 0x000fe200078f18ff */
[----:B------:R-:W-:Y:S01]  /*1b60*/  @P2 IMAD.HI.U32 R11, R201, c[0x0][0x2bc], RZ ;  /* 0x0000af00c90b2a27 */ /* 0x000fe200078e00ff */
[----:B------:R-:W-:Y:S01]  /*1b70*/  ISETP.GT.OR P6, PT, R202, 0x3f, P6 ;  /* 0x0000003fca00780c */ /* 0x000fe200037c4670 */
[----:B------:R-:W-:Y:S01]  /*1b80*/  UIMAD UR6, UR9, UR5, UR6 ;  /* 0x00000005090672a4 */ /* 0x000fe2000f8e0206 */
[----:B------:R-:W-:Y:S01]  /*1b90*/  LOP3.LUT R209, R209, 0xfffffff8, RZ, 0xc0, !PT ;  /* 0xfffffff8d1d17812 */ /* 0x000fe200078ec0ff */
[----:B------:R-:W-:Y:S01]  /*1ba0*/  IMAD.MOV.U32 R8, RZ, RZ, R201 ;  /* 0x000000ffff087224 */ /* 0x000fe200078e00c9 */
[----:B------:R-:W-:Y:S01]  /*1bb0*/  @P2 SHF.R.U32.HI R8, RZ, c[0x0][0x2c0], R11 ;  /* 0x0000b000ff082a19 */ /* 0x000fe2000001160b */
[----:B------:R-:W-:Y:S01]  /*1bc0*/  UIADD3 UR6, UR15, UR6, URZ ;  /* 0x000000060f067290 */ /* 0x000fe2000fffe03f */
[----:B------:R-:W-:Y:S01]  /*1bd0*/  SHF.R.S32.HI R11, RZ, 0x1f, R4 ;  /* 0x0000001fff0b7819 */ /* 0x000fe20000011404 */
[----:B------:R-:W-:-:S03]  /*1be0*/  ULDC.64 UR4, c[0x0][0x1e8] ;  /* 0x00007a0000047ab9 */ /* 0x000fc60000000a00 */
[----:B------:R-:W-:Y:S01]  /*1bf0*/  LEA.HI R208, R11, R4, RZ, 0x3 ;  /* 0x000000040bd07211 */ /* 0x000fe200078f18ff */
[--C-:B-123--:R-:W-:Y:S02]  /*1c00*/  @!P5 IMAD.WIDE R14, R210, 0x2, R18.reuse ;  /* 0x00000002d20ed825 */ /* 0x10efe400078e0212 */
[----:B------:R-:W-:Y:S02]  /*1c10*/  @!P6 IADD3 R12, P1, R8, UR14, RZ ;  /* 0x0000000e080cec10 */ /* 0x000fe4000ff3e0ff */
[----:B------:R-:W-:Y:S01]  /*1c20*/  LOP3.LUT R208, R208, 0xfffffff8, RZ, 0xc0, !PT ;  /* 0xfffffff8d0d07812 */ /* 0x000fe200078ec0ff */
[--C-:B----4-:R-:W-:Y:S01]  /*1c30*/  @!P5 IMAD.WIDE R16, R209, 0x2, R18.reuse ;  /* 0x00000002d110d825 */ /* 0x110fe200078e0212 */
[----:B------:R-:W-:Y:S01]  /*1c40*/  @!PT LDS RZ, [RZ] ;  /* 0x00000000fffff984 */ /* 0x000fe20000000800 */
[----:B------:R1:W-:Y:S01]  /*1c50*/  @!P5 LDGSTS.E.BYPASS.LTC128B.128 [R199+0xf100], [R14.64], !P4 ;  /* 0x0f1000000ec7dfae */ /* 0x0003e2000e101d54 */
[----:B------:R-:W-:Y:S02]  /*1c60*/  @!P6 LEA.HI.X.SX32 R11, R8, UR6, 0x1, P1 ;  /* 0x00000006080bec11 */ /* 0x000fe400088f0eff */
[----:B------:R-:W-:Y:S01]  /*1c70*/  @!P5 IMAD.WIDE R18, R208, 0x2, R18 ;  /* 0x00000002d012d825 */ /* 0x000fe200078e0212 */
[----:B------:R2:W-:Y:S01]  /*1c80*/  @!P5 LDGSTS.E.BYPASS.LTC128B.128 [R199+0x13100], [R16.64], !P3 ;  /* 0x1310000010c7dfae */ /* 0x0005e2000d901d54 */
[----:B------:R-:W-:-:S03]  /*1c90*/  @!P6 LEA R10, P1, R12, c[0x0][0x2a0], 0x2 ;  /* 0x0000a8000c0aea11 */ /* 0x000fc600078210ff */
[----:B------:R3:W-:Y:S01]  /*1ca0*/  @!P5 LDGSTS.E.BYPASS.LTC128B.128 [R199+0x17100], [R18.64], !P0 ;  /* 0x1710000012c7dfae */ /* 0x0007e2000c101d54 */
[----:B------:R-:W-:-:S03]  /*1cb0*/  @!P6 LEA.HI.X R11, R12, c[0x0][0x2a4], R11, 0x2, P1 ;  /* 0x0000a9000c0bea11 */ /* 0x000fc600008f140b */
[----:B------:R-:W0:Y:S04]  /*1cc0*/  LDGDEPBAR ;  /* 0x00000000000079af */ /* 0x000e280000000000 */
[----:B------:R-:W-:Y:S06]  /*1cd0*/  BAR.SYNC.DEFER_BLOCKING 0x0 ;  /* 0x0000000000007b1d */ /* 0x000fec0000010000 */
[----:B------:R4:W5:Y:S01]  /*1ce0*/  @!P6 LDG.E R200, [R10.64] ;  /* 0x000000140ac8e981 */ /* 0x000962000c1e1900 */
[----:B------:R-:W-:Y:S01]  /*1cf0*/  IMAD.MOV R8, RZ, RZ, -R8 ;  /* 0x000000ffff087224 */ /* 0x000fe200078e0a08 */
[----:B------:R-:W-:Y:S01]  /*1d00*/  UIMAD UR9, UR18, UR4, URZ ;  /* 0x00000004120972a4 */ /* 0x000fe2000f8e023f */
[----:B-1----:R-:W-:Y:S01]  /*1d10*/  IMAD.SHL.U32 R15, R0, 0x40, RZ ;  /* 0x00000040000f7824 */ /* 0x002fe200078e00ff */
[----:B------:R-:W-:Y:S01]  /*1d20*/  UIMAD.WIDE.U32 UR16, UR10, UR4, URZ ;  /* 0x000000040a1072a5 */ /* 0x000fe2000f8e003f */
[----:B------:R-:W-:Y:S01]  /*1d30*/  IMAD R201, R8, c[0x0][0x2b8], R201 ;  /* 0x0000ae0008c97a24 */ /* 0x000fe200078e02c9 */
[----:B------:R-:W-:Y:S01]  /*1d40*/  UIMAD UR9, UR10, UR5, UR9 ;  /* 0x000000050a0972a4 */ /* 0x000fe2000f8e0209 */
[----:B------:R-:W-:Y:S01]  /*1d50*/  IMAD.U32 R77, RZ, RZ, UR19 ;  /* 0x00000013ff4d7e24 */ /* 0x000fe2000f8e00ff */
[----:B------:R-:W-:Y:S01]  /*1d60*/  LOP3.LUT R15, R15, 0x1c0, RZ, 0xc0, !PT ;  /* 0x000001c00f0f7812 */ /* 0x000fe200078ec0ff */
[C---:B------:R-:W-:Y:S01]  /*1d70*/  IMAD.WIDE.U32 R12, R201.reuse, c[0x0][0x1e0], RZ ;  /* 0x00007800c90c7a25 */ /* 0x040fe200078e00ff */
[----:B------:R-:W-:Y:S01]  /*1d80*/  SHF.R.S32.HI R14, RZ, 0x1f, R201 ;  /* 0x0000001fff0e7819 */ /* 0x000fe200000114c9 */
[----:B------:R-:W-:Y:S01]  /*1d90*/  UIADD3 UR9, UR17, UR9, URZ ;  /* 0x0000000911097290 */ /* 0x000fe2000fffe03f */
[----:B------:R-:W-:Y:S01]  /*1da0*/  LOP3.LUT P3, RZ, R0, 0x2, RZ, 0xc0, !PT ;  /* 0x0000000200ff7812 */ /* 0x000fe2000786c0ff */
[C---:B---3--:R-:W-:Y:S01]  /*1db0*/  IMAD.WIDE.U32 R18, R201.reuse, c[0x0][0x208], RZ ;  /* 0x00008200c9127a25 */ /* 0x048fe200078e00ff */
[----:B------:R-:W-:Y:S01]  /*1dc0*/  ULDC.64 UR4, c[0x0][0x210] ;  /* 0x0000840000047ab9 */ /* 0x000fe20000000a00 */
[----:B------:R-:W-:Y:S01]  /*1dd0*/  ISETP.GE.AND P5, PT, R210, c[0x0][0x1d4], PT ;  /* 0x00007500d2007a0c */ /* 0x000fe20003fa6270 */
[----:B------:R-:W-:Y:S01]  /*1de0*/  UIMAD UR18, UR18, UR4, URZ ;  /* 0x00000004121272a4 */ /* 0x000fe2000f8e023f */
[C---:B------:R-:W-:Y:S01]  /*1df0*/  IMAD R8, R14.reuse, c[0x0][0x1e0], RZ ;  /* 0x000078000e087a24 */ /* 0x040fe200078e02ff */
[----:B------:R-:W-:Y:S01]  /*1e00*/  UIMAD.WIDE.U32 UR24, UR10, UR4, URZ ;  /* 0x000000040a1872a5 */ /* 0x000fe2000f8e003f */
[----:B------:R-:W-:Y:S01]  /*1e10*/  IMAD R14, R14, c[0x0][0x208], RZ ;  /* 0x000082000e0e7a24 */ /* 0x000fe200078e02ff */
[----:B------:R-:W-:Y:S01]  /*1e20*/  UIMAD UR18, UR10, UR5, UR18 ;  /* 0x000000050a1272a4 */ /* 0x000fe2000f8e0212 */
[----:B--2---:R-:W-:Y:S01]  /*1e30*/  IMAD R16, R201, c[0x0][0x1e4], R8 ;  /* 0x00007900c9107a24 */ /* 0x004fe200078e0208 */
[----:B------:R-:W-:Y:S01]  /*1e40*/  ISETP.GE.AND P4, PT, R5, c[0x0][0x1d4], PT ;  /* 0x0000750005007a0c */ /* 0x000fe20003f86270 */
[----:B------:R-:W-:Y:S01]  /*1e50*/  IMAD.SHL.U32 R79, R6, 0x40, RZ ;  /* 0x00000040064f7824 */ /* 0x000fe200078e00ff */
[----:B------:R-:W-:Y:S01]  /*1e60*/  UIADD3 UR18, UR25, UR18, URZ ;  /* 0x0000001219127290 */ /* 0x000fe2000fffe03f */
[----:B------:R-:W-:Y:S01]  /*1e70*/  IMAD.IADD R17, R13, 0x1, R16 ;  /* 0x000000010d117824 */ /* 0x000fe200078e0210 */
[----:B------:R-:W-:Y:S01]  /*1e80*/  LEA.HI R82, R81, R78, RZ, 0x5 ;  /* 0x0000004e51527211 */ /* 0x000fe200078f28ff */
[----:B------:R-:W-:Y:S01]  /*1e90*/  IMAD.MOV.U32 R16, RZ, RZ, R12 ;  /* 0x000000ffff107224 */ /* 0x000fe200078e000c */
[----:B------:R-:W-:Y:S01]  /*1ea0*/  SHF.R.S32.HI R12, RZ, 0x4, R7 ;  /* 0x00000004ff0c7819 */ /* 0x000fe20000011407 */
[C---:B----4-:R-:W-:Y:S01]  /*1eb0*/  IMAD.SHL.U32 R10, R40.reuse, 0x8, RZ ;  /* 0x00000008280a7824 */ /* 0x050fe200078e00ff */
[----:B------:R-:W-:Y:S01]  /*1ec0*/  IADD3 R40, -R40, UR8, -R77 ;  /* 0x0000000828287c10 */ /* 0x000fe2000fffe94d */
[----:B------:R-:W-:Y:S01]  /*1ed0*/  IMAD R13, R201, c[0x0][0x20c], R14 ;  /* 0x00008300c90d7a24 */ /* 0x000fe200078e020e */
[----:B------:R-:W-:Y:S01]  /*1ee0*/  LEA.HI R7, R7, R12, RZ, 0x1 ;  /* 0x0000000c07077211 */ /* 0x000fe200078f08ff */
[----:B------:R-:W-:Y:S01]  /*1ef0*/  UISETP.GT.AND UP0, UPT, UR28, UR7, UPT ;  /* 0x000000071c00728c */ /* 0x000fe2000bf04270 */
[----:B------:R-:W-:Y:S01]  /*1f00*/  LOP3.LUT R10, R15, 0x8, R10, 0xf8, !PT ;  /* 0x000000080f0a7812 */ /* 0x000fe200078ef80a */
[----:B------:R-:W-:Y:S01]  /*1f10*/  IMAD.IADD R13, R19, 0x1, R13 ;  /* 0x00000001130d7824 */ /* 0x000fe200078e020d */
[----:B------:R-:W-:-:S02]  /*1f20*/  LOP3.LUT R7, R7, 0xfffffffe, RZ, 0xc0, !PT ;  /* 0xfffffffe07077812 */ /* 0x000fc400078ec0ff */
[----:B------:R-:W-:Y:S02]  /*1f30*/  SHF.R.U32.HI R15, RZ, 0x3, R15 ;  /* 0x00000003ff0f7819 */ /* 0x000fe4000001160f */
[----:B------:R-:W-:Y:S01]  /*1f40*/  ISETP.GE.AND P1, PT, R40, 0x1, PT ;  /* 0x000000012800780c */ /* 0x000fe20003f26270 */
[----:B------:R-:W-:Y:S01]  /*1f50*/  IMAD.IADD R7, R12, 0x1, -R7 ;  /* 0x000000010c077824 */ /* 0x000fe200078e0a07 */
[----:B------:R-:W-:Y:S01]  /*1f60*/  LOP3.LUT R10, R10, R15, RZ, 0x3c, !PT ;  /* 0x0000000f0a0a7212 */ /* 0x000fe200078e3cff */
[----:B------:R-:W-:Y:S01]  /*1f70*/  IMAD.MOV.U32 R12, RZ, RZ, R18 ;  /* 0x000000ffff0c7224 */ /* 0x000fe200078e0012 */
[----:B------:R-:W-:Y:S01]  /*1f80*/  LOP3.LUT R79, R79, 0xfffffe00, RZ, 0xc0, !PT ;  /* 0xfffffe004f4f7812 */ /* 0x000fe200078ec0ff */
[----:B------:R-:W-:Y:S01]  /*1f90*/  IMAD.SHL.U32 R15, R9, 0x40, RZ ;  /* 0x00000040090f7824 */ /* 0x000fe200078e00ff */
[----:B------:R-:W-:Y:S01]  /*1fa0*/  SHF.R.S32.HI R80, RZ, 0x5, R82 ;  /* 0x00000005ff507819 */ /* 0x000fe20000011452 */
[----:B------:R-:W-:Y:S01]  /*1fb0*/  IMAD R197, R7, 0x200, R10 ;  /* 0x0000020007c57824 */ /* 0x000fe200078e020a */
[----:B------:R-:W-:Y:S01]  /*1fc0*/  IADD3 R205, R199, 0x100, RZ ;  /* 0x00000100c7cd7810 */ /* 0x000fe20007ffe0ff */
[----:B------:R-:W-:Y:S01]  /*1fd0*/  IMAD.SHL.U32 R76, R7, 0x8, RZ ;  /* 0x00000008074c7824 */ /* 0x000fe200078e00ff */
[----:B------:R-:W-:Y:S01]  /*1fe0*/  LOP3.LUT R15, R15, 0x1c0, RZ, 0xc0, !PT ;  /* 0x000001c00f0f7812 */ /* 0x000fe200078ec0ff */
[----:B------:R-:W-:Y:S01]  /*1ff0*/  IMAD.SHL.U32 R197, R197, 0x2, RZ ;  /* 0x00000002c5c57824 */ /* 0x000fe200078e00ff */
[----:B------:R-:W-:-:S02]  /*2000*/  SHF.R.S32.HI R212, RZ, 0x1f, R209 ;  /* 0x0000001fffd47819 */ /* 0x000fc400000114d1 */
[----:B------:R-:W-:Y:S02]  /*2010*/  LOP3.LUT R76, R15, 0x8, R76, 0xf8, !PT ;  /* 0x000000080f4c7812 */ /* 0x000fe400078ef84c */
[----:B------:R-:W-:Y:S02]  /*2020*/  IADD3 R196, R197, 0x6120, RZ ;  /* 0x00006120c5c47810 */ /* 0x000fe40007ffe0ff */
[----:B------:R-:W-:Y:S02]  /*2030*/  SHF.R.U32.HI R15, RZ, 0x3, R15 ;  /* 0x00000003ff0f7819 */ /* 0x000fe4000001160f */
[----:B------:R-:W-:Y:S02]  /*2040*/  SHF.R.S32.HI R211, RZ, 0x1f, R208 ;  /* 0x0000001fffd37819 */ /* 0x000fe400000114d0 */
[----:B------:R-:W-:Y:S02]  /*2050*/  LOP3.LUT R76, R76, R15, RZ, 0x3c, !PT ;  /* 0x0000000f4c4c7212 */ /* 0x000fe400078e3cff */
[----:B-----5:R-:W-:Y:S01]  /*2060*/  SHF.R.S32.HI R8, RZ, 0x1f, R200 ;  /* 0x0000001fff087819 */ /* 0x020fe200000114c8 */
[----:B------:R-:W-:-:S04]  /*2070*/  IMAD.WIDE.U32 R16, R200, c[0x0][0x1f0], R16 ;  /* 0x00007c00c8107a25 */ /* 0x000fc800078e0010 */
[----:B------:R-:W-:Y:S01]  /*2080*/  IMAD R11, R8, c[0x0][0x1f0], RZ ;  /* 0x00007c00080b7a24 */ /* 0x000fe200078e02ff */
[----:B------:R-:W-:-:S03]  /*2090*/  IADD3 R16, P0, R16, UR16, RZ ;  /* 0x0000001010107c10 */ /* 0x000fc6000ff1e0ff */
[----:B------:R-:W-:-:S05]  /*20a0*/  IMAD R11, R200, c[0x0][0x1f4], R11 ;  /* 0x00007d00c80b7a24 */ /* 0x000fca00078e020b */
[----:B------:R-:W-:Y:S02]  /*20b0*/  IADD3.X R11, R17, UR9, R11, P0, !PT ;  /* 0x00000009110b7c10 */ /* 0x000fe400087fe40b */
[----:B------:R-:W-:-:S04]  /*20c0*/  LEA R17, P0, R16, c[0x0][0x1c8], 0x1 ;  /* 0x0000720010117a11 */ /* 0x000fc800078008ff */
[----:B------:R-:W-:Y:S01]  /*20d0*/  LEA.HI.X R16, R16, c[0x0][0x1cc], R11, 0x1, P0 ;  /* 0x0000730010107a11 */ /* 0x000fe200000f0c0b */
[----:B------:R-:W-:Y:S01]  /*20e0*/  IMAD R11, R8, c[0x0][0x218], RZ ;  /* 0x00008600080b7a24 */ /* 0x000fe200078e02ff */
[----:B------:R-:W-:Y:S01]  /*20f0*/  SHFL.IDX PT, R10, R17, 0x1, 0x181f ;  /* 0x00381f00110a7f89 */ /* 0x000fe200000e0000 */
[----:B------:R-:W-:-:S03]  /*2100*/  IMAD.WIDE.U32 R8, R200, c[0x0][0x218], R12 ;  /* 0x00008600c8087a25 */ /* 0x000fc600078e000c */
[----:B------:R-:W-:Y:S01]  /*2110*/  SHFL.IDX PT, R12, R17, RZ, 0x181f ;  /* 0x00181fff110c7589 */ /* 0x000fe200000e0000 */
[----:B------:R-:W-:Y:S01]  /*2120*/  IMAD R7, R200, c[0x0][0x21c], R11 ;  /* 0x00008700c8077a24 */ /* 0x000fe200078e020b */
[----:B------:R-:W-:Y:S02]  /*2130*/  IADD3 R8, P0, R8, UR24, RZ ;  /* 0x0000001808087c10 */ /* 0x000fe4000ff1e0ff */
[----:B------:R-:W1:Y:S02]  /*2140*/  SHFL.IDX PT, R13, R16, RZ, 0x181f ;  /* 0x00181fff100d7589 */ /* 0x000e6400000e0000 */
[----:B------:R-:W-:Y:S02]  /*2150*/  IADD3.X R7, R9, UR18, R7, P0, !PT ;  /* 0x0000001209077c10 */ /* 0x000fe400087fe407 */
[----:B------:R2:W3:Y:S01]  /*2160*/  SHFL.IDX PT, R11, R16, 0x1, 0x181f ;  /* 0x00381f00100b7f89 */ /* 0x0004e200000e0000 */
[----:B------:R-:W-:Y:S02]  /*2170*/  LEA R14, P0, R8, c[0x0][0x1f8], 0x1 ;  /* 0x00007e00080e7a11 */ /* 0x000fe400078008ff */
[----:B------:R-:W-:-:S02]  /*2180*/  IADD3 R9, R197, 0x6100, RZ ;  /* 0x00006100c5097810 */ /* 0x000fc40007ffe0ff */
[----:B------:R-:W-:Y:S01]  /*2190*/  LEA.HI.X R7, R8, c[0x0][0x1fc], R7, 0x1, P0 ;  /* 0x00007f0008077a11 */ /* 0x000fe200000f0c07 */
[----:B------:R-:W-:Y:S01]  /*21a0*/  SHFL.IDX PT, R44, R14, RZ, 0x181f ;  /* 0x00181fff0e2c7589 */ /* 0x000fe200000e0000 */
[----:B------:R-:W-:Y:S02]  /*21b0*/  ISETP.GT.AND P0, PT, R40, 0x20, PT ;  /* 0x000000202800780c */ /* 0x000fe40003f04270 */
[----:B------:R-:W-:Y:S01]  /*21c0*/  @P3 IADD3 R196, R9, -0x20, RZ ;  /* 0xffffffe009c43810 */ /* 0x000fe20007ffe0ff */
[----:B------:R4:W5:Y:S01]  /*21d0*/  SHFL.IDX PT, R68, R14, 0x1, 0x181f ;  /* 0x00381f000e447f89 */ /* 0x00096200000e0000 */
[----:B------:R-:W-:Y:S02]  /*21e0*/  ISETP.GE.AND P3, PT, R4, c[0x0][0x1d4], PT ;  /* 0x0000750004007a0c */ /* 0x000fe40003f66270 */
[----:B------:R-:W-:Y:S01]  /*21f0*/  IADD3 R187, R196, 0x800, RZ ;  /* 0x00000800c4bb7810 */ /* 0x000fe20007ffe0ff */
[----:B------:R-:W-:Y:S01]  /*2200*/  SHFL.IDX PT, R9, R7, RZ, 0x181f ;  /* 0x00181fff07097589 */ /* 0x000fe200000e0000 */
[----:B------:R-:W-:-:S02]  /*2210*/  SEL R213, RZ, 0x10, P3 ;  /* 0x00000010ffd57807 */ /* 0x000fc40001800000 */
[C---:B------:R-:W-:Y:S01]  /*2220*/  IADD3 R186, R196.reuse, 0x1000, RZ ;  /* 0x00001000c4ba7810 */ /* 0x040fe20007ffe0ff */
[----:B------:R5:W5:Y:S01]  /*2230*/  SHFL.IDX PT, R8, R7, 0x1, 0x181f ;  /* 0x00381f0007087f89 */ /* 0x000b6200000e0000 */
[----:B------:R-:W-:Y:S01]  /*2240*/  IADD3 R185, R196, 0x1800, RZ ;  /* 0x00001800c4b97810 */ /* 0x000fe20007ffe0ff */
[--C-:B-1----:R-:W-:Y:S01]  /*2250*/  @P1 IMAD.WIDE R18, R210, 0x2, R12.reuse ;  /* 0x00000002d2121825 */ /* 0x102fe200078e020c */
[C---:B------:R-:W-:Y:S02]  /*2260*/  IADD3 R183, R196.reuse, 0x2000, RZ ;  /* 0x00002000c4b77810 */ /* 0x040fe40007ffe0ff */
[C---:B------:R-:W-:Y:S01]  /*2270*/  IADD3 R182, R196.reuse, 0x2800, RZ ;  /* 0x00002800c4b67810 */ /* 0x040fe20007ffe0ff */
[--C-:B--2---:R-:W-:Y:S01]  /*2280*/  @P1 IMAD.WIDE R16, R209, 0x2, R12.reuse ;  /* 0x00000002d1101825 */ /* 0x104fe200078e020c */
[----:B------:R1:W-:Y:S01]  /*2290*/  @P1 LDGSTS.E.BYPASS.LTC128B.128 [R199+0x6100], [R18.64], !P5 ;  /* 0x0610000012c71fae */ /* 0x0003e2000e901d54 */
[----:B------:R-:W-:Y:S02]  /*22a0*/  IADD3 R181, R196, 0x3000, RZ ;  /* 0x00003000c4b57810 */ /* 0x000fe40007ffe0ff */
[----:B------:R-:W-:Y:S01]  /*22b0*/  @P1 IMAD.WIDE R12, R208, 0x2, R12 ;  /* 0x00000002d00c1825 */ /* 0x000fe200078e020c */
[----:B------:R2:W-:Y:S01]  /*22c0*/  @P1 LDGSTS.E.BYPASS.LTC128B.128 [R199+0x8100], [R16.64], !P4 ;  /* 0x0810000010c71fae */ /* 0x0005e2000e101d54 */
[----:B------:R-:W-:-:S02]  /*22d0*/  IADD3 R180, R196, 0x3800, RZ ;  /* 0x00003800c4b47810 */ /* 0x000fc40007ffe0ff */
[--C-:B---3--:R-:W-:Y:S01]  /*22e0*/  @P0 IMAD.WIDE R20, R210, 0x2, R10.reuse ;  /* 0x00000002d2140825 */ /* 0x108fe200078e020a */
[----:B------:R3:W-:Y:S01]  /*22f0*/  @P1 LDGSTS.E.BYPASS.LTC128B.128 [R199+0xa100], [R12.64], !P3 ;  /* 0x0a1000000cc71fae */ /* 0x0007e2000d901d54 */
[C---:B------:R-:W-:Y:S02]  /*2300*/  IADD3 R179, R196.reuse, 0x4000, RZ ;  /* 0x00004000c4b37810 */ /* 0x040fe40007ffe0ff */
[--C-:B------:R-:W-:Y:S01]  /*2310*/  @P0 IMAD.WIDE R22, R209, 0x2, R10.reuse ;  /* 0x00000002d1160825 */ /* 0x100fe200078e020a */
[----:B------:R1:W-:Y:S01]  /*2320*/  @P0 LDGSTS.E.BYPASS.LTC128B.128 [R199+0x7100], [R20.64], !P5 ;  /* 0x0710000014c70fae */ /* 0x0003e2000e901d54 */
[----:B------:R-:W-:Y:S02]  /*2330*/  IADD3 R178, R196, 0x4800, RZ ;  /* 0x00004800c4b27810 */ /* 0x000fe40007ffe0ff */
[----:B----4-:R-:W-:Y:S01]  /*2340*/  @P0 IMAD.WIDE R14, R208, 0x2, R10 ;  /* 0x00000002d00e0825 */ /* 0x010fe200078e020a */
[----:B------:R4:W-:Y:S01]  /*2350*/  @P0 LDGSTS.E.BYPASS.LTC128B.128 [R199+0x9100], [R22.64], !P4 ;  /* 0x0910000016c70fae */ /* 0x0009e2000e101d54 */
[----:B------:R-:W-:-:S02]  /*2360*/  IADD3 R177, R196, 0x5000, RZ ;  /* 0x00005000c4b17810 */ /* 0x000fc40007ffe0ff */
[----:B-----5:R-:W-:Y:S01]  /*2370*/  IMAD.WIDE R6, R210, 0x2, RZ ;  /* 0x00000002d2067825 */ /* 0x020fe200078e02ff */
[----:B------:R5:W-:Y:S01]  /*2380*/  @P0 LDGSTS.E.BYPASS.LTC128B.128 [R199+0xb100], [R14.64], !P3 ;  /* 0x0b1000000ec70fae */ /* 0x000be2000d901d54 */
[----:B------:R-:W-:Y:S02]  /*2390*/  IADD3 R176, R196, 0x5800, RZ ;  /* 0x00005800c4b07810 */ /* 0x000fe40007ffe0ff */
[----:B------:R-:W-:Y:S01]  /*23a0*/  IMAD R11, R80, 0x400, R79 ;  /* 0x00000400500b7824 */ /* 0x000fe200078e024f */
[----:B------:R-:W0:Y:S01]  /*23b0*/  LDGDEPBAR ;  /* 0x00000000000079af */ /* 0x000e220000000000 */
[----:B------:R-:W-:Y:S02]  /*23c0*/  IADD3 R42, P1, R6, R68, RZ ;  /* 0x00000044062a7210 */ /* 0x000fe40007f3e0ff */
[----:B------:R-:W-:-:S03]  /*23d0*/  IMAD.IADD R198, R76, 0x1, R11 ;  /* 0x000000014cc67824 */ /* 0x000fc600078e020b */
[----:B------:R-:W-:Y:S02]  /*23e0*/  IMAD.X R43, R7, 0x1, R8, P1 ;  /* 0x00000001072b7824 */ /* 0x000fe400008e0608 */
[----:B--2---:R-:W-:Y:S01]  /*23f0*/  IMAD.WIDE R16, R209, 0x2, RZ ;  /* 0x00000002d1107825 */ /* 0x004fe200078e02ff */
[----:B---3--:R-:W-:-:S03]  /*2400*/  IADD3 R12, P0, R44, R6, RZ ;  /* 0x000000062c0c7210 */ /* 0x008fc60007f1e0ff */
[----:B------:R-:W-:Y:S01]  /*2410*/  IMAD.SHL.U32 R198, R198, 0x2, RZ ;  /* 0x00000002c6c67824 */ /* 0x000fe200078e00ff */
[----:B------:R-:W-:Y:S01]  /*2420*/  IADD3 R6, P6, R44, R16, RZ ;  /* 0x000000102c067210 */ /* 0x000fe20007fde0ff */
[C---:B------:R-:W-:Y:S01]  /*2430*/  IMAD.X R13, R9.reuse, 0x1, R7, P0 ;  /* 0x00000001090d7824 */ /* 0x040fe200000e0607 */
[----:B------:R-:W-:Y:S01]  /*2440*/  IADD3 R70, P0, R16, R68, RZ ;  /* 0x0000004410467210 */ /* 0x000fe20007f1e0ff */
[----:B------:R-:W-:Y:S02]  /*2450*/  IMAD R194, R2, 0x2, R198 ;  /* 0x0000000202c27824 */ /* 0x000fe400078e02c6 */
[----:B------:R-:W-:Y:S01]  /*2460*/  IMAD.X R7, R9, 0x1, R17, P6 ;  /* 0x0000000109077824 */ /* 0x000fe200030e0611 */
[----:B------:R-:W-:Y:S01]  /*2470*/  ISETP.GE.AND P6, PT, R5, c[0x0][0x1d4], PT ;  /* 0x0000750005007a0c */ /* 0x000fe20003fc6270 */
[----:B------:R-:W-:Y:S02]  /*2480*/  IMAD.X R71, R17, 0x1, R8, P0 ;  /* 0x0000000111477824 */ /* 0x000fe400000e0608 */
[----:B-----5:R-:W-:Y:S01]  /*2490*/  IMAD.WIDE R14, R208, 0x2, RZ ;  /* 0x00000002d00e7825 */ /* 0x020fe200078e02ff */
[----:B------:R-:W-:-:S04]  /*24a0*/  DEPBAR.LE SB0, 0x1 ;  /* 0x000080400000791a */ /* 0x000fc80000000000 */
[----:B------:R-:W-:-:S04]  /*24b0*/  DEPBAR.LE SB0, 0x0 ;  /* 0x000080000000791a */ /* 0x000fc80000000000 */
[----:B------:R-:W-:Y:S01]  /*24c0*/  BAR.SYNC.DEFER_BLOCKING 0x0 ;  /* 0x0000000000007b1d */ /* 0x000fe20000010000 */
[----:B------:R-:W-:Y:S01]  /*24d0*/  IADD3 R44, P1, R44, R14, RZ ;  /* 0x0000000e2c2c7210 */ /* 0x000fe20007f3e0ff */
[C---:B------:R-:W-:Y:S01]  /*24e0*/  IMAD R193, R3.reuse, 0x2, R198 ;  /* 0x0000000203c17824 */ /* 0x040fe200078e02c6 */
[----:B------:R-:W-:Y:S01]  /*24f0*/  IADD3 R68, P0, R14, R68, RZ ;  /* 0x000000440e447210 */ /* 0x000fe20007f1e0ff */
[----:B------:R-:W-:Y:S02]  /*2500*/  IMAD R191, R3, 0x2, R194 ;  /* 0x0000000203bf7824 */ /* 0x000fe400078e02c2 */
[----:B------:R-:W-:Y:S01]  /*2510*/  IMAD.X R45, R9, 0x1, R15, P1 ;  /* 0x00000001092d7824 */ /* 0x000fe200008e060f */
[----:B------:R-:W-:Y:S01]  /*2520*/  ISETP.GE.AND P1, PT, R210, c[0x0][0x1d4], PT ;  /* 0x00007500d2007a0c */ /* 0x000fe20003f26270 */
[----:B------:R-:W-:-:S03]  /*2530*/  IMAD.X R69, R15, 0x1, R8, P0 ;  /* 0x000000010f457824 */ /* 0x000fc600000e0608 */
[----:B------:R-:W-:Y:S02]  /*2540*/  ISETP.LT.OR P0, PT, R40, 0x1, P1 ;  /* 0x000000012800780c */ /* 0x000fe40000f01670 */
[----:B------:R-:W-:Y:S01]  /*2550*/  ISETP.GE.AND P1, PT, R4, c[0x0][0x1d4], PT ;  /* 0x0000750004007a0c */ /* 0x000fe20003f26270 */
[----:B------:R-:W-:Y:S04]  /*2560*/  LDSM.16.M88.4 R72, [R198+0xc100] ;  /* 0x00c10000c648783b */ /* 0x000fe80000000200 */
[----:B------:R-:W2:Y:S04]  /*2570*/  LDSM.16.M88.4 R24, [R197+0x6100] ;  /* 0x00610000c518783b */ /* 0x000ea80000000200 */
[----:B------:R-:W-:Y:S04]  /*2580*/  LDSM.16.M88.4 R52, [R194+0xc100] ;  /* 0x00c10000c234783b */ /* 0x000fe80000000200 */
[----:B-1----:R-:W4:Y:S04]  /*2590*/  LDSM.16.M88.4 R16, [R197+0x6900] ;  /* 0x00690000c510783b */ /* 0x002f280000000200 */
[----:B------:R-:W1:Y:S04]  /*25a0*/  LDSM.16.M88.4 R8, [R197+0x7100] ;  /* 0x00710000c508783b */ /* 0x000e680000000200 */
[----:B------:R-:W3:Y:S04]  /*25b0*/  LDSM.16.M88.4 R36, [R197+0x7900] ;  /* 0x00790000c524783b */ /* 0x000ee80000000200 */
[----:B------:R-:W5:Y:S04]  /*25c0*/  LDSM.16.M88.4 R32, [R196] ;  /* 0x00000000c420783b */ /* 0x000f680000000200 */
[----:B------:R-:W-:Y:S04]  /*25d0*/  LDSM.16.M88.4 R64, [R196+0x800] ;  /* 0x00080000c440783b */ /* 0x000fe80000000200 */
[----:B------:R-:W3:Y:S04]  /*25e0*/  LDSM.16.M88.4 R60, [R196+0x1000] ;  /* 0x00100000c43c783b */ /* 0x000ee80000000200 */
[----:B------:R-:W3:Y:S04]  /*25f0*/  LDSM.16.M88.4 R56, [R196+0x1800] ;  /* 0x00180000c438783b */ /* 0x000ee80000000200 */
[----:B------:R-:W-:Y:S01]  /*2600*/  @!PT LDS RZ, [RZ] ;  /* 0x00000000fffff984 */ /* 0x000fe20000000800 */
[----:B------:R-:W-:Y:S01]  /*2610*/  @!PT LDS RZ, [RZ] ;  /* 0x00000000fffff984 */ /* 0x000fe20000000800 */
[----:B------:R-:W-:Y:S01]  /*2620*/  @!PT LDS RZ, [RZ] ;  /* 0x00000000fffff984 */ /* 0x000fe20000000800 */
[----:B------:R1:W-:Y:S01]  /*2630*/  LDGSTS.E.BYPASS.LTC128B.128 [R199+0x100], [R12.64], !P0 ;  /* 0x001000000cc77fae */ /* 0x0003e2000c101d54 */
[----:B------:R-:W-:-:S02]  /*2640*/  ISETP.LT.OR P0, PT, R40, 0x1, P6 ;  /* 0x000000012800780c */ /* 0x000fc40003701670 */
[C---:B------:R-:W-:Y:S01]  /*2650*/  ISETP.LT.OR P6, PT, R40.reuse, 0x21, P6 ;  /* 0x000000212800780c */ /* 0x040fe200037c1670 */
[C---:B--2---:R-:W-:Y:S08]  /*2660*/  HMMA.16816.F32 R28, R72.reuse, R24, RZ ;  /* 0x00000018481c723c */ /* 0x044ff000000018ff */
[----:B------:R-:W-:Y:S02]  /*2670*/  HMMA.16816.F32 R24, R72, R26, RZ ;  /* 0x0000001a4818723c */ /* 0x000fe400000018ff */
[----:B------:R3:W-:Y:S01]  /*2680*/  LDGSTS.E.BYPASS.LTC128B.128 [R199+0x2100], [R6.64], !P0 ;  /* 0x0210000006c77fae */ /* 0x0007e2000c101d54 */
[----:B------:R-:W-:-:S02]  /*2690*/  ISETP.LT.OR P0, PT, R40, 0x1, P1 ;  /* 0x000000012800780c */ /* 0x000fc40000f01670 */
[----:B------:R-:W-:-:S03]  /*26a0*/  ISETP.LT.OR P1, PT, R40, 0x21, P1 ;  /* 0x000000212800780c */ /* 0x000fc60000f21670 */
[C---:B----4-:R-:W-:Y:S08]  /*26b0*/  HMMA.16816.F32 R20, R72.reuse, R16, RZ ;  /* 0x000000104814723c */ /* 0x050ff000000018ff */
[----:B------:R2:W-:Y:S01]  /*26c0*/  LDGSTS.E.BYPASS.LTC128B.128 [R199+0x4100], [R44.64], !P0 ;  /* 0x041000002cc77fae */ /* 0x0005e2000c101d54 */
[----:B------:R-:W-:Y:S01]  /*26d0*/  ISETP.GE.AND P0, PT, R210, c[0x0][0x1d4], PT ;  /* 0x00007500d2007a0c */ /* 0x000fe20003f06270 */
[----:B-1----:R-:W-:Y:S03]  /*26e0*/  HMMA.16816.F32 R12, R72, R8, RZ ;  /* 0x00000008480c723c */ /* 0x002fe600000018ff */
[----:B------:R-:W-:-:S05]  /*26f0*/  ISETP.LT.OR P0, PT, R40, 0x21, P0 ;  /* 0x000000212800780c */ /* 0x000fca0000701670 */
[C---:B------:R-:W-:Y:S08]  /*2700*/  HMMA.16816.F32 R16, R72.reuse, R18, RZ ;  /* 0x000000124810723c */ /* 0x040ff000000018ff */
[----:B------:R1:W-:Y:S01]  /*2710*/  LDGSTS.E.BYPASS.LTC128B.128 [R199+0x1100], [R42.64], !P0 ;  /* 0x011000002ac77fae */ /* 0x0003e2000c101d54 */
[----:B------:R-:W-:Y:S01]  /*2720*/  LOP3.LUT P0, RZ, R0, 0x4, RZ, 0xc0, !PT ;  /* 0x0000000400ff7812 */ /* 0x000fe2000780c0ff */
[----:B------:R-:W-:Y:S01]  /*2730*/  IMAD.MOV.U32 R0, RZ, RZ, 0x40 ;  /* 0x00000040ff007424 */ /* 0x000fe200078e00ff */
[----:B------:R-:W-:Y:S01]  /*2740*/  HMMA.16816.F32 R8, R72, R10, RZ ;  /* 0x0000000a4808723c */ /* 0x000fe200000018ff */
[----:B------:R4:W-:Y:S03]  /*2750*/  LDGSTS.E.BYPASS.LTC128B.128 [R199+0x3100], [R70.64], !P6 ;  /* 0x0310000046c77fae */ /* 0x0009e6000f101d54 */
[----:B------:R-:W-:Y:S01]  /*2760*/  SEL R0, R0, 0xffffffc0, !P0 ;  /* 0xffffffc000007807 */ /* 0x000fe20004000000 */
[----:B------:R4:W-:Y:S01]  /*2770*/  LDGSTS.E.BYPASS.LTC128B.128 [R199+0x5100], [R68.64], !P1 ;  /* 0x0510000044c77fae */ /* 0x0009e2000c901d54 */
[----:B------:R-:W-:-:S02]  /*2780*/  PLOP3.LUT P0, PT, PT, PT, UP0, 0x40, 0x0 ;  /* 0x000000000000781c */ /* 0x000fc40003f0e808 */
[C---:B---3--:R-:W-:Y:S01]  /*2790*/  HMMA.16816.F32 R4, R72.reuse, R36, RZ ;  /* 0x000000244804723c */ /* 0x048fe200000018ff */
[----:B------:R-:W-:Y:S01]  /*27a0*/  IMAD.IADD R192, R197, 0x1, R0 ;  /* 0x00000001c5c07824 */ /* 0x000fe200078e0200 */
[----:B------:R-:W-:Y:S01]  /*27b0*/  LDSM.16.M88.4 R48, [R193+0xc100] ;  /* 0x00c10000c130783b */ /* 0x000fe20000000200 */
[----:B------:R-:W-:Y:S01]  /*27c0*/  IMAD.IADD R184, R0, 0x1, R196 ;  /* 0x0000000100b87824 */ /* 0x000fe200078e02c4 */
[----:B------:R-:W-:Y:S02]  /*27d0*/  ISETP.GT.AND P1, PT, R202, 0x3f, PT ;  /* 0x0000003fca00780c */ /* 0x000fe40003f24270 */
[----:B--2---:R-:W-:Y:S02]  /*27e0*/  LDSM.16.M88.4 R44, [R192+0x6100] ;  /* 0x00610000c02c783b */ /* 0x004fe40000000200 */
[----:B------:R-:W-:Y:S02]  /*27f0*/  HMMA.16816.F32 R72, R72, R38, RZ ;  /* 0x000000264848723c */ /* 0x000fe400000018ff */
[----:B------:R-:W2:Y:S04]  /*2800*/  LDSM.16.M88.4 R36, [R192+0x7100] ;  /* 0x00710000c024783b */ /* 0x000ea80000000200 */
[----:B------:R-:W0:Y:S02]  /*2810*/  LDGDEPBAR ;  /* 0x00000000000079af */ /* 0x000e240000000000 */
[C---:B-----5:R-:W-:Y:S02]  /*2820*/  HMMA.16816.F32 R28, R52.reuse, R32, R28 ;  /* 0x00000020341c723c */ /* 0x060fe4000000181c */
[----:B-1----:R-:W1:Y:S06]  /*2830*/  LDSM.16.M88.4 R40, [R192+0x6900] ;  /* 0x00690000c028783b */ /* 0x002e6c0000000200 */
[C---:B------:R-:W-:Y:S01]  /*2840*/  HMMA.16816.F32 R24, R52.reuse, R34, R24 ;  /* 0x000000223418723c */ /* 0x040fe20000001818 */
[----:B------:R-:W3:Y:S04]  /*2850*/  LDSM.16.M88.4 R32, [R192+0x7900] ;  /* 0x00790000c020783b */ /* 0x000ee80000000200 */
[----:B----4-:R-:W-:Y:S03]  /*2860*/  LDSM.16.M88.4 R68, [R191+0xc100] ;  /* 0x00c10000bf44783b */ /* 0x010fe60000000200 */
[C---:B------:R-:W-:Y:S08]  /*2870*/  HMMA.16816.F32 R12, R52.reuse, R60, R12 ;  /* 0x0000003c340c723c */ /* 0x040ff0000000180c */
[C---:B------:R-:W-:Y:S08]  /*2880*/  HMMA.16816.F32 R20, R52.reuse, R64, R20 ;  /* 0x000000403414723c */ /* 0x040ff00000001814 */
[C---:B------:R-:W-:Y:S01]  /*2890*/  HMMA.16816.F32 R16, R52.reuse, R66, R16 ;  /* 0x000000423410723c */ /* 0x040fe20000001810 */
[----:B------:R-:W-:Y:S07]  /*28a0*/  LDSM.16.M88.4 R64, [R184] ;  /* 0x00000000b840783b */ /* 0x000fee0000000200 */
[C---:B------:R-:W-:Y:S01]  /*28b0*/  HMMA.16816.F32 R8, R52.reuse, R62, R8 ;  /* 0x0000003e3408723c */ /* 0x040fe20000001808 */
[----:B------:R-:W-:Y:S07]  /*28c0*/  LDSM.16.M88.4 R60, [R184+0x800] ;  /* 0x00080000b83c783b */ /* 0x000fee0000000200 */
[C---:B------:R-:W-:Y:S08]  /*28d0*/  HMMA.16816.F32 R4, R52.reuse, R56, R4 ;  /* 0x000000383404723c */ /* 0x040ff00000001804 */
[----:B------:R-:W-:Y:S01]  /*28e0*/  HMMA.16816.F32 R72, R52, R58, R72 ;  /* 0x0000003a3448723c */ /* 0x000fe20000001848 */
[----:B------:R-:W4:Y:S04]  /*28f0*/  LDSM.16.M88.4 R56, [R184+0x1000] ;  /* 0x00100000b838783b */ /* 0x000f280000000200 */
[----:B------:R-:W5:Y:S03]  /*2900*/  LDSM.16.M88.4 R52, [R184+0x1800] ;  /* 0x00180000b834783b */ /* 0x000f660000000200 */
[C---:B--2---:R-:W-:Y:S08]  /*2910*/  HMMA.16816.F32 R12, R48.reuse, R36, R12 ;  /* 0x00000024300c723c */ /* 0x044ff0000000180c */
[C---:B------:R-:W-:Y:S08]  /*2920*/  HMMA.16816.F32 R28, R48.reuse, R44, R28 ;  /* 0x0000002c301c723c */ /* 0x040ff0000000181c */
[C---:B------:R-:W-:Y:S01]  /*2930*/  HMMA.16816.F32 R24, R48.reuse, R46, R24 ;  /* 0x0000002e3018723c */ /* 0x040fe20000001818 */
[----:B------:R-:W-:Y:S07]  /*2940*/  LDSM.16.M88.4 R44, [R197+0x8100] ;  /* 0x00810000c52c783b */ /* 0x000fee0000000200 */
[C---:B-1----:R-:W-:Y:S08]  /*2950*/  HMMA.16816.F32 R20, R48.reuse, R40, R20 ;  /* 0x000000283014723c */ /* 0x042ff00000001814 */
[C---:B------:R-:W-:Y:S01]  /*2960*/  HMMA.16816.F32 R16, R48.reuse, R42, R16 ;  /* 0x0000002a3010723c */ /* 0x040fe20000001810 */
[----:B------:R-:W-:Y:S07]  /*2970*/  LDSM.16.M88.4 R40, [R197+0x8900] ;  /* 0x00890000c528783b */ /* 0x000fee0000000200 */
[C---:B------:R-:W-:Y:S01]  /*2980*/  HMMA.16816.F32 R8, R48.reuse, R38, R8 ;  /* 0x000000263008723c */ /* 0x040fe20000001808 */
[----:B------:R-:W-:Y:S07]  /*2990*/  LDSM.16.M88.4 R36, [R197+0x9100] ;  /* 0x00910000c524783b */ /* 0x000fee0000000200 */
[C---:B---3--:R-:W-:Y:S08]  /*29a0*/  HMMA.16816.F32 R4, R48.reuse, R32, R4 ;  /* 0x000000203004723c */ /* 0x048ff00000001804 */
[----:B------:R-:W-:Y:S01]  /*29b0*/  HMMA.16816.F32 R72, R48, R34, R72 ;  /* 0x000000223048723c */ /* 0x000fe20000001848 */
[----:B------:R-:W1:Y:S04]  /*29c0*/  LDSM.16.M88.4 R48, [R198+0x10100] ;  /* 0x01010000c630783b */ /* 0x000e680000000200 */
[----:B------:R-:W2:Y:S03]  /*29d0*/  LDSM.16.M88.4 R32, [R197+0x9900] ;  /* 0x00990000c520783b */ /* 0x000ea60000000200 */
[C---:B----4-:R-:W-:Y:S08]  /*29e0*/  HMMA.16816.F32 R12, R68.reuse, R56, R12 ;  /* 0x00000038440c723c */ /* 0x050ff0000000180c */
[C---:B------:R-:W-:Y:S08]  /*29f0*/  HMMA.16816.F32 R28, R68.reuse, R64, R28 ;  /* 0x00000040441c723c */ /* 0x040ff0000000181c */
[C---:B------:R-:W-:Y:S01]  /*2a00*/  HMMA.16816.F32 R24, R68.reuse, R66, R24 ;  /* 0x000000424418723c */ /* 0x040fe20000001818 */
[----:B------:R-:W-:Y:S07]  /*2a10*/  LDSM.16.M88.4 R64, [R196+0x2000] ;  /* 0x00200000c440783b */ /* 0x000fee0000000200 */
[C---:B------:R-:W-:Y:S08]  /*2a20*/  HMMA.16816.F32 R20, R68.reuse, R60, R20 ;  /* 0x0000003c4414723c */ /* 0x040ff00000001814 */
[C---:B------:R-:W-:Y:S01]  /*2a30*/  HMMA.16816.F32 R16, R68.reuse, R62, R16 ;  /* 0x0000003e4410723c */ /* 0x040fe20000001810 */
[----:B------:R-:W-:Y:S07]  /*2a40*/  LDSM.16.M88.4 R60, [R196+0x2800] ;  /* 0x00280000c43c783b */ /* 0x000fee0000000200 */
[C---:B------:R-:W-:Y:S01]  /*2a50*/  HMMA.16816.F32 R8, R68.reuse, R58, R8 ;  /* 0x0000003a4408723c */ /* 0x040fe20000001808 */
[----:B------:R-:W-:Y:S07]  /*2a60*/  LDSM.16.M88.4 R56, [R196+0x3000] ;  /* 0x00300000c438783b */ /* 0x000fee0000000200 */
[C---:B-----5:R-:W-:Y:S08]  /*2a70*/  HMMA.16816.F32 R4, R68.reuse, R52, R4 ;  /* 0x000000344404723c */ /* 0x060ff00000001804 */
[----:B------:R-:W-:Y:S01]  /*2a80*/  HMMA.16816.F32 R72, R68, R54, R72 ;  /* 0x000000364448723c */ /* 0x000fe20000001848 */
[----:B------:R-:W3:Y:S04]  /*2a90*/  LDSM.16.M88.4 R68, [R194+0x10100] ;  /* 0x01010000c244783b */ /* 0x000ee80000000200 */
[----:B------:R-:W4:Y:S03]  /*2aa0*/  LDSM.16.M88.4 R52, [R196+0x3800] ;  /* 0x00380000c434783b */ /* 0x000f260000000200 */
[C---:B-1----:R-:W-:Y:S08]  /*2ab0*/  HMMA.16816.F32 R12, R48.reuse, R36, R12 ;  /* 0x00000024300c723c */ /* 0x042ff0000000180c */
        /* <DEDUP_REMOVED lines=8> */
[C---:B--2---:R-:W-:Y:S08]  /*2b40*/  HMMA.16816.F32 R4, R48.reuse, R32, R4 ;  /* 0x000000203004723c */ /* 0x044ff00000001804 */
[----:B------:R-:W-:Y:S01]  /*2b50*/  HMMA.16816.F32 R72, R48, R34, R72 ;  /* 0x000000223048723c */ /* 0x000fe20000001848 */
[----:B------:R-:W1:Y:S04]  /*2b60*/  LDSM.16.M88.4 R48, [R193+0x10100] ;  /* 0x01010000c130783b */ /* 0x000e680000000200 */
[----:B------:R-:W2:Y:S03]  /*2b70*/  LDSM.16.M88.4 R32, [R192+0x9900] ;  /* 0x00990000c020783b */ /* 0x000ea60000000200 */
[C---:B---3--:R-:W-:Y:S08]  /*2b80*/  HMMA.16816.F32 R12, R68.reuse, R56, R12 ;  /* 0x00000038440c723c */ /* 0x048ff0000000180c */
        /* <DEDUP_REMOVED lines=8> */
[C---:B----4-:R-:W-:Y:S08]  /*2c10*/  HMMA.16816.F32 R4, R68.reuse, R52, R4 ;  /* 0x000000344404723c */ /* 0x050ff00000001804 */
        /* <DEDUP_REMOVED lines=69> */
[C---:B------:R-:W-:Y:S07]  /*3070*/  HMMA.16816.F32 R56, R68.reuse, R58, R8 ;  /* 0x0000003a4438723c */ /* 0x040fee0000001808 */
[----:B------:R-:W-:Y:S01]  /*3080*/  SHF.R.S32.HI R9, RZ, 0x1f, R210 ;  /* 0x0000001fff097819 */ /* 0x000fe200000114d2 */
[C---:B----4-:R-:W-:Y:S08]  /*3090*/  HMMA.16816.F32 R32, R68.reuse, R52, R4 ;  /* 0x000000344420723c */ /* 0x050ff00000001804 */
        /* <DEDUP_REMOVED lines=15> */
[----:B------:R-:W-:Y:S01]  /*3190*/  SHF.L.U64.HI R6, R209, 0x1, R212 ;  /* 0x00000001d1067819 */ /* 0x000fe200000102d4 */
[----:B------:R-:W-:Y:S02]  /*31a0*/  IMAD.SHL.U32 R8, R210, 0x2, RZ ;  /* 0x00000002d2087824 */ /* 0x000fe400078e00ff */
[----:B------:R-:W-:-:S04]  /*31b0*/  IMAD R201, R0, c[0x0][0x2b8], R201 ;  /* 0x0000ae0000c97a24 */ /* 0x000fc800078e02c9 */
[----:B------:R-:W-:Y:S01]  /*31c0*/  IMAD.WIDE.U32 R10, R201, c[0x0][0x1e0], RZ ;  /* 0x00007800c90a7a25 */ /* 0x000fe200078e00ff */
[----:B------:R-:W-:-:S05]  /*31d0*/  SHF.R.S32.HI R0, RZ, 0x1f, R201 ;  /* 0x0000001fff007819 */ /* 0x000fca00000114c9 */
[----:B------:R-:W-:-:S04]  /*31e0*/  IMAD R0, R0, c[0x0][0x1e0], RZ ;  /* 0x0000780000007a24 */ /* 0x000fc800078e02ff */
[----:B------:R-:W-:-:S04]  /*31f0*/  IMAD R7, R201, c[0x0][0x1e4], R0 ;  /* 0x00007900c9077a24 */ /* 0x000fc800078e0200 */
[----:B------:R-:W-:Y:S01]  /*3200*/  IMAD.IADD R11, R11, 0x1, R7 ;  /* 0x000000010b0b7824 */ /* 0x000fe200078e0207 */
[----:B--2---:R-:W-:-:S03]  /*3210*/  SHF.R.S32.HI R7, RZ, 0x1f, R200 ;  /* 0x0000001fff077819 */ /* 0x004fc600000114c8 */
[----:B------:R-:W-:Y:S01]  /*3220*/  IMAD.WIDE.U32 R4, R200, c[0x0][0x1f0], R10 ;  /* 0x00007c00c8047a25 */ /* 0x000fe200078e000a */
[----:B------:R-:W-:Y:S02]  /*3230*/  SHF.L.U64.HI R10, R210, 0x1, R9 ;  /* 0x00000001d20a7819 */ /* 0x000fe40000010209 */
[----:B------:R-:W-:Y:S01]  /*3240*/  IADD3 R11, -R213, 0x10, RZ ;  /* 0x00000010d50b7810 */ /* 0x000fe20007ffe1ff */
[----:B------:R-:W-:Y:S01]  /*3250*/  IMAD R7, R7, c[0x0][0x1f0], RZ ;  /* 0x00007c0007077a24 */ /* 0x000fe200078e02ff */
[----:B------:R-:W-:Y:S02]  /*3260*/  IADD3 R38, P0, R4, UR16, RZ ;  /* 0x0000001004267c10 */ /* 0x000fe4000ff1e0ff */
[----:B------:R-:W-:Y:S01]  /*3270*/  SEL R4, RZ, 0x10, P4 ;  /* 0x00000010ff047807 */ /* 0x000fe20002000000 */
[----:B------:R-:W-:Y:S01]  /*3280*/  IMAD R0, R200, c[0x0][0x1f4], R7 ;  /* 0x00007d00c8007a24 */ /* 0x000fe200078e0207 */
[----:B------:R-:W-:Y:S02]  /*3290*/  SEL R7, RZ, 0x10, P5 ;  /* 0x00000010ff077807 */ /* 0x000fe40002800000 */
[----:B------:R-:W-:-:S02]  /*32a0*/  IADD3 R42, -R4, 0x10, RZ ;  /* 0x00000010042a7810 */ /* 0x000fc40007ffe1ff */
[----:B------:R-:W-:Y:S02]  /*32b0*/  IADD3.X R5, R5, UR9, R0, P0, !PT ;  /* 0x0000000905057c10 */ /* 0x000fe400087fe400 */
[C---:B------:R-:W-:Y:S02]  /*32c0*/  LEA R0, P0, R38.reuse, c[0x0][0x1c8], 0x1 ;  /* 0x0000720026007a11 */ /* 0x040fe400078008ff */
[----:B------:R-:W-:Y:S02]  /*32d0*/  IADD3 R45, -R7, 0x10, RZ ;  /* 0x00000010072d7810 */ /* 0x000fe40007ffe1ff */
[----:B------:R-:W-:Y:S01]  /*32e0*/  LEA.HI.X R38, R38, c[0x0][0x1cc], R5, 0x1, P0 ;  /* 0x0000730026267a11 */ /* 0x000fe200000f0c05 */
[----:B------:R-:W1:Y:S01]  /*32f0*/  SHFL.IDX PT, R36, R0, 0x1, 0x181f ;  /* 0x00381f0000247f89 */ /* 0x000e6200000e0000 */
[----:B------:R-:W-:Y:S01]  /*3300*/  LOP3.LUT R45, R45, 0xf, RZ, 0xc0, !PT ;  /* 0x0000000f2d2d7812 */ /* 0x000fe200078ec0ff */
[----:B------:R-:W-:Y:S01]  /*3310*/  IMAD.SHL.U32 R5, R209, 0x2, RZ ;  /* 0x00000002d1057824 */ /* 0x000fe200078e00ff */
[----:B------:R-:W-:Y:S01]  /*3320*/  LOP3.LUT R42, R42, 0xf, RZ, 0xc0, !PT ;  /* 0x0000000f2a2a7812 */ /* 0x000fe200078ec0ff */
[----:B------:R-:W2:Y:S01]  /*3330*/  SHFL.IDX PT, R37, R38, 0x1, 0x181f ;  /* 0x00381f0026257f89 */ /* 0x000ea200000e0000 */
[----:B------:R-:W-:-:S03]  /*3340*/  LOP3.LUT R11, R11, 0xf, RZ, 0xc0, !PT ;  /* 0x0000000f0b0b7812 */ /* 0x000fc600078ec0ff */
[----:B------:R3:W4:Y:S04]  /*3350*/  SHFL.IDX PT, R39, R0, RZ, 0x181f ;  /* 0x00181fff00277589 */ /* 0x00072800000e0000 */
[----:B------:R-:W5:Y:S01]  /*3360*/  SHFL.IDX PT, R41, R38, RZ, 0x181f ;  /* 0x00181fff26297589 */ /* 0x000f6200000e0000 */
[----:B-1----:R-:W-:-:S04]  /*3370*/  IADD3 R44, P6, P0, R45, R36, R8 ;  /* 0x000000242d2c7210 */ /* 0x002fc800078de008 */
[----:B--2---:R-:W-:Y:S02]  /*3380*/  IADD3.X R45, RZ, R37, R10, P6, P0 ;  /* 0x00000025ff2d7210 */ /* 0x004fe400037e040a */
[----:B------:R-:W-:Y:S01]  /*3390*/  IADD3 R42, P6, P0, R42, R36, R5 ;  /* 0x000000242a2a7210 */ /* 0x000fe200078de005 */
[----:B---3--:R-:W-:-:S03]  /*33a0*/  IMAD.SHL.U32 R0, R208, 0x2, RZ ;  /* 0x00000002d0007824 */ /* 0x008fc600078e00ff */
[----:B------:R-:W-:Y:S02]  /*33b0*/  IADD3.X R43, RZ, R37, R6, P6, P0 ;  /* 0x00000025ff2b7210 */ /* 0x000fe400037e0406 */
[----:B------:R-:W-:Y:S02]  /*33c0*/  IADD3 R46, P6, P0, R11, R36, R0 ;  /* 0x000000240b2e7210 */ /* 0x000fe400078de000 */
[----:B------:R-:W-:-:S04]  /*33d0*/  SHF.L.U64.HI R36, R208, 0x1, R211 ;  /* 0x00000001d0247819 */ /* 0x000fc800000102d3 */
[----:B------:R-:W-:Y:S02]  /*33e0*/  IADD3.X R47, RZ, R37, R36, P6, P0 ;  /* 0x00000025ff2f7210 */ /* 0x000fe400037e0424 */
[C---:B----4-:R-:W-:Y:S02]  /*33f0*/  IADD3 R48, P6, R39.reuse, R8, RZ ;  /* 0x0000000827307210 */ /* 0x050fe40007fde0ff */
[----:B------:R-:W-:-:S03]  /*3400*/  IADD3 R50, P0, R39, R5, RZ ;  /* 0x0000000527327210 */ /* 0x000fc60007f1e0ff */
[----:B-----5:R-:W-:Y:S01]  /*3410*/  IMAD.X R49, R41, 0x1, R10, P6 ;  /* 0x0000000129317824 */ /* 0x020fe200030e060a */
[----:B------:R-:W-:Y:S01]  /*3420*/  ISETP.NE.U32.AND P6, PT, R7, RZ, PT ;  /* 0x000000ff0700720c */ /* 0x000fe20003fc5070 */
[----:B------:R-:W-:Y:S01]  /*3430*/  IMAD.X R51, R41, 0x1, R6, P0 ;  /* 0x0000000129337824 */ /* 0x000fe200000e0606 */
        /* <DEDUP_REMOVED lines=10> */
.L_x_250:
[----:B------:R-:W-:Y:S01]  /*34e0*/  LOP3.LUT R5, R82, 0xffffffe0, RZ, 0xc0, !PT ;  /* 0xffffffe052057812 */ /* 0x000fe200078ec0ff */
[----:B------:R-:W-:Y:S01]  /*34f0*/  UIADD3 UR19, UR8, 0x1, -UR19 ;  /* 0x0000000108137890 */ /* 0x000fe2000fffe813 */
[----:B------:R-:W-:Y:S01]  /*3500*/  LEA.HI R11, R81, R78, RZ, 0x2 ;  /* 0x0000004e510b7211 */ /* 0x000fe200078f10ff */
[----:B------:R-:W0:Y:S01]  /*3510*/  LDGDEPBAR ;  /* 0x00000000000079af */ /* 0x000e220000000000 */
[----:B-1----:R-:W-:Y:S01]  /*3520*/  SHF.R.S32.HI R7, RZ, 0x1f, R80 ;  /* 0x0000001fff077819 */ /* 0x002fe20000011450 */
[----:B------:R-:W-:Y:S01]  /*3530*/  IMAD.IADD R0, R78, 0x1, -R5 ;  /* 0x000000014e007824 */ /* 0x000fe200078e0a05 */
[----:B------:R-:W-:-:S02]  /*3540*/  LOP3.LUT R11, R11, 0xfffffffc, RZ, 0xc0, !PT ;  /* 0xfffffffc0b0b7812 */ /* 0x000fc400078ec0ff */
[----:B------:R-:W-:Y:S02]  /*3550*/  LEA.HI R7, R7, R80, RZ, 0x3 ;  /* 0x0000005007077211 */ /* 0x000fe400078f18ff */
[----:B------:R-:W-:Y:S01]  /*3560*/  SHF.R.S32.HI R5, RZ, 0x1f, R0 ;  /* 0x0000001fff057819 */ /* 0x000fe20000011400 */
[----:B------:R-:W-:Y:S01]  /*3570*/  IMAD.IADD R78, R78, 0x1, -R11 ;  /* 0x000000014e4e7824 */ /* 0x000fe200078e0a0b */
[----:B------:R-:W-:Y:S02]  /*3580*/  LOP3.LUT R7, R7, 0xffffff8, RZ, 0xc0, !PT ;  /* 0x0ffffff807077812 */ /* 0x000fe400078ec0ff */
[----:B------:R-:W-:Y:S02]  /*3590*/  LEA.HI R4, R5, R0, RZ, 0x2 ;  /* 0x0000000005047211 */ /* 0x000fe400078f10ff */
[----:B------:R-:W-:Y:S01]  /*35a0*/  LEA.HI R5, R78, R78, RZ, 0x1 ;  /* 0x0000004e4e057211 */ /* 0x000fe200078f08ff */
[----:B------:R-:W-:Y:S01]  /*35b0*/  IMAD.IADD R7, R80, 0x1, -R7 ;  /* 0x0000000150077824 */ /* 0x000fe200078e0a07 */
[----:B------:R-:W-:-:S02]  /*35c0*/  PLOP3.LUT P6, PT, PT, PT, UP2, 0x80, 0x0 ;  /* 0x000000000000781c */ /* 0x000fc40003fcf028 */
[C---:B------:R-:W-:Y:S02]  /*35d0*/  LEA.HI.SX32 R6, R4.reuse, UR26, 0x1e ;  /* 0x0000001a04067c11 */ /* 0x040fe4000f8ff2ff */
[----:B------:R-:W-:Y:S02]  /*35e0*/  LOP3.LUT R5, R5, 0x1ffffffe, RZ, 0xc0, !PT ;  /* 0x1ffffffe05057812 */ /* 0x000fe400078ec0ff */
[----:B------:R-:W-:Y:S01]  /*35f0*/  PLOP3.LUT P0, PT, PT, PT, UP2, 0x80, 0x0 ;  /* 0x000000000000781c */ /* 0x000fe20003f0f028 */
[----:B------:R-:W-:Y:S01]  /*3600*/  IMAD R6, R7, 0x10, R6 ;  /* 0x0000001007067824 */ /* 0x000fe200078e0206 */
[----:B------:R-:W-:Y:S01]  /*3610*/  LOP3.LUT R7, R4, 0x7ffffffc, RZ, 0xc0, !PT ;  /* 0x7ffffffc04077812 */ /* 0x000fe200078ec0ff */
[----:B------:R-:W-:Y:S02]  /*3620*/  IMAD.IADD R5, R78, 0x1, -R5 ;  /* 0x000000014e057824 */ /* 0x000fe400078e0a05 */
[----:B------:R-:W-:Y:S02]  /*3630*/  IMAD.IADD R4, R79, 0x1, R76 ;  /* 0x000000014f047824 */ /* 0x000fe400078e024c */
[----:B------:R-:W-:-:S02]  /*3640*/  IMAD R203, R5, 0x8, R6 ;  /* 0x0000000805cb7824 */ /* 0x000fc400078e0206 */
[----:B------:R-:W-:Y:S02]  /*3650*/  IMAD.IADD R204, R0, 0x1, -R7 ;  /* 0x0000000100cc7824 */ /* 0x000fe400078e0a07 */
[----:B------:R-:W-:-:S04]  /*3660*/  @P6 IMAD.HI.U32 R5, R203, c[0x0][0x2c8], RZ ;  /* 0x0000b200cb056a27 */ /* 0x000fc800078e00ff */
[----:B------:R-:W-:Y:S01]  /*3670*/  IMAD.MOV.U32 R37, RZ, RZ, R203 ;  /* 0x000000ffff257224 */ /* 0x000fe200078e00cb */
[----:B------:R-:W-:Y:S01]  /*3680*/  @P0 SHF.R.U32.HI R37, RZ, c[0x0][0x2cc], R5 ;  /* 0x0000b300ff250a19 */ /* 0x000fe20000011605 */
[----:B------:R-:W-:Y:S01]  /*3690*/  IMAD.U32 R7, RZ, RZ, UR19 ;  /* 0x00000013ff077e24 */ /* 0x000fe2000f8e00ff */
[----:B------:R-:W-:Y:S01]  /*36a0*/  PLOP3.LUT P0, PT, PT, PT, UP1, 0x40, 0x0 ;  /* 0x000000000000781c */ /* 0x000fe20003f0e818 */
[----:B------:R-:W-:Y:S01]  /*36b0*/  IMAD.SHL.U32 R204, R204, 0x2, RZ ;  /* 0x00000002cccc7824 */ /* 0x000fe200078e00ff */
[----:B------:R-:W-:Y:S01]  /*36c0*/  ULDC UR19, c[0x0][0x324] ;  /* 0x0000c90000137ab9 */ /* 0x000fe20000000800 */
[----:B------:R-:W1:Y:S01]  /*36d0*/  SHFL.IDX PT, R5, R37, RZ, 0x1c1f ;  /* 0x001c1fff25057589 */ /* 0x000e6200000e0000 */
[----:B------:R-:W-:Y:S02]  /*36e0*/  ULOP3.LUT UR19, URZ, UR19, URZ, 0x33, !UPT ;  /* 0x000000133f137292 */ /* 0x000fe4000f8e333f */
[----:B------:R-:W-:Y:S02]  /*36f0*/  IADD3 R6, R7, -UR12, -R204 ;  /* 0x8000000c07067c10 */ /* 0x000fe4000fffe8cc */
[----:B------:R-:W-:-:S02]  /*3700*/  IADD3 R0, -R204, UR8, -R77 ;  /* 0x00000008cc007c10 */ /* 0x000fc4000fffe94d */
        /* <DEDUP_REMOVED lines=8> */
[----:B------:R-:W-:-:S04]  /*3790*/  IADD3 R38, -R38, UR8, R5 ;  /* 0x0000000826267c10 */ /* 0x000fc8000fffe105 */
[----:B------:R-:W-:-:S13]  /*37a0*/  ISETP.GT.AND P0, PT, R38, -0x1, PT ;  /* 0xffffffff2600780c */ /* 0x000fda0003f04270 */
[----:B------:R-:W-:Y:S05]  /*37b0*/  @P0 BRA `(.L_x_253) ;  /* 0x0000007000000947 */ /* 0x000fea0003800000 */
[----:B------:R-:W-:Y:S01]  /*37c0*/  IMAD.MOV.U32 R5, RZ, RZ, 0x1 ;  /* 0x00000001ff057424 */ /* 0x000fe200078e00ff */
[----:B------:R-:W-:-:S04]  /*37d0*/  LOP3.LUT R38, RZ, R38, RZ, 0x33, !PT ;  /* 0x00000026ff267212 */ /* 0x000fc800078e33ff */
[----:B------:R-:W-:-:S13]  /*37e0*/  ISETP.NE.AND P0, PT, R5, c[0x0][0x32c], PT ;  /* 0x0000cb0005007a0c */ /* 0x000fda0003f05270 */
[----:B------:R-:W-:-:S05]  /*37f0*/  @P0 IMAD.HI.U32 R5, R38, c[0x0][0x330], RZ ;  /* 0x0000cc0026050a27 */ /* 0x000fca00078e00ff */
[----:B------:R-:W-:-:S04]  /*3800*/  @P0 SHF.R.U32.HI R38, RZ, c[0x0][0x334], R5 ;  /* 0x0000cd00ff260a19 */ /* 0x000fc80000011605 */
[----:B------:R-:W-:Y:S01]  /*3810*/  LOP3.LUT R38, RZ, R38, RZ, 0x33, !PT ;  /* 0x00000026ff267212 */ /* 0x000fe200078e33ff */
[----:B------:R-:W-:Y:S05]  /*3820*/  BRA `(.L_x_254) ;  /* 0x0000004000007947 */ /* 0x000fea0003800000 */
.L_x_253:
[----:B------:R-:W-:-:S04]  /*3830*/  MOV R5, 0x1 ;  /* 0x0000000100057802 */ /* 0x000fc80000000f00 */
[----:B------:R-:W-:-:S13]  /*3840*/  ISETP.NE.AND P0, PT, R5, c[0x0][0x32c], PT ;  /* 0x0000cb0005007a0c */ /* 0x000fda0003f05270 */
[----:B------:R-:W-:-:S05]  /*3850*/  @P0 IMAD.HI.U32 R5, R38, c[0x0][0x330], RZ ;  /* 0x0000cc0026050a27 */ /* 0x000fca00078e00ff */
[----:B------:R-:W-:Y:S02]  /*3860*/  @P0 SHF.R.U32.HI R38, RZ, c[0x0][0x334], R5 ;  /* 0x0000cd00ff260a19 */ /* 0x000fe40000011605 */
.L_x_254:
[----:B------:R-:W-:Y:S05]  /*3870*/  BSYNC B0 ;  /* 0x0000000000007941 */ /* 0x000fea0003800000 */
.L_x_252:
[----:B------:R-:W-:-:S04]  /*3880*/  IMAD R7, R38, c[0x0][0x32c], -R77 ;  /* 0x0000cb0026077a24 */ /* 0x000fc800078e0a4d */
[----:B------:R-:W-:-:S05]  /*3890*/  IMAD.IADD R7, R7, 0x1, -R204 ;  /* 0x0000000107077824 */ /* 0x000fca00078e0acc */
[----:B------:R-:W-:Y:S02]  /*38a0*/  IADD3 R5, R7, c[0x0][0x32c], RZ ;  /* 0x0000cb0007057a10 */ /* 0x000fe40007ffe0ff */
[----:B------:R-:W-:Y:S02]  /*38b0*/  IMNMX R10, R10, R7, !PT ;  /* 0x000000070a0a7217 */ /* 0x000fe40007800200 */
[----:B------:R-:W-:Y:S02]  /*38c0*/  IMNMX R36, R36, R5, PT ;  /* 0x0000000524247217 */ /* 0x000fe40003800200 */
.L_x_251:
[----:B------:R-:W-:-:S04]  /*38d0*/  ISETP.LT.AND P6, PT, RZ, UR22, PT ;  /* 0x00000016ff007c0c */ /* 0x000fc8000bfc1270 */
[----:B------:R-:W-:-:S04]  /*38e0*/  ISETP.GT.AND P0, PT, R10, RZ, P6 ;  /* 0x000000ff0a00720c */ /* 0x000fc80003704270 */
        /* <DEDUP_REMOVED lines=29> */
[----:B------:R-:W-:Y:S01]  /*3ac0*/  ISETP.GT.AND P0, PT, R10, 0x28, P6 ;  /* 0x000000280a00780c */ /* 0x000fe20003704270 */
[----:B------:R-:W1:Y:S03]  /*3ad0*/  SHFL.IDX PT, R13, R37, 0x1, 0x1c1f ;  /* 0x003c1f00250d7f89 */ /* 0x000e6600000e0000 */
        /* <DEDUP_REMOVED lines=10> */
[----:B------:R-:W-:Y:S01]  /*3b80*/  FSEL R167, R33, -INF , !P0 ;  /* 0xff80000021a77808 */ /* 0x000fe20004000000 */
[--C-:B-1----:R-:W-:Y:S01]  /*3b90*/  IMAD.IADD R33, R8, 0x1, R13.reuse ;  /* 0x0000000108217824 */ /* 0x102fe200078e020d */
[----:B------:R-:W-:Y:S01]  /*3ba0*/  ISETP.GT.AND P0, PT, R10, 0x38, P6 ;  /* 0x000000380a00780c */ /* 0x000fe20003704270 */
[----:B------:R-:W-:-:S03]  /*3bb0*/  IMAD.IADD R8, R6, 0x1, R13 ;  /* 0x0000000106087824 */ /* 0x000fc600078e020d */
[----:B------:R-:W-:Y:S02]  /*3bc0*/  ISETP.LT.OR P0, PT, R36, 0x39, P0 ;  /* 0x000000392400780c */ /* 0x000fe40000701670 */
[----:B------:R-:W-:Y:S02]  /*3bd0*/  IMNMX R0, R33, R0, PT ;  /* 0x0000000021007217 */ /* 0x000fe40003800200 */
        /* <DEDUP_REMOVED lines=18> */
.L_x_257:
[----:B------:R-:W-:-:S04]  /*3d00*/  MOV R6, 0x1 ;  /* 0x0000000100067802 */ /* 0x000fc80000000f00 */
[----:B------:R-:W-:-:S13]  /*3d10*/  ISETP.NE.AND P0, PT, R6, c[0x0][0x32c], PT ;  /* 0x0000cb0006007a0c */ /* 0x000fda0003f05270 */
[----:B------:R-:W-:-:S05]  /*3d20*/  @P0 IMAD.HI.U32 R6, R10, c[0x0][0x330], RZ ;  /* 0x0000cc000a060a27 */ /* 0x000fca00078e00ff */
[----:B------:R-:W-:Y:S02]  /*3d30*/  @P0 SHF.R.U32.HI R10, RZ, c[0x0][0x334], R6 ;  /* 0x0000cd00ff0a0a19 */ /* 0x000fe40000011606 */
.L_x_258:
[----:B------:R-:W-:Y:S05]  /*3d40*/  BSYNC B0 ;  /* 0x0000000000007941 */ /* 0x000fea0003800000 */
.L_x_256:
[----:B------:R-:W-:-:S04]  /*3d50*/  IMAD R33, R10, c[0x0][0x32c], -R77 ;  /* 0x0000cb000a217a24 */ /* 0x000fc800078e0a4d */
[----:B------:R-:W-:-:S05]  /*3d60*/  IMAD.IADD R33, R33, 0x1, -R204 ;  /* 0x0000000121217824 */ /* 0x000fca00078e0acc */
[----:B------:R-:W-:Y:S02]  /*3d70*/  IADD3 R13, R33, c[0x0][0x32c], RZ ;  /* 0x0000cb00210d7a10 */ /* 0x000fe40007ffe0ff */
[----:B------:R-:W-:Y:S02]  /*3d80*/  IMNMX R8, R8, R33, !PT ;  /* 0x0000002108087217 */ /* 0x000fe40007800200 */
[----:B------:R-:W-:Y:S02]  /*3d90*/  IMNMX R0, R0, R13, PT ;  /* 0x0000000d00007217 */ /* 0x000fe40003800200 */
.L_x_255:
[----:B------:R-:W-:Y:S01]  /*3da0*/  ISETP.GT.AND P0, PT, R8, 0x1, P6 ;  /* 0x000000010800780c */ /* 0x000fe20003704270 */
[----:B------:R-:W-:Y:S01]  /*3db0*/  IMAD.SHL.U32 R195, R4, 0x2, RZ ;  /* 0x0000000204c37824 */ /* 0x000fe200078e00ff */
[----:B------:R-:W-:Y:S01]  /*3dc0*/  FMNMX.FTZ R20, R28, R29, !PT ;  /* 0x0000001d1c147209 */ /* 0x000fe20007810000 */
[----:B------:R-:W-:Y:S01]  /*3dd0*/  @UP2 USHF.L.U32 UR27, UR27, 0x7, URZ ;  /* 0x000000071b1b2899 */ /* 0x000fe2000800063f */
[----:B------:R-:W-:Y:S01]  /*3de0*/  ISETP.LT.OR P0, PT, R0, 0x2, P0 ;  /* 0x000000020000780c */ /* 0x000fe20000701670 */
[--C-:B------:R-:W-:Y:S01]  /*3df0*/  IMAD R189, R3, 0x2, R195.reuse ;  /* 0x0000000203bd7824 */ /* 0x100fe200078e02c3 */
[----:B------:R-:W-:Y:S01]  /*3e00*/  LDSM.16.MT88.4 R40, [R195+0x2100] ;  /* 0x00210000c328783b */ /* 0x000fe20000004200 */
[----:B------:R-:W-:Y:S01]  /*3e10*/  IMAD R190, R2, 0x2, R195 ;  /* 0x0000000202be7824 */ /* 0x000fe200078e02c3 */
[----:B------:R-:W-:Y:S01]  /*3e20*/  FSEL R16, R31, -INF , !P0 ;  /* 0xff8000001f107808 */ /* 0x000fe20004000000 */
[----:B------:R-:W-:Y:S01]  /*3e30*/  ULDC.64 UR4, c[0x0][0x2c8] ;  /* 0x0000b20000047ab9 */ /* 0x000fe20000000a00 */
[----:B------:R-:W-:Y:S01]  /*3e40*/  ISETP.GT.AND P0, PT, R8, 0x8, P6 ;  /* 0x000000080800780c */ /* 0x000fe20003704270 */
[----:B------:R-:W-:Y:S01]  /*3e50*/  IMAD R188, R3, 0x2, R190 ;  /* 0x0000000203bc7824 */ /* 0x000fe200078e02be */
[----:B------:R-:W-:Y:S01]  /*3e60*/  LDSM.16.MT88.4 R100, [R195+0x100] ;  /* 0x00010000c364783b */ /* 0x000fe20000004200 */
[----:B------:R-:W-:Y:S01]  /*3e70*/  UIMAD.WIDE.U32 UR28, UR27, UR4, URZ ;  /* 0x000000041b1c72a5 */ /* 0x000fe2000f8e003f */
[----:B------:R-:W-:Y:S01]  /*3e80*/  ISETP.LT.OR P0, PT, R0, 0x9, P0 ;  /* 0x000000090000780c */ /* 0x000fe20000701670 */
[----:B------:R-:W-:Y:S01]  /*3e90*/  UIADD3 UR22, UR22, -0x2, URZ ;  /* 0xfffffffe16167890 */ /* 0x000fe2000fffe03f */
[----:B------:R-:W-:Y:S02]  /*3ea0*/  LDSM.16.MT88.4 R108, [R190+0x100] ;  /* 0x00010000be6c783b */ /* 0x000fe40000004200 */
[----:B------:R-:W-:-:S02]  /*3eb0*/  FSEL R26, R26, -INF , !P0 ;  /* 0xff8000001a1a7808 */ /* 0x000fc40004000000 */
[----:B------:R-:W-:Y:S01]  /*3ec0*/  ISETP.GT.AND P0, PT, R8, 0x9, P6 ;  /* 0x000000090800780c */ /* 0x000fe20003704270 */
[----:B------:R-:W-:Y:S01]  /*3ed0*/  LDSM.16.MT88.4 R116, [R189+0x100] ;  /* 0x00010000bd74783b */ /* 0x000fe20000004200 */
[----:B------:R-:W-:Y:S02]  /*3ee0*/  @UP2 UMOV UR27, UR29 ;  /* 0x0000001d001b2c82 */ /* 0x000fe40008000000 */
[----:B------:R-:W-:Y:S01]  /*3ef0*/  ISETP.LT.OR P0, PT, R0, 0xa, P0 ;  /* 0x0000000a0000780c */ /* 0x000fe20000701670 */
[----:B------:R-:W-:Y:S01]  /*3f00*/  LDSM.16.MT88.4 R124, [R188+0x100] ;  /* 0x00010000bc7c783b */ /* 0x000fe20000004200 */
[----:B------:R-:W-:Y:S02]  /*3f10*/  @UP2 USHF.R.U32.HI UR26, URZ, UR5, UR27 ;  /* 0x000000053f1a2299 */ /* 0x000fe4000801161b */
[----:B------:R-:W-:Y:S01]  /*3f20*/  FSEL R6, R27, -INF , !P0 ;  /* 0xff8000001b067808 */ /* 0x000fe20004000000 */
[----:B------:R-:W-:Y:S01]  /*3f30*/  LDSM.16.MT88.4 R48, [R190+0x2100] ;  /* 0x00210000be30783b */ /* 0x000fe20000004200 */
[----:B------:R-:W-:Y:S01]  /*3f40*/  ISETP.GT.AND P0, PT, R8, 0x10, P6 ;  /* 0x000000100800780c */ /* 0x000fe20003704270 */
[----:B------:R-:W-:-:S02]  /*3f50*/  UIADD3 UR4, UR23, UR26, URZ ;  /* 0x0000001a17047290 */ /* 0x000fc4000fffe03f */
[----:B------:R-:W-:Y:S01]  /*3f60*/  LDSM.16.MT88.4 R64, [R188+0x2100] ;  /* 0x00210000bc40783b */ /* 0x000fe20000004200 */
[----:B------:R-:W-:Y:S01]  /*3f70*/  ISETP.LT.OR P0, PT, R0, 0x11, P0 ;  /* 0x000000110000780c */ /* 0x000fe20000701670 */
[----:B------:R-:W-:Y:S02]  /*3f80*/  ULDC UR23, c[0x0][0x328] ;  /* 0x0000ca0000177ab9 */ /* 0x000fe40000000800 */
[----:B------:R-:W-:Y:S01]  /*3f90*/  LDSM.16.MT88.4 R80, [R190+0x4100] ;  /* 0x00410000be50783b */ /* 0x000fe20000004200 */
[----:B------:R-:W-:Y:S01]  /*3fa0*/  FSEL R22, R22, -INF , !P0 ;  /* 0xff80000016167808 */ /* 0x000fe20004000000 */
[----:B------:R-:W-:Y:S01]  /*3fb0*/  UIADD3 UR23, UR4, UR23, URZ ;  /* 0x0000001704177290 */ /* 0x000fe2000fffe03f */
[----:B------:R-:W-:Y:S01]  /*3fc0*/  ISETP.GT.AND P0, PT, R8, 0x11, P6 ;  /* 0x000000110800780c */ /* 0x000fe20003704270 */
[----:B------:R-:W-:Y:S03]  /*3fd0*/  LDSM.16.MT88.4 R88, [R189+0x4100] ;  /* 0x00410000bd58783b */ /* 0x000fe60000004200 */
[----:B------:R-:W-:Y:S01]  /*3fe0*/  ISETP.LT.OR P0, PT, R0, 0x12, P0 ;  /* 0x000000120000780c */ /* 0x000fe20000701670 */
[----:B------:R-:W-:Y:S03]  /*3ff0*/  LDSM.16.MT88.4 R136, [R190+0x900] ;  /* 0x00090000be88783b */ /* 0x000fe60000004200 */
[----:B------:R-:W-:Y:S01]  /*4000*/  FSEL R10, R23, -INF , !P0 ;  /* 0xff800000170a7808 */ /* 0x000fe20004000000 */
[----:B------:R-:W-:Y:S01]  /*4010*/  LDSM.16.MT88.4 R132, [R189+0x900] ;  /* 0x00090000bd84783b */ /* 0x000fe20000004200 */
        /* <DEDUP_REMOVED lines=9> */
[----:B------:R-:W-:Y:S02]  /*40b0*/  ISETP.GT.AND P0, PT, R8, 0x21, P6 ;  /* 0x000000210800780c */ /* 0x000fe40003704270 */
[----:B------:R-:W-:Y:S02]  /*40c0*/  FMNMX.FTZ R14, R11, R20, !PT ;  /* 0x000000140b0e7209 */ /* 0x000fe40007810000 */
[----:B------:R-:W-:Y:S02]  /*40d0*/  ISETP.LT.OR P0, PT, R0, 0x22, P0 ;  /* 0x000000220000780c */ /* 0x000fe40000701670 */
[----:B------:R-:W-:Y:S02]  /*40e0*/  FMNMX.FTZ R14, R25, R14, !PT ;  /* 0x0000000e190e7209 */ /* 0x000fe40007810000 */
[----:B------:R-:W-:-:S02]  /*40f0*/  FSEL R172, R15, -INF , !P0 ;  /* 0xff8000000fac7808 */ /* 0x000fc40004000000 */
[----:B------:R-:W-:Y:S02]  /*4100*/  ISETP.GT.AND P0, PT, R8, RZ, P6 ;  /* 0x000000ff0800720c */ /* 0x000fe40003704270 */
[----:B------:R-:W-:Y:S02]  /*4110*/  FMNMX.FTZ R14, R7, R14, !PT ;  /* 0x0000000e070e7209 */ /* 0x000fe40007810000 */
[----:B------:R-:W-:Y:S02]  /*4120*/  ISETP.LT.OR P0, PT, R0, 0x1, P0 ;  /* 0x000000010000780c */ /* 0x000fe40000701670 */
[----:B------:R-:W-:Y:S02]  /*4130*/  FMNMX.FTZ R14, R21, R14, !PT ;  /* 0x0000000e150e7209 */ /* 0x000fe40007810000 */
[----:B------:R-:W-:Y:S02]  /*4140*/  FSEL R30, R30, -INF , !P0 ;  /* 0xff8000001e1e7808 */ /* 0x000fe40004000000 */
[----:B------:R-:W-:-:S02]  /*4150*/  ISETP.GT.AND P0, PT, R8, 0x28, P6 ;  /* 0x000000280800780c */ /* 0x000fc40003704270 */
[----:B------:R-:W-:Y:S02]  /*4160*/  FMNMX.FTZ R15, R30, R16, !PT ;  /* 0x000000101e0f7209 */ /* 0x000fe40007810000 */
[----:B------:R-:W-:Y:S02]  /*4170*/  ISETP.LT.OR P0, PT, R0, 0x29, P0 ;  /* 0x000000290000780c */ /* 0x000fe40000701670 */
[----:B------:R-:W-:Y:S02]  /*4180*/  FMNMX.FTZ R15, R26, R15, !PT ;  /* 0x0000000f1a0f7209 */ /* 0x000fe40007810000 */
[----:B------:R-:W-:Y:S02]  /*4190*/  FSEL R164, R58, -INF , !P0 ;  /* 0xff8000003aa47808 */ /* 0x000fe40004000000 */
[----:B------:R-:W-:Y:S02]  /*41a0*/  FMNMX.FTZ R15, R6, R15, !PT ;  /* 0x0000000f060f7209 */ /* 0x000fe40007810000 */
[----:B------:R-:W-:-:S02]  /*41b0*/  ISETP.GT.AND P0, PT, R8, 0x29, P6 ;  /* 0x000000290800780c */ /* 0x000fc40003704270 */
[----:B------:R-:W-:Y:S02]  /*41c0*/  FMNMX.FTZ R15, R22, R15, !PT ;  /* 0x0000000f160f7209 */ /* 0x000fe40007810000 */
[----:B------:R-:W-:Y:S02]  /*41d0*/  FMNMX.FTZ R14, R5, R14, !PT ;  /* 0x0000000e050e7209 */ /* 0x000fe40007810000 */
[----:B------:R-:W-:Y:S02]  /*41e0*/  FMNMX.FTZ R15, R10, R15, !PT ;  /* 0x0000000f0a0f7209 */ /* 0x000fe40007810000 */
[----:B------:R-:W-:Y:S02]  /*41f0*/  ISETP.LT.OR P0, PT, R0, 0x2a, P0 ;  /* 0x0000002a0000780c */ /* 0x000fe40000701670 */
[----:B------:R-:W-:Y:S02]  /*4200*/  FMNMX.FTZ R14, R17, R14, !PT ;  /* 0x0000000e110e7209 */ /* 0x000fe40007810000 */
[----:B------:R-:W-:-:S02]  /*4210*/  FMNMX.FTZ R15, R18, R15, !PT ;  /* 0x0000000f120f7209 */ /* 0x000fc40007810000 */
[----:B------:R-:W-:Y:S02]  /*4220*/  FSEL R170, R59, -INF , !P0 ;  /* 0xff8000003baa7808 */ /* 0x000fe40004000000 */
[----:B------:R-:W-:Y:S01]  /*4230*/  ISETP.GT.AND P0, PT, R8, 0x30, P6 ;  /* 0x000000300800780c */ /* 0x000fe20003704270 */
[----:B------:R-:W-:Y:S01]  /*4240*/  LDSM.16.MT88.4 R56, [R189+0x2100] ;  /* 0x00210000bd38783b */ /* 0x000fe20000004200 */
[----:B------:R-:W-:Y:S02]  /*4250*/  FMNMX.FTZ R14, R165, R14, !PT ;  /* 0x0000000ea50e7209 */ /* 0x000fe40007810000 */
[----:B------:R-:W-:Y:S02]  /*4260*/  FMNMX.FTZ R15, R12, R15, !PT ;  /* 0x0000000f0c0f7209 */ /* 0x000fe40007810000 */
[----:B------:R-:W-:Y:S02]  /*4270*/  ISETP.LT.OR P0, PT, R0, 0x31, P0 ;  /* 0x000000310000780c */ /* 0x000fe40000701670 */
[----:B------:R-:W-:-:S02]  /*4280*/  FMNMX.FTZ R14, R159, R14, !PT ;  /* 0x0000000e9f0e7209 */ /* 0x000fc40007810000 */
[----:B------:R-:W-:Y:S02]  /*4290*/  FMNMX.FTZ R15, R162, R15, !PT ;  /* 0x0000000fa20f7209 */ /* 0x000fe40007810000 */
[----:B------:R-:W-:Y:S02]  /*42a0*/  FSEL R166, R34, -INF , !P0 ;  /* 0xff80000022a67808 */ /* 0x000fe40004000000 */
[----:B------:R-:W-:Y:S02]  /*42b0*/  FMNMX.FTZ R14, R157, R14, !PT ;  /* 0x0000000e9d0e7209 */ /* 0x000fe40007810000 */
[----:B------:R-:W-:Y:S02]  /*42c0*/  ISETP.GT.AND P0, PT, R8, 0x31, P6 ;  /* 0x000000310800780c */ /* 0x000fe40003704270 */
[----:B------:R-:W-:Y:S02]  /*42d0*/  FMNMX.FTZ R15, R172, R15, !PT ;  /* 0x0000000fac0f7209 */ /* 0x000fe40007810000 */
[----:B------:R-:W-:-:S02]  /*42e0*/  FMNMX.FTZ R14, R163, R14, !PT ;  /* 0x0000000ea30e7209 */ /* 0x000fc40007810000 */
[----:B------:R-:W-:Y:S02]  /*42f0*/  ISETP.LT.OR P0, PT, R0, 0x32, P0 ;  /* 0x000000320000780c */ /* 0x000fe40000701670 */
[----:B------:R-:W-:Y:S02]  /*4300*/  FMNMX.FTZ R15, R164, R15, !PT ;  /* 0x0000000fa40f7209 */ /* 0x000fe40007810000 */
[----:B------:R-:W-:Y:S02]  /*4310*/  FMNMX.FTZ R14, R169, R14, !PT ;  /* 0x0000000ea90e7209 */ /* 0x000fe40007810000 */
[----:B------:R-:W-:Y:S02]  /*4320*/  FSEL R142, R35, -INF , !P0 ;  /* 0xff800000238e7808 */ /* 0x000fe40004000000 */
[----:B------:R-:W-:Y:S01]  /*4330*/  ISETP.GT.AND P0, PT, R8, 0x38, P6 ;  /* 0x000000380800780c */ /* 0x000fe20003704270 */
[----:B------:R-:W-:Y:S01]  /*4340*/  LDSM.16.MT88.4 R32, [R188+0x900] ;  /* 0x00090000bc20783b */ /* 0x000fe20000004200 */
[----:B------:R-:W-:-:S02]  /*4350*/  FMNMX.FTZ R15, R170, R15, !PT ;  /* 0x0000000faa0f7209 */ /* 0x000fc40007810000 */
[----:B------:R-:W-:Y:S02]  /*4360*/  FMNMX.FTZ R14, R167, R14, !PT ;  /* 0x0000000ea70e7209 */ /* 0x000fe40007810000 */
[----:B------:R-:W-:Y:S02]  /*4370*/  ISETP.GT.AND P6, PT, R8, 0x39, P6 ;  /* 0x000000390800780c */ /* 0x000fe400037c4270 */
[----:B------:R-:W-:Y:S02]  /*4380*/  ISETP.LT.OR P0, PT, R0, 0x39, P0 ;  /* 0x000000390000780c */ /* 0x000fe40000701670 */
[----:B------:R-:W-:Y:S02]  /*4390*/  FMNMX.FTZ R15, R166, R15, !PT ;  /* 0x0000000fa60f7209 */ /* 0x000fe40007810000 */
[----:B------:R-:W-:Y:S02]  /*43a0*/  FMNMX.FTZ R14, R143, R14, !PT ;  /* 0x0000000e8f0e7209 */ /* 0x000fe40007810000 */
[----:B------:R-:W-:-:S02]  /*43b0*/  ISETP.LT.OR P6, PT, R0, 0x3a, P6 ;  /* 0x0000003a0000780c */ /* 0x000fc400037c1670 */
[----:B------:R-:W-:Y:S02]  /*43c0*/  FSEL R140, R74, -INF , !P0 ;  /* 0xff8000004a8c7808 */ /* 0x000fe40004000000 */
[----:B------:R-:W-:Y:S02]  /*43d0*/  FMNMX.FTZ R15, R142, R15, !PT ;  /* 0x0000000f8e0f7209 */ /* 0x000fe40007810000 */
[----:B------:R-:W-:Y:S02]  /*43e0*/  FMNMX.FTZ R13, R141, R14, !PT ;  /* 0x0000000e8d0d7209 */ /* 0x000fe40007810000 */
[----:B------:R-:W-:Y:S02]  /*43f0*/  FSEL R160, R75, -INF , !P6 ;  /* 0xff8000004ba07808 */ /* 0x000fe40007000000 */
[----:B------:R-:W-:Y:S01]  /*4400*/  FMNMX.FTZ R15, R140, R15, !PT ;  /* 0x0000000f8c0f7209 */ /* 0x000fe20007810000 */
[----:B------:R-:W1:Y:S03]  /*4410*/  SHFL.BFLY PT, R14, R13, 0x2, 0x1f ;  /* 0x0c401f000d0e7f89 */ /* 0x000e6600000e0000 */
[----:B------:R-:W-:Y:S01]  /*4420*/  FMNMX.FTZ R15, R160, R15, !PT ;  /* 0x0000000fa00f7209 */ /* 0x000fe20007810000 */
[----:B------:R-:W-:Y:S04]  /*4430*/  LDSM.16.MT88.4 R72, [R195+0x4100] ;  /* 0x00410000c348783b */ /* 0x000fe80000004200 */
[----:B------:R-:W2:Y:S01]  /*4440*/  SHFL.BFLY PT, R0, R15, 0x2, 0x1f ;  /* 0x0c401f000f007f89 */ /* 0x000ea200000e0000 */
[----:B-1----:R-:W-:-:S05]  /*4450*/  FMNMX.FTZ R14, R13, R14, !PT ;  /* 0x0000000e0d0e7209 */ /* 0x002fca0007810000 */
[----:B------:R-:W1:Y:S01]  /*4460*/  SHFL.BFLY PT, R19, R14, 0x1, 0x1f ;  /* 0x0c201f000e137f89 */ /* 0x000e6200000e0000 */
[----:B--2---:R-:W-:-:S05]  /*4470*/  FMNMX.FTZ R13, R15, R0, !PT ;  /* 0x000000000f0d7209 */ /* 0x004fca0007810000 */
[----:B------:R-:W2:Y:S01]  /*4480*/  SHFL.BFLY PT, R8, R13, 0x1, 0x1f ;  /* 0x0c201f000d087f89 */ /* 0x000ea200000e0000 */
[----:B-1----:R-:W-:-:S04]  /*4490*/  FMNMX.FTZ R0, R14, R19, !PT ;  /* 0x000000130e007209 */ /* 0x002fc80007810000 */
[C---:B------:R-:W-:Y:S01]  /*44a0*/  FSETP.NEU.FTZ.AND P0, PT, R0.reuse, -INF , PT ;  /* 0xff8000000000780b */ /* 0x040fe20003f1d000 */
[----:B------:R-:W-:Y:S01]  /*44b0*/  FMUL.FTZ R168, R0, c[0x0][0x2d0] ;  /* 0x0000b40000a87a20 */ /* 0x000fe20000410000 */
[----:B--2---:R-:W-:-:S04]  /*44c0*/  FMNMX.FTZ R8, R8, R13, !PT ;  /* 0x0000000d08087209 */ /* 0x004fc80007810000 */
[----:B------:R-:W-:Y:S02]  /*44d0*/  FSEL R168, R168, RZ, P0 ;  /* 0x000000ffa8a87208 */ /* 0x000fe40000000000 */
[C---:B------:R-:W-:Y:S01]  /*44e0*/  FSETP.NEU.FTZ.AND P0, PT, R8.reuse, -INF , PT ;  /* 0xff8000000800780b */ /* 0x040fe20003f1d000 */
[----:B------:R-:W-:Y:S02]  /*44f0*/  FMUL.FTZ R161, R8, c[0x0][0x2d0] ;  /* 0x0000b40008a17a20 */ /* 0x000fe40000410000 */
[--C-:B------:R-:W-:Y:S02]  /*4500*/  FFMA.FTZ R155, R28, c[0x0][0x2d0], -R168.reuse ;  /* 0x0000b4001c9b7a23 */ /* 0x100fe400000108a8 */
[--C-:B------:R-:W-:Y:S01]  /*4510*/  FFMA.FTZ R154, R29, c[0x0][0x2d0], -R168.reuse ;  /* 0x0000b4001d9a7a23 */ /* 0x100fe200000108a8 */
[----:B------:R-:W-:Y:S01]  /*4520*/  FSEL R161, R161, RZ, P0 ;  /* 0x000000ffa1a17208 */ /* 0x000fe20000000000 */
[--C-:B------:R-:W-:Y:S01]  /*4530*/  FFMA.FTZ R153, R11, c[0x0][0x2d0], -R168.reuse ;  /* 0x0000b4000b997a23 */ /* 0x100fe200000108a8 */
[----:B------:R-:W-:Y:S01]  /*4540*/  PLOP3.LUT P0, PT, PT, PT, UP1, 0x40, 0x0 ;  /* 0x000000000000781c */ /* 0x000fe20003f0e818 */
[----:B------:R-:W-:Y:S01]  /*4550*/  FFMA.FTZ R148, R25, c[0x0][0x2d0], -R168 ;  /* 0x0000b40019947a23 */ /* 0x000fe200000108a8 */
[----:B------:R-:W-:Y:S01]  /*4560*/  MUFU.EX2 R155, R155 ;  /* 0x0000009b009b7308 */ /* 0x000fe20000000800 */
[----:B------:R-:W-:-:S02]  /*4570*/  FFMA.FTZ R149, R30, c[0x0][0x2d0], -R161 ;  /* 0x0000b4001e957a23 */ /* 0x000fc400000108a1 */
[--C-:B------:R-:W-:Y:S01]  /*4580*/  FFMA.FTZ R150, R16, c[0x0][0x2d0], -R161.reuse ;  /* 0x0000b40010967a23 */ /* 0x100fe200000108a1 */
[----:B------:R-:W-:Y:S01]  /*4590*/  LDSM.16.MT88.4 R28, [R190+0x2900] ;  /* 0x00290000be1c783b */ /* 0x000fe20000004200 */
[--C-:B------:R-:W-:Y:S02]  /*45a0*/  FFMA.FTZ R151, R26, c[0x0][0x2d0], -R161.reuse ;  /* 0x0000b4001a977a23 */ /* 0x100fe400000108a1 */
[--C-:B------:R-:W-:Y:S01]  /*45b0*/  FFMA.FTZ R144, R6, c[0x0][0x2d0], -R161.reuse ;  /* 0x0000b40006907a23 */ /* 0x100fe200000108a1 */
[----:B------:R-:W1:Y:S01]  /*45c0*/  MUFU.EX2 R154, R154 ;  /* 0x0000009a009a7308 */ /* 0x000e620000000800 */
[--C-:B------:R-:W-:Y:S01]  /*45d0*/  FFMA.FTZ R152, R7, c[0x0][0x2d0], -R168.reuse ;  /* 0x0000b40007987a23 */ /* 0x100fe200000108a8 */
[----:B------:R-:W-:Y:S01]  /*45e0*/  LDSM.16.MT88.4 R24, [R195+0x900] ;  /* 0x00090000c318783b */ /* 0x000fe20000004200 */
[--C-:B------:R-:W-:Y:S02]  /*45f0*/  FFMA.FTZ R146, R5, c[0x0][0x2d0], -R168.reuse ;  /* 0x0000b40005927a23 */ /* 0x100fe400000108a8 */
[--C-:B------:R-:W-:Y:S01]  /*4600*/  FFMA.FTZ R147, R21, c[0x0][0x2d0], -R168.reuse ;  /* 0x0000b40015937a23 */ /* 0x100fe200000108a8 */
[----:B------:R-:W2:Y:S01]  /*4610*/  LDSM.16.MT88.4 R4, [R188+0x4100] ;  /* 0x00410000bc04783b */ /* 0x000ea20000004200 */
[--C-:B------:R-:W-:Y:S01]  /*4620*/  FFMA.FTZ R145, R22, c[0x0][0x2d0], -R161.reuse ;  /* 0x0000b40016917a23 */ /* 0x100fe200000108a1 */
[----:B------:R-:W-:Y:S01]  /*4630*/  MUFU.EX2 R153, R153 ;  /* 0x0000009900997308 */ /* 0x000fe20000000800 */
[----:B------:R-:W-:Y:S01]  /*4640*/  FFMA.FTZ R2, R12, c[0x0][0x2d0], -R161 ;  /* 0x0000b4000c027a23 */ /* 0x000fe200000108a1 */
[----:B------:R-:W-:Y:S01]  /*4650*/  LDSM.16.MT88.4 R20, [R189+0x2900] ;  /* 0x00290000bd14783b */ /* 0x000fe20000004200 */
[----:B------:R-:W-:-:S02]  /*4660*/  FFMA.FTZ R11, R17, c[0x0][0x2d0], -R168 ;  /* 0x0000b400110b7a23 */ /* 0x000fc400000108a8 */
[--C-:B------:R-:W-:Y:S01]  /*4670*/  FFMA.FTZ R10, R10, c[0x0][0x2d0], -R161.reuse ;  /* 0x0000b4000a0a7a23 */ /* 0x100fe200000108a1 */
[----:B------:R-:W3:Y:S01]  /*4680*/  LDSM.16.MT88.4 R12, [R195+0x2900] ;  /* 0x00290000c30c783b */ /* 0x000ee20000004200 */
[----:B------:R-:W-:Y:S01]  /*4690*/  FFMA.FTZ R3, R18, c[0x0][0x2d0], -R161 ;  /* 0x0000b40012037a23 */ /* 0x000fe200000108a1 */
[----:B------:R-:W4:Y:S01]  /*46a0*/  MUFU.EX2 R148, R148 ;  /* 0x0000009400947308 */ /* 0x000f220000000800 */
[----:B-1----:R-:W-:Y:S01]  /*46b0*/  F2FP.PACK_AB R96, R154, R155 ;  /* 0x0000009b9a60723e */ /* 0x002fe200000000ff */
[----:B------:R-:W1:Y:S01]  /*46c0*/  LDSM.16.MT88.4 R16, [R188+0x2900] ;  /* 0x00290000bc10783b */ /* 0x000e620000004200 */
[--C-:B------:R-:W-:Y:S02]  /*46d0*/  FFMA.FTZ R156, R165, c[0x0][0x2d0], -R168.reuse ;  /* 0x0000b400a59c7a23 */ /* 0x100fe400000108a8 */
[--C-:B------:R-:W-:Y:S02]  /*46e0*/  FFMA.FTZ R158, R163, c[0x0][0x2d0], -R168.reuse ;  /* 0x0000b400a39e7a23 */ /* 0x100fe400000108a8 */
[--C-:B------:R-:W-:Y:S01]  /*46f0*/  FFMA.FTZ R159, R159, c[0x0][0x2d0], -R168.reuse ;  /* 0x0000b4009f9f7a23 */ /* 0x100fe200000108a8 */
[----:B------:R-:W-:Y:S01]  /*4700*/  MUFU.EX2 R149, R149 ;  /* 0x0000009500957308 */ /* 0x000fe20000000800 */
[----:B------:R-:W-:-:S02]  /*4710*/  FFMA.FTZ R157, R157, c[0x0][0x2d0], -R168 ;  /* 0x0000b4009d9d7a23 */ /* 0x000fc400000108a8 */
[--C-:B------:R-:W-:Y:S02]  /*4720*/  FFMA.FTZ R162, R162, c[0x0][0x2d0], -R161.reuse ;  /* 0x0000b400a2a27a23 */ /* 0x100fe400000108a1 */
[--C-:B------:R-:W-:Y:S02]  /*4730*/  FFMA.FTZ R163, R172, c[0x0][0x2d0], -R161.reuse ;  /* 0x0000b400aca37a23 */ /* 0x100fe400000108a1 */
[--C-:B------:R-:W-:Y:S01]  /*4740*/  FFMA.FTZ R164, R164, c[0x0][0x2d0], -R161.reuse ;  /* 0x0000b400a4a47a23 */ /* 0x100fe200000108a1 */
[----:B------:R-:W5:Y:S01]  /*4750*/  MUFU.EX2 R150, R150 ;  /* 0x0000009600967308 */ /* 0x000f620000000800 */
[----:B----4-:R-:W-:Y:S01]  /*4760*/  F2FP.PACK_AB R98, R148, R153 ;  /* 0x000000999462723e */ /* 0x010fe200000000ff */
[----:B------:R-:W-:Y:S02]  /*4770*/  FFMA.FTZ R165, R170, c[0x0][0x2d0], -R161 ;  /* 0x0000b400aaa57a23 */ /* 0x000fe400000108a1 */
[--C-:B------:R-:W-:Y:S02]  /*4780*/  FFMA.FTZ R170, R167, c[0x0][0x2d0], -R168.reuse ;  /* 0x0000b400a7aa7a23 */ /* 0x100fe400000108a8 */
[----:B------:R-:W-:-:S02]  /*4790*/  FFMA.FTZ R169, R169, c[0x0][0x2d0], -R168 ;  /* 0x0000b400a9a97a23 */ /* 0x000fc400000108a8 */
[----:B------:R-:W-:Y:S01]  /*47a0*/  MUFU.EX2 R151, R151 ;  /* 0x0000009700977308 */ /* 0x000fe20000000800 */
[--C-:B------:R-:W-:Y:S02]  /*47b0*/  FFMA.FTZ R167, R143, c[0x0][0x2d0], -R168.reuse ;  /* 0x0000b4008fa77a23 */ /* 0x100fe400000108a8 */
[----:B------:R-:W-:Y:S02]  /*47c0*/  FFMA.FTZ R206, R141, c[0x0][0x2d0], -R168 ;  /* 0x0000b4008dce7a23 */ /* 0x000fe400000108a8 */
[--C-:B------:R-:W-:Y:S02]  /*47d0*/  FFMA.FTZ R166, R166, c[0x0][0x2d0], -R161.reuse ;  /* 0x0000b400a6a67a23 */ /* 0x100fe400000108a1 */
[--C-:B------:R-:W-:Y:S01]  /*47e0*/  FFMA.FTZ R171, R142, c[0x0][0x2d0], -R161.reuse ;  /* 0x0000b4008eab7a23 */ /* 0x100fe200000108a1 */
[----:B------:R-:W4:Y:S01]  /*47f0*/  MUFU.EX2 R144, R144 ;  /* 0x0000009000907308 */ /* 0x000f220000000800 */
[----:B-----5:R-:W-:Y:S01]  /*4800*/  F2FP.PACK_AB R97, R150, R149 ;  /* 0x000000959661723e */ /* 0x020fe200000000ff */
        /* <DEDUP_REMOVED lines=9> */
[----:B------:R-:W4:Y:S01]  /*48a0*/  MUFU.EX2 R147, R147 ;  /* 0x0000009300937308 */ /* 0x000f220000000800 */
        /* <DEDUP_REMOVED lines=47> */
[----:B----4-:R-:W-:Y:S01]  /*4ba0*/  F2FP.PACK_AB R4, R147, R152 ;  /* 0x000000989304723e */ /* 0x010fe200000000ff */
        /* <DEDUP_REMOVED lines=11> */
[----:B---3--:R-:W-:Y:S01]  /*4c60*/  HMMA.16816.F32 R36, R4, R12, R36 ;  /* 0x0000000c0424723c */ /* 0x008fe20000001824 */
        /* <DEDUP_REMOVED lines=125> */
[----:B------:R-:W-:-:S12]  /*5440*/  UIADD3 UR26, UR4, -0x1, URZ ;  /* 0xffffffff041a7890 */ /* 0x000fd8000fffe03f */
[----:B------:R-:W-:Y:S05]  /*5450*/  @P0 BRA `(.L_x_260) ;  /* 0x000000a000000947 */ /* 0x000fea0003800000 */
[----:B------:R-:W-:Y:S02]  /*5460*/  UMOV UR26, 0x1 ;  /* 0x00000001001a7882 */ /* 0x000fe40000000000 */
        /* <DEDUP_REMOVED lines=9> */
.L_x_260:
[----:B------:R-:W-:Y:S02]  /*5500*/  UMOV UR5, 0x1 ;  /* 0x0000000100057882 */ /* 0x000fe40000000000 */
[----:B------:R-:W-:Y:S02]  /*5510*/  ULDC UR4, c[0x0][0x32c] ;  /* 0x0000cb0000047ab9 */ /* 0x000fe40000000800 */
[----:B------:R-:W-:-:S03]  /*5520*/  UISETP.NE.AND UP0, UPT, UR5, UR4, UPT ;  /* 0x000000040500728c */ /* 0x000fc6000bf05270 */
[----:B------:R-:W-:Y:S02]  /*5530*/  ULDC.64 UR4, c[0x0][0x330] ;  /* 0x0000cc0000047ab9 */ /* 0x000fe40000000a00 */
[----:B------:R-:W-:-:S07]  /*5540*/  UIMAD.WIDE.U32 UR28, UR26, UR4, URZ ;  /* 0x000000041a1c72a5 */ /* 0x000fce000f8e003f */
[----:B------:R-:W-:Y:S02]  /*5550*/  @UP0 UMOV UR27, UR29 ;  /* 0x0000001d001b0c82 */ /* 0x000fe40008000000 */
[----:B------:R-:W-:Y:S02]  /*5560*/  @UP0 USHF.R.U32.HI UR26, URZ, UR5, UR27 ;  /* 0x000000053f1a0299 */ /* 0x000fe4000801161b */
.L_x_261:
[----:B------:R-:W-:Y:S02]  /*5570*/  ULDC UR4, c[0x0][0x32c] ;  /* 0x0000cb0000047ab9 */ /* 0x000fe40000000800 */
[----:B------:R-:W-:-:S04]  /*5580*/  UIMAD UR4, UR26, UR4, UR4 ;  /* 0x000000041a0472a4 */ /* 0x000fc8000f8e0204 */
[----:B------:R-:W-:-:S04]  /*5590*/  UISETP.LT.AND UP0, UPT, UR23, UR4, UPT ;  /* 0x000000041700728c */ /* 0x000fc8000bf01270 */
[----:B------:R-:W-:-:S04]  /*55a0*/  USEL UR23, UR23, UR4, UP0 ;  /* 0x0000000417177287 */ /* 0x000fc80008000000 */
.L_x_259:
        /* <DEDUP_REMOVED lines=17> */
.L_x_273:
        /* <DEDUP_REMOVED lines=23> */
[C---:B------:R-:W-:Y:S02]  /*5830*/  IMAD R4, R200.reuse, c[0x0][0x21c], R4 ;  /* 0x00008700c8047a24 */ /* 0x040fe400078e0204 */
        /* <DEDUP_REMOVED lines=32> */
.L_x_263:
        /* <DEDUP_REMOVED lines=159> */
[--C-:B------:R-:W-:Y:S01]  /*6430*/  IMAD.MOV.U32 R0, RZ, RZ, R201.reuse ;  /* 0x000000ffff007224 */ /* 0x100fe200078e00c9 */
[----:B------:R-:W-:Y:S04]  /*6440*/  @P2 SHF.R.U32.HI R0, RZ, c[0x0][0x2c0], R134 ;  /* 0x0000b000ff002a19 */ /* 0x000fe80000011686 */
[C---:B------:R-:W-:Y:S04]  /*6450*/  @!P1 IADD3 R135, P0, R0.reuse, UR14, RZ ;  /* 0x0000000e00879c10 */ /* 0x040fe8000ff1e0ff */
[----:B------:R-:W-:Y:S01]  /*6460*/  @!P1 LEA.HI.X.SX32 R134, R0, UR6, 0x1, P0 ;  /* 0x0000000600869c11 */ /* 0x000fe200080f0eff */
[----:B------:R-:W-:Y:S01]  /*6470*/  IMAD.MOV R0, RZ, RZ, -R0 ;  /* 0x000000ffff007224 */ /* 0x000fe200078e0a00 */
[C---:B------:R-:W-:Y:S03]  /*6480*/  @!P1 LEA R132, P0, R135.reuse, c[0x0][0x2a0], 0x2 ;  /* 0x0000a80087849a11 */ /* 0x040fe600078010ff */
        /* <DEDUP_REMOVED lines=42> */
.L_x_264:
        /* <DEDUP_REMOVED lines=12> */
[----:B------:R-:W-:Y:S04]  /*67f0*/  IADD3 R0, -R0, UR8, R133 ;  /* 0x0000000800007c10 */ /* 0x000fe8000fffe185 */
[C---:B------:R-:W-:Y:S02]  /*6800*/  IADD3 R132, R0.reuse, c[0x0][0x328], RZ ;  /* 0x0000ca0000847a10 */ /* 0x040fe40007ffe0ff */
[----:B------:R-:W-:Y:S03]  /*6810*/  IADD3 R0, R0, UR19, RZ ;  /* 0x0000001300007c10 */ /* 0x000fe6000fffe0ff */
[--C-:B-1----:R-:W-:Y:S02]  /*6820*/  IMAD.IADD R135, R132, 0x1, R141.reuse ;  /* 0x0000000184877824 */ /* 0x102fe400078e028d */
[----:B------:R-:W-:Y:S01]  /*6830*/  IMAD.IADD R133, R0, 0x1, R141 ;  /* 0x0000000100857824 */ /* 0x000fe200078e028d */
[----:B------:R-:W-:-:S05]  /*6840*/  @P0 BRA `(.L_x_265) ;  /* 0x000001a000000947 */ /* 0x000fca0003800000 */
[----:B------:R-:W-:Y:S01]  /*6850*/  IMAD.U32 R139, RZ, RZ, UR12 ;  /* 0x0000000cff8b7e24 */ /* 0x000fe2000f8e00ff */
[----:B------:R-:W-:Y:S04]  /*6860*/  BSSY B0, `(.L_x_266) ;  /* 0x0000012000007945 */ /* 0x000fe80003800000 */
[----:B------:R-:W-:Y:S04]  /*6870*/  IADD3 R139, -R139, UR8, R141 ;  /* 0x000000088b8b7c10 */ /* 0x000fe8000fffe18d */
[----:B------:R-:W-:Y:S11]  /*6880*/  ISETP.GT.AND P0, PT, R139, -0x1, PT ;  /* 0xffffffff8b00780c */ /* 0x000ff60003f04270 */
[----:B------:R-:W-:Y:S02]  /*6890*/  @!UPT UIADD3 URZ, URZ, URZ, URZ ;  /* 0x0000003f3f3ff290 */ /* 0x000fe4000fffe03f */
[----:B------:R-:W-:-:S05]  /*68a0*/  @P0 BRA `(.L_x_267) ;  /* 0x0000008000000947 */ /* 0x000fca0003800000 */
[----:B------:R-:W-:Y:S01]  /*68b0*/  LOP3.LUT R139, RZ, R139, RZ, 0x33, !PT ;  /* 0x0000008bff8b7212 */ /* 0x000fe200078e33ff */
[----:B------:R-:W-:Y:S05]  /*68c0*/  IMAD.MOV.U32 R134, RZ, RZ, 0x1 ;  /* 0x00000001ff867424 */ /* 0x000fea00078e00ff */
[----:B------:R-:W-:Y:S11]  /*68d0*/  ISETP.NE.AND P0, PT, R134, c[0x0][0x32c], PT ;  /* 0x0000cb0086007a0c */ /* 0x000ff60003f05270 */
[----:B------:R-:W-:Y:S02]  /*68e0*/  @!UPT UIADD3 URZ, URZ, URZ, URZ ;  /* 0x0000003f3f3ff290 */ /* 0x000fe4000fffe03f */
[----:B------:R-:W-:Y:S05]  /*68f0*/  @P0 IMAD.HI.U32 R134, R139, c[0x0][0x330], RZ ;  /* 0x0000cc008b860a27 */ /* 0x000fea00078e00ff */
[----:B------:R-:W-:Y:S04]  /*6900*/  @P0 SHF.R.U32.HI R139, RZ, c[0x0][0x334], R134 ;  /* 0x0000cd00ff8b0a19 */ /* 0x000fe80000011686 */
[----:B------:R-:W-:Y:S01]  /*6910*/  LOP3.LUT R139, RZ, R139, RZ, 0x33, !PT ;  /* 0x0000008bff8b7212 */ /* 0x000fe200078e33ff */
[----:B------:R-:W-:-:S05]  /*6920*/  BRA `(.L_x_268) ;  /* 0x0000005000007947 */ /* 0x000fca0003800000 */
.L_x_267:
[----:B------:R-:W-:Y:S04]  /*6930*/  MOV R134, 0x1 ;  /* 0x0000000100867802 */ /* 0x000fe80000000f00 */
[----:B------:R-:W-:Y:S11]  /*6940*/  ISETP.NE.AND P0, PT, R134, c[0x0][0x32c], PT ;  /* 0x0000cb0086007a0c */ /* 0x000ff60003f05270 */
[----:B------:R-:W-:Y:S02]  /*6950*/  @!UPT UIADD3 URZ, URZ, URZ, URZ ;  /* 0x0000003f3f3ff290 */ /* 0x000fe4000fffe03f */
[----:B------:R-:W-:Y:S05]  /*6960*/  @P0 IMAD.HI.U32 R134, R139, c[0x0][0x330], RZ ;  /* 0x0000cc008b860a27 */ /* 0x000fea00078e00ff */
[----:B------:R-:W-:Y:S02]  /*6970*/  @P0 SHF.R.U32.HI R139, RZ, c[0x0][0x334], R134 ;  /* 0x0000cd00ff8b0a19 */ /* 0x000fe40000011686 */
.L_x_268:
[----:B------:R-:W-:Y:S05]  /*6980*/  BSYNC B0 ;  /* 0x0000000000007941 */ /* 0x000fea0003800000 */
.L_x_266:
[----:B------:R-:W-:Y:S04]  /*6990*/  IMAD.MOV.U32 R134, RZ, RZ, c[0x0][0x32c] ;  /* 0x0000cb00ff867624 */ /* 0x000fe800078e00ff */
[----:B------:R-:W-:Y:S04]  /*69a0*/  IMAD R139, R139, R134, -UR5 ;  /* 0x800000058b8b7e24 */ /* 0x000fe8000f8e0286 */
[----:B------:R-:W-:Y:S05]  /*69b0*/  IMAD.IADD R136, R139, 0x1, -R204 ;  /* 0x000000018b887824 */ /* 0x000fea00078e0acc */
[----:B------:R-:W-:Y:S02]  /*69c0*/  IADD3 R134, R136, c[0x0][0x32c], RZ ;  /* 0x0000cb0088867a10 */ /* 0x000fe40007ffe0ff */
[----:B------:R-:W-:Y:S02]  /*69d0*/  IMNMX R133, R133, R136, !PT ;  /* 0x0000008885857217 */ /* 0x000fe40007800200 */
[----:B------:R-:W-:Y:S02]  /*69e0*/  IMNMX R135, R135, R134, PT ;  /* 0x0000008687877217 */ /* 0x000fe40003800200 */
.L_x_265:
        /* <DEDUP_REMOVED lines=84> */
.L_x_271:
[----:B------:R-:W-:Y:S04]  /*6f30*/  MOV R4, 0x1 ;  /* 0x0000000100047802 */ /* 0x000fe80000000f00 */
[----:B------:R-:W-:Y:S11]  /*6f40*/  ISETP.NE.AND P0, PT, R4, c[0x0][0x32c], PT ;  /* 0x0000cb0004007a0c */ /* 0x000ff60003f05270 */
[----:B------:R-:W-:Y:S02]  /*6f50*/  @!UPT UIADD3 URZ, URZ, URZ, URZ ;  /* 0x0000003f3f3ff290 */ /* 0x000fe4000fffe03f */
[----:B------:R-:W-:Y:S05]  /*6f60*/  @P0 IMAD.HI.U32 R4, R5, c[0x0][0x330], RZ ;  /* 0x0000cc0005040a27 */ /* 0x000fea00078e00ff */
[----:B------:R-:W-:Y:S02]  /*6f70*/  @P0 SHF.R.U32.HI R5, RZ, c[0x0][0x334], R4 ;  /* 0x0000cd00ff050a19 */ /* 0x000fe40000011604 */
.L_x_272:
[----:B------:R-:W-:Y:S05]  /*6f80*/  BSYNC B0 ;  /* 0x0000000000007941 */ /* 0x000fea0003800000 */
.L_x_270:
[----:B------:R-:W-:Y:S04]  /*6f90*/  IMAD.MOV.U32 R4, RZ, RZ, c[0x0][0x32c] ;  /* 0x0000cb00ff047624 */ /* 0x000fe800078e00ff */
[----:B------:R-:W-:Y:S04]  /*6fa0*/  IMAD R9, R5, R4, -UR5 ;  /* 0x8000000505097e24 */ /* 0x000fe8000f8e0204 */
[----:B------:R-:W-:Y:S05]  /*6fb0*/  IMAD.IADD R9, R9, 0x1, -R204 ;  /* 0x0000000109097824 */ /* 0x000fea00078e0acc */
[----:B------:R-:W-:Y:S02]  /*6fc0*/  IADD3 R5, R9, c[0x0][0x32c], RZ ;  /* 0x0000cb0009057a10 */ /* 0x000fe40007ffe0ff */
[----:B------:R-:W-:Y:S02]  /*6fd0*/  IMNMX R0, R0, R9, !PT ;  /* 0x0000000900007217 */ /* 0x000fe40007800200 */
[----:B------:R-:W-:Y:S02]  /*6fe0*/  IMNMX R132, R132, R5, PT ;  /* 0x0000000584847217 */ /* 0x000fe40003800200 */
.L_x_269:
        /* <DEDUP_REMOVED lines=59> */
[----:B------:R-:W-:Y:S01]  /*73a0*/  ISETP.GT.AND P6, PT, R0, 0x28, P6 ;  /* 0x000000280000780c */ /* 0x000fe200037c4270 */
        /* <DEDUP_REMOVED lines=14> */
[C---:B------:R-:W-:Y:S01]  /*7490*/  ISETP.GT.AND P6, PT, R0.reuse, 0x30, P6 ;  /* 0x000000300000780c */ /* 0x040fe200037c4270 */
[----:B------:R-:W1:Y:S01]  /*74a0*/  SHFL.BFLY PT, R5, R4, 0x2, 0x1f ;  /* 0x0c401f0004057f89 */ /* 0x000e6200000e0000 */
[----:B------:R-:W-:Y:S02]  /*74b0*/  FMNMX.FTZ R6, R219, R6, !PT ;  /* 0x00000006db067209 */ /* 0x000fe40007810000 */
        /* <DEDUP_REMOVED lines=22> */
[----:B------:R-:W-:Y:S02]  /*7620*/  FSEL R133, R35, -INF , !P0 ;  /* 0xff80000023857808 */ /* 0x000fe40004000000 */
[----:B-1----:R-:W-:Y:S02]  /*7630*/  FMNMX.FTZ R6, R4, R5, !PT ;  /* 0x0000000504067209 */ /* 0x002fe40007810000 */
[----:B------:R-:W-:Y:S03]  /*7640*/  FMNMX.FTZ R4, R133, R0, !PT ;  /* 0x0000000085047209 */ /* 0x000fe60007810000 */
[----:B------:R-:W1:Y:S08]  /*7650*/  SHFL.BFLY PT, R15, R6, 0x1, 0x1f ;  /* 0x0c201f00060f7f89 */ /* 0x000e7000000e0000 */
[----:B------:R-:W2:Y:S01]  /*7660*/  SHFL.BFLY PT, R7, R4, 0x2, 0x1f ;  /* 0x0c401f0004077f89 */ /* 0x000ea200000e0000 */
[----:B-1----:R-:W-:Y:S04]  /*7670*/  FMNMX.FTZ R0, R6, R15, !PT ;  /* 0x0000000f06007209 */ /* 0x002fe80007810000 */
[C---:B------:R-:W-:Y:S01]  /*7680*/  FSETP.NEU.FTZ.AND P0, PT, R0.reuse, -INF , PT ;  /* 0xff8000000000780b */ /* 0x040fe20003f1d000 */
[----:B------:R-:W-:Y:S01]  /*7690*/  FMUL.FTZ R153, R0, c[0x0][0x2d0] ;  /* 0x0000b40000997a20 */ /* 0x000fe20000410000 */
[----:B--2---:R-:W-:Y:S04]  /*76a0*/  FMNMX.FTZ R5, R4, R7, !PT ;  /* 0x0000000704057209 */ /* 0x004fe80007810000 */
[----:B------:R-:W-:Y:S02]  /*76b0*/  FSEL R153, R153, RZ, P0 ;  /* 0x000000ff99997208 */ /* 0x000fe40000000000 */
[----:B------:R-:W-:Y:S01]  /*76c0*/  FSEL R4, R0, RZ, P0 ;  /* 0x000000ff00047208 */ /* 0x000fe20000000000 */
[----:B------:R-:W1:Y:S02]  /*76d0*/  SHFL.BFLY PT, R132, R5, 0x1, 0x1f ;  /* 0x0c201f0005847f89 */ /* 0x000e6400000e0000 */
[----:B------:R-:W-:Y:S02]  /*76e0*/  FFMA.FTZ R160, R138, c[0x0][0x2d0], -R153 ;  /* 0x0000b4008aa07a23 */ /* 0x000fe40000010899 */
[----:B------:R-:W-:Y:S02]  /*76f0*/  FADD.FTZ R3, -R4, R3 ;  /* 0x0000000304037221 */ /* 0x000fe40000010100 */
[--C-:B------:R-:W-:Y:S02]  /*7700*/  FFMA.FTZ R135, R136, c[0x0][0x2d0], -R153.reuse ;  /* 0x0000b40088877a23 */ /* 0x100fe40000010899 */
[--C-:B------:R-:W-:Y:S01]  /*7710*/  FFMA.FTZ R134, R134, c[0x0][0x2d0], -R153.reuse ;  /* 0x0000b40086867a23 */ /* 0x100fe20000010899 */
[----:B------:R-:W-:Y:S01]  /*7720*/  MUFU.EX2 R160, R160 ;  /* 0x000000a000a07308 */ /* 0x000fe20000000800 */
[--C-:B------:R-:W-:Y:S02]  /*7730*/  FFMA.FTZ R161, R8, c[0x0][0x2d0], -R153.reuse ;  /* 0x0000b40008a17a23 */ /* 0x100fe40000010899 */
[----:B------:R-:W-:Y:S02]  /*7740*/  FMUL.FTZ R6, R3, c[0x0][0x2d0] ;  /* 0x0000b40003067a20 */ /* 0x000fe40000410000 */
[--C-:B------:R-:W-:Y:S02]  /*7750*/  FFMA.FTZ R169, R140, c[0x0][0x2d0], -R153.reuse ;  /* 0x0000b4008ca97a23 */ /* 0x100fe40000010899 */
[--C-:B------:R-:W-:Y:S02]  /*7760*/  FFMA.FTZ R220, R158, c[0x0][0x2d0], -R153.reuse ;  /* 0x0000b4009edc7a23 */ /* 0x100fe40000010899 */
[--C-:B------:R-:W-:Y:S01]  /*7770*/  FFMA.FTZ R221, R156, c[0x0][0x2d0], -R153.reuse ;  /* 0x0000b4009cdd7a23 */ /* 0x100fe20000010899 */
[----:B------:R-:W2:Y:S01]  /*7780*/  MUFU.EX2 R135, R135 ;  /* 0x0000008700877308 */ /* 0x000ea20000000800 */
[--C-:B------:R-:W-:Y:S02]  /*7790*/  FFMA.FTZ R222, R154, c[0x0][0x2d0], -R153.reuse ;  /* 0x0000b4009ade7a23 */ /* 0x100fe40000010899 */
[--C-:B------:R-:W-:Y:S01]  /*77a0*/  FFMA.FTZ R223, R152, c[0x0][0x2d0], -R153.reuse ;  /* 0x0000b40098df7a23 */ /* 0x100fe20000010899 */
[----:B-1----:R-:W-:Y:S01]  /*77b0*/  FMNMX.FTZ R132, R132, R5, !PT ;  /* 0x0000000584847209 */ /* 0x002fe20007810000 */
[--C-:B------:R-:W-:Y:S02]  /*77c0*/  FFMA.FTZ R227, R151, c[0x0][0x2d0], -R153.reuse ;  /* 0x0000b40097e37a23 */ /* 0x100fe40000010899 */
[--C-:B------:R-:W-:Y:S01]  /*77d0*/  FFMA.FTZ R228, R150, c[0x0][0x2d0], -R153.reuse ;  /* 0x0000b40096e47a23 */ /* 0x100fe20000010899 */
[C---:B------:R-:W-:Y:S01]  /*77e0*/  FSETP.NEU.FTZ.AND P0, PT, R132.reuse, -INF , PT ;  /* 0xff8000008400780b */ /* 0x040fe20003f1d000 */
[----:B------:R-:W-:Y:S01]  /*77f0*/  FMUL.FTZ R144, R132, c[0x0][0x2d0] ;  /* 0x0000b40084907a20 */ /* 0x000fe20000410000 */
[----:B------:R-:W-:Y:S01]  /*7800*/  MUFU.EX2 R134, R134 ;  /* 0x0000008600867308 */ /* 0x000fe20000000800 */
[--C-:B------:R-:W-:Y:S01]  /*7810*/  FFMA.FTZ R229, R148, c[0x0][0x2d0], -R153.reuse ;  /* 0x0000b40094e57a23 */ /* 0x100fe20000010899 */
[----:B------:R-:W-:Y:S01]  /*7820*/  FSEL R5, R132, RZ, P0 ;  /* 0x000000ff84057208 */ /* 0x000fe20000000000 */
[--C-:B------:R-:W-:Y:S01]  /*7830*/  FFMA.FTZ R166, R166, c[0x0][0x2d0], -R153.reuse ;  /* 0x0000b400a6a67a23 */ /* 0x100fe20000010899 */
[----:B------:R-:W-:Y:S01]  /*7840*/  FSEL R144, R144, RZ, P0 ;  /* 0x000000ff90907208 */ /* 0x000fe20000000000 */
[--C-:B------:R-:W-:Y:S01]  /*7850*/  FFMA.FTZ R167, R168, c[0x0][0x2d0], -R153.reuse ;  /* 0x0000b400a8a77a23 */ /* 0x100fe20000010899 */
[----:B------:R-:W-:Y:S01]  /*7860*/  PLOP3.LUT P0, PT, PT, PT, UP0, 0x80, 0x0 ;  /* 0x000000000000781c */ /* 0x000fe20003f0f008 */
[----:B------:R-:W-:Y:S02]  /*7870*/  FADD.FTZ R5, -R5, R2 ;  /* 0x0000000205057221 */ /* 0x000fe40000010100 */
[--C-:B------:R-:W-:Y:S01]  /*7880*/  FFMA.FTZ R164, R13, c[0x0][0x2d0], -R144.reuse ;  /* 0x0000b4000da47a23 */ /* 0x100fe20000010890 */
[----:B------:R-:W1:Y:S01]  /*7890*/  MUFU.EX2 R161, R161 ;  /* 0x000000a100a17308 */ /* 0x000e620000000800 */
[----:B------:R-:W3:Y:S01]  /*78a0*/  LDSM.16.MT88.4 R12, [R195+0x100] ;  /* 0x00010000c30c783b */ /* 0x000ee20000004200 */
[--C-:B------:R-:W-:Y:S01]  /*78b0*/  FFMA.FTZ R165, R17, c[0x0][0x2d0], -R144.reuse ;  /* 0x0000b40011a57a23 */ /* 0x100fe20000010890 */
[----:B--2---:R-:W-:Y:S01]  /*78c0*/  F2FP.PACK_AB R136, R135, R160 ;  /* 0x000000a08788723e */ /* 0x004fe200000000ff */
[--C-:B------:R-:W-:Y:S02]  /*78d0*/  FFMA.FTZ R163, R9, c[0x0][0x2d0], -R144.reuse ;  /* 0x0000b40009a37a23 */ /* 0x100fe40000010890 */
[--C-:B------:R-:W-:Y:S02]  /*78e0*/  FFMA.FTZ R162, R11, c[0x0][0x2d0], -R144.reuse ;  /* 0x0000b4000ba27a23 */ /* 0x100fe40000010890 */
[----:B------:R-:W-:Y:S02]  /*78f0*/  FMUL.FTZ R2, R5, c[0x0][0x2d0] ;  /* 0x0000b40005027a20 */ /* 0x000fe40000410000 */
[----:B------:R-:W2:Y:S01]  /*7900*/  MUFU.EX2 R3, R6 ;  /* 0x0000000600037308 */ /* 0x000ea20000000800 */
[--C-:B------:R-:W-:Y:S02]  /*7910*/  FFMA.FTZ R168, R142, c[0x0][0x2d0], -R153.reuse ;  /* 0x0000b4008ea87a23 */ /* 0x100fe40000010899 */
[--C-:B------:R-:W-:Y:S02]  /*7920*/  FFMA.FTZ R218, R141, c[0x0][0x2d0], -R144.reuse ;  /* 0x0000b4008dda7a23 */ /* 0x100fe40000010890 */
[--C-:B------:R-:W-:Y:S02]  /*7930*/  FFMA.FTZ R224, R159, c[0x0][0x2d0], -R144.reuse ;  /* 0x0000b4009fe07a23 */ /* 0x100fe40000010890 */
[--C-:B------:R-:W-:Y:S02]  /*7940*/  FFMA.FTZ R225, R157, c[0x0][0x2d0], -R144.reuse ;  /* 0x0000b4009de17a23 */ /* 0x100fe40000010890 */
[----:B------:R-:W-:Y:S01]  /*7950*/  LDSM.16.MT88.4 R156, [R195+0x5900] ;  /* 0x00590000c39c783b */ /* 0x000fe20000004200 */
[----:B------:R-:W-:Y:S01]  /*7960*/  MUFU.EX2 R165, R165 ;  /* 0x000000a500a57308 */ /* 0x000fe20000000800 */
[--C-:B------:R-:W-:Y:S02]  /*7970*/  FFMA.FTZ R226, R155, c[0x0][0x2d0], -R144.reuse ;  /* 0x0000b4009be27a23 */ /* 0x100fe40000010890 */
[--C-:B------:R-:W-:Y:S01]  /*7980*/  FFMA.FTZ R231, R149, c[0x0][0x2d0], -R144.reuse ;  /* 0x0000b40095e77a23 */ /* 0x100fe20000010890 */
[----:B-1----:R-:W-:Y:S01]  /*7990*/  F2FP.PACK_AB R138, R161, R134 ;  /* 0x00000086a18a723e */ /* 0x002fe200000000ff */
[--C-:B------:R-:W-:Y:S02]  /*79a0*/  FFMA.FTZ R232, R147, c[0x0][0x2d0], -R144.reuse ;  /* 0x0000b40093e87a23 */ /* 0x100fe40000010890 */
[----:B------:R-:W-:Y:S01]  /*79b0*/  LDSM.16.MT88.4 R148, [R189+0x3900] ;  /* 0x00390000bd94783b */ /* 0x000fe20000004200 */
[--C-:B------:R-:W-:Y:S02]  /*79c0*/  FFMA.FTZ R233, R145, c[0x0][0x2d0], -R144.reuse ;  /* 0x0000b40091e97a23 */ /* 0x100fe40000010890 */
[----:B------:R-:W1:Y:S01]  /*79d0*/  MUFU.EX2 R164, R164 ;  /* 0x000000a400a47308 */ /* 0x000e620000000800 */
[----:B------:R-:W-:Y:S02]  /*79e0*/  FFMA.FTZ R153, R146, c[0x0][0x2d0], -R153 ;  /* 0x0000b40092997a23 */ /* 0x000fe40000010899 */
[--C-:B------:R-:W-:Y:S02]  /*79f0*/  FFMA.FTZ R170, R217, c[0x0][0x2d0], -R144.reuse ;  /* 0x0000b400d9aa7a23 */ /* 0x100fe40000010890 */
[C---:B--2---:R-:W-:Y:S02]  /*7a00*/  FMUL.FTZ R4, R3.reuse, R128 ;  /* 0x0000008003047220 */ /* 0x044fe40000410000 */
        /* <DEDUP_REMOVED lines=12> */
[--C-:B------:R-:W-:Y:S02]  /*7ad0*/  FFMA.FTZ R217, R143, c[0x0][0x2d0], -R144.reuse ;  /* 0x0000b4008fd97a23 */ /* 0x100fe40000010890 */
[----:B------:R-:W-:Y:S01]  /*7ae0*/  LDSM.16.MT88.4 R140, [R189+0x2900] ;  /* 0x00290000bd8c783b */ /* 0x000fe20000004200 */
[C---:B------:R-:W-:Y:S02]  /*7af0*/  FMUL.FTZ R36, R3.reuse, R36 ;  /* 0x0000002403247220 */ /* 0x040fe40000410000 */
[----:B------:R-:W1:Y:S01]  /*7b00*/  MUFU.EX2 R2, R2 ;  /* 0x0000000200027308 */ /* 0x000e620000000800 */
        /* <DEDUP_REMOVED lines=8> */
[----:B--2---:R-:W-:Y:S01]  /*7b90*/  F2FP.PACK_AB R139, R162, R163 ;  /* 0x000000a3a28b723e */ /* 0x004fe200000000ff */
[C---:B------:R-:W-:Y:S02]  /*7ba0*/  FMUL.FTZ R52, R3.reuse, R52 ;  /* 0x0000003403347220 */ /* 0x040fe40000410000 */
[C---:B------:R-:W-:Y:S02]  /*7bb0*/  FMUL.FTZ R53, R3.reuse, R53 ;  /* 0x0000003503357220 */ /* 0x040fe40000410000 */
[C---:B------:R-:W-:Y:S01]  /*7bc0*/  FMUL.FTZ R56, R3.reuse, R56 ;  /* 0x0000003803387220 */ /* 0x040fe20000410000 */
[----:B------:R-:W-:Y:S01]  /*7bd0*/  MUFU.EX2 R166, R166 ;  /* 0x000000a600a67308 */ /* 0x000fe20000000800 */
[C---:B------:R-:W-:Y:S02]  /*7be0*/  FMUL.FTZ R57, R3.reuse, R57 ;  /* 0x0000003903397220 */ /* 0x040fe40000410000 */
[C---:B------:R-:W-:Y:S02]  /*7bf0*/  FMUL.FTZ R60, R3.reuse, R60 ;  /* 0x0000003c033c7220 */ /* 0x040fe40000410000 */
[C---:B-1----:R-:W-:Y:S02]  /*7c00*/  FMUL.FTZ R6, R2.reuse, R130 ;  /* 0x0000008202067220 */ /* 0x042fe40000410000 */
[C---:B------:R-:W-:Y:S02]  /*7c10*/  FMUL.FTZ R7, R2.reuse, R131 ;  /* 0x0000008302077220 */ /* 0x040fe40000410000 */
[----:B------:R-:W-:Y:S01]  /*7c20*/  LDSM.16.MT88.4 R128, [R190+0x2900] ;  /* 0x00290000be80783b */ /* 0x000fe20000004200 */
[C---:B------:R-:W-:Y:S01]  /*7c30*/  FMUL.FTZ R10, R2.reuse, R102 ;  /* 0x00000066020a7220 */ /* 0x040fe20000410000 */
[----:B------:R-:W1:Y:S01]  /*7c40*/  MUFU.EX2 R167, R167 ;  /* 0x000000a700a77308 */ /* 0x000e620000000800 */
[C---:B------:R-:W-:Y:S02]  /*7c50*/  FMUL.FTZ R11, R2.reuse, R103 ;  /* 0x00000067020b7220 */ /* 0x040fe40000410000 */
[C---:B---3--:R-:W-:Y:S03]  /*7c60*/  HMMA.16816.F32 R4, R136.reuse, R12, R4 ;  /* 0x0000000c8804723c */ /* 0x048fe60000001804 */
        /* <DEDUP_REMOVED lines=101> */
[----:B------:R-:W-:Y:S02]  /*82c0*/  FMUL.FTZ R85, R3, R85 ;  /* 0x0000005503557220 */ /* 0x000fe40000410000 */
[C---:B------:R-:W-:Y:S01]  /*82d0*/  FMUL.FTZ R86, R2.reuse, R86 ;  /* 0x0000005602567220 */ /* 0x040fe20000410000 */
[C---:B--2---:R-:W-:Y:S03]  /*82e0*/  HMMA.16816.F32 R76, R136.reuse, R100, R76 ;  /* 0x00000064884c723c */ /* 0x044fe6000000184c */
[C---:B------:R-:W-:Y:S01]  /*82f0*/  FMUL.FTZ R87, R2.reuse, R87 ;  /* 0x0000005702577220 */ /* 0x040fe20000410000 */
[----:B------:R-:W-:Y:S01]  /*8300*/  MUFU.EX2 R232, R232 ;  /* 0x000000e800e87308 */ /* 0x000fe20000000800 */
[--C-:B------:R-:W-:Y:S02]  /*8310*/  FFMA.FTZ R171, R171, c[0x0][0x2d0], -R144.reuse ;  /* 0x0000b400abab7a23 */ /* 0x100fe40000010890 */
[C---:B------:R-:W-:Y:S01]  /*8320*/  FMUL.FTZ R88, R3.reuse, R88 ;  /* 0x0000005803587220 */ /* 0x040fe20000410000 */
[C---:B------:R-:W-:Y:S04]  /*8330*/  HMMA.16816.F32 R80, R136.reuse, R102, R80 ;  /* 0x000000668850723c */ /* 0x040fe80000001850 */
[----:B------:R-:W-:Y:S01]  /*8340*/  FMUL.FTZ R89, R3, R89 ;  /* 0x0000005903597220 */ /* 0x000fe20000410000 */
[----:B------:R-:W-:Y:S01]  /*8350*/  F2FP.PACK_AB R100, R167, R166 ;  /* 0x000000a6a764723e */ /* 0x000fe200000000ff */
[C---:B------:R-:W-:Y:S01]  /*8360*/  FMUL.FTZ R90, R2.reuse, R90 ;  /* 0x0000005a025a7220 */ /* 0x040fe20000410000 */
[----:B---3--:R-:W-:Y:S01]  /*8370*/  F2FP.PACK_AB R102, R169, R168 ;  /* 0x000000a8a966723e */ /* 0x008fe200000000ff */
[C---:B----4-:R-:W-:Y:S01]  /*8380*/  HMMA.16816.F32 R84, R136.reuse, R104, R84 ;  /* 0x000000688854723c */ /* 0x050fe20000001854 */
[----:B------:R-:W2:Y:S03]  /*8390*/  MUFU.EX2 R171, R171 ;  /* 0x000000ab00ab7308 */ /* 0x000ea60000000800 */
[----:B------:R-:W-:Y:S01]  /*83a0*/  FMUL.FTZ R91, R2, R91 ;  /* 0x0000005b025b7220 */ /* 0x000fe20000410000 */
[----:B-----5:R-:W-:Y:S01]  /*83b0*/  F2FP.PACK_AB R103, R218, R217 ;  /* 0x000000d9da67723e */ /* 0x020fe200000000ff */
[C---:B------:R-:W-:Y:S02]  /*83c0*/  FMUL.FTZ R92, R3.reuse, R92 ;  /* 0x0000005c035c7220 */ /* 0x040fe40000410000 */
[C---:B------:R-:W-:Y:S03]  /*83d0*/  FMUL.FTZ R93, R3.reuse, R93 ;  /* 0x0000005d035d7220 */ /* 0x040fe60000410000 */
[C---:B------:R-:W-:Y:S01]  /*83e0*/  HMMA.16816.F32 R88, R136.reuse, R106, R88 ;  /* 0x0000006a8858723c */ /* 0x040fe20000001858 */
[----:B------:R-:W3:Y:S01]  /*83f0*/  LDSM.16.MT88.4 R104, [R189+0x900] ;  /* 0x00090000bd68783b */ /* 0x000ee20000004200 */
[----:B------:R-:W-:Y:S01]  /*8400*/  MUFU.EX2 R233, R233 ;  /* 0x000000e900e97308 */ /* 0x000fe20000000800 */
[C---:B------:R-:W-:Y:S02]  /*8410*/  FMUL.FTZ R94, R2.reuse, R94 ;  /* 0x0000005e025e7220 */ /* 0x040fe40000410000 */
[C---:B------:R-:W-:Y:S02]  /*8420*/  FMUL.FTZ R95, R2.reuse, R95 ;  /* 0x0000005f025f7220 */ /* 0x040fe40000410000 */
[C---:B------:R-:W-:Y:S02]  /*8430*/  FMUL.FTZ R96, R3.reuse, R96 ;  /* 0x0000006003607220 */ /* 0x040fe40000410000 */
[----:B------:R-:W-:Y:S03]  /*8440*/  FMUL.FTZ R97, R3, R97 ;  /* 0x0000006103617220 */ /* 0x000fe60000410000 */
[C---:B-1----:R-:W-:Y:S03]  /*8450*/  HMMA.16816.F32 R92, R136.reuse, R108, R92 ;  /* 0x0000006c885c723c */ /* 0x042fe6000000185c */
[C---:B------:R-:W-:Y:S01]  /*8460*/  FMUL.FTZ R98, R2.reuse, R98 ;  /* 0x0000006202627220 */ /* 0x040fe20000410000 */
[----:B--2---:R-:W-:Y:S01]  /*8470*/  F2FP.PACK_AB R101, R171, R170 ;  /* 0x000000aaab65723e */ /* 0x004fe200000000ff */
[C---:B------:R-:W-:Y:S02]  /*8480*/  FMUL.FTZ R99, R2.reuse, R99 ;  /* 0x0000006302637220 */ /* 0x040fe40000410000 */
        /* <DEDUP_REMOVED lines=147> */
.L_x_262:
[----:B------:R-:W1:Y:S01]  /*8dc0*/  S2UR UR23, SR_CTAID.X ;  /* 0x00000000001779c3 */ /* 0x000e620000002500 */
[----:B------:R-:W-:Y:S01]  /*8dd0*/  ULDC.64 UR4, c[0x0][0x2c8] ;  /* 0x0000b20000047ab9 */ /* 0x000fe20000000a00 */
[----:B------:R-:W-:Y:S01]  /*8de0*/  PLOP3.LUT P0, PT, PT, PT, UP1, 0x40, 0x0 ;  /* 0x000000000000781c */ /* 0x000fe20003f0e818 */
[----:B-1----:R-:W-:-:S04]  /*8df0*/  ULEA UR23, UR23, 0x7f, 0x7 ;  /* 0x0000007f17177891 */ /* 0x002fc8000f8e383f */
[----:B------:R-:W-:Y:S02]  /*8e00*/  UIMAD.WIDE.U32 UR28, UR23, UR4, URZ ;  /* 0x00000004171c72a5 */ /* 0x000fe4000f8e003f */
[----:B------:R-:W-:Y:S02]  /*8e10*/  UIADD3 UR4, UR8, 0x1, -UR12 ;  /* 0x0000000108047890 */ /* 0x000fe4000fffe80c */
[----:B------:R-:W-:-:S03]  /*8e20*/  UMOV UR26, UR23 ;  /* 0x00000017001a7c82 */ /* 0x000fc60008000000 */
[----:B------:R-:W-:Y:S02]  /*8e30*/  @UP2 UMOV UR23, UR29 ;  /* 0x0000001d00172c82 */ /* 0x000fe40008000000 */
[----:B------:R-:W-:-:S03]  /*8e40*/  @UP2 USHF.R.U32.HI UR26, URZ, UR5, UR23 ;  /* 0x000000053f1a2299 */ /* 0x000fc60008011617 */
[----:B------:R-:W-:Y:S02]  /*8e50*/  ULDC UR23, c[0x0][0x324] ;  /* 0x0000c90000177ab9 */ /* 0x000fe40000000800 */
[----:B------:R-:W-:-:S04]  /*8e60*/  UIADD3 UR26, UR4, UR26, URZ ;  /* 0x0000001a041a7290 */ /* 0x000fc8000fffe03f */
[----:B------:R-:W-:Y:S01]  /*8e70*/  UIADD3 UR23, UR26, -UR23, URZ ;  /* 0x800000171a177290 */ /* 0x000fe2000fffe03f */
[----:B------:R-:W-:Y:S05]  /*8e80*/  @P0 BRA `(.L_x_274) ;  /* 0x0000018000000947 */ /* 0x000fea0003800000 */
[----:B------:R-:W-:-:S06]  /*8e90*/  UISETP.GT.AND UP0, UPT, UR26, -0x1, UPT ;  /* 0xffffffff1a00788c */ /* 0x000fcc000bf04270 */
[----:B------:R-:W-:-:S13]  /*8ea0*/  PLOP3.LUT P0, PT, PT, PT, UP0, 0x80, 0x0 ;  /* 0x000000000000781c */ /* 0x000fda0003f0f008 */
[----:B------:R-:W-:Y:S05]  /*8eb0*/  @P0 BRA `(.L_x_275) ;  /* 0x000000a000000947 */ /* 0x000fea0003800000 */
[----:B------:R-:W-:Y:S02]  /*8ec0*/  UMOV UR5, 0x1 ;  /* 0x0000000100057882 */ /* 0x000fe40000000000 */
[----:B------:R-:W-:Y:S02]  /*8ed0*/  ULDC UR4, c[0x0][0x32c] ;  /* 0x0000cb0000047ab9 */ /* 0x000fe40000000800 */
[----:B------:R-:W-:Y:S02]  /*8ee0*/  UISETP.NE.AND UP0, UPT, UR5, UR4, UPT ;  /* 0x000000040500728c */ /* 0x000fe4000bf05270 */
[----:B------:R-:W-:Y:S02]  /*8ef0*/  ULOP3.LUT UR26, URZ, UR26, URZ, 0x33, !UPT ;  /* 0x0000001a3f1a7292 */ /* 0x000fe4000f8e333f */
[----:B------:R-:W-:Y:S02]  /*8f00*/  ULDC.64 UR4, c[0x0][0x330] ;  /* 0x0000cc0000047ab9 */ /* 0x000fe40000000a00 */
[----:B------:R-:W-:-:S07]  /*8f10*/  UIMAD.WIDE.U32 UR28, UR26, UR4, URZ ;  /* 0x000000041a1c72a5 */ /* 0x000fce000f8e003f */
[----:B------:R-:W-:Y:S02]  /*8f20*/  @UP0 UMOV UR27, UR29 ;  /* 0x0000001d001b0c82 */ /* 0x000fe40008000000 */
[----:B------:R-:W-:-:S04]  /*8f30*/  @UP0 USHF.R.U32.HI UR26, URZ, UR5, UR27 ;  /* 0x000000053f1a0299 */ /* 0x000fc8000801161b */
[----:B------:R-:W-:Y:S01]  /*8f40*/  ULOP3.LUT UR26, URZ, UR26, URZ, 0x33, !UPT ;  /* 0x0000001a3f1a7292 */ /* 0x000fe2000f8e333f */
[----:B------:R-:W-:Y:S05]  /*8f50*/  BRA `(.L_x_276) ;  /* 0x0000007000007947 */ /* 0x000fea0003800000 */
.L_x_275:
[----:B------:R-:W-:Y:S02]  /*8f60*/  UMOV UR5, 0x1 ;  /* 0x0000000100057882 */ /* 0x000fe40000000000 */
[----:B------:R-:W-:Y:S02]  /*8f70*/  ULDC UR4, c[0x0][0x32c] ;  /* 0x0000cb0000047ab9 */ /* 0x000fe40000000800 */
[----:B------:R-:W-:-:S03]  /*8f80*/  UISETP.NE.AND UP0, UPT, UR5, UR4, UPT ;  /* 0x000000040500728c */ /* 0x000fc6000bf05270 */
[----:B------:R-:W-:Y:S02]  /*8f90*/  ULDC.64 UR4, c[0x0][0x330] ;  /* 0x0000cc0000047ab9 */ /* 0x000fe40000000a00 */
[----:B------:R-:W-:-:S07]  /*8fa0*/  UIMAD.WIDE.U32 UR28, UR26, UR4, URZ ;  /* 0x000000041a1c72a5 */ /* 0x000fce000f8e003f */
[----:B------:R-:W-:Y:S02]  /*8fb0*/  @UP0 UMOV UR27, UR29 ;  /* 0x0000001d001b0c82 */ /* 0x000fe40008000000 */
[----:B------:R-:W-:Y:S02]  /*8fc0*/  @UP0 USHF.R.U32.HI UR26, URZ, UR5, UR27 ;  /* 0x000000053f1a0299 */ /* 0x000fe4000801161b */
.L_x_276:
[----:B------:R-:W-:Y:S02]  /*8fd0*/  ULDC UR4, c[0x0][0x32c] ;  /* 0x0000cb0000047ab9 */ /* 0x000fe40000000800 */
[----:B------:R-:W-:-:S04]  /*8fe0*/  UIMAD UR4, UR26, UR4, URZ ;  /* 0x000000041a0472a4 */ /* 0x000fc8000f8e023f */
[----:B------:R-:W-:-:S04]  /*8ff0*/  UISETP.LT.AND UP0, UPT, UR23, UR4, UPT ;  /* 0x000000041700728c */ /* 0x000fc8000bf01270 */
[----:B------:R-:W-:-:S04]  /*9000*/  USEL UR23, UR23, UR4, !UP0 ;  /* 0x0000000417177287 */ /* 0x000fc8000c000000 */
.L_x_274:
        /* <DEDUP_REMOVED lines=19> */
.L_x_280:
        /* <DEDUP_REMOVED lines=56> */
.L_x_278:
        /* <DEDUP_REMOVED lines=173> */
[----:B------:R-:W-:Y:S04]  /*9f90*/  IADD3 R139, -R213, 0x10, RZ ;  /* 0x00000010d58b7810 */ /* 0x000fe80007ffe1ff */
[----:B------:R-:W-:Y:S02]  /*9fa0*/  LOP3.LUT R139, R139, 0xf, RZ, 0xc0, !PT ;  /* 0x0000000f8b8b7812 */ /* 0x000fe400078ec0ff */
[----:B--2---:R-:W-:Y:S01]  /*9fb0*/  SHF.R.S32.HI R0, RZ, 0x1f, R200 ;  /* 0x0000001fff007819 */ /* 0x004fe200000114c8 */
[----:B------:R-:W-:Y:S04]  /*9fc0*/  IMAD.WIDE.U32 R136, R200, c[0x0][0x1f0], R136 ;  /* 0x00007c00c8887a25 */ /* 0x000fe800078e0088 */
[----:B------:R-:W-:Y:S01]  /*9fd0*/  IMAD R0, R0, c[0x0][0x1f0], RZ ;  /* 0x00007c0000007a24 */ /* 0x000fe200078e02ff */
[----:B------:R-:W-:Y:S03]  /*9fe0*/  IADD3 R135, P0, R136, UR16, RZ ;  /* 0x0000001088877c10 */ /* 0x000fe6000ff1e0ff */
[----:B------:R-:W-:Y:S05]  /*9ff0*/  IMAD R0, R200, c[0x0][0x1f4], R0 ;  /* 0x00007d00c8007a24 */ /* 0x000fea00078e0200 */
        /* <DEDUP_REMOVED lines=27> */
.L_x_279:
        /* <DEDUP_REMOVED lines=59> */
[----:B------:R-:W-:Y:S02]  /*a560*/  FMUL.FTZ R133, R2, c[0x0][0x2d0] ;  /* 0x0000b40002857a20 */ /* 0x000fe40000410000 */
[--C-:B------:R-:W-:Y:S01]  /*a570*/  FFMA.FTZ R5, R5, c[0x0][0x2d0], -R163.reuse ;  /* 0x0000b40005057a23 */ /* 0x100fe200000108a3 */
[----:B------:R-:W-:Y:S01]  /*a580*/  MUFU.EX2 R7, R7 ;  /* 0x0000000700077308 */ /* 0x000fe20000000800 */
[--C-:B------:R-:W-:Y:S02]  /*a590*/  FFMA.FTZ R134, R8, c[0x0][0x2d0], -R163.reuse ;  /* 0x0000b40008867a23 */ /* 0x100fe400000108a3 */
[----:B------:R-:W-:Y:S02]  /*a5a0*/  FFMA.FTZ R135, R9, c[0x0][0x2d0], -R163 ;  /* 0x0000b40009877a23 */ /* 0x000fe400000108a3 */
[----:B------:R-:W-:Y:S02]  /*a5b0*/  FFMA.FTZ R162, R11, c[0x0][0x2d0], -R161 ;  /* 0x0000b4000ba27a23 */ /* 0x000fe400000108a1 */
[--C-:B------:R-:W-:Y:S02]  /*a5c0*/  FFMA.FTZ R164, R12, c[0x0][0x2d0], -R163.reuse ;  /* 0x0000b4000ca47a23 */ /* 0x100fe400000108a3 */
[----:B------:R-:W-:Y:S01]  /*a5d0*/  FFMA.FTZ R165, R13, c[0x0][0x2d0], -R163 ;  /* 0x0000b4000da57a23 */ /* 0x000fe200000108a3 */
[----:B------:R2:W3:Y:S01]  /*a5e0*/  MUFU.EX2 R2, R133 ;  /* 0x0000008500027308 */ /* 0x0004e20000000800 */
[--C-:B------:R-:W-:Y:S02]  /*a5f0*/  FFMA.FTZ R166, R14, c[0x0][0x2d0], -R161.reuse ;  /* 0x0000b4000ea67a23 */ /* 0x100fe400000108a1 */
[----:B------:R-:W-:Y:S02]  /*a600*/  FFMA.FTZ R167, R15, c[0x0][0x2d0], -R161 ;  /* 0x0000b4000fa77a23 */ /* 0x000fe400000108a1 */
[----:B------:R-:W-:Y:S01]  /*a610*/  LDSM.16.MT88.4 R12, [R188+0x4100] ;  /* 0x00410000bc0c783b */ /* 0x000fe20000004200 */
[--C-:B------:R-:W-:Y:S02]  /*a620*/  FFMA.FTZ R168, R16, c[0x0][0x2d0], -R163.reuse ;  /* 0x0000b40010a87a23 */ /* 0x100fe400000108a3 */
[----:B------:R-:W-:Y:S02]  /*a630*/  FFMA.FTZ R169, R17, c[0x0][0x2d0], -R163 ;  /* 0x0000b40011a97a23 */ /* 0x000fe400000108a3 */
[----:B------:R-:W-:Y:S01]  /*a640*/  MUFU.EX2 R160, R160 ;  /* 0x000000a000a07308 */ /* 0x000fe20000000800 */
[--C-:B------:R-:W-:Y:S02]  /*a650*/  FFMA.FTZ R170, R18, c[0x0][0x2d0], -R161.reuse ;  /* 0x0000b40012aa7a23 */ /* 0x100fe400000108a1 */
[----:B------:R-:W-:Y:S02]  /*a660*/  FFMA.FTZ R171, R19, c[0x0][0x2d0], -R161 ;  /* 0x0000b40013ab7a23 */ /* 0x000fe400000108a1 */
[----:B------:R-:W-:Y:S01]  /*a670*/  LDSM.16.MT88.4 R16, [R190+0x900] ;  /* 0x00090000be10783b */ /* 0x000fe20000004200 */
[--C-:B------:R-:W-:Y:S02]  /*a680*/  FFMA.FTZ R172, R28, c[0x0][0x2d0], -R163.reuse ;  /* 0x0000b4001cac7a23 */ /* 0x100fe400000108a3 */
[----:B------:R-:W-:Y:S02]  /*a690*/  FFMA.FTZ R173, R29, c[0x0][0x2d0], -R163 ;  /* 0x0000b4001dad7a23 */ /* 0x000fe400000108a3 */
[----:B------:R-:W-:Y:S01]  /*a6a0*/  MUFU.EX2 R5, R5 ;  /* 0x0000000500057308 */ /* 0x000fe20000000800 */
[--C-:B------:R-:W-:Y:S02]  /*a6b0*/  FFMA.FTZ R174, R30, c[0x0][0x2d0], -R161.reuse ;  /* 0x0000b4001eae7a23 */ /* 0x100fe400000108a1 */
[--C-:B------:R-:W-:Y:S02]  /*a6c0*/  FFMA.FTZ R175, R31, c[0x0][0x2d0], -R161.reuse ;  /* 0x0000b4001faf7a23 */ /* 0x100fe400000108a1 */
[----:B--2---:R-:W-:Y:S01]  /*a6d0*/  FFMA.FTZ R133, R10, c[0x0][0x2d0], -R161 ;  /* 0x0000b4000a857a23 */ /* 0x004fe200000108a1 */
[----:B------:R-:W-:Y:S01]  /*a6e0*/  LDSM.16.MT88.4 R28, [R189+0x1900] ;  /* 0x00190000bd1c783b */ /* 0x000fe20000004200 */
[C---:B---3--:R-:W-:Y:S02]  /*a6f0*/  FMUL.FTZ R10, R2.reuse, R130 ;  /* 0x00000082020a7220 */ /* 0x048fe40000410000 */
        /* <DEDUP_REMOVED lines=9> */
[C---:B------:R-:W-:Y:S02]  /*a790*/  FMUL.FTZ R114, R2.reuse, R114 ;  /* 0x0000007202727220 */ /* 0x040fe40000410000 */
[----:B------:R-:W-:Y:S02]  /*a7a0*/  FMUL.FTZ R115, R2, R115 ;  /* 0x0000007302737220 */ /* 0x000fe40000410000 */
[----:B------:R-:W-:Y:S02]  /*a7b0*/  FFMA.FTZ R221, R32, c[0x0][0x2d0], -R163 ;  /* 0x0000b40020dd7a23 */ /* 0x000fe400000108a3 */
[----:B------:R-:W-:Y:S01]  /*a7c0*/  FFMA.FTZ R223, R34, c[0x0][0x2d0], -R161 ;  /* 0x0000b40022df7a23 */ /* 0x000fe200000108a1 */
        /* <DEDUP_REMOVED lines=21> */
[----:B------:R-:W-:Y:S01]  /*a920*/  FMUL.FTZ R58, R2, R58 ;  /* 0x0000003a023a7220 */ /* 0x000fe20000410000 */
[----:B---3--:R-:W-:Y:S01]  /*a930*/  F2FP.PACK_AB R131, R162, R133 ;  /* 0x00000085a283723e */ /* 0x008fe200000000ff */
[C---:B------:R-:W-:Y:S02]  /*a940*/  FMUL.FTZ R59, R2.reuse, R59 ;  /* 0x0000003b023b7220 */ /* 0x040fe40000410000 */
[C---:B------:R-:W-:Y:S02]  /*a950*/  FMUL.FTZ R62, R2.reuse, R62 ;  /* 0x0000003e023e7220 */ /* 0x040fe40000410000 */
[C---:B------:R-:W-:Y:S01]  /*a960*/  FMUL.FTZ R63, R2.reuse, R63 ;  /* 0x0000003f023f7220 */ /* 0x040fe20000410000 */
[----:B------:R-:W3:Y:S01]  /*a970*/  MUFU.EX2 R165, R165 ;  /* 0x000000a500a57308 */ /* 0x000ee20000000800 */
[C---:B------:R-:W-:Y:S02]  /*a980*/  FMUL.FTZ R66, R2.reuse, R66 ;  /* 0x0000004202427220 */ /* 0x040fe40000410000 */
[C---:B------:R-:W-:Y:S02]  /*a990*/  FMUL.FTZ R67, R2.reuse, R67 ;  /* 0x0000004302437220 */ /* 0x040fe40000410000 */
[----:B--2---:R-:W-:Y:S01]  /*a9a0*/  FMUL.FTZ R8, R3, R128 ;  /* 0x0000008003087220 */ /* 0x004fe20000410000 */
[----:B------:R-:W-:Y:S01]  /*a9b0*/  F2FP.PACK_AB R128, R5, R160 ;  /* 0x000000a00580723e */ /* 0x000fe200000000ff */
[----:B------:R-:W-:Y:S01]  /*a9c0*/  FMUL.FTZ R9, R3, R129 ;  /* 0x0000008103097220 */ /* 0x000fe20000410000 */
[----:B------:R-:W-:Y:S01]  /*a9d0*/  F2FP.PACK_AB R129, R7, R6 ;  /* 0x000000060781723e */ /* 0x000fe200000000ff */
[C---:B------:R-:W-:Y:S01]  /*a9e0*/  FMUL.FTZ R100, R3.reuse, R100 ;  /* 0x0000006403647220 */ /* 0x040fe20000410000 */
[----:B------:R-:W-:Y:S01]  /*a9f0*/  MUFU.EX2 R166, R166 ;  /* 0x000000a600a67308 */ /* 0x000fe20000000800 */
[C---:B------:R-:W-:Y:S02]  /*aa00*/  FMUL.FTZ R101, R3.reuse, R101 ;  /* 0x0000006503657220 */ /* 0x040fe40000410000 */
[C---:B------:R-:W-:Y:S02]  /*aa10*/  FMUL.FTZ R104, R3.reuse, R104 ;  /* 0x0000006803687220 */ /* 0x040fe40000410000 */
[C---:B-1----:R-:W-:Y:S05]  /*aa20*/  HMMA.16816.F32 R8, R128.reuse, R136, R8 ;  /* 0x000000888008723c */ /* 0x042fea0000001808 */
[C---:B------:R-:W-:Y:S01]  /*aa30*/  FMUL.FTZ R105, R3.reuse, R105 ;  /* 0x0000006903697220 */ /* 0x040fe20000410000 */
[----:B------:R-:W1:Y:S01]  /*aa40*/  MUFU.EX2 R167, R167 ;  /* 0x000000a700a77308 */ /* 0x000e620000000800 */
[C---:B------:R-:W-:Y:S01]  /*aa50*/  FMUL.FTZ R108, R3.reuse, R108 ;  /* 0x0000006c036c7220 */ /* 0x040fe20000410000 */
[C---:B------:R-:W-:Y:S01]  /*aa60*/  HMMA.16816.F32 R100, R128.reuse, R138, R100 ;  /* 0x0000008a8064723c */ /* 0x040fe20000001864 */
[----:B------:R-:W2:Y:S03]  /*aa70*/  LDSM.16.MT88.4 R136, [R188+0x100] ;  /* 0x00010000bc88783b */ /* 0x000ea60000004200 */
[C---:B------:R-:W-:Y:S02]  /*aa80*/  FMUL.FTZ R109, R3.reuse, R109 ;  /* 0x0000006d036d7220 */ /* 0x040fe40000410000 */
[C---:B------:R-:W-:Y:S02]  /*aa90*/  FMUL.FTZ R112, R3.reuse, R112 ;  /* 0x0000007003707220 */ /* 0x040fe40000410000 */
[C---:B------:R-:W-:Y:S01]  /*aaa0*/  HMMA.16816.F32 R104, R128.reuse, R140, R104 ;  /* 0x0000008c8068723c */ /* 0x040fe20000001868 */
[----:B------:R-:W-:Y:S03]  /*aab0*/  MUFU.EX2 R168, R168 ;  /* 0x000000a800a87308 */ /* 0x000fe60000000800 */
[C---:B------:R-:W-:Y:S02]  /*aac0*/  FMUL.FTZ R113, R3.reuse, R113 ;  /* 0x0000007103717220 */ /* 0x040fe40000410000 */
[C---:B------:R-:W-:Y:S02]  /*aad0*/  FMUL.FTZ R116, R3.reuse, R116 ;  /* 0x0000007403747220 */ /* 0x040fe40000410000 */
[C---:B------:R-:W-:Y:S01]  /*aae0*/  HMMA.16816.F32 R108, R128.reuse, R142, R108 ;  /* 0x0000008e806c723c */ /* 0x040fe2000000186c */
[----:B------:R-:W4:Y:S02]  /*aaf0*/  LDSM.16.MT88.4 R140, [R195+0x2100] ;  /* 0x00210000c38c783b */ /* 0x000f240000004200 */
[----:B------:R-:W5:Y:S01]  /*ab00*/  MUFU.EX2 R169, R169 ;  /* 0x000000a900a97308 */ /* 0x000f620000000800 */
        /* <DEDUP_REMOVED lines=10> */
[----:B------:R-:W1:Y:S01]  /*abb0*/  MUFU.EX2 R171, R171 ;  /* 0x000000ab00ab7308 */ /* 0x000e620000000800 */
        /* <DEDUP_REMOVED lines=27> */
[C---:B------:R-:W-:Y:S01]  /*ad70*/  FMUL.FTZ R65, R3.reuse, R65 ;  /* 0x0000004103417220 */ /* 0x040fe20000410000 */
        /* <DEDUP_REMOVED lines=14> */
[----:B------:R-:W4:Y:S03]  /*ae60*/  LDSM.16.MT88.4 R140, [R189+0x4100] ;  /* 0x00410000bd8c783b */ /* 0x000f260000004200 */
[C---:B------:R-:W-:Y:S02]  /*ae70*/  FMUL.FTZ R75, R2.reuse, R75 ;  /* 0x0000004b024b7220 */ /* 0x040fe40000410000 */
[C---:B------:R-:W-:Y:S02]  /*ae80*/  FMUL.FTZ R76, R3.reuse, R76 ;  /* 0x0000004c034c7220 */ /* 0x040fe40000410000 */
[C---:B-1----:R-:W-:Y:S04]  /*ae90*/  HMMA.16816.F32 R68, R128.reuse, R144, R68 ;  /* 0x000000908044723c */ /* 0x042fe80000001844 */
[C---:B------:R-:W-:Y:S02]  /*aea0*/  FMUL.FTZ R77, R3.reuse, R77 ;  /* 0x0000004d034d7220 */ /* 0x040fe40000410000 */
[C---:B------:R-:W-:Y:S02]  /*aeb0*/  FMUL.FTZ R78, R2.reuse, R78 ;  /* 0x0000004e024e7220 */ /* 0x040fe40000410000 */
[C---:B------:R-:W-:Y:S01]  /*aec0*/  HMMA.16816.F32 R72, R128.reuse, R146, R72 ;  /* 0x000000928048723c */ /* 0x040fe20000001848 */
[----:B------:R-:W-:Y:S03]  /*aed0*/  LDSM.16.MT88.4 R144, [R188+0x900] ;  /* 0x00090000bc90783b */ /* 0x000fe60000004200 */
[C---:B------:R-:W-:Y:S02]  /*aee0*/  FMUL.FTZ R79, R2.reuse, R79 ;  /* 0x0000004f024f7220 */ /* 0x040fe40000410000 */
[C---:B------:R-:W-:Y:S02]  /*aef0*/  FMUL.FTZ R80, R3.reuse, R80 ;  /* 0x0000005003507220 */ /* 0x040fe40000410000 */
[C---:B------:R-:W-:Y:S03]  /*af00*/  FMUL.FTZ R81, R3.reuse, R81 ;  /* 0x0000005103517220 */ /* 0x040fe60000410000 */
[C---:B--2---:R-:W-:Y:S03]  /*af10*/  HMMA.16816.F32 R76, R128.reuse, R136, R76 ;  /* 0x00000088804c723c */ /* 0x044fe6000000184c */
        /* <DEDUP_REMOVED lines=10> */
[C---:B----4-:R-:W-:Y:S03]  /*afc0*/  HMMA.16816.F32 R84, R128.reuse, R140, R84 ;  /* 0x0000008c8054723c */ /* 0x050fe60000001854 */
        /* <DEDUP_REMOVED lines=9> */
[----:B------:R-:W-:Y:S03]  /*b060*/  FMUL.FTZ R97, R3, R97 ;  /* 0x0000006103617220 */ /* 0x000fe60000410000 */
[C---:B------:R-:W-:Y:S03]  /*b070*/  HMMA.16816.F32 R92, R128.reuse, R12, R92 ;  /* 0x0000000c805c723c */ /* 0x040fe6000000185c */
[C---:B------:R-:W-:Y:S02]  /*b080*/  FMUL.FTZ R98, R2.reuse, R98 ;  /* 0x0000006202627220 */ /* 0x040fe40000410000 */
[C---:B------:R-:W-:Y:S02]  /*b090*/  FMUL.FTZ R99, R2.reuse, R99 ;  /* 0x0000006302637220 */ /* 0x040fe40000410000 */
[----:B---3--:R-:W-:Y:S01]  /*b0a0*/  F2FP.PACK_AB R12, R165, R164 ;  /* 0x000000a4a50c723e */ /* 0x008fe200000000ff */
[----:B------:R-:W-:Y:S01]  /*b0b0*/  FFMA.FTZ R160, R3, R206, R160 ;  /* 0x000000ce03a07223 */ /* 0x000fe200000100a0 */
[----:B------:R-:W-:Y:S03]  /*b0c0*/  F2FP.PACK_AB R13, R167, R166 ;  /* 0x000000a6a70d723e */ /* 0x000fe600000000ff */
        /* <DEDUP_REMOVED lines=9> */
[----:B------:R-:W-:Y:S01]  /*b160*/  FADD.FTZ R5, R133, R6 ;  /* 0x0000000685057221 */ /* 0x000fe20000010000 */
[----:B------:R-:W-:Y:S01]  /*b170*/  MOV R133, R132 ;  /* 0x0000008400857202 */ /* 0x000fe20000000f00 */
[C---:B-1----:R-:W-:Y:S05]  /*b180*/  HMMA.16816.F32 R8, R12.reuse, R136, R8 ;  /* 0x000000880c08723c */ /* 0x042fea0000001808 */
[----:B------:R-:W-:Y:S02]  /*b190*/  FADD.FTZ R135, R135, R134 ;  /* 0x0000008687877221 */ /* 0x000fe40000010000 */
[----:B------:R-:W-:Y:S01]  /*b1a0*/  FADD.FTZ R5, R162, R5 ;  /* 0x00000005a2057221 */ /* 0x000fe20000010000 */
[C---:B------:R-:W-:Y:S01]  /*b1b0*/  HMMA.16816.F32 R100, R12.reuse, R138, R100 ;  /* 0x0000008a0c64723c */ /* 0x040fe20000001864 */
[----:B------:R-:W-:Y:S03]  /*b1c0*/  LDSM.16.MT88.4 R136, [R190+0x4900] ;  /* 0x00490000be88783b */ /* 0x000fe60000004200 */
[----:B------:R-:W-:Y:S02]  /*b1d0*/  FADD.FTZ R164, R164, R135 ;  /* 0x00000087a4a47221 */ /* 0x000fe40000010000 */
[----:B------:R-:W-:Y:S02]  /*b1e0*/  FADD.FTZ R166, R166, R5 ;  /* 0x00000005a6a67221 */ /* 0x000fe40000010000 */
[C---:B------:R-:W-:Y:S04]  /*b1f0*/  HMMA.16816.F32 R104, R12.reuse, R16, R104 ;  /* 0x000000100c68723c */ /* 0x040fe80000001868 */
[----:B------:R-:W-:Y:S02]  /*b200*/  FADD.FTZ R165, R165, R164 ;  /* 0x000000a4a5a57221 */ /* 0x000fe40000010000 */
[----:B------:R-:W-:Y:S02]  /*b210*/  FADD.FTZ R167, R167, R166 ;  /* 0x000000a6a7a77221 */ /* 0x000fe40000010000 */
[C---:B------:R-:W-:Y:S01]  /*b220*/  HMMA.16816.F32 R108, R12.reuse, R18, R108 ;  /* 0x000000120c6c723c */ /* 0x040fe2000000186c */
[----:B------:R-:W1:Y:S03]  /*b230*/  LDSM.16.MT88.4 R16, [R195+0x4900] ;  /* 0x00490000c310783b */ /* 0x000e660000004200 */
[----:B------:R-:W-:Y:S02]  /*b240*/  FADD.FTZ R168, R168, R165 ;  /* 0x000000a5a8a87221 */ /* 0x000fe40000010000 */
[----:B------:R-:W-:Y:S02]  /*b250*/  FADD.FTZ R170, R170, R167 ;  /* 0x000000a7aaaa7221 */ /* 0x000fe40000010000 */
[C---:B--2---:R-:W-:Y:S04]  /*b260*/  HMMA.16816.F32 R112, R12.reuse, R140, R112 ;  /* 0x0000008c0c70723c */ /* 0x044fe80000001870 */
[----:B------:R-:W-:Y:S02]  /*b270*/  FADD.FTZ R169, R169, R168 ;  /* 0x000000a8a9a97221 */ /* 0x000fe40000010000 */
[----:B------:R-:W-:Y:S02]  /*b280*/  FADD.FTZ R171, R171, R170 ;  /* 0x000000aaabab7221 */ /* 0x000fe40000010000 */
        /* <DEDUP_REMOVED lines=30> */
[C---:B-1----:R-:W-:Y:S01]  /*b470*/  HMMA.16816.F32 R68, R12.reuse, R16, R68 ;  /* 0x000000100c44723c */ /* 0x042fe20000001844 */
[----:B------:R-:W-:Y:S06]  /*b480*/  LDSM.16.MT88.4 R24, [R189+0x1100] ;  /* 0x00110000bd18783b */ /* 0x000fec0000004200 */
[----:B------:R-:W-:Y:S01]  /*b490*/  MUFU.EX2 R156, R156 ;  /* 0x0000009c009c7308 */ /* 0x000fe20000000800 */
[C---:B------:R-:W-:Y:S01]  /*b4a0*/  HMMA.16816.F32 R72, R12.reuse, R18, R72 ;  /* 0x000000120c48723c */ /* 0x040fe20000001848 */
[----:B------:R-:W1:Y:S07]  /*b4b0*/  LDSM.16.MT88.4 R16, [R195+0x1100] ;  /* 0x00110000c310783b */ /* 0x000e6e0000004200 */
[C---:B------:R-:W-:Y:S01]  /*b4c0*/  HMMA.16816.F32 R76, R12.reuse, R136, R76 ;  /* 0x000000880c4c723c */ /* 0x040fe2000000184c */
[----:B------:R-:W-:Y:S01]  /*b4d0*/  LDSM.16.MT88.4 R32, [R188+0x1900] ;  /* 0x00190000bc20783b */ /* 0x000fe20000004200 */
[----:B------:R-:W1:Y:S06]  /*b4e0*/  MUFU.EX2 R157, R157 ;  /* 0x0000009d009d7308 */ /* 0x000e6c0000000800 */
[C---:B------:R-:W-:Y:S01]  /*b4f0*/  HMMA.16816.F32 R80, R12.reuse, R138, R80 ;  /* 0x0000008a0c50723c */ /* 0x040fe20000001850 */
[----:B------:R-:W1:Y:S03]  /*b500*/  LDSM.16.MT88.4 R136, [R188+0x1100] ;  /* 0x00110000bc88783b */ /* 0x000e660000004200 */
[----:B------:R-:W-:Y:S04]  /*b510*/  MUFU.EX2 R158, R158 ;  /* 0x0000009e009e7308 */ /* 0x000fe80000000800 */
[C---:B--2---:R-:W-:Y:S06]  /*b520*/  HMMA.16816.F32 R84, R12.reuse, R140, R84 ;  /* 0x0000008c0c54723c */ /* 0x044fec0000001854 */
[----:B------:R-:W2:Y:S02]  /*b530*/  MUFU.EX2 R159, R159 ;  /* 0x0000009f009f7308 */ /* 0x000ea40000000800 */
[C---:B------:R-:W-:Y:S01]  /*b540*/  HMMA.16816.F32 R88, R12.reuse, R142, R88 ;  /* 0x0000008e0c58723c */ /* 0x040fe20000001858 */
[----:B------:R-:W2:Y:S07]  /*b550*/  LDSM.16.MT88.4 R140, [R195+0x3100] ;  /* 0x00310000c38c783b */ /* 0x000eae0000004200 */
        /* <DEDUP_REMOVED lines=8> */
[----:B-1----:R-:W-:Y:S01]  /*b5e0*/  F2FP.PACK_AB R14, R157, R156 ;  /* 0x0000009c9d0e723e */ /* 0x002fe200000000ff */
[----:B------:R-:W-:Y:S01]  /*b5f0*/  FADD.FTZ R154, R154, R171 ;  /* 0x000000ab9a9a7221 */ /* 0x000fe20000010000 */
[----:B--2---:R-:W-:Y:S01]  /*b600*/  F2FP.PACK_AB R15, R159, R158 ;  /* 0x0000009e9f0f723e */ /* 0x004fe200000000ff */
        /* <DEDUP_REMOVED lines=82> */
.L_x_277:
        /* <DEDUP_REMOVED lines=12> */
.L_x_291:
        /* <DEDUP_REMOVED lines=9> */
[C---:B------:R-:W-:Y:S02]  /*bc80*/  IMAD R4, R200.reuse, c[0x0][0x21c], R4 ;  /* 0x00008700c8047a24 */ /* 0x040fe400078e0204 */
        /* <DEDUP_REMOVED lines=238> */
.L_x_282:
        /* <DEDUP_REMOVED lines=32> */
.L_x_285:
[----:B------:R-:W-:Y:S04]  /*cd70*/  MOV R132, 0x1 ;  /* 0x0000000100847802 */ /* 0x000fe80000000f00 */
[----:B------:R-:W-:Y:S11]  /*cd80*/  ISETP.NE.AND P0, PT, R132, c[0x0][0x32c], PT ;  /* 0x0000cb0084007a0c */ /* 0x000ff60003f05270 */
[----:B------:R-:W-:Y:S02]  /*cd90*/  @!UPT UIADD3 URZ, URZ, URZ, URZ ;  /* 0x0000003f3f3ff290 */ /* 0x000fe4000fffe03f */
[----:B------:R-:W-:Y:S05]  /*cda0*/  @P0 IMAD.HI.U32 R132, R141, c[0x0][0x330], RZ ;  /* 0x0000cc008d840a27 */ /* 0x000fea00078e00ff */
[----:B------:R-:W-:Y:S02]  /*cdb0*/  @P0 SHF.R.U32.HI R141, RZ, c[0x0][0x334], R132 ;  /* 0x0000cd00ff8d0a19 */ /* 0x000fe40000011684 */
.L_x_286:
[----:B------:R-:W-:Y:S05]  /*cdc0*/  BSYNC B0 ;  /* 0x0000000000007941 */ /* 0x000fea0003800000 */
.L_x_284:
[----:B------:R-:W-:Y:S04]  /*cdd0*/  IMAD.MOV.U32 R132, RZ, RZ, c[0x0][0x32c] ;  /* 0x0000cb00ff847624 */ /* 0x000fe800078e00ff */
[----:B------:R-:W-:Y:S04]  /*cde0*/  IMAD R141, R141, R132, -UR4 ;  /* 0x800000048d8d7e24 */ /* 0x000fe8000f8e0284 */
[----:B------:R-:W-:Y:S05]  /*cdf0*/  IMAD.IADD R134, R141, 0x1, -R204 ;  /* 0x000000018d867824 */ /* 0x000fea00078e0acc */
[----:B------:R-:W-:Y:S02]  /*ce00*/  IADD3 R132, R134, c[0x0][0x32c], RZ ;  /* 0x0000cb0086847a10 */ /* 0x000fe40007ffe0ff */
[----:B------:R-:W-:Y:S02]  /*ce10*/  IMNMX R135, R135, R134, !PT ;  /* 0x0000008687877217 */ /* 0x000fe40007800200 */
[----:B------:R-:W-:Y:S02]  /*ce20*/  IMNMX R137, R137, R132, PT ;  /* 0x0000008489897217 */ /* 0x000fe40003800200 */
.L_x_283:
        /* <DEDUP_REMOVED lines=84> */
.L_x_289:
[----:B------:R-:W-:Y:S04]  /*d370*/  MOV R5, 0x1 ;  /* 0x0000000100057802 */ /* 0x000fe80000000f00 */
[----:B------:R-:W-:Y:S11]  /*d380*/  ISETP.NE.AND P0, PT, R5, c[0x0][0x32c], PT ;  /* 0x0000cb0005007a0c */ /* 0x000ff60003f05270 */
[----:B------:R-:W-:Y:S02]  /*d390*/  @!UPT UIADD3 URZ, URZ, URZ, URZ ;  /* 0x0000003f3f3ff290 */ /* 0x000fe4000fffe03f */
[----:B------:R-:W-:Y:S05]  /*d3a0*/  @P0 IMAD.HI.U32 R5, R8, c[0x0][0x330], RZ ;  /* 0x0000cc0008050a27 */ /* 0x000fea00078e00ff */
[----:B------:R-:W-:Y:S02]  /*d3b0*/  @P0 SHF.R.U32.HI R8, RZ, c[0x0][0x334], R5 ;  /* 0x0000cd00ff080a19 */ /* 0x000fe40000011605 */
.L_x_290:
[----:B------:R-:W-:Y:S05]  /*d3c0*/  BSYNC B0 ;  /* 0x0000000000007941 */ /* 0x000fea0003800000 */
.L_x_288:
[----:B------:R-:W-:Y:S04]  /*d3d0*/  IMAD.MOV.U32 R5, RZ, RZ, c[0x0][0x32c] ;  /* 0x0000cb00ff057624 */ /* 0x000fe800078e00ff */
[----:B------:R-:W-:Y:S04]  /*d3e0*/  IMAD R5, R8, R5, -UR4 ;  /* 0x8000000408057e24 */ /* 0x000fe8000f8e0205 */
[----:B------:R-:W-:Y:S05]  /*d3f0*/  IMAD.IADD R9, R5, 0x1, -R204 ;  /* 0x0000000105097824 */ /* 0x000fea00078e0acc */
[----:B------:R-:W-:Y:S02]  /*d400*/  IADD3 R5, R9, c[0x0][0x32c], RZ ;  /* 0x0000cb0009057a10 */ /* 0x000fe40007ffe0ff */
[----:B------:R-:W-:Y:S02]  /*d410*/  IMNMX R0, R0, R9, !PT ;  /* 0x0000000900007217 */ /* 0x000fe40007800200 */
[----:B------:R-:W-:Y:S02]  /*d420*/  IMNMX R4, R4, R5, PT ;  /* 0x0000000504047217 */ /* 0x000fe40003800200 */
.L_x_287:
        /* <DEDUP_REMOVED lines=19> */
[----:B------:R-:W-:Y:S02]  /*d560*/  PLOP3.LUT P6, PT, PT, PT, UP0, 0x80, 0x0 ;  /* 0x000000000000781c */ /* 0x000fe40003fcf008 */
[----:B------:R-:W-:Y:S02]  /*d570*/  ISETP.LT.OR P0, PT, R4, 0xa, P0 ;  /* 0x0000000a0400780c */ /* 0x000fe40000701670 */
        /* <DEDUP_REMOVED lines=455> */
.L_x_281:
[----:B------:R-:W1:Y:S01]  /*f1f0*/  SHFL.BFLY PT, R3, R206, 0x2, 0x1f ;  /* 0x0c401f00ce037f89 */ /* 0x000e6200000e0000 */
[----:B------:R-:W-:-:S02]  /*f200*/  MOV R4, RZ ;  /* 0x000000ff00047202 */ /* 0x000fc40000000f00 */
[----:B------:R-:W-:Y:S01]  /*f210*/  PLOP3.LUT P2, PT, PT, PT, PT, 0x8, 0x0 ;  /* 0x000000000000781c */ /* 0x000fe20003f4e170 */
[----:B------:R-:W2:Y:S01]  /*f220*/  SHFL.BFLY PT, R2, R207, 0x2, 0x1f ;  /* 0x0c401f00cf027f89 */ /* 0x000ea200000e0000 */
[----:B-1----:R-:W-:Y:S01]  /*f230*/  FADD.FTZ R6, R3, R206 ;  /* 0x000000ce03067221 */ /* 0x002fe20000010000 */
[----:B------:R-:W-:Y:S01]  /*f240*/  MOV R3, RZ ;  /* 0x000000ff00037202 */ /* 0x000fe20000000f00 */
[----:B--2---:R-:W-:-:S03]  /*f250*/  FADD.FTZ R7, R2, R207 ;  /* 0x000000cf02077221 */ /* 0x004fc60000010000 */
[----:B------:R-:W1:Y:S04]  /*f260*/  SHFL.BFLY PT, R5, R6, 0x1, 0x1f ;  /* 0x0c201f0006057f89 */ /* 0x000e6800000e0000 */
[----:B------:R-:W2:Y:S01]  /*f270*/  SHFL.BFLY PT, R2, R7, 0x1, 0x1f ;  /* 0x0c201f0007027f89 */ /* 0x000ea200000e0000 */
[----:B-1----:R-:W-:Y:S01]  /*f280*/  FADD.FTZ R5, R6, R5 ;  /* 0x0000000506057221 */ /* 0x002fe20000010000 */
[----:B------:R-:W-:Y:S01]  /*f290*/  MOV R6, 0xff800000 ;  /* 0xff80000000067802 */ /* 0x000fe20000000f00 */
        /* <DEDUP_REMOVED lines=19> */
[C---:B------:R-:W-:Y:S02]  /*f3d0*/  FMUL.FTZ R109, R4.reuse, R109 ;  /* 0x0000006d046d7220 */ /* 0x040fe40000410000 */
        /* <DEDUP_REMOVED lines=92> */
.L_x_243:
        /* <DEDUP_REMOVED lines=64> */
[----:B------:R-:W-:Y:S02]  /*fda0*/  F2FP.PACK_AB R54, R55, R54 ;  /* 0x000000363736723e */ /* 0x000fe400000000ff */
        /* <DEDUP_REMOVED lines=9> */
[----:B------:R-:W-:Y:S01]  /*fe40*/  F2FP.PACK_AB R62, R63, R62 ;  /* 0x0000003e3f3e723e */ /* 0x000fe200000000ff */
[----:B------:R-:W-:Y:S01]  /*fe50*/  IMAD.U32 R12, RZ, RZ, UR4 ;  /* 0x00000004ff0c7e24 */ /* 0x000fe2000f8e00ff */
        /* <DEDUP_REMOVED lines=55> */
[----:B------:R-:W-:Y:S04]  /*101d0*/  STS [R9+0x8000], R80 ;  /* 0x0080005009007388 */ /* 0x000fe80000000800 */
        /* <DEDUP_REMOVED lines=14> */
[----:B--2---:R-:W2:Y:S02]  /*102c0*/  @P1 LDG.E R4, [R12.64] ;  /* 0x000000140c041981 */ /* 0x004ea4000c1e1900 */
[----:B------:R-:W-:-:S03]  /*102d0*/  ULDC.64 UR4, c[0x0][0x508] ;  /* 0x0001420000047ab9 */ /* 0x000fc60000000a00 */
[----:B------:R-:W-:-:S05]  /*102e0*/  PLOP3.LUT P0, PT, PT, PT, UP0, 0x80, 0x0 ;  /* 0x000000000000781c */ /* 0x000fca0003f0f008 */
[----:B------:R-:W-:Y:S01]  /*102f0*/  @UP0 UIMAD.WIDE UR4, UR13, UR6, UR4 ;  /* 0x000000060d0402a5 */ /* 0x000fe2000f8e0204 */
[----:B---3--:R-:W-:-:S05]  /*10300*/  IMAD.MOV.U32 R9, RZ, RZ, c[0x0][0x388] ;  /* 0x0000e200ff097624 */ /* 0x008fca00078e00ff */
[----:B------:R-:W-:Y:S02]  /*10310*/  IMAD.U32 R14, RZ, RZ, UR4 ;  /* 0x00000004ff0e7e24 */ /* 0x000fe4000f8e00ff */
        /* <DEDUP_REMOVED lines=13> */
.L_x_293:
[----:B-1----:R-:W-:Y:S01]  /*103f0*/  SHF.R.S32.HI R13, RZ, 0x1f, R2 ;  /* 0x0000001fff0d7819 */ /* 0x002fe20000011402 */
        /* <DEDUP_REMOVED lines=25> */
[----:B------:R-:W-:Y:S01]  /*10590*/  UIMAD.WIDE.U32 UR14, UR10, UR6, UR14 ;  /* 0x000000060a0e72a5 */ /* 0x000fe2000f8e000e */
[-C--:B------:R-:W-:Y:S01]  /*105a0*/  LEA.HI R4, R5, R0.reuse, RZ, 0x3 ;  /* 0x0000000005047211 */ /* 0x080fe200078f18ff */
[----:B------:R-:W-:Y:S01]  /*105b0*/  UIMAD UR9, UR10, UR7, UR9 ;  /* 0x000000070a0972a4 */ /* 0x000fe2000f8e0209 */
[----:B------:R-:W-:Y:S01]  /*105c0*/  IMAD R8, R11, 0x8, R2 ;  /* 0x000000080b087824 */ /* 0x000fe200078e0202 */
[----:B------:R-:W-:Y:S01]  /*105d0*/  UIMAD.WIDE.U32 UR16, UR18, UR4, URZ ;  /* 0x00000004121072a5 */ /* 0x000fe2000f8e003f */
[----:B------:R-:W-:Y:S01]  /*105e0*/  LEA.HI R5, R5, R0, RZ, 0x6 ;  /* 0x0000000005057211 */ /* 0x000fe200078f30ff */
[----:B------:R-:W-:-:S02]  /*105f0*/  ULDC.64 UR6, c[0x0][0x498] ;  /* 0x0001260000067ab9 */ /* 0x000fc40000000a00 */
[----:B-1----:R-:W-:Y:S01]  /*10600*/  LEA R8, R57, R8, 0x7 ;  /* 0x0000000839087211 */ /* 0x002fe200078e38ff */
[----:B------:R-:W-:Y:S02]  /*10610*/  UIMAD UR12, UR18, UR5, UR12 ;  /* 0x00000005120c72a4 */ /* 0x000fe4000f8e020c */
[----:B------:R-:W-:Y:S02]  /*10620*/  USEL UR13, UR13, URZ, !UP1 ;  /* 0x0000003f0d0d7287 */ /* 0x000fe4000c800000 */
[----:B------:R-:W-:Y:S01]  /*10630*/  @P1 IMAD.HI.U32 R3, R8, c[0x0][0x4ec], RZ ;  /* 0x00013b0008031a27 */ /* 0x000fe200078e00ff */
[----:B------:R-:W-:Y:S02]  /*10640*/  UIMAD UR18, UR11, UR6, URZ ;  /* 0x000000060b1272a4 */ /* 0x000fe4000f8e023f */
[----:B------:R-:W-:Y:S01]  /*10650*/  UIADD3 UR15, UR15, UR9, URZ ;  /* 0x000000090f0f7290 */ /* 0x000fe2000fffe03f */
[----:B------:R-:W-:Y:S01]  /*10660*/  IMAD.MOV.U32 R14, RZ, RZ, R8 ;  /* 0x000000ffff0e7224 */ /* 0x000fe200078e0008 */
[----:B------:R-:W-:Y:S01]  /*10670*/  @P1 SHF.R.U32.HI R14, RZ, c[0x0][0x4f0], R3 ;  /* 0x00013c00ff0e1a19 */ /* 0x000fe20000011603 */
[----:B------:R-:W-:Y:S01]  /*10680*/  UIMAD UR7, UR13, UR7, UR18 ;  /* 0x000000070d0772a4 */ /* 0x000fe2000f8e0212 */
[----:B------:R-:W-:Y:S01]  /*10690*/  LOP3.LUT R3, R4, 0xfffffff8, RZ, 0xc0, !PT ;  /* 0xfffffff804037812 */ /* 0x000fe200078ec0ff */
[----:B------:R-:W-:Y:S01]  /*106a0*/  UIMAD.WIDE.U32 UR14, UR13, UR6, UR14 ;  /* 0x000000060d0e72a5 */ /* 0x000fe2000f8e000e */
[--C-:B------:R-:W-:Y:S01]  /*106b0*/  SHF.R.S32.HI R13, RZ, 0x1f, R14.reuse ;  /* 0x0000001fff0d7819 */ /* 0x100fe2000001140e */
[----:B------:R-:W-:Y:S01]  /*106c0*/  IMAD.MOV R11, RZ, RZ, -R14 ;  /* 0x000000ffff0b7224 */ /* 0x000fe200078e0a0e */
[----:B------:R-:W-:Y:S01]  /*106d0*/  SHF.R.S32.HI R4, RZ, 0x3, R4 ;  /* 0x00000003ff047819 */ /* 0x000fe20000011404 */
[----:B------:R-:W-:Y:S01]  /*106e0*/  IMAD.IADD R3, R0, 0x1, -R3 ;  /* 0x0000000100037824 */ /* 0x000fe200078e0a03 */
[----:B------:R-:W-:Y:S01]  /*106f0*/  ULDC.64 UR4, c[0x0][0x3e8] ;  /* 0x0000fa0000047ab9 */ /* 0x000fe20000000a00 */
[----:B------:R-:W-:Y:S01]  /*10700*/  IMAD R8, R11, c[0x0][0x4e8], R8 ;  /* 0x00013a000b087a24 */ /* 0x000fe200078e0208 */
[----:B------:R-:W-:Y:S01]  /*10710*/  IADD3 R14, P0, R14, UR14, RZ ;  /* 0x0000000e0e0e7c10 */ /* 0x000fe2000ff1e0ff */
[----:B------:R-:W-:Y:S01]  /*10720*/  IMAD.U32 R0, RZ, RZ, UR7 ;  /* 0x00000007ff007e24 */ /* 0x000fe2000f8e00ff */
[----:B------:R-:W-:Y:S01]  /*10730*/  UIMAD UR8, UR8, UR4, URZ ;  /* 0x00000004080872a4 */ /* 0x000fe2000f8e023f */
[----:B------:R-:W-:Y:S01]  /*10740*/  IMAD.SHL.U32 R17, R4, 0x40, RZ ;  /* 0x0000004004117824 */ /* 0x000fe200078e00ff */
[----:B------:R-:W-:Y:S01]  /*10750*/  SHF.R.S32.HI R11, RZ, 0x1f, R8 ;  /* 0x0000001fff0b7819 */ /* 0x000fe20000011408 */
[----:B------:R-:W-:Y:S01]  /*10760*/  UIADD3 UR17, UR17, UR12, URZ ;  /* 0x0000000c11117290 */ /* 0x000fe2000fffe03f */
[----:B------:R-:W-:Y:S01]  /*10770*/  IADD3.X R15, R13, UR15, R0, P0, !PT ;  /* 0x0000000f0d0f7c10 */ /* 0x000fe200087fe400 */
[----:B------:R-:W-:Y:S01]  /*10780*/  UIMAD UR5, UR10, UR5, UR8 ;  /* 0x000000050a0572a4 */ /* 0x000fe2000f8e0208 */
[----:B------:R-:W-:Y:S01]  /*10790*/  LEA R0, R3, R4, 0x5 ;  /* 0x0000000403007211 */ /* 0x000fe200078e28ff */
[----:B------:R-:W-:Y:S01]  /*107a0*/  IMAD R11, R11, c[0x0][0x488], RZ ;  /* 0x000122000b0b7a24 */ /* 0x000fe200078e02ff */
[----:B------:R-:W-:Y:S01]  /*107b0*/  UIMAD.WIDE.U32 UR16, UR10, UR4, UR16 ;  /* 0x000000040a1072a5 */ /* 0x000fe2000f8e0010 */
[----:B------:R-:W-:Y:S01]  /*107c0*/  IMAD.WIDE.U32 R14, R8, c[0x0][0x488], R14 ;  /* 0x00012200080e7a25 */ /* 0x000fe200078e000e */
[----:B------:R-:W-:Y:S01]  /*107d0*/  ULDC.64 UR6, c[0x0][0x3f0] ;  /* 0x0000fc0000067ab9 */ /* 0x000fe20000000a00 */
[----:B------:R-:W-:Y:S01]  /*107e0*/  LOP3.LUT R17, R17, 0x1c0, RZ, 0xc0, !PT ;  /* 0x000001c011117812 */ /* 0x000fe200078ec0ff */
[----:B------:R-:W-:Y:S01]  /*107f0*/  UIMAD UR11, UR11, UR6, URZ ;  /* 0x000000060b0b72a4 */ /* 0x000fe2000f8e023f */
[----:B------:R-:W-:Y:S01]  /*10800*/  IMAD R13, R57, 0x80, R0 ;  /* 0x00000080390d7824 */ /* 0x000fe200078e0200 */
[----:B------:R-:W-:Y:S01]  /*10810*/  LEA R12, P0, R14, c[0x0][0x450], 0x2 ;  /* 0x000114000e0c7a11 */ /* 0x000fe200078010ff */
[----:B------:R-:W-:Y:S01]  /*10820*/  IMAD R11, R8, c[0x0][0x48c], R11 ;  /* 0x00012300080b7a24 */ /* 0x000fe200078e020b */
[----:B------:R-:W-:Y:S01]  /*10830*/  UIADD3 UR17, UR17, UR5, URZ ;  /* 0x0000000511117290 */ /* 0x000fe2000fffe03f */
[----:B------:R-:W-:Y:S01]  /*10840*/  @P1 IMAD.HI.U32 R16, R13, c[0x0][0x4ec], RZ ;  /* 0x00013b000d101a27 */ /* 0x000fe200078e00ff */
[----:B------:R-:W-:Y:S01]  /*10850*/  UIMAD UR7, UR13, UR7, UR11 ;  /* 0x000000070d0772a4 */ /* 0x000fe2000f8e020b */
[----:B------:R-:W-:Y:S01]  /*10860*/  SHFL.IDX PT, R48, R12, RZ, 0x1c1f ;  /* 0x001c1fff0c307589 */ /* 0x000fe200000e0000 */
[----:B------:R-:W-:Y:S01]  /*10870*/  UIMAD.WIDE.U32 UR16, UR13, UR6, UR16 ;  /* 0x000000060d1072a5 */ /* 0x000fe2000f8e0010 */
[----:B------:R-:W-:-:S02]  /*10880*/  IMAD.IADD R11, R15, 0x1, R11 ;  /* 0x000000010f0b7824 */ /* 0x000fc400078e020b */
[----:B------:R-:W-:Y:S01]  /*10890*/  IMAD.MOV.U32 R8, RZ, RZ, R13 ;  /* 0x000000ffff087224 */ /* 0x000fe200078e000d */
[----:B------:R-:W-:Y:S01]  /*108a0*/  @P1 SHF.R.U32.HI R8, RZ, c[0x0][0x4f0], R16 ;  /* 0x00013c00ff081a19 */ /* 0x000fe20000011610 */
[----:B------:R-:W-:Y:S01]  /*108b0*/  IMAD.SHL.U32 R0, R3, 0x8, RZ ;  /* 0x0000000803007824 */ /* 0x000fe200078e00ff */
[----:B------:R-:W-:Y:S01]  /*108c0*/  LEA.HI.X R11, R14, c[0x0][0x454], R11, 0x2, P0 ;  /* 0x000115000e0b7a11 */ /* 0x000fe200000f140b */
[----:B------:R-:W-:Y:S01]  /*108d0*/  SHFL.IDX PT, R34, R12, 0x1, 0x1c1f ;  /* 0x003c1f000c227f89 */ /* 0x000fe200000e0000 */
[----:B------:R-:W-:Y:S01]  /*108e0*/  SHF.R.U32.HI R3, RZ, 0x3, R17 ;  /* 0x00000003ff037819 */ /* 0x000fe20000011611 */
[----:B------:R-:W-:Y:S01]  /*108f0*/  IMAD.MOV R32, RZ, RZ, -R8 ;  /* 0x000000ffff207224 */ /* 0x000fe200078e0a08 */
[----:B------:R-:W-:Y:S01]  /*10900*/  LOP3.LUT R10, R17, 0x38, R0, 0xf8, !PT ;  /* 0x00000038110a7812 */ /* 0x000fe200078ef800 */
[----:B------:R-:W1:Y:S01]  /*10910*/  SHFL.IDX PT, R49, R11, RZ, 0x1c1f ;  /* 0x001c1fff0b317589 */ /* 0x000e6200000e0000 */
[----:B------:R-:W-:Y:S01]  /*10920*/  UIADD3 UR7, UR17, UR7, URZ ;  /* 0x0000000711077290 */ /* 0x000fe2000fffe03f */
[----:B------:R-:W-:Y:S01]  /*10930*/  IMAD R32, R32, c[0x0][0x4e8], R13 ;  /* 0x00013a0020207a24 */ /* 0x000fe200078e020d */
[----:B------:R-:W-:Y:S01]  /*10940*/  LOP3.LUT R3, R10, R3, RZ, 0x3c, !PT ;  /* 0x000000030a037212 */ /* 0x000fe200078e3cff */
[----:B------:R-:W2:Y:S01]  /*10950*/  SHFL.IDX PT, R35, R11, 0x1, 0x1c1f ;  /* 0x003c1f000b237f89 */ /* 0x000ea200000e0000 */
[----:B------:R-:W-:Y:S01]  /*10960*/  IMAD R13, R57, 0x80, R2 ;  /* 0x00000080390d7824 */ /* 0x000fe200078e0202 */
[----:B------:R-:W-:Y:S01]  /*10970*/  SHF.R.S32.HI R10, RZ, 0x1f, R8 ;  /* 0x0000001fff0a7819 */ /* 0x000fe20000011408 */
[----:B-----5:R-:W-:Y:S01]  /*10980*/  IMAD R2, R9, c[0x0][0x4e8], RZ ;  /* 0x00013a0009027a24 */ /* 0x020fe200078e02ff */
[----:B------:R-:W-:Y:S01]  /*10990*/  MOV R14, UR16 ;  /* 0x00000010000e7c02 */ /* 0x000fe20008000f00 */
[----:B------:R-:W-:Y:S01]  /*109a0*/  IMAD.U32 R15, RZ, RZ, UR17 ;  /* 0x00000011ff0f7e24 */ /* 0x000fe2000f8e00ff */
[C---:B------:R-:W-:Y:S01]  /*109b0*/  IADD3 R9, R13.reuse, 0x8, RZ ;  /* 0x000000080d097810 */ /* 0x040fe20007ffe0ff */
[----:B------:R-:W-:Y:S01]  /*109c0*/  IMAD.U32 R15, RZ, RZ, UR7 ;  /* 0x00000007ff0f7e24 */ /* 0x000fe2000f8e00ff */
[-C--:B------:R-:W-:Y:S01]  /*109d0*/  ISETP.GE.OR P0, PT, R13, R2.reuse, P2 ;  /* 0x000000020d00720c */ /* 0x080fe20001706670 */
[----:B------:R-:W-:Y:S01]  /*109e0*/  IMAD R17, R10, c[0x0][0x3e0], RZ ;  /* 0x0000f8000a117a24 */ /* 0x000fe200078e02ff */
[----:B------:R-:W-:Y:S01]  /*109f0*/  ISETP.GE.OR P2, PT, R9, R2, P2 ;  /* 0x000000020900720c */ /* 0x000fe20001746670 */
[----:B------:R-:W-:-:S02]  /*10a00*/  IMAD.SHL.U32 R10, R5, 0x8, RZ ;  /* 0x00000008050a7824 */ /* 0x000fc400078e00ff */
        /* <DEDUP_REMOVED lines=9> */
[C---:B------:R-:W-:Y:S01]  /*10aa0*/  IMAD R3, R32.reuse, c[0x0][0x3dc], R5 ;  /* 0x0000f70020037a24 */ /* 0x040fe200078e0205 */
[----:B--2---:R1:W-:Y:S01]  /*10ab0*/  @!P2 ST.E [R34.64], R7 ;  /* 0x000000072200a985 */ /* 0x0043e2000c101914 */
[----:B------:R-:W-:-:S03]  /*10ac0*/  IMAD.WIDE.U32 R32, R32, c[0x0][0x3d8], R14 ;  /* 0x0000f60020207a25 */ /* 0x000fc600078e000e */
[----:B------:R1:W2:Y:S01]  /*10ad0*/  LDS.128 R44, [R58+0x1080] ;  /* 0x001080003a2c7984 */ /* 0x0002a20000000c00 */
[----:B------:R-:W-:Y:S01]  /*10ae0*/  IMAD.IADD R3, R33, 0x1, R3 ;  /* 0x0000000121037824 */ /* 0x000fe200078e0203 */
[C---:B------:R-:W-:Y:S02]  /*10af0*/  LEA R56, P0, R32.reuse, c[0x0][0x380], 0x1 ;  /* 0x0000e00020387a11 */ /* 0x040fe400078008ff */
[----:B------:R1:W3:Y:S02]  /*10b00*/  LDS.128 R40, [R58+0x2080] ;  /* 0x002080003a287984 */ /* 0x0002e40000000c00 */
[----:B------:R-:W-:Y:S02]  /*10b10*/  LEA.HI.X R55, R32, c[0x0][0x384], R3, 0x1, P0 ;  /* 0x0000e10020377a11 */ /* 0x000fe400000f0c03 */
[----:B------:R1:W4:Y:S01]  /*10b20*/  LDS.128 R36, [R58+0x3080] ;  /* 0x003080003a247984 */ /* 0x0003220000000c00 */
[----:B------:R-:W-:-:S03]  /*10b30*/  ISETP.GE.AND P0, PT, R57, R2, PT ;  /* 0x000000023900720c */ /* 0x000fc60003f06270 */
        /* <DEDUP_REMOVED lines=29> */
.L_x_295:
[----:B--2---:R-:W-:Y:S05]  /*10d10*/  BSYNC B0 ;  /* 0x0000000000007941 */ /* 0x004fea0003800000 */
.L_x_294:
        /* <DEDUP_REMOVED lines=23> */
.L_x_297:
[----:B------:R-:W-:Y:S05]  /*10e90*/  BSYNC B0 ;  /* 0x0000000000007941 */ /* 0x000fea0003800000 */
.L_x_296:
[----:B------:R-:W-:Y:S01]  /*10ea0*/  IADD3 R3, R57, 0x40, RZ ;  /* 0x0000004039037810 */ /* 0x000fe20007ffe0ff */
[----:B--2---:R2:W1:Y:S01]  /*10eb0*/  SHFL.IDX PT, R17, R55, 0x2, 0x181f ;  /* 0x00581f0037117f89 */ /* 0x00446200000e0000 */
        /* <DEDUP_REMOVED lines=21> */
.L_x_299:
[----:B------:R-:W-:Y:S05]  /*11010*/  BSYNC B0 ;  /* 0x0000000000007941 */ /* 0x000fea0003800000 */
.L_x_298:
        /* <DEDUP_REMOVED lines=24> */
.L_x_292:
        /* <DEDUP_REMOVED lines=31> */
.L_x_300:
[----:B-1----:R-:W1:Y:S01]  /*11390*/  S2R R7, SR_TID.X ;  /* 0x0000000000077919 */ /* 0x002e620000002100 */
[----:B------:R-:W-:Y:S01]  /*113a0*/  USHF.R.S32.HI UR6, URZ, 0x1f, UR13 ;  /* 0x0000001f3f067899 */ /* 0x000fe2000801140d */
[----:B------:R-:W-:Y:S01]  /*113b0*/  BSSY B0, `(.L_x_301) ;  /* 0x0000029000007945 */ /* 0x000fe20003800000 */
[----:B------:R-:W-:-:S02]  /*113c0*/  USEL UR13, UR13, URZ, !UP1 ;  /* 0x0000003f0d0d7287 */ /* 0x000fc4000c800000 */
[----:B------:R-:W-:Y:S01]  /*113d0*/  USEL UR6, UR6, URZ, !UP1 ;  /* 0x0000003f06067287 */ /* 0x000fe2000c800000 */
[----:B-1----:R-:W-:-:S13]  /*113e0*/  ISETP.GT.AND P0, PT, R7, 0x7f, PT ;  /* 0x0000007f0700780c */ /* 0x002fda0003f04270 */
        /* <DEDUP_REMOVED lines=22> */
[----:B------:R-:W-:-:S03]  /*11550*/  IADD3 R4, -R8, RZ, RZ ;  /* 0x000000ff08047210 */ /* 0x000fc60007ffe1ff */
[----:B------:R-:W-:Y:S02]  /*11560*/  IMAD.U32 R0, RZ, RZ, UR5 ;  /* 0x00000005ff007e24 */ /* 0x000fe4000f8e00ff */
[----:B------:R-:W-:Y:S01]  /*11570*/  IMAD R4, R4, c[0x0][0x4e8], R5 ;  /* 0x00013a0004047a24 */ /* 0x000fe200078e0205 */
[----:B------:R-:W-:Y:S02]  /*11580*/  SHF.R.S32.HI R5, RZ, 0x1f, R8 ;  /* 0x0000001fff057819 */ /* 0x000fe40000011408 */
[----:B------:R-:W-:Y:S02]  /*11590*/  IADD3 R8, P0, R8, UR16, RZ ;  /* 0x0000001008087c10 */ /* 0x000fe4000ff1e0ff */
[----:B------:R-:W-:Y:S02]  /*115a0*/  SHF.R.S32.HI R2, RZ, 0x1f, R4 ;  /* 0x0000001fff027819 */ /* 0x000fe40000011404 */
[----:B------:R-:W-:-:S03]  /*115b0*/  IADD3.X R9, R5, UR17, R0, P0, !PT ;  /* 0x0000001105097c10 */ /* 0x000fc600087fe400 */
[----:B------:R-:W-:Y:S02]  /*115c0*/  IMAD R5, R2, c[0x0][0x488], RZ ;  /* 0x0001220002057a24 */ /* 0x000fe400078e02ff */
[----:B------:R-:W-:-:S04]  /*115d0*/  IMAD.WIDE.U32 R8, R4, c[0x0][0x488], R8 ;  /* 0x0001220004087a25 */ /* 0x000fc800078e0008 */
[----:B------:R-:W-:Y:S01]  /*115e0*/  IMAD R0, R4, c[0x0][0x48c], R5 ;  /* 0x0001230004007a24 */ /* 0x000fe200078e0205 */
[----:B------:R-:W-:-:S04]  /*115f0*/  LEA R4, P0, R8, c[0x0][0x450], 0x2 ;  /* 0x0001140008047a11 */ /* 0x000fc800078010ff */
[----:B------:R-:W-:Y:S01]  /*11600*/  IADD3 R5, R9, R0, RZ ;  /* 0x0000000009057210 */ /* 0x000fe20007ffe0ff */
[----:B------:R-:W-:-:S03]  /*11610*/  IMAD.MOV.U32 R9, RZ, RZ, -0x800000 ;  /* 0xff800000ff097424 */ /* 0x000fc600078e00ff */
[----:B------:R-:W-:-:S05]  /*11620*/  LEA.HI.X R5, R8, c[0x0][0x454], R5, 0x2, P0 ;  /* 0x0001150008057a11 */ /* 0x000fca00000f1405 */
[----:B------:R1:W-:Y:S02]  /*11630*/  STG.E [R4.64], R9 ;  /* 0x0000000904007986 */ /* 0x0003e4000c101914 */
.L_x_302:
[----:B------:R-:W-:Y:S05]  /*11640*/  BSYNC B0 ;  /* 0x0000000000007941 */ /* 0x000fea0003800000 */
.L_x_301:
        /* <DEDUP_REMOVED lines=17> */
[C---:B------:R-:W-:Y:S02]  /*11760*/  LEA R0, R7.reuse, R4, 0x5 ;  /* 0x0000000407007211 */ /* 0x040fe400078e28ff */
[----:B------:R-:W-:Y:S01]  /*11770*/  UIMAD UR7, UR10, UR5, UR7 ;  /* 0x000000050a0772a4 */ /* 0x000fe2000f8e0207 */
[----:B------:R-:W-:Y:S01]  /*11780*/  SHF.L.U32 R7, R7, 0x3, RZ ;  /* 0x0000000307077819 */ /* 0x000fe200000006ff */
[----:B------:R-:W-:Y:S01]  /*11790*/  UIMAD.WIDE.U32 UR10, UR10, UR4, UR16 ;  /* 0x000000040a0a72a5 */ /* 0x000fe2000f8e0010 */
[----:B-1----:R-:W-:-:S02]  /*117a0*/  IMAD R0, R5, 0x80, R0 ;  /* 0x0000008005007824 */ /* 0x002fc400078e0200 */
[----:B------:R-:W-:Y:S01]  /*117b0*/  ULDC.64 UR4, c[0x0][0x3f0] ;  /* 0x0000fc0000047ab9 */ /* 0x000fe20000000a00 */
[----:B------:R-:W-:Y:S01]  /*117c0*/  IMAD R4, R5, 0x80, R4 ;  /* 0x0000008005047824 */ /* 0x000fe200078e0204 */
[----:B------:R-:W-:Y:S01]  /*117d0*/  UIMAD UR6, UR6, UR4, URZ ;  /* 0x00000004060672a4 */ /* 0x000fe2000f8e023f */
[----:B------:R-:W-:Y:S01]  /*117e0*/  @P0 IMAD.HI.U32 R2, R0, c[0x0][0x4ec], RZ ;  /* 0x00013b0000020a27 */ /* 0x000fe200078e00ff */
[----:B------:R-:W-:Y:S01]  /*117f0*/  UIADD3 UR11, UR7, UR11, URZ ;  /* 0x0000000b070b7290 */ /* 0x000fe2000fffe03f */
[----:B------:R-:W-:Y:S01]  /*11800*/  MOV R8, R0 ;  /* 0x0000000000087202 */ /* 0x000fe20000000f00 */
[----:B------:R-:W-:Y:S01]  /*11810*/  UIMAD UR5, UR13, UR5, UR6 ;  /* 0x000000050d0572a4 */ /* 0x000fe2000f8e0206 */
[----:B------:R-:W-:Y:S01]  /*11820*/  IADD3 R5, R7, 0x80, RZ ;  /* 0x0000008007057810 */ /* 0x000fe20007ffe0ff */
[----:B------:R-:W-:Y:S01]  /*11830*/  UIMAD.WIDE.U32 UR10, UR13, UR4, UR10 ;  /* 0x000000040d0a72a5 */ /* 0x000fe2000f8e000a */
[----:B------:R-:W-:-:S03]  /*11840*/  @P0 SHF.R.U32.HI R8, RZ, c[0x0][0x4f0], R2 ;  /* 0x00013c00ff080a19 */ /* 0x000fc60000011602 */
[----:B------:R-:W-:Y:S01]  /*11850*/  UIADD3 UR5, UR11, UR5, URZ ;  /* 0x000000050b057290 */ /* 0x000fe2000fffe03f */
[--C-:B------:R-:W-:Y:S01]  /*11860*/  SHF.R.S32.HI R9, RZ, 0x1f, R8.reuse ;  /* 0x0000001fff097819 */ /* 0x100fe20000011408 */
[----:B------:R-:W-:Y:S01]  /*11870*/  IMAD.MOV R11, RZ, RZ, -R8 ;  /* 0x000000ffff0b7224 */ /* 0x000fe200078e0a08 */
[----:B------:R-:W-:-:S03]  /*11880*/  MOV R10, UR10 ;  /* 0x0000000a000a7c02 */ /* 0x000fc60008000f00 */
[----:B------:R-:W-:Y:S02]  /*11890*/  IMAD R6, R11, c[0x0][0x4e8], R0 ;  /* 0x00013a000b067a24 */ /* 0x000fe400078e0200 */
[----:B------:R-:W-:Y:S01]  /*118a0*/  IMAD.U32 R11, RZ, RZ, UR11 ;  /* 0x0000000bff0b7e24 */ /* 0x000fe2000f8e00ff */
[----:B------:R-:W-:Y:S01]  /*118b0*/  MOV R11, UR5 ;  /* 0x00000005000b7c02 */ /* 0x000fe20008000f00 */
[----:B------:R-:W-:Y:S01]  /*118c0*/  IMAD R9, R9, c[0x0][0x3e0], RZ ;  /* 0x0000f80009097a24 */ /* 0x000fe200078e02ff */
[----:B------:R-:W-:-:S03]  /*118d0*/  SHF.R.S32.HI R2, RZ, 0x1f, R6 ;  /* 0x0000001fff027819 */ /* 0x000fc60000011406 */
[C---:B------:R-:W-:Y:S02]  /*118e0*/  IMAD R0, R8.reuse, c[0x0][0x3e4], R9 ;  /* 0x0000f90008007a24 */ /* 0x040fe400078e0209 */
        /* <DEDUP_REMOVED lines=8> */
[----:B------:R-:W-:Y:S02]  /*11970*/  LEA.HI.X R8, R10, c[0x0][0x384], R11, 0x1, P0 ;  /* 0x0000e1000a087a11 */ /* 0x000fe400000f0c0b */
[----:B------:R-:W-:Y:S01]  /*11980*/  ISETP.GE.AND P0, PT, R4, R3, PT ;  /* 0x000000030400720c */ /* 0x000fe20003f06270 */
[----:B------:R1:W2:Y:S04]  /*11990*/  SHFL.IDX PT, R10, R9, RZ, 0x181f ;  /* 0x00181fff090a7589 */ /* 0x0002a800000e0000 */
        /* <DEDUP_REMOVED lines=17> */
.L_x_304:
[----:B------:R-:W-:Y:S05]  /*11ab0*/  BSYNC B0 ;  /* 0x0000000000007941 */ /* 0x000fea0003800000 */
.L_x_303:
        /* <DEDUP_REMOVED lines=21> */
.L_x_306:
[----:B------:R-:W-:Y:S05]  /*11c10*/  BSYNC B0 ;  /* 0x0000000000007941 */ /* 0x000fea0003800000 */
.L_x_305:
        /* <DEDUP_REMOVED lines=21> */
.L_x_308:
[----:B------:R-:W-:Y:S05]  /*11d70*/  BSYNC B0 ;  /* 0x0000000000007941 */ /* 0x000fea0003800000 */
.L_x_307:
        /* <DEDUP_REMOVED lines=22> */
.L_x_309:
        /* <DEDUP_REMOVED lines=10> */
.L_x_1498:


//--------------------- .text._ZN7cutlass13device_kernelIN5flash19enable_sm80_to_sm89INS1_16FlashAttnFwdSm80INS1_25CollectiveMainloopFwdSm80ILi8ELi1ELb0EN4cute5tupleIJNS5_1CILi128EEENS7_ILi64EEENS7_ILi192EEEEEELi192ENS_6half_tEfNS_4arch4Sm80ELb0ELb1ELb0ELb1ELb1ELb1ELb1ELb0EEENS1_21CollectiveEpilogueFwdINS6_IJS8_SA_S9_EEENS6_IJNS7_ILi1EEESI_SI_EEESC_SE_Li256ELb1ELb1ELb0ELb0EEENS1_19SingleTileSchedulerILb1ELb0ELb1ELi128EEEEEEEEEvNT_6ParamsE --------------------------
	.section	.text._ZN7cutlass13device_kernelIN5flash19enable_sm80_to_sm89INS1_16FlashAttnFwdSm80INS1_25CollectiveMainloopFwdSm80ILi8ELi1ELb0EN4cute5tupleIJNS5_1CILi128EEENS7_ILi64EEENS7_ILi192EEEEEELi192ENS_6half_tEfNS_4arch4Sm80ELb0ELb1ELb0ELb1ELb1ELb1ELb1ELb0EEENS1_21CollectiveEpilogueFwdINS6_IJS8_SA_S9_EEENS6_IJNS7_ILi1EEESI_SI_EEESC_SE_Li256ELb1ELb1ELb0ELb0EEENS1_19SingleTileSchedulerILb1ELb0ELb1ELi128EEEEEEEEEvNT_6ParamsE,"ax",@progbits
	.sectioninfo	@"SHI_REGISTERS=242"
	.align	128
.text._ZN7cutlass13device_kernelIN5flash19enable_sm80_to_sm89INS1_16FlashAttnFwdSm80INS1_25CollectiveMainloopFwdSm80ILi8ELi1ELb0EN4cute5tupleIJNS5_1CILi128EEENS7_ILi64EEENS7_ILi192EEEEEELi192ENS_6half_tEfNS_4arch4Sm80ELb0ELb1ELb0ELb1ELb1ELb1ELb1ELb0EEENS1_21CollectiveEpilogueFwdINS6_IJS8_SA_S9_EEENS6_IJNS7_ILi1EEESI_SI_EEESC_SE_Li256ELb1ELb1ELb0ELb0EEENS1_19SingleTileSchedulerILb1ELb0ELb1ELi128EEEEEEEEEvNT_6ParamsE:
        .type           _ZN7cutlass13device_kernelIN5flash19enable_sm80_to_sm89INS1_16FlashAttnFwdSm80INS1_25CollectiveMainloopFwdSm80ILi8ELi1ELb0EN4cute5tupleIJNS5_1CILi128EEENS7_ILi64EEENS7_ILi192EEEEEELi192ENS_6half_tEfNS_4arch4Sm80ELb0ELb1ELb0ELb1ELb1ELb1ELb1ELb0EEENS1_21CollectiveEpilogueFwdINS6_IJS8_SA_S9_EEENS6_IJNS7_ILi1EEESI_SI_EEESC_SE_Li256ELb1ELb1ELb0ELb0EEENS1_19SingleTileSchedulerILb1ELb0ELb1ELi128EEEEEEEEEvNT_6ParamsE,@function
        .size           _ZN7cutlass13device_kernelIN5flash19enable_sm80_to_sm89INS1_16FlashAttnFwdSm80INS1_25CollectiveMainloopFwdSm80ILi8ELi1ELb0EN4cute5tupleIJNS5_1CILi128EEENS7_ILi64EEENS7_ILi192EEEEEELi192ENS_6half_tEfNS_4arch4Sm80ELb0ELb1ELb0ELb1ELb1ELb1ELb1ELb0EEENS1_21CollectiveEpilogueFwdINS6_IJS8_SA_S9_EEENS6_IJNS7_ILi1EEESI_SI_EEESC_SE_Li256ELb1ELb1ELb0ELb0EEENS1_19SingleTileSchedulerILb1ELb0ELb1ELi128EEEEEEEEEvNT_6ParamsE,(.L_x_1499 - _ZN7cutlass13device_kernelIN5flash19enable_sm80_to_sm89INS1_16FlashAttnFwdSm80INS1_25CollectiveMainloopFwdSm80ILi8ELi1ELb0EN4cute5tupleIJNS5_1CILi128EEENS7_ILi64EEENS7_ILi192EEEEEELi192ENS_6half_tEfNS_4arch4Sm80ELb0ELb1ELb0ELb1ELb1ELb1ELb1ELb0EEENS1_21CollectiveEpilogueFwdINS6_IJS8_SA_S9_EEENS6_IJNS7_ILi1EEESI_SI_EEESC_SE_Li256ELb1ELb1ELb0ELb0EEENS1_19SingleTileSchedulerILb1ELb0ELb1ELi128EEEEEEEEEvNT_6ParamsE)
        .other          _ZN7cutlass13device_kernelIN5flash19enable_sm80_to_sm89INS1_16FlashAttnFwdSm80INS1_25CollectiveMainloopFwdSm80ILi8ELi1ELb0EN4cute5tupleIJNS5_1CILi128EEENS7_ILi64EEENS7_ILi192EEEEEELi192ENS_6half_tEfNS_4arch4Sm80ELb0ELb1ELb0ELb1ELb1ELb1ELb1ELb0EEENS1_21CollectiveEpilogueFwdINS6_IJS8_SA_S9_EEENS6_IJNS7_ILi1EEESI_SI_EEESC_SE_Li256ELb1ELb1ELb0ELb0EEENS1_19SingleTileSchedulerILb1ELb0ELb1ELi128EEEEEEEEEvNT_6ParamsE,@"STO_CUDA_ENTRY STV_DEFAULT"
_ZN7cutlass13device_kernelIN5flash19enable_sm80_to_sm89INS1_16FlashAttnFwdSm80INS1_25CollectiveMainloopFwdSm80ILi8ELi1ELb0EN4cute5tupleIJNS5_1CILi128EEENS7_ILi64EEENS7_ILi192EEEEEELi192ENS_6half_tEfNS_4arch4Sm80ELb0ELb1ELb0ELb1ELb1ELb1ELb1ELb0EEENS1_21CollectiveEpilogueFwdINS6_IJS8_SA_S9_EEENS6_IJNS7_ILi1EEESI_SI_EEESC_SE_Li256ELb1ELb1ELb0ELb0EEENS1_19SingleTileSchedulerILb1ELb0ELb1ELi128EEEEEEEEEvNT_6ParamsE:
        /* <DEDUP_REMOVED lines=20> */
.L_x_311:
        /* <DEDUP_REMOVED lines=13> */
.L_x_313:
[----:B------:R-:W-:Y:S02]  /*0210*/  ULDC UR5, c[0x0][0x54c] ;  /* 0x0001530000057ab9 */ /* 0x000fe40000000800 */
.L_x_312:
[----:B------:R-:W-:Y:S02]  /*0220*/  ULDC UR4, c[0x0][0x548] ;  /* 0x0001520000047ab9 */ /* 0x000fe40000000800 */
[----:B------:R-:W-:-:S02]  /*0230*/  USHF.L.U32 UR17, UR15, 0x7, URZ ;  /* 0x000000070f117899 */ /* 0x000fc4000800063f */
[----:B------:R-:W-:-:S04]  /*0240*/  UIMAD UR4, UR5, UR4, URZ ;  /* 0x00000004050472a4 */ /* 0x000fc8000f8e023f */
[----:B------:R-:W-:-:S04]  /*0250*/  UISETP.GE.AND UP0, UPT, UR17, UR4, UPT ;  /* 0x000000041100728c */ /* 0x000fc8000bf06270 */
[----:B------:R-:W-:Y:S01]  /*0260*/  USEL UR20, UR20, 0xffffffff, !UP0 ;  /* 0xffffffff14147887 */ /* 0x000fe2000c000000 */
[----:B------:R-:W-:Y:S05]  /*0270*/  BRA `(.L_x_314) ;  /* 0x000001b000007947 */ /* 0x000fea0003800000 */
.L_x_310:
        /* <DEDUP_REMOVED lines=8> */
.L_x_315:
        /* <DEDUP_REMOVED lines=13> */
.L_x_317:
[----:B------:R-:W-:Y:S02]  /*03d0*/  ULDC UR5, c[0x0][0x54c] ;  /* 0x0001530000057ab9 */ /* 0x000fe40000000800 */
.L_x_316:
[----:B------:R-:W-:Y:S02]  /*03e0*/  ULDC UR4, c[0x0][0x548] ;  /* 0x0001520000047ab9 */ /* 0x000fe40000000800 */
[----:B------:R-:W-:-:S02]  /*03f0*/  USHF.L.U32 UR17, UR15, 0x7, URZ ;  /* 0x000000070f117899 */ /* 0x000fc4000800063f */
[----:B------:R-:W-:-:S04]  /*0400*/  UIMAD UR4, UR5, UR4, URZ ;  /* 0x00000004050472a4 */ /* 0x000fc8000f8e023f */
[----:B------:R-:W-:-:S04]  /*0410*/  UISETP.GE.AND UP0, UPT, UR17, UR4, UPT ;  /* 0x000000041100728c */ /* 0x000fc8000bf06270 */
[----:B------:R-:W-:-:S06]  /*0420*/  USEL UR20, UR20, 0xffffffff, !UP0 ;  /* 0xffffffff14147887 */ /* 0x000fcc000c000000 */
.L_x_314:
[----:B------:R-:W-:-:S13]  /*0430*/  ISETP.LE.AND P0, PT, RZ, UR20, PT ;  /* 0x00000014ff007c0c */ /* 0x000fda000bf03270 */
[----:B------:R-:W-:Y:S05]  /*0440*/  @!P0 EXIT ;  /* 0x000000000000894d */ /* 0x000fea0003800000 */
[----:B------:R-:W-:Y:S01]  /*0450*/  ULDC.64 UR4, c[0x0][0x370] ;  /* 0x0000dc0000047ab9 */ /* 0x000fe20000000a00 */
[----:B------:R-:W-:Y:S01]  /*0460*/  ISETP.NE.U32.AND P0, PT, RZ, c[0x0][0x348], PT ;  /* 0x0000d200ff007a0c */ /* 0x000fe20003f05070 */
[----:B------:R-:W-:Y:S02]  /*0470*/  UISETP.NE.U32.AND UP1, UPT, URZ, UR4, UPT ;  /* 0x000000043f00728c */ /* 0x000fe4000bf25070 */
[----:B------:R-:W-:Y:S01]  /*0480*/  ULDC.64 UR8, c[0x0][0x358] ;  /* 0x0000d60000087ab9 */ /* 0x000fe20000000a00 */
[----:B------:R-:W-:Y:S01]  /*0490*/  ISETP.NE.AND.EX P3, PT, RZ, c[0x0][0x34c], PT, P0 ;  /* 0x0000d300ff007a0c */ /* 0x000fe20003f65300 */
[----:B------:R-:W-:Y:S02]  /*04a0*/  UISETP.NE.AND.EX UP1, UPT, URZ, UR5, UPT, UP1 ;  /* 0x000000053f00728c */ /* 0x000fe4000bf25310 */
[----:B------:R-:W-:Y:S02]  /*04b0*/  UISETP.NE.U32.AND UP4, UPT, URZ, UR8, UPT ;  /* 0x000000083f00728c */ /* 0x000fe4000bf85070 */
[----:B------:R-:W-:-:S02]  /*04c0*/  ULDC.64 UR4, c[0x0][0x360] ;  /* 0x0000d80000047ab9 */ /* 0x000fc40000000a00 */
[----:B------:R-:W-:Y:S02]  /*04d0*/  UISETP.NE.U32.AND UP0, UPT, URZ, UR4, UPT ;  /* 0x000000043f00728c */ /* 0x000fe4000bf05070 */
[----:B------:R-:W-:Y:S02]  /*04e0*/  ULDC.64 UR10, c[0x0][0x348] ;  /* 0x0000d200000a7ab9 */ /* 0x000fe40000000a00 */
[----:B------:R-:W-:Y:S02]  /*04f0*/  UISETP.NE.AND.EX UP0, UPT, URZ, UR5, UPT, UP0 ;  /* 0x000000053f00728c */ /* 0x000fe4000bf05300 */
[----:B------:R-:W-:Y:S02]  /*0500*/  UIMAD.WIDE UR10, UR20, UR6, UR10 ;  /* 0x00000006140a72a5 */ /* 0x000fe4000f8e020a */
[----:B------:R-:W-:Y:S01]  /*0510*/  UISETP.NE.AND.EX UP4, UPT, URZ, UR9, UPT, UP4 ;  /* 0x000000093f00728c */ /* 0x000fe2000bf85340 */
[----:B------:R-:W-:Y:S01]  /*0520*/  ISETP.NE.U32.AND P4, PT, RZ, c[0x0][0x350], PT ;  /* 0x0000d400ff007a0c */ /* 0x000fe20003f85070 */
[----:B------:R-:W-:Y:S01]  /*0530*/  ULDC.64 UR4, c[0x0][0x360] ;  /* 0x0000d80000047ab9 */ /* 0x000fe20000000a00 */
[----:B------:R-:W-:Y:S01]  /*0540*/  PLOP3.LUT P1, PT, PT, PT, UP0, 0x80, 0x0 ;  /* 0x000000000000781c */ /* 0x000fe20003f2f008 */
[----:B------:R-:W-:Y:S01]  /*0550*/  IMAD.U32 R8, RZ, RZ, UR10 ;  /* 0x0000000aff087e24 */ /* 0x000fe2000f8e00ff */
[----:B------:R-:W-:Y:S01]  /*0560*/  ULDC.64 UR8, c[0x0][0x358] ;  /* 0x0000d60000087ab9 */ /* 0x000fe20000000a00 */
[----:B------:R-:W-:Y:S01]  /*0570*/  IMAD.U32 R9, RZ, RZ, UR11 ;  /* 0x0000000bff097e24 */ /* 0x000fe2000f8e00ff */
[----:B------:R-:W-:Y:S01]  /*0580*/  ULDC.64 UR10, c[0x0][0x350] ;  /* 0x0000d400000a7ab9 */ /* 0x000fe20000000a00 */
[----:B------:R-:W-:Y:S01]  /*0590*/  ISETP.NE.AND.EX P4, PT, RZ, c[0x0][0x354], PT, P4 ;  /* 0x0000d500ff007a0c */ /* 0x000fe20003f85340 */
[----:B------:R-:W-:Y:S01]  /*05a0*/  ULDC.64 UR12, c[0x0][0x370] ;  /* 0x0000dc00000c7ab9 */ /* 0x000fe20000000a00 */
[----:B------:R-:W-:Y:S01]  /*05b0*/  PLOP3.LUT P0, PT, PT, PT, UP4, 0x80, 0x0 ;  /* 0x000000000000781c */ /* 0x000fe20003f0f048 */
[----:B------:R-:W-:Y:S01]  /*05c0*/  UIMAD.WIDE UR10, UR20, UR6, UR10 ;  /* 0x00000006140a72a5 */ /* 0x000fe2000f8e020a */
[----:B------:R-:W2:Y:S01]  /*05d0*/  @P3 LDG.E R0, [R8.64] ;  /* 0x0000001608003981 */ /* 0x000ea2000c1e1900 */
[----:B------:R-:W-:Y:S01]  /*05e0*/  @UP0 UIMAD.WIDE UR4, UR20, UR6, UR4 ;  /* 0x00000006140402a5 */ /* 0x000fe2000f8e0204 */
[----:B------:R-:W-:Y:S01]  /*05f0*/  MOV R202, c[0x0][0x168] ;  /* 0x00005a0000ca7a02 */ /* 0x000fe20000000f00 */
[----:B------:R-:W-:Y:S01]  /*0600*/  UIMAD.WIDE UR8, UR20, UR6, UR8 ;  /* 0x00000006140872a5 */ /* 0x000fe2000f8e0208 */
[----:B------:R-:W-:-:S02]  /*0610*/  IMAD.MOV.U32 R82, RZ, RZ, RZ ;  /* 0x000000ffff527224 */ /* 0x000fc400078e00ff */
[----:B------:R-:W-:Y:S01]  /*0620*/  IMAD.MOV.U32 R144, RZ, RZ, RZ ;  /* 0x000000ffff907224 */ /* 0x000fe200078e00ff */
[----:B------:R-:W-:Y:S01]  /*0630*/  MOV R11, UR5 ;  /* 0x00000005000b7c02 */ /* 0x000fe20008000f00 */
[----:B------:R-:W-:Y:S01]  /*0640*/  IMAD.U32 R10, RZ, RZ, UR4 ;  /* 0x00000004ff0a7e24 */ /* 0x000fe2000f8e00ff */
[----:B------:R-:W-:Y:S01]  /*0650*/  MOV R2, UR8 ;  /* 0x0000000800027c02 */ /* 0x000fe20008000f00 */
[----:B------:R-:W-:Y:S01]  /*0660*/  IMAD.U32 R6, RZ, RZ, UR10 ;  /* 0x0000000aff067e24 */ /* 0x000fe2000f8e00ff */
[----:B------:R-:W1:Y:S01]  /*0670*/  S2UR UR14, SR_CTAID.Y ;  /* 0x00000000000e79c3 */ /* 0x000e620000002600 */
[----:B------:R-:W-:Y:S01]  /*0680*/  IMAD.U32 R7, RZ, RZ, UR11 ;  /* 0x0000000bff077e24 */ /* 0x000fe2000f8e00ff */
[----:B------:R3:W5:Y:S01]  /*0690*/  @P1 LDG.E R202, [R10.64] ;  /* 0x000000160aca1981 */ /* 0x000762000c1e1900 */
[----:B------:R-:W-:Y:S01]  /*06a0*/  IMAD.U32 R3, RZ, RZ, UR9 ;  /* 0x00000009ff037e24 */ /* 0x000fe2000f8e00ff */
[----:B------:R-:W-:Y:S01]  /*06b0*/  PLOP3.LUT P2, PT, PT, PT, UP1, 0x80, 0x0 ;  /* 0x000000000000781c */ /* 0x000fe20003f4f018 */
[----:B------:R-:W-:Y:S01]  /*06c0*/  @UP1 UIMAD.WIDE UR12, UR20, UR6, UR12 ;  /* 0x00000006140c12a5 */ /* 0x000fe2000f8e020c */
[----:B------:R3:W5:Y:S01]  /*06d0*/  @P4 LDG.E R82, [R6.64] ;  /* 0x0000001606524981 */ /* 0x000762000c1e1900 */
[----:B------:R-:W-:-:S03]  /*06e0*/  IMAD.MOV.U32 R200, RZ, RZ, RZ ;  /* 0x000000ffffc87224 */ /* 0x000fc600078e00ff */
[----:B------:R3:W5:Y:S01]  /*06f0*/  @P0 LDG.E R144, [R2.64] ;  /* 0x0000001602900981 */ /* 0x000762000c1e1900 */
[----:B------:R-:W-:Y:S01]  /*0700*/  ULDC UR5, c[0x0][0x2ac] ;  /* 0x0000ab0000057ab9 */ /* 0x000fe20000000800 */
[----:B------:R-:W-:Y:S01]  /*0710*/  MOV R4, UR12 ;  /* 0x0000000c00047c02 */ /* 0x000fe20008000f00 */
[----:B------:R-:W-:Y:S01]  /*0720*/  ULDC UR4, c[0x0][0x1d0] ;  /* 0x0000740000047ab9 */ /* 0x000fe20000000800 */
[----:B------:R-:W-:Y:S01]  /*0730*/  IMAD.U32 R5, RZ, RZ, UR13 ;  /* 0x0000000dff057e24 */ /* 0x000fe2000f8e00ff */
[----:B------:R-:W-:Y:S02]  /*0740*/  UIMAD UR4, UR5, UR4, URZ ;  /* 0x00000004050472a4 */ /* 0x000fe4000f8e023f */
[----:B------:R-:W-:Y:S02]  /*0750*/  UMOV UR18, URZ ;  /* 0x0000003f00127c82 */ /* 0x000fe40008000000 */
[----:B------:R4:W5:Y:S01]  /*0760*/  @P2 LDG.E R200, [R4.64] ;  /* 0x0000001604c82981 */ /* 0x000962000c1e1900 */
[----:B------:R-:W-:-:S02]  /*0770*/  ULDC UR19, c[0x0][0x228] ;  /* 0x00008a0000137ab9 */ /* 0x000fc40000000800 */
[----:B-1----:R-:W-:Y:S01]  /*0780*/  USHF.R.S32.HI UR13, URZ, 0x1f, UR14 ;  /* 0x0000001f3f0d7899 */ /* 0x002fe2000801140e */
[----:B----4-:R-:W-:Y:S01]  /*0790*/  MOV R5, UR4 ;  /* 0x0000000400057c02 */ /* 0x010fe20008000f00 */
[----:B--2---:R3:W1:Y:S01]  /*07a0*/  @P3 R2UR UR18, R0 ;  /* 0x00000000001233c2 */ /* 0x00466200000e0000 */
[----:B------:R-:W-:Y:S07]  /*07b0*/  @P1 BRA `(.L_x_318) ;  /* 0x0000004000001947 */ /* 0x000fee0003800000 */
[----:B------:R-:W-:Y:S05]  /*07c0*/  @!P3 BRA `(.L_x_318) ;  /* 0x000000300000b947 */ /* 0x000fea0003800000 */
[----:B-----5:R-:W2:Y:S04]  /*07d0*/  LDG.E R202, [R8.64] ;  /* 0x0000001608ca7981 */ /* 0x020ea8000c1e1900 */
[----:B---3--:R-:W2:Y:S02]  /*07e0*/  LDG.E R11, [R8.64+0x4] ;  /* 0x00000416080b7981 */ /* 0x008ea4000c1e1900 */
[----:B--2---:R-:W-:Y:S02]  /*07f0*/  IADD3 R202, -R202, R11, RZ ;  /* 0x0000000bcaca7210 */ /* 0x004fe40007ffe1ff */
.L_x_318:
        /* <DEDUP_REMOVED lines=9> */
.L_x_319:
[----:B------:R-:W-:Y:S05]  /*0890*/  @!P4 BRA `(.L_x_320) ;  /* 0x000000300000c947 */ /* 0x000fea0003800000 */
[----:B------:R-:W2:Y:S04]  /*08a0*/  LDG.E R5, [R6.64] ;  /* 0x0000001606057981 */ /* 0x000ea8000c1e1900 */
[----:B---3--:R-:W2:Y:S02]  /*08b0*/  LDG.E R0, [R6.64+0x4] ;  /* 0x0000041606007981 */ /* 0x008ea4000c1e1900 */
[----:B--2---:R-:W-:Y:S02]  /*08c0*/  IADD3 R5, -R5, R0, RZ ;  /* 0x0000000005057210 */ /* 0x004fe40007ffe1ff */
.L_x_320:
[----:B--2---:R-:W2:Y:S01]  /*08d0*/  @P0 LDG.E R4, [R2.64] ;  /* 0x0000001602040981 */ /* 0x004ea2000c1e1900 */
[----:B------:R-:W-:-:S03]  /*08e0*/  ULDC.64 UR4, c[0x0][0x378] ;  /* 0x0000de0000047ab9 */ /* 0x000fc60000000a00 */
[----:B---3--:R-:W3:Y:S01]  /*08f0*/  @P0 LDG.E R6, [R2.64+0x4] ;  /* 0x0000041602060981 */ /* 0x008ee2000c1e1900 */
[----:B------:R-:W-:Y:S01]  /*0900*/  UISETP.NE.U32.AND UP0, UPT, URZ, UR4, UPT ;  /* 0x000000043f00728c */ /* 0x000fe2000bf05070 */
[----:B-----5:R-:W-:-:S03]  /*0910*/  IMAD.MOV.U32 R76, RZ, RZ, R5 ;  /* 0x000000ffff4c7224 */ /* 0x020fc600078e0005 */
[----:B------:R-:W-:-:S03]  /*0920*/  UISETP.NE.AND.EX UP0, UPT, URZ, UR5, UPT, UP0 ;  /* 0x000000053f00728c */ /* 0x000fc6000bf05300 */
[----:B------:R-:W-:-:S03]  /*0930*/  ULDC.64 UR4, c[0x0][0x378] ;  /* 0x0000de0000047ab9 */ /* 0x000fc60000000a00 */
[----:B------:R-:W-:-:S05]  /*0940*/  PLOP3.LUT P1, PT, PT, PT, UP0, 0x80, 0x0 ;  /* 0x000000000000781c */ /* 0x000fca0003f2f008 */
[----:B------:R-:W-:-:S06]  /*0950*/  @UP0 UIMAD.WIDE UR4, UR20, UR6, UR4 ;  /* 0x00000006140402a5 */ /* 0x000fcc000f8e0204 */
[----:B------:R-:W-:Y:S02]  /*0960*/  IMAD.U32 R8, RZ, RZ, UR4 ;  /* 0x00000004ff087e24 */ /* 0x000fe4000f8e00ff */
[----:B------:R-:W-:-:S05]  /*0970*/  IMAD.U32 R9, RZ, RZ, UR5 ;  /* 0x00000005ff097e24 */ /* 0x000fca000f8e00ff */
[----:B------:R4:W5:Y:S01]  /*0980*/  @P1 LDG.E R76, [R8.64] ;  /* 0x00000016084c1981 */ /* 0x000962000c1e1900 */
[----:B------:R-:W-:Y:S01]  /*0990*/  ULDC UR4, c[0x0][0x2c4] ;  /* 0x0000b10000047ab9 */ /* 0x000fe20000000800 */
[----:B------:R-:W-:Y:S01]  /*09a0*/  IMAD.IADD R0, R5, 0x1, -R200 ;  /* 0x0000000105007824 */ /* 0x000fe200078e0ac8 */
[----:B------:R-:W-:-:S03]  /*09b0*/  UISETP.NE.AND UP3, UPT, UR4, 0x1, UPT ;  /* 0x000000010400788c */ /* 0x000fc6000bf65270 */
[----:B------:R-:W-:-:S08]  /*09c0*/  ULDC.64 UR4, c[0x0][0x2c8] ;  /* 0x0000b20000047ab9 */ /* 0x000fd00000000a00 */
[----:B------:R-:W-:Y:S01]  /*09d0*/  @UP3 UIADD3 UR8, UR17, 0x7f, URZ ;  /* 0x0000007f11083890 */ /* 0x000fe2000fffe03f */
[----:B--2---:R-:W2:Y:S08]  /*09e0*/  @P0 R2UR UR7, R4 ;  /* 0x00000000040703c2 */ /* 0x004eb000000e0000 */
[----:B---3--:R-:W2:Y:S02]  /*09f0*/  @P0 R2UR UR9, R6 ;  /* 0x00000000060903c2 */ /* 0x008ea400000e0000 */
[----:B--2---:R-:W-:-:S02]  /*0a00*/  @UP4 UIADD3 UR19, -UR7, UR9, URZ ;  /* 0x0000000907134290 */ /* 0x004fc4000fffe13f */
[----:B------:R-:W-:Y:S02]  /*0a10*/  UIMAD.WIDE.U32 UR8, UR8, UR4, URZ ;  /* 0x00000004080872a5 */ /* 0x000fe4000f8e003f */
[----:B------:R-:W-:Y:S02]  /*0a20*/  UIADD3 UR4, UR17, 0x7f, URZ ;  /* 0x0000007f11047890 */ /* 0x000fe4000fffe03f */
[----:B------:R-:W-:Y:S01]  /*0a30*/  IADD3 R199, R0, UR19, RZ ;  /* 0x0000001300c77c10 */ /* 0x000fe2000fffe0ff */
[----:B------:R-:W-:Y:S02]  /*0a40*/  @UP3 USHF.R.U32.HI UR4, URZ, UR5, UR9 ;  /* 0x000000053f043299 */ /* 0x000fe40008011609 */
[----:B------:R-:W-:Y:S01]  /*0a50*/  ULDC UR8, c[0x0][0x32c] ;  /* 0x0000cb0000087ab9 */ /* 0x000fe20000000800 */
[----:B------:R-:W-:Y:S01]  /*0a60*/  IADD3 R91, R199, 0x1, -R202 ;  /* 0x00000001c75b7810 */ /* 0x000fe20007ffe8ca */
[----:B------:R-:W-:-:S03]  /*0a70*/  UISETP.GE.AND UP2, UPT, UR8, 0x1, UPT ;  /* 0x000000010800788c */ /* 0x000fc6000bf46270 */
[----:B------:R-:W-:-:S03]  /*0a80*/  IADD3 R2, R91, UR4, RZ ;  /* 0x000000045b027c10 */ /* 0x000fc6000fffe0ff */
[----:B------:R-:W-:Y:S02]  /*0a90*/  PLOP3.LUT P0, PT, PT, PT, UP2, 0x40, 0x0 ;  /* 0x000000000000781c */ /* 0x000fe40003f0e828 */
[----:B------:R-:W-:-:S04]  /*0aa0*/  IADD3 R3, R2, c[0x0][0x328], RZ ;  /* 0x0000ca0002037a10 */ /* 0x000fc80007ffe0ff */
[----:B------:R4:W2:Y:S07]  /*0ab0*/  R2UR UR7, R3 ;  /* 0x00000000030773c2 */ /* 0x0008ae00000e0000 */
[----:B--2-4-:R-:W-:Y:S05]  /*0ac0*/  @P0 BRA `(.L_x_321) ;  /* 0x0000014000000947 */ /* 0x014fea0003800000 */
[C---:B------:R-:W-:Y:S02]  /*0ad0*/  ISETP.GT.AND P0, PT, R2.reuse, RZ, PT ;  /* 0x000000ff0200720c */ /* 0x040fe40003f04270 */
[----:B------:R-:W-:-:S04]  /*0ae0*/  IADD3 R3, R2, -0x1, RZ ;  /* 0xffffffff02037810 */ /* 0x000fc80007ffe0ff */
[----:B------:R2:W3:Y:S07]  /*0af0*/  R2UR UR9, R3 ;  /* 0x00000000030973c2 */ /* 0x0004ee00000e0000 */
[----:B--23--:R-:W-:Y:S05]  /*0b00*/  @P0 BRA `(.L_x_322) ;  /* 0x0000008000000947 */ /* 0x00cfea0003800000 */
[----:B------:R-:W2:Y:S01]  /*0b10*/  R2UR UR9, R2 ;  /* 0x00000000020973c2 */ /* 0x000ea200000e0000 */
[----:B------:R-:W-:Y:S02]  /*0b20*/  UISETP.NE.AND UP0, UPT, UR8, 0x1, UPT ;  /* 0x000000010800788c */ /* 0x000fe4000bf05270 */
[----:B------:R-:W-:-:S02]  /*0b30*/  ULDC.64 UR4, c[0x0][0x330] ;  /* 0x0000cc0000047ab9 */ /* 0x000fc40000000a00 */
[----:B--2---:R-:W-:-:S04]  /*0b40*/  UIADD3 UR9, -UR9, URZ, URZ ;  /* 0x0000003f09097290 */ /* 0x004fc8000fffe13f */
[----:B------:R-:W-:-:S04]  /*0b50*/  UIMAD.WIDE.U32 UR10, UR9, UR4, URZ ;  /* 0x00000004090a72a5 */ /* 0x000fc8000f8e003f */
[----:B------:R-:W-:-:S04]  /*0b60*/  @UP0 USHF.R.U32.HI UR9, URZ, UR5, UR11 ;  /* 0x000000053f090299 */ /* 0x000fc8000801160b */
[----:B------:R-:W-:Y:S01]  /*0b70*/  ULOP3.LUT UR9, URZ, UR9, URZ, 0x33, !UPT ;  /* 0x000000093f097292 */ /* 0x000fe2000f8e333f */
[----:B------:R-:W-:Y:S05]  /*0b80*/  BRA `(.L_x_323) ;  /* 0x0000004000007947 */ /* 0x000fea0003800000 */
.L_x_322:
[----:B------:R-:W-:Y:S02]  /*0b90*/  UISETP.NE.AND UP0, UPT, UR8, 0x1, UPT ;  /* 0x000000010800788c */ /* 0x000fe4000bf05270 */
[----:B------:R-:W-:Y:S02]  /*0ba0*/  ULDC.64 UR4, c[0x0][0x330] ;  /* 0x0000cc0000047ab9 */ /* 0x000fe40000000a00 */
[----:B------:R-:W-:-:S07]  /*0bb0*/  UIMAD.WIDE.U32 UR10, UR9, UR4, URZ ;  /* 0x00000004090a72a5 */ /* 0x000fce000f8e003f */
[----:B------:R-:W-:Y:S02]  /*0bc0*/  @UP0 USHF.R.U32.HI UR9, URZ, UR5, UR11 ;  /* 0x000000053f090299 */ /* 0x000fe4000801160b */
.L_x_323:
[----:B------:R-:W-:Y:S02]  /*0bd0*/  ULDC UR4, c[0x0][0x32c] ;  /* 0x0000cb0000047ab9 */ /* 0x000fe40000000800 */
[----:B------:R-:W-:-:S04]  /*0be0*/  UIMAD UR4, UR9, UR8, UR4 ;  /* 0x00000008090472a4 */ /* 0x000fc8000f8e0204 */
[----:B------:R-:W-:-:S04]  /*0bf0*/  UISETP.LT.AND UP0, UPT, UR7, UR4, UPT ;  /* 0x000000040700728c */ /* 0x000fc8000bf01270 */
[----:B------:R-:W-:-:S03]  /*0c00*/  USEL UR7, UR7, UR4, UP0 ;  /* 0x0000000407077287 */ /* 0x000fc60008000000 */
.L_x_321:
[----:B------:R-:W-:Y:S01]  /*0c10*/  ULDC.64 UR4, c[0x0][0x2c8] ;  /* 0x0000b20000047ab9 */ /* 0x000fe20000000a00 */
[C---:B------:R-:W-:Y:S01]  /*0c20*/  IMAD.IADD R90, R199.reuse, 0x1, -R202 ;  /* 0x00000001c75a7824 */ /* 0x040fe200078e0aca */
[----:B------:R-:W-:Y:S01]  /*0c30*/  UIMAD.WIDE.U32 UR10, UR17, UR4, URZ ;  /* 0x00000004110a72a5 */ /* 0x000fe2000f8e003f */
[----:B------:R-:W-:Y:S02]  /*0c40*/  PLOP3.LUT P0, PT, PT, PT, UP2, 0x40, 0x0 ;  /* 0x000000000000781c */ /* 0x000fe40003f0e828 */
[----:B------:R-:W-:Y:S01]  /*0c50*/  UMOV UR4, UR17 ;  /* 0x0000001100047c82 */ /* 0x000fe20008000000 */
[----:B------:R-:W-:-:S03]  /*0c60*/  IADD3 R4, R199, 0x3f, RZ ;  /* 0x0000003fc7047810 */ /* 0x000fc60007ffe0ff */
[----:B------:R-:W-:Y:S01]  /*0c70*/  @UP3 UMOV UR9, UR11 ;  /* 0x0000000b00093c82 */ /* 0x000fe20008000000 */
[----:B------:R-:W-:Y:S01]  /*0c80*/  SHF.R.S32.HI R3, RZ, 0x1f, R4 ;  /* 0x0000001fff037819 */ /* 0x000fe20000011404 */
[----:B------:R-:W-:-:S03]  /*0c90*/  @UP3 USHF.R.U32.HI UR4, URZ, UR5, UR9 ;  /* 0x000000053f043299 */ /* 0x000fc60008011609 */
[----:B------:R-:W-:-:S03]  /*0ca0*/  LEA.HI R3, R3, R4, RZ, 0x6 ;  /* 0x0000000403037211 */ /* 0x000fc600078f30ff */
[----:B------:R-:W-:Y:S02]  /*0cb0*/  IADD3 R2, R90, UR4, RZ ;  /* 0x000000045a027c10 */ /* 0x000fe4000fffe0ff */
[----:B------:R-:W-:Y:S02]  /*0cc0*/  SHF.R.S32.HI R89, RZ, 0x6, R3 ;  /* 0x00000006ff597819 */ /* 0x000fe40000011403 */
[----:B------:R-:W-:-:S04]  /*0cd0*/  IADD3 R6, R2, -c[0x0][0x324], RZ ;  /* 0x8000c90002067a10 */ /* 0x000fc80007ffe0ff */
[----:B------:R2:W3:Y:S02]  /*0ce0*/  R2UR UR9, R6 ;  /* 0x00000000060973c2 */ /* 0x0004e400000e0000 */
[----:B--23--:R-:W-:Y:S05]  /*0cf0*/  @P0 BRA `(.L_x_324) ;  /* 0x0000015000000947 */ /* 0x00cfea0003800000 */
[----:B------:R-:W2:Y:S02]  /*0d00*/  R2UR UR10, R2 ;  /* 0x00000000020a73c2 */ /* 0x000ea400000e0000 */
[----:B--2---:R-:W-:-:S06]  /*0d10*/  UISETP.GT.AND UP0, UPT, UR10, -0x1, UPT ;  /* 0xffffffff0a00788c */ /* 0x004fcc000bf04270 */
        /* <DEDUP_REMOVED lines=10> */
.L_x_325:
[----:B------:R-:W-:Y:S02]  /*0dc0*/  UISETP.NE.AND UP0, UPT, UR8, 0x1, UPT ;  /* 0x000000010800788c */ /* 0x000fe4000bf05270 */
[----:B------:R-:W-:Y:S02]  /*0dd0*/  ULDC.64 UR4, c[0x0][0x330] ;  /* 0x0000cc0000047ab9 */ /* 0x000fe40000000a00 */
[----:B------:R-:W-:-:S07]  /*0de0*/  UIMAD.WIDE.U32 UR24, UR10, UR4, URZ ;  /* 0x000000040a1872a5 */ /* 0x000fce000f8e003f */
[----:B------:R-:W-:Y:S02]  /*0df0*/  @UP0 UMOV UR11, UR25 ;  /* 0x00000019000b0c82 */ /* 0x000fe40008000000 */
[----:B------:R-:W-:Y:S02]  /*0e00*/  @UP0 USHF.R.U32.HI UR10, URZ, UR5, UR11 ;  /* 0x000000053f0a0299 */ /* 0x000fe4000801160b */
.L_x_326:
[----:B------:R-:W-:Y:S02]  /*0e10*/  ULDC UR4, c[0x0][0x32c] ;  /* 0x0000cb0000047ab9 */ /* 0x000fe40000000800 */
[----:B------:R-:W-:-:S04]  /*0e20*/  UIMAD UR4, UR10, UR4, URZ ;  /* 0x000000040a0472a4 */ /* 0x000fc8000f8e023f */
[----:B------:R-:W-:-:S04]  /*0e30*/  UISETP.LT.AND UP0, UPT, UR9, UR4, UPT ;  /* 0x000000040900728c */ /* 0x000fc8000bf01270 */
[----:B------:R-:W-:-:S03]  /*0e40*/  USEL UR9, UR9, UR4, !UP0 ;  /* 0x0000000409097287 */ /* 0x000fc6000c000000 */
.L_x_324:
[----:B------:R-:W2:Y:S01]  /*0e50*/  R2UR UR4, R89 ;  /* 0x00000000590473c2 */ /* 0x000ea200000e0000 */
[----:B------:R-:W-:Y:S02]  /*0e60*/  UIADD3 UR10, UR7, 0x3f, URZ ;  /* 0x0000003f070a7890 */ /* 0x000fe4000fffe03f */
[----:B------:R-:W-:Y:S02]  /*0e70*/  USHF.R.S32.HI UR7, URZ, 0x1f, UR9 ;  /* 0x0000001f3f077899 */ /* 0x000fe40008011409 */
[----:B------:R-:W-:Y:S02]  /*0e80*/  USHF.R.S32.HI UR8, URZ, 0x1f, UR10 ;  /* 0x0000001f3f087899 */ /* 0x000fe4000801140a */
[----:B------:R-:W-:Y:S01]  /*0e90*/  ULEA.HI UR7, UR7, UR9, URZ, 0x6 ;  /* 0x0000000907077291 */ /* 0x000fe2000f8f303f */
[----:B------:R-:W3:Y:S01]  /*0ea0*/  R2UR UR5, R0 ;  /* 0x00000000000573c2 */ /* 0x000ee200000e0000 */
[----:B------:R-:W-:Y:S02]  /*0eb0*/  ULEA.HI UR8, UR8, UR10, URZ, 0x6 ;  /* 0x0000000a08087291 */ /* 0x000fe4000f8f303f */
[----:B------:R-:W-:-:S02]  /*0ec0*/  USHF.R.S32.HI UR7, URZ, 0x6, UR7 ;  /* 0x000000063f077899 */ /* 0x000fc40008011407 */
[----:B------:R-:W-:Y:S02]  /*0ed0*/  USHF.R.S32.HI UR8, URZ, 0x6, UR8 ;  /* 0x000000063f087899 */ /* 0x000fe40008011408 */
[----:B------:R-:W-:-:S04]  /*0ee0*/  UISETP.LT.AND UP1, UPT, URZ, UR7, UPT ;  /* 0x000000073f00728c */ /* 0x000fc8000bf21270 */
[----:B------:R-:W-:Y:S02]  /*0ef0*/  USEL UR7, URZ, UR7, !UP1 ;  /* 0x000000073f077287 */ /* 0x000fe4000c800000 */
[----:B--2---:R-:W-:-:S04]  /*0f00*/  UISETP.LT.AND UP0, UPT, UR8, UR4, UPT ;  /* 0x000000040800728c */ /* 0x004fc8000bf01270 */
[----:B------:R-:W-:Y:S02]  /*0f10*/  USEL UR4, UR8, UR4, UP0 ;  /* 0x0000000408047287 */ /* 0x000fe40008000000 */
[----:B---3--:R-:W-:Y:S02]  /*0f20*/  ULEA UR7, UR7, -UR5, 0x6 ;  /* 0x8000000507077291 */ /* 0x008fe4000f8e303f */
[----:B------:R-:W-:Y:S02]  /*0f30*/  ULEA UR4, UR4, -UR5, 0x6 ;  /* 0x8000000504047291 */ /* 0x000fe4000f8e303f */
[----:B------:R-:W-:Y:S02]  /*0f40*/  UISETP.LT.AND UP1, UPT, URZ, UR7, UPT ;  /* 0x000000073f00728c */ /* 0x000fe4000bf21270 */
[----:B------:R-:W-:Y:S02]  /*0f50*/  UISETP.LT.AND UP0, UPT, UR4, UR19, UPT ;  /* 0x000000130400728c */ /* 0x000fe4000bf01270 */
[----:B------:R-:W-:-:S02]  /*0f60*/  USEL UR7, URZ, UR7, !UP1 ;  /* 0x000000073f077287 */ /* 0x000fc4000c800000 */
[----:B------:R-:W-:Y:S02]  /*0f70*/  USEL UR4, UR4, UR19, UP0 ;  /* 0x0000001304047287 */ /* 0x000fe40008000000 */
[----:B------:R-:W-:Y:S02]  /*0f80*/  USHF.R.U32.HI UR8, URZ, 0x6, UR7 ;  /* 0x000000063f087899 */ /* 0x000fe40008011607 */
[----:B------:R-:W-:-:S05]  /*0f90*/  UISETP.GT.AND UP0, UPT, UR4, UR7, UPT ;  /* 0x000000070400728c */ /* 0x000fca000bf04270 */
[----:B------:R-:W-:-:S06]  /*0fa0*/  UMOV UR7, UR8 ;  /* 0x0000000800077c82 */ /* 0x000fcc0008000000 */
[----:B------:R-:W-:-:S04]  /*0fb0*/  @UP0 UIADD3 UR5, UR4, 0x3f, URZ ;  /* 0x0000003f04050890 */ /* 0x000fc8000fffe03f */
[----:B------:R-:W-:-:S04]  /*0fc0*/  @UP0 USHF.R.S32.HI UR4, URZ, 0x1f, UR5 ;  /* 0x0000001f3f040899 */ /* 0x000fc80008011405 */
[----:B------:R-:W-:-:S04]  /*0fd0*/  @UP0 ULEA.HI UR4, UR4, UR5, URZ, 0x6 ;  /* 0x0000000504040291 */ /* 0x000fc8000f8f303f */
[----:B------:R-:W-:-:S04]  /*0fe0*/  @UP0 USHF.R.S32.HI UR7, URZ, 0x6, UR4 ;  /* 0x000000063f070899 */ /* 0x000fc80008011404 */
[----:B------:R-:W-:-:S06]  /*0ff0*/  UISETP.GT.AND UP0, UPT, UR7, UR8, UPT ;  /* 0x000000080700728c */ /* 0x000fcc000bf04270 */
[----:B------:R-:W-:-:S13]  /*1000*/  PLOP3.LUT P0, PT, PT, PT, UP0, 0x80, 0x0 ;  /* 0x000000000000781c */ /* 0x000fda0003f0f008 */
        /* <DEDUP_REMOVED lines=10> */
[----:B------:R-:W-:Y:S01]  /*10b0*/  UIADD3 UR16, UR7, -0x1, URZ ;  /* 0xffffffff07107890 */ /* 0x000fe2000fffe03f */
[----:B------:R-:W-:Y:S01]  /*10c0*/  IMAD.IADD R82, R82, 0x1, R5 ;  /* 0x0000000152527824 */ /* 0x000fe200078e0205 */
[----:B------:R-:W-:Y:S01]  /*10d0*/  SHF.R.S32.HI R4, RZ, 0x1f, R144 ;  /* 0x0000001fff047819 */ /* 0x000fe20000011490 */
[----:B------:R2:W3:Y:S01]  /*10e0*/  @P2 LDG.E R3, [R2.64] ;  /* 0x0000001602032981 */ /* 0x0004e2000c1e1900 */
[-C--:B------:R-:W-:Y:S01]  /*10f0*/  LEA.HI R8, R108, R71.reuse, RZ, 0x3 ;  /* 0x000000476c087211 */ /* 0x080fe200078f18ff */
[----:B------:R-:W-:Y:S01]  /*1100*/  UMOV UR6, 0x5 ;  /* 0x0000000500067882 */ /* 0x000fe20000000000 */
[----:B------:R-:W-:Y:S01]  /*1110*/  IMAD.U32 R7, RZ, RZ, UR16 ;  /* 0x00000010ff077e24 */ /* 0x000fe2000f8e00ff */
[----:B------:R-:W-:Y:S01]  /*1120*/  ULDC UR11, c[0x0][0x23c] ;  /* 0x00008f00000b7ab9 */ /* 0x000fe20000000800 */
[----:B------:R-:W-:Y:S01]  /*1130*/  SHF.R.S32.HI R5, RZ, 0x3, R8 ;  /* 0x00000003ff057819 */ /* 0x000fe20000011408 */
[----:B------:R-:W-:Y:S01]  /*1140*/  ULDC.64 UR4, c[0x0][0x238] ;  /* 0x00008e0000047ab9 */ /* 0x000fe20000000a00 */
[----:B------:R-:W-:Y:S01]  /*1150*/  LOP3.LUT R8, R8, 0x1ffffff8, RZ, 0xc0, !PT ;  /* 0x1ffffff808087812 */ /* 0x000fe200078ec0ff */
[----:B------:R-:W-:Y:S01]  /*1160*/  UMOV UR28, 0x6 ;  /* 0x00000006001c7882 */ /* 0x000fe20000000000 */
[C---:B------:R-:W-:Y:S01]  /*1170*/  IADD3 R88, -R5.reuse, UR19, RZ ;  /* 0x0000001305587c10 */ /* 0x040fe2000fffe1ff */
[----:B------:R-:W-:Y:S01]  /*1180*/  USHF.L.U64.HI UR11, UR4, UR6, UR11 ;  /* 0x00000006040b7299 */ /* 0x000fe2000801020b */
[----:B------:R-:W-:Y:S01]  /*1190*/  IADD3 R144, P0, R5, R144, RZ ;  /* 0x0000009005907210 */ /* 0x000fe20007f1e0ff */
[----:B------:R-:W-:Y:S01]  /*11a0*/  IMAD.IADD R8, R71, 0x1, -R8 ;  /* 0x0000000147087824 */ /* 0x000fe200078e0a08 */
[----:B------:R-:W-:Y:S01]  /*11b0*/  USHF.L.U64.HI UR9, UR4, UR28, UR5 ;  /* 0x0000001c04097299 */ /* 0x000fe20008010205 */
[----:B------:R-:W-:Y:S01]  /*11c0*/  IMAD R0, R7, -0x40, R88 ;  /* 0xffffffc007007824 */ /* 0x000fe200078e0258 */
[----:B------:R-:W-:Y:S01]  /*11d0*/  LEA.HI.X.SX32 R145, R5, R4, 0x1, P0 ;  /* 0x0000000405917211 */ /* 0x000fe200000f0eff */
[----:B------:R-:W-:Y:S01]  /*11e0*/  IMAD.SHL.U32 R8, R8, 0x8, RZ ;  /* 0x0000000808087824 */ /* 0x000fe200078e00ff */
[----:B------:R-:W-:Y:S01]  /*11f0*/  USHF.L.U32 UR10, UR4, 0x6, URZ ;  /* 0x00000006040a7899 */ /* 0x000fe2000800063f */
[----:B------:R-:W-:Y:S01]  /*1200*/  IMAD.U32 R142, RZ, RZ, UR14 ;  /* 0x0000000eff8e7e24 */ /* 0x000fe2000f8e00ff */
[C---:B------:R-:W-:Y:S01]  /*1210*/  ISETP.GE.AND P1, PT, R0.reuse, 0x1, PT ;  /* 0x000000010000780c */ /* 0x040fe20003f26270 */
[----:B------:R-:W-:Y:S01]  /*1220*/  IMAD R7, R145, c[0x0][0x238], RZ ;  /* 0x00008e0091077a24 */ /* 0x000fe200078e02ff */
[----:B------:R-:W-:Y:S01]  /*1230*/  ISETP.GT.AND P0, PT, R0, 0x20, PT ;  /* 0x000000200000780c */ /* 0x000fe20003f04270 */
[----:B------:R-:W-:Y:S01]  /*1240*/  USHF.L.U32 UR12, UR4, 0x5, URZ ;  /* 0x00000005040c7899 */ /* 0x000fe2000800063f */
[----:B------:R-:W-:Y:S01]  /*1250*/  IADD3 R0, R8, 0x40, RZ ;  /* 0x0000004008007810 */ /* 0x000fe20007ffe0ff */
[----:B------:R-:W-:Y:S01]  /*1260*/  ULDC.64 UR6, c[0x0][0x240] ;  /* 0x0000900000067ab9 */ /* 0x000fe20000000a00 */
[--C-:B------:R-:W-:Y:S01]  /*1270*/  SHF.R.S32.HI R9, RZ, 0x1f, R8.reuse ;  /* 0x0000001fff097819 */ /* 0x100fe20000011408 */
[----:B------:R-:W-:Y:S01]  /*1280*/  ULDC.64 UR4, c[0x0][0x260] ;  /* 0x0000980000047ab9 */ /* 0x000fe20000000a00 */
[----:B------:R-:W-:Y:S01]  /*1290*/  ISETP.GE.AND P6, PT, R0, c[0x0][0x1d4], PT ;  /* 0x0000750000007a0c */ /* 0x000fe20003fc6270 */
[C---:B------:R-:W-:Y:S01]  /*12a0*/  IMAD R0, R144.reuse, c[0x0][0x23c], R7 ;  /* 0x00008f0090007a24 */ /* 0x040fe200078e0207 */
[----:B------:R-:W-:Y:S01]  /*12b0*/  UIMAD UR6, UR13, UR6, URZ ;  /* 0x000000060d0672a4 */ /* 0x000fe2000f8e023f */
[----:B------:R-:W-:Y:S01]  /*12c0*/  IMAD.WIDE.U32 R6, R144, c[0x0][0x238], R8 ;  /* 0x00008e0090067a25 */ /* 0x000fe200078e0008 */
[----:B------:R-:W-:Y:S01]  /*12d0*/  UIMAD UR4, UR13, UR4, URZ ;  /* 0x000000040d0472a4 */ /* 0x000fe2000f8e023f */
[-C--:B------:R-:W-:Y:S01]  /*12e0*/  LEA.HI R4, R108, R71.reuse, RZ, 0x2 ;  /* 0x000000476c047211 */ /* 0x080fe200078f10ff */
[----:B------:R-:W-:Y:S01]  /*12f0*/  USHF.R.S32.HI UR21, URZ, 0x1f, UR20 ;  /* 0x0000001f3f157899 */ /* 0x000fe20008011414 */
[----:B------:R-:W-:Y:S01]  /*1300*/  IMAD.IADD R7, R7, 0x1, R0 ;  /* 0x0000000107077824 */ /* 0x000fe200078e0200 */
[----:B------:R-:W-:Y:S01]  /*1310*/  UIMAD UR7, UR14, UR7, UR6 ;  /* 0x000000070e0772a4 */ /* 0x000fe2000f8e0206 */
[----:B--2---:R-:W-:Y:S01]  /*1320*/  IMAD.SHL.U32 R2, R5, 0x40, RZ ;  /* 0x0000004005027824 */ /* 0x004fe200078e00ff */
[----:B------:R-:W-:Y:S01]  /*1330*/  USEL UR25, UR20, URZ, !UP4 ;  /* 0x0000003f14197287 */ /* 0x000fe2000e000000 */
[----:B------:R-:W-:Y:S01]  /*1340*/  IMAD.WIDE.U32 R142, R142, c[0x0][0x240], R6 ;  /* 0x000090008e8e7a25 */ /* 0x000fe200078e0006 */
[----:B------:R-:W-:Y:S01]  /*1350*/  USEL UR24, UR21, URZ, !UP4 ;  /* 0x0000003f15187287 */ /* 0x000fe2000e000000 */
[----:B------:R-:W-:Y:S01]  /*1360*/  LOP3.LUT R0, R4, 0xfffffffc, RZ, 0xc0, !PT ;  /* 0xfffffffc04007812 */ /* 0x000fe200078ec0ff */
[----:B------:R-:W-:Y:S01]  /*1370*/  UIMAD UR6, UR14, UR5, UR4 ;  /* 0x000000050e0672a4 */ /* 0x000fe2000f8e0204 */
[----:B------:R-:W-:Y:S01]  /*1380*/  LOP3.LUT R5, R2, 0x1c0, RZ, 0xc0, !PT ;  /* 0x000001c002057812 */ /* 0x000fe200078ec0ff */
[----:B------:R-:W-:Y:S01]  /*1390*/  IMAD.U32 R140, RZ, RZ, UR25 ;  /* 0x00000019ff8c7e24 */ /* 0x000fe2000f8e00ff */
[----:B------:R-:W-:Y:S01]  /*13a0*/  ULDC.64 UR4, c[0x0][0x248] ;  /* 0x0000920000047ab9 */ /* 0x000fe20000000a00 */
[----:B------:R-:W-:Y:S01]  /*13b0*/  IADD3 R143, R143, UR7, RZ ;  /* 0x000000078f8f7c10 */ /* 0x000fe2000fffe0ff */
[----:B------:R-:W-:Y:S01]  /*13c0*/  UIMAD UR4, UR24, UR4, URZ ;  /* 0x00000004180472a4 */ /* 0x000fe2000f8e023f */
[----:B------:R-:W-:Y:S01]  /*13d0*/  LOP3.LUT R2, R5, 0x38, R8, 0xf8, !PT ;  /* 0x0000003805027812 */ /* 0x000fe200078ef808 */
[----:B------:R-:W-:Y:S01]  /*13e0*/  USHF.R.S32.HI UR7, URZ, 0x1f, UR16 ;  /* 0x0000001f3f077899 */ /* 0x000fe20008011410 */
[----:B------:R-:W-:Y:S01]  /*13f0*/  SHF.R.U32.HI R5, RZ, 0x3, R5 ;  /* 0x00000003ff057819 */ /* 0x000fe20000011605 */
[----:B------:R-:W-:Y:S01]  /*1400*/  UIMAD UR5, UR25, UR5, UR4 ;  /* 0x00000005190572a4 */ /* 0x000fe2000f8e0204 */
[----:B------:R-:W-:Y:S01]  /*1410*/  IMAD.WIDE.U32 R142, R140, c[0x0][0x248], R142 ;  /* 0x000092008c8e7a25 */ /* 0x000fe200078e008e */
[----:B------:R-:W-:Y:S01]  /*1420*/  LEA.HI R122, R108, R71, RZ, 0x6 ;  /* 0x000000476c7a7211 */ /* 0x000fe200078f30ff */
[----:B------:R-:W-:Y:S01]  /*1430*/  UIMAD UR4, UR9, UR16, URZ ;  /* 0x00000010090472a4 */ /* 0x000fe2000f8e023f */
[----:B------:R-:W-:Y:S01]  /*1440*/  LOP3.LUT R5, R2, R5, RZ, 0x3c, !PT ;  /* 0x0000000502057212 */ /* 0x000fe200078e3cff */
[----:B------:R-:W-:Y:S01]  /*1450*/  IMAD.U32 R77, RZ, RZ, UR10 ;  /* 0x0000000aff4d7e24 */ /* 0x000fe2000f8e00ff */
[----:B------:R-:W-:Y:S01]  /*1460*/  IADD3 R147, R143, UR5, RZ ;  /* 0x000000058f937c10 */ /* 0x000fe2000fffe0ff */
[----:B------:R-:W-:Y:S01]  /*1470*/  IMAD.MOV.U32 R146, RZ, RZ, R142 ;  /* 0x000000ffff927224 */ /* 0x000fe200078e008e */
[----:B------:R-:W-:Y:S01]  /*1480*/  IADD3 R2, R8, 0x80, RZ ;  /* 0x0000008008027810 */ /* 0x000fe20007ffe0ff */
[----:B------:R-:W-:Y:S01]  /*1490*/  IMAD.IADD R0, R71, 0x1, -R0 ;  /* 0x0000000147007824 */ /* 0x000fe200078e0a00 */
[----:B------:R-:W-:Y:S01]  /*14a0*/  UIMAD UR4, UR7, UR10, UR4 ;  /* 0x0000000a070472a4 */ /* 0x000fe2000f8e0204 */
[----:B------:R-:W-:Y:S01]  /*14b0*/  IMAD.SHL.U32 R122, R122, 0x8, RZ ;  /* 0x000000087a7a7824 */ /* 0x000fe200078e00ff */
[----:B------:R-:W-:Y:S01]  /*14c0*/  ISETP.GE.AND P4, PT, R8, c[0x0][0x1d4], PT ;  /* 0x0000750008007a0c */ /* 0x000fe20003f86270 */
[----:B------:R-:W-:Y:S01]  /*14d0*/  IMAD.WIDE.U32 R6, R77, UR16, R146 ;  /* 0x000000104d067c25 */ /* 0x000fe2000f8e0092 */
[----:B------:R-:W-:-:S02]  /*14e0*/  ISETP.GE.AND P5, PT, R2, c[0x0][0x1d4], PT ;  /* 0x0000750002007a0c */ /* 0x000fc40003fa6270 */
[----:B------:R-:W-:Y:S01]  /*14f0*/  LOP3.LUT R122, R5, 0xfffffe00, R122, 0xf8, !PT ;  /* 0xfffffe00057a7812 */ /* 0x000fe200078ef87a */
[----:B------:R-:W-:Y:S01]  /*1500*/  IMAD.SHL.U32 R18, R0, 0x4, RZ ;  /* 0x0000000400127824 */ /* 0x000fe200078e00ff */
[----:B------:R-:W-:Y:S01]  /*1510*/  IADD3 R2, R7, UR4, RZ ;  /* 0x0000000407027c10 */ /* 0x000fe2000fffe0ff */
[----:B------:R-:W-:Y:S01]  /*1520*/  IMAD.U32 R10, RZ, RZ, UR14 ;  /* 0x0000000eff0a7e24 */ /* 0x000fe2000f8e00ff */
[----:B------:R-:W-:Y:S01]  /*1530*/  @P1 LEA R24, P3, R6, c[0x0][0x220], 0x1 ;  /* 0x0000880006181a11 */ /* 0x000fe200078608ff */
[----:B------:R-:W-:Y:S01]  /*1540*/  IMAD.SHL.U32 R122, R122, 0x2, RZ ;  /* 0x000000027a7a7824 */ /* 0x000fe200078e00ff */
[----:B------:R-:W-:Y:S01]  /*1550*/  IADD3 R15, R18, 0x20, RZ ;  /* 0x00000020120f7810 */ /* 0x000fe20007ffe0ff */
[----:B------:R-:W-:Y:S01]  /*1560*/  IMAD.WIDE.U32 R10, R10, c[0x0][0x260], R8 ;  /* 0x000098000a0a7a25 */ /* 0x000fe200078e0008 */
[C---:B------:R-:W-:Y:S01]  /*1570*/  @P1 LEA.HI.X R25, R6.reuse, c[0x0][0x224], R2, 0x1, P3 ;  /* 0x0000890006191a11 */ /* 0x040fe200018f0c02 */
[----:B------:R-:W-:Y:S01]  /*1580*/  ULDC.64 UR4, c[0x0][0x280] ;  /* 0x0000a00000047ab9 */ /* 0x000fe20000000a00 */
[----:B------:R-:W-:Y:S01]  /*1590*/  @P0 IADD3 R5, P3, R6, UR12, RZ ;  /* 0x0000000c06050c10 */ /* 0x000fe2000ff7e0ff */
[----:B------:R-:W-:Y:S01]  /*15a0*/  IMAD.IADD R12, R18, 0x1, R15 ;  /* 0x00000001120c7824 */ /* 0x000fe200078e020f */
[--C-:B------:R-:W-:Y:S01]  /*15b0*/  SHF.R.S32.HI R127, RZ, 0x2, R4.reuse ;  /* 0x00000002ff7f7819 */ /* 0x100fe20000011404 */
[----:B------:R-:W-:Y:S01]  /*15c0*/  @!PT LDS RZ, [RZ] ;  /* 0x00000000fffff984 */ /* 0x000fe20000000800 */
[----:B------:R-:W-:Y:S01]  /*15d0*/  @!PT LDS RZ, [RZ] ;  /* 0x00000000fffff984 */ /* 0x000fe20000000800 */
[----:B------:R-:W-:Y:S01]  /*15e0*/  @!PT LDS RZ, [RZ] ;  /* 0x00000000fffff984 */ /* 0x000fe20000000800 */
[----:B------:R2:W-:Y:S01]  /*15f0*/  @P1 LDGSTS.E.BYPASS.LTC128B.128 [R122+0x6100], [R24.64], !P4 ;  /* 0x06100000187a1fae */ /* 0x0005e2000e101d56 */
[----:B------:R-:W-:Y:S01]  /*1600*/  @P0 IADD3.X R2, R2, UR11, RZ, P3, !PT ;  /* 0x0000000b02020c10 */ /* 0x000fe20009ffe4ff */
[C---:B------:R-:W-:Y:S01]  /*1610*/  IMAD.SHL.U32 R16, R0.reuse, 0x8, RZ ;  /* 0x0000000800107824 */ /* 0x040fe200078e00ff */
[C---:B------:R-:W-:Y:S01]  /*1620*/  @P0 LEA R8, P3, R5.reuse, c[0x0][0x220], 0x1 ;  /* 0x0000880005080a11 */ /* 0x040fe200078608ff */
[----:B------:R2:W-:Y:S01]  /*1630*/  @P1 LDGSTS.E.BYPASS.LTC128B.128 [R122+0x8100], [R24.64+0x80], !P6 ;  /* 0x08100080187a1fae */ /* 0x0005e2000f101d56 */
[----:B------:R-:W-:Y:S01]  /*1640*/  SHF.R.S32.HI R4, RZ, 0x1f, R4 ;  /* 0x0000001fff047819 */ /* 0x000fe20000011404 */
[----:B------:R-:W-:Y:S01]  /*1650*/  IMAD R121, R0, 0x40, R127 ;  /* 0x0000004000797824 */ /* 0x000fe200078e027f */
[----:B------:R-:W-:Y:S01]  /*1660*/  IADD3 R14, R18, 0x40, RZ ;  /* 0x00000040120e7810 */ /* 0x000fe20007ffe0ff */
[----:B------:R2:W-:Y:S01]  /*1670*/  @P1 LDGSTS.E.BYPASS.LTC128B.128 [R122+0xa100], [R24.64+0x100], !P5 ;  /* 0x0a100100187a1fae */ /* 0x0005e2000e901d56 */
[----:B------:R-:W-:Y:S01]  /*1680*/  ISETP.GE.AND P1, PT, R12, c[0x0][0x27c], PT ;  /* 0x00009f000c007a0c */ /* 0x000fe20003f26270 */
[----:B------:R-:W-:Y:S01]  /*1690*/  USHF.L.U64.HI UR26, UR4, UR28, UR5 ;  /* 0x0000001c041a7299 */ /* 0x000fe20008010205 */
[----:B------:R-:W-:Y:S01]  /*16a0*/  @P0 LEA.HI.X R9, R5, c[0x0][0x224], R2, 0x1, P3 ;  /* 0x0000890005090a11 */ /* 0x000fe200018f0c02 */
[----:B------:R-:W-:Y:S01]  /*16b0*/  IMAD.IADD R13, R18, 0x1, R14 ;  /* 0x00000001120d7824 */ /* 0x000fe200078e020e */
[----:B------:R-:W-:Y:S01]  /*16c0*/  SEL R5, RZ, c[0x0][0x27c], !P1 ;  /* 0x00009f00ff057a07 */ /* 0x000fe20004800000 */
[----:B------:R-:W-:Y:S01]  /*16d0*/  USHF.L.U32 UR27, UR4, 0x6, URZ ;  /* 0x00000006041b7899 */ /* 0x000fe2000800063f */
[----:B------:R-:W-:Y:S01]  /*16e0*/  LEA.HI R4, R4, R127, RZ, 0x3 ;  /* 0x0000007f04047211 */ /* 0x000fe200078f18ff */
[----:B------:R4:W-:Y:S01]  /*16f0*/  @P0 LDGSTS.E.BYPASS.LTC128B.128 [R122+0x7100], [R8.64], !P4 ;  /* 0x07100000087a0fae */ /* 0x0009e2000e101d56 */
[----:B------:R-:W-:Y:S01]  /*1700*/  P2R R129, PR, RZ, 0x2 ;  /* 0x00000002ff817803 */ /* 0x000fe20000000000 */
[----:B------:R-:W-:Y:S01]  /*1710*/  IMAD.IADD R5, R5, 0x1, R12 ;  /* 0x0000000105057824 */ /* 0x000fe200078e020c */
[----:B------:R-:W-:Y:S01]  /*1720*/  LOP3.LUT R4, R4, 0xfffffff8, RZ, 0xc0, !PT ;  /* 0xfffffff804047812 */ /* 0x000fe200078ec0ff */
[----:B------:R4:W-:Y:S01]  /*1730*/  @P0 LDGSTS.E.BYPASS.LTC128B.128 [R122+0x9100], [R8.64+0x80], !P6 ;  /* 0x09100080087a0fae */ /* 0x0009e2000f101d56 */
[----:B------:R-:W-:Y:S01]  /*1740*/  ISETP.GE.AND P1, PT, R13, c[0x0][0x27c], PT ;  /* 0x00009f000d007a0c */ /* 0x000fe20003f26270 */
[----:B------:R-:W-:Y:S01]  /*1750*/  ULDC.64 UR4, c[0x0][0x290] ;  /* 0x0000a40000047ab9 */ /* 0x000fe20000000a00 */
[----:B------:R-:W-:Y:S01]  /*1760*/  ISETP.GE.AND P3, PT, R16, c[0x0][0x27c], PT ;  /* 0x00009f0010007a0c */ /* 0x000fe20003f66270 */
[----:B------:R-:W-:Y:S01]  /*1770*/  IMAD.IADD R123, R127, 0x1, -R4 ;  /* 0x000000017f7b7824 */ /* 0x000fe200078e0a04 */
[----:B------:R-:W-:Y:S01]  /*1780*/  SHF.R.S32.HI R2, RZ, 0x1f, R5 ;  /* 0x0000001fff027819 */ /* 0x000fe20000011405 */
[----:B------:R4:W-:Y:S01]  /*1790*/  @P0 LDGSTS.E.BYPASS.LTC128B.128 [R122+0xb100], [R8.64+0x100], !P5 ;  /* 0x0b100100087a0fae */ /* 0x0009e2000e901d56 */
[----:B------:R-:W-:Y:S01]  /*17a0*/  SEL R4, RZ, c[0x0][0x27c], !P1 ;  /* 0x00009f00ff047a07 */ /* 0x000fe20004800000 */
[----:B------:R-:W-:Y:S01]  /*17b0*/  USHF.L.U64.HI UR28, UR4, UR28, UR5 ;  /* 0x0000001c041c7299 */ /* 0x000fe20008010205 */
[----:B------:R-:W-:Y:S01]  /*17c0*/  SEL R7, RZ, c[0x0][0x27c], !P3 ;  /* 0x00009f00ff077a07 */ /* 0x000fe20005800000 */
[----:B------:R-:W-:Y:S01]  /*17d0*/  USHF.L.U32 UR29, UR4, 0x6, URZ ;  /* 0x00000006041d7899 */ /* 0x000fe2000800063f */
[CC--:B------:R-:W-:Y:S01]  /*17e0*/  LEA.HI R96, R2.reuse, R5.reuse, RZ, 0x3 ;  /* 0x0000000502607211 */ /* 0x0c0fe200078f18ff */
[----:B------:R-:W0:Y:S01]  /*17f0*/  LDGDEPBAR ;  /* 0x00000000000079af */ /* 0x000e220000000000 */
[----:B------:R-:W-:Y:S01]  /*1800*/  LEA.HI R2, R2, R5, RZ, 0x6 ;  /* 0x0000000502027211 */ /* 0x000fe200078f30ff */
[----:B------:R-:W-:Y:S01]  /*1810*/  IMAD.IADD R5, R4, 0x1, R13 ;  /* 0x0000000104057824 */ /* 0x000fe200078e020d */
[C---:B------:R-:W-:Y:S01]  /*1820*/  LOP3.LUT P0, RZ, R123.reuse, 0x4, RZ, 0xc0, !PT ;  /* 0x000000047bff7812 */ /* 0x040fe2000780c0ff */
[C---:B------:R-:W-:Y:S01]  /*1830*/  IMAD.IADD R7, R16.reuse, 0x1, R7 ;  /* 0x0000000110077824 */ /* 0x040fe200078e0207 */
[----:B------:R-:W-:Y:S01]  /*1840*/  IADD3 R126, R16, 0x60, RZ ;  /* 0x00000060107e7810 */ /* 0x000fe20007ffe0ff */
[----:B------:R-:W-:Y:S01]  /*1850*/  IMAD.SHL.U32 R123, R123, 0x40, RZ ;  /* 0x000000407b7b7824 */ /* 0x000fe200078e00ff */
[----:B------:R-:W-:Y:S01]  /*1860*/  SHF.R.S32.HI R104, RZ, 0x1f, R5 ;  /* 0x0000001fff687819 */ /* 0x000fe20000011405 */
[----:B------:R-:W-:Y:S01]  /*1870*/  IMAD.SHL.U32 R2, R2, 0x40, RZ ;  /* 0x0000004002027824 */ /* 0x000fe200078e00ff */
[----:B------:R-:W-:Y:S01]  /*1880*/  SHF.R.S32.HI R106, RZ, 0x1f, R7 ;  /* 0x0000001fff6a7819 */ /* 0x000fe20000011407 */
[----:B------:R-:W-:Y:S01]  /*1890*/  ULDC.64 UR4, c[0x0][0x1e8] ;  /* 0x00007a0000047ab9 */ /* 0x000fe20000000a00 */
[CC--:B------:R-:W-:Y:S01]  /*18a0*/  LEA.HI R98, R104.reuse, R5.reuse, RZ, 0x3 ;  /* 0x0000000568627211 */ /* 0x0c0fe200078f18ff */
[----:B------:R-:W-:Y:S01]  /*18b0*/  UIMAD UR34, UR13, UR4, URZ ;  /* 0x000000040d2272a4 */ /* 0x000fe2000f8e023f */
[----:B------:R-:W-:Y:S01]  /*18c0*/  LEA.HI R104, R104, R5, RZ, 0x6 ;  /* 0x0000000568687211 */ /* 0x000fe200078f30ff */
[----:B------:R-:W-:Y:S01]  /*18d0*/  UIMAD.WIDE.U32 UR30, UR14, UR4, URZ ;  /* 0x000000040e1e72a5 */ /* 0x000fe2000f8e003f */
[----:B------:R-:W-:Y:S01]  /*18e0*/  LEA.HI R94, R106, R7, RZ, 0x3 ;  /* 0x000000076a5e7211 */ /* 0x000fe200078f18ff */
[----:B------:R-:W-:Y:S01]  /*18f0*/  UIMAD UR34, UR14, UR5, UR34 ;  /* 0x000000050e2272a4 */ /* 0x000fe2000f8e0222 */
[----:B------:R-:W-:Y:S01]  /*1900*/  LEA.HI R108, R108, R71, RZ, 0x5 ;  /* 0x000000476c6c7211 */ /* 0x000fe200078f28ff */
[----:B------:R-:W-:Y:S01]  /*1910*/  IMAD.SHL.U32 R104, R104, 0x40, RZ ;  /* 0x0000004068687824 */ /* 0x000fe200078e00ff */
[----:B------:R-:W-:Y:S01]  /*1920*/  SHF.R.S32.HI R5, RZ, 0x1f, R126 ;  /* 0x0000001fff057819 */ /* 0x000fe2000001147e */
[----:B------:R-:W-:Y:S01]  /*1930*/  ULDC.64 UR4, c[0x0][0x210] ;  /* 0x0000840000047ab9 */ /* 0x000fe20000000a00 */
[----:B------:R-:W-:Y:S01]  /*1940*/  LEA.HI R106, R106, R7, RZ, 0x6 ;  /* 0x000000076a6a7211 */ /* 0x000fe200078f30ff */
[----:B------:R-:W-:Y:S01]  /*1950*/  IMAD.SHL.U32 R108, R108, 0x10, RZ ;  /* 0x000000106c6c7824 */ /* 0x000fe200078e00ff */
[----:B------:R-:W-:Y:S01]  /*1960*/  SHF.R.S32.HI R0, RZ, 0x1f, R13 ;  /* 0x0000001fff007819 */ /* 0x000fe2000001140d */
[----:B------:R-:W-:Y:S01]  /*1970*/  UIMAD UR35, UR13, UR4, URZ ;  /* 0x000000040d2372a4 */ /* 0x000fe2000f8e023f */
[----:B------:R-:W-:Y:S01]  /*1980*/  LOP3.LUT R123, R123, 0x1c0, RZ, 0xc0, !PT ;  /* 0x000001c07b7b7812 */ /* 0x000fe200078ec0ff */
[----:B------:R-:W-:Y:S01]  /*1990*/  IMAD.SHL.U32 R106, R106, 0x40, RZ ;  /* 0x000000406a6a7824 */ /* 0x000fe200078e00ff */
[----:B------:R-:W-:Y:S01]  /*19a0*/  LEA.HI R118, R5, R126, RZ, 0x3 ;  /* 0x0000007e05767211 */ /* 0x000fe200078f18ff */
[----:B------:R-:W-:Y:S01]  /*19b0*/  IMAD.MOV.U32 R78, RZ, RZ, c[0x0][0x27c] ;  /* 0x00009f00ff4e7624 */ /* 0x000fe200078e00ff */
[----:B------:R-:W-:Y:S01]  /*19c0*/  SHF.R.S32.HI R5, RZ, 0x1f, R12 ;  /* 0x0000001fff057819 */ /* 0x000fe2000001140c */
[----:B------:R-:W-:Y:S01]  /*19d0*/  IMAD.MOV.U32 R92, RZ, RZ, c[0x0][0x2b8] ;  /* 0x0000ae00ff5c7624 */ /* 0x000fe200078e00ff */
[----:B------:R-:W-:Y:S01]  /*19e0*/  LEA.HI R119, R0, R13, RZ, 0x3 ;  /* 0x0000000d00777211 */ /* 0x000fe200078f18ff */
[----:B------:R-:W-:Y:S01]  /*19f0*/  UIMAD.WIDE.U32 UR32, UR14, UR4, URZ ;  /* 0x000000040e2072a5 */ /* 0x000fe2000f8e003f */
[----:B------:R-:W-:Y:S01]  /*1a00*/  SHF.R.U32.HI R109, RZ, 0x3, R123 ;  /* 0x00000003ff6d7819 */ /* 0x000fe2000001167b */
[----:B------:R-:W-:Y:S01]  /*1a10*/  IMAD.MOV.U32 R107, RZ, RZ, c[0x0][0x27c] ;  /* 0x00009f00ff6b7624 */ /* 0x000fe200078e00ff */
[----:B------:R-:W-:-:S02]  /*1a20*/  LOP3.LUT R0, R123, 0x18, R16, 0xf8, !PT ;  /* 0x000000187b007812 */ /* 0x000fc400078ef810 */
[----:B------:R-:W-:Y:S01]  /*1a30*/  LOP3.LUT R4, R123, 0x38, R94, 0xf8, !PT ;  /* 0x000000387b047812 */ /* 0x000fe200078ef85e */
[----:B------:R-:W-:Y:S01]  /*1a40*/  IMAD.SHL.U32 R107, R107, 0x2, RZ ;  /* 0x000000026b6b7824 */ /* 0x000fe200078e00ff */
[----:B------:R-:W-:Y:S02]  /*1a50*/  SHF.R.S32.HI R132, RZ, 0x1f, R127 ;  /* 0x0000001fff847819 */ /* 0x000fe4000001147f */
[----:B------:R-:W-:Y:S02]  /*1a60*/  LEA.HI R120, R5, R12, RZ, 0x3 ;  /* 0x0000000c05787211 */ /* 0x000fe400078f18ff */
[----:B------:R-:W-:Y:S01]  /*1a70*/  LOP3.LUT R108, R108, 0xfffffe00, RZ, 0xc0, !PT ;  /* 0xfffffe006c6c7812 */ /* 0x000fe200078ec0ff */
[C---:B------:R-:W-:Y:S01]  /*1a80*/  IMAD R134, R132.reuse, c[0x0][0x280], RZ ;  /* 0x0000a00084867a24 */ /* 0x040fe200078e02ff */
[----:B------:R-:W-:Y:S01]  /*1a90*/  LOP3.LUT R6, R123, 0x38, R96, 0xf8, !PT ;  /* 0x000000387b067812 */ /* 0x000fe200078ef860 */
[----:B------:R-:W-:Y:S01]  /*1aa0*/  IMAD R132, R132, c[0x0][0x290], RZ ;  /* 0x0000a40084847a24 */ /* 0x000fe200078e02ff */
[----:B------:R-:W-:Y:S01]  /*1ab0*/  LOP3.LUT R5, R0, R109, RZ, 0x3c, !PT ;  /* 0x0000006d00057212 */ /* 0x000fe200078e3cff */
[C---:B------:R-:W-:Y:S01]  /*1ac0*/  IMAD R134, R127.reuse, c[0x0][0x284], R134 ;  /* 0x0000a1007f867a24 */ /* 0x040fe200078e0286 */
[----:B------:R-:W-:Y:S01]  /*1ad0*/  LOP3.LUT R106, R106, 0x7ffff000, RZ, 0xc0, !PT ;  /* 0x7ffff0006a6a7812 */ /* 0x000fe200078ec0ff */
[----:B------:R-:W-:Y:S01]  /*1ae0*/  IMAD R132, R127, c[0x0][0x294], R132 ;  /* 0x0000a5007f847a24 */ /* 0x000fe200078e0284 */
[----:B------:R-:W-:Y:S01]  /*1af0*/  SHF.R.S32.HI R19, RZ, 0x1f, R18 ;  /* 0x0000001fff137819 */ /* 0x000fe20000011412 */
[----:B------:R-:W-:Y:S01]  /*1b00*/  IMAD.IADD R116, R5, 0x1, R108 ;  /* 0x0000000105747824 */ /* 0x000fe200078e026c */
[----:B------:R-:W-:-:S02]  /*1b10*/  SHF.R.S32.HI R17, RZ, 0x1f, R16 ;  /* 0x0000001fff117819 */ /* 0x000fc40000011410 */
[----:B------:R-:W-:Y:S01]  /*1b20*/  LOP3.LUT R2, R2, 0x7ffff000, RZ, 0xc0, !PT ;  /* 0x7ffff00002027812 */ /* 0x000fe200078ec0ff */
[C-C-:B------:R-:W-:Y:S01]  /*1b30*/  IMAD.WIDE.U32 R138, R127.reuse, c[0x0][0x280], R18.reuse ;  /* 0x0000a0007f8a7a25 */ /* 0x140fe200078e0012 */
[----:B------:R-:W-:Y:S02]  /*1b40*/  LOP3.LUT R105, R6, R109, RZ, 0x3c, !PT ;  /* 0x0000006d06697212 */ /* 0x000fe400078e3cff */
[C---:B------:R-:W-:Y:S01]  /*1b50*/  IADD3 R125, R16.reuse, 0x80, RZ ;  /* 0x00000080107d7810 */ /* 0x040fe20007ffe0ff */
[C---:B------:R-:W-:Y:S01]  /*1b60*/  IMAD.WIDE.U32 R136, R127.reuse, c[0x0][0x290], R18 ;  /* 0x0000a4007f887a25 */ /* 0x040fe200078e0012 */
[----:B------:R-:W-:Y:S02]  /*1b70*/  IADD3 R124, R16, 0xa0, RZ ;  /* 0x000000a0107c7810 */ /* 0x000fe40007ffe0ff */
[----:B------:R-:W-:Y:S01]  /*1b80*/  LOP3.LUT R104, R104, 0x7ffff000, RZ, 0xc0, !PT ;  /* 0x7ffff00068687812 */ /* 0x000fe200078ec0ff */
[----:B------:R-:W-:Y:S01]  /*1b90*/  IMAD.WIDE.U32 R22, R127, c[0x0][0x280], R16 ;  /* 0x0000a0007f167a25 */ /* 0x000fe200078e0010 */
[----:B-----5:R-:W-:-:S02]  /*1ba0*/  SHF.R.S32.HI R83, RZ, 0x1f, R76 ;  /* 0x0000001fff537819 */ /* 0x020fc4000001144c */
[----:B------:R-:W-:Y:S01]  /*1bb0*/  IADD3 R11, R11, UR6, RZ ;  /* 0x000000060b0b7c10 */ /* 0x000fe2000fffe0ff */
[----:B------:R-:W-:Y:S01]  /*1bc0*/  IMAD.WIDE.U32 R20, R127, c[0x0][0x290], R16 ;  /* 0x0000a4007f147a25 */ /* 0x000fe200078e0010 */
[----:B------:R-:W-:Y:S01]  /*1bd0*/  IADD3 R105, R105, R2, R108 ;  /* 0x0000000269697210 */ /* 0x000fe20007ffe06c */
[----:B------:R-:W-:Y:S01]  /*1be0*/  ULDC.64 UR6, c[0x0][0x268] ;  /* 0x00009a0000067ab9 */ /* 0x000fe20000000a00 */
[----:B------:R-:W-:Y:S01]  /*1bf0*/  SHF.R.S32.HI R2, RZ, 0x1f, R125 ;  /* 0x0000001fff027819 */ /* 0x000fe2000001147d */
[----:B------:R-:W-:Y:S01]  /*1c00*/  UIMAD UR24, UR24, UR6, URZ ;  /* 0x00000006181872a4 */ /* 0x000fe2000f8e023f */
[----:B------:R-:W-:Y:S01]  /*1c10*/  SHF.R.S32.HI R7, RZ, 0x1f, R124 ;  /* 0x0000001fff077819 */ /* 0x000fe2000001147c */
[----:B------:R-:W-:Y:S01]  /*1c20*/  IMAD.IADD R139, R139, 0x1, R134 ;  /* 0x000000018b8b7824 */ /* 0x000fe200078e0286 */
[----:B------:R-:W-:Y:S01]  /*1c30*/  LEA R116, R116, 0x100, 0x1 ;  /* 0x0000010074747811 */ /* 0x000fe200078e08ff */
[----:B------:R-:W-:Y:S01]  /*1c40*/  IMAD.IADD R137, R137, 0x1, R132 ;  /* 0x0000000189897824 */ /* 0x000fe200078e0284 */
[----:B------:R-:W-:Y:S01]  /*1c50*/  SHF.R.S32.HI R117, RZ, 0x3, R94 ;  /* 0x00000003ff757819 */ /* 0x000fe2000001145e */
[----:B------:R-:W-:Y:S01]  /*1c60*/  IMAD.IADD R135, R134, 0x1, R23 ;  /* 0x0000000186877824 */ /* 0x000fe200078e0217 */
[----:B------:R-:W-:Y:S01]  /*1c70*/  SHF.R.S32.HI R114, RZ, 0x3, R96 ;  /* 0x00000003ff727819 */ /* 0x000fe20000011460 */
[----:B------:R-:W-:Y:S01]  /*1c80*/  IMAD.IADD R133, R132, 0x1, R21 ;  /* 0x0000000184857824 */ /* 0x000fe200078e0215 */
[----:B------:R-:W-:Y:S01]  /*1c90*/  SHF.R.S32.HI R111, RZ, 0x3, R98 ;  /* 0x00000003ff6f7819 */ /* 0x000fe20000011462 */
[----:B------:R-:W-:Y:S01]  /*1ca0*/  IMAD.MOV.U32 R134, RZ, RZ, R22 ;  /* 0x000000ffff867224 */ /* 0x000fe200078e0016 */
[----:B------:R-:W-:Y:S01]  /*1cb0*/  LOP3.LUT R94, R94, 0xfffffff8, RZ, 0xc0, !PT ;  /* 0xfffffff85e5e7812 */ /* 0x000fe200078ec0ff */
[----:B------:R-:W-:Y:S01]  /*1cc0*/  IMAD.MOV.U32 R132, RZ, RZ, R20 ;  /* 0x000000ffff847224 */ /* 0x000fe200078e0014 */
[----:B------:R-:W-:Y:S01]  /*1cd0*/  LOP3.LUT R96, R96, 0xfffffff8, RZ, 0xc0, !PT ;  /* 0xfffffff860607812 */ /* 0x000fe200078ec0ff */
[----:B------:R-:W-:Y:S01]  /*1ce0*/  UIMAD UR6, UR14, UR5, UR35 ;  /* 0x000000050e0672a4 */ /* 0x000fe2000f8e0223 */
[----:B------:R-:W-:Y:S01]  /*1cf0*/  LEA.HI R113, R2, R125, RZ, 0x3 ;  /* 0x0000007d02717211 */ /* 0x000fe200078f18ff */
[----:B------:R-:W-:Y:S01]  /*1d00*/  UIMAD UR7, UR25, UR7, UR24 ;  /* 0x00000007190772a4 */ /* 0x000fe2000f8e0218 */
[----:B------:R-:W-:Y:S01]  /*1d10*/  LEA.HI R112, R7, R124, RZ, 0x3 ;  /* 0x0000007c07707211 */ /* 0x000fe200078f18ff */
[----:B------:R-:W-:Y:S01]  /*1d20*/  ULDC.64 UR4, c[0x0][0x2b0] ;  /* 0x0000ac0000047ab9 */ /* 0x000fe20000000a00 */
[----:B------:R-:W-:Y:S01]  /*1d30*/  IADD3 R115, R116, 0x40, RZ ;  /* 0x0000004074737810 */ /* 0x000fe20007ffe0ff */
[----:B------:R-:W-:Y:S01]  /*1d40*/  IMAD.WIDE.U32 R140, R140, c[0x0][0x268], R10 ;  /* 0x00009a008c8c7a25 */ /* 0x000fe200078e000a */
[----:B------:R-:W-:Y:S01]  /*1d50*/  @P0 IADD3 R115, R116, -0x40, RZ ;  /* 0xffffffc074730810 */ /* 0x000fe20007ffe0ff */
[----:B------:R-:W-:Y:S01]  /*1d60*/  UIADD3 UR25, UR33, UR6, URZ ;  /* 0x0000000621197290 */ /* 0x000fe2000fffe03f */
[----:B------:R-:W-:Y:S01]  /*1d70*/  P2R R128, PR, RZ, 0x2 ;  /* 0x00000002ff807803 */ /* 0x000fe20000000000 */
[C---:B------:R-:W-:Y:S01]  /*1d80*/  IMAD.WIDE.U32 R136, R76.reuse, c[0x0][0x290], R136 ;  /* 0x0000a4004c887a25 */ /* 0x040fe200078e0088 */
[----:B------:R-:W-:Y:S01]  /*1d90*/  SHF.R.S32.HI R93, RZ, 0x1f, R94 ;  /* 0x0000001fff5d7819 */ /* 0x000fe2000001145e */
[----:B------:R-:W-:Y:S01]  /*1da0*/  UIADD3 UR24, UR31, UR34, URZ ;  /* 0x000000221f187290 */ /* 0x000fe2000fffe03f */
[----:B------:R-:W-:Y:S01]  /*1db0*/  SHF.R.S32.HI R95, RZ, 0x1f, R96 ;  /* 0x0000001fff5f7819 */ /* 0x000fe20000011460 */
[----:B------:R-:W-:Y:S01]  /*1dc0*/  IMAD.WIDE.U32 R138, R76, c[0x0][0x280], R138 ;  /* 0x0000a0004c8a7a25 */ /* 0x000fe200078e008a */
[----:B------:R-:W-:Y:S01]  /*1dd0*/  ISETP.GE.AND P0, PT, R78, 0x1, PT ;  /* 0x000000014e00780c */ /* 0x000fe20003f06270 */
[----:B------:R-:W-:Y:S01]  /*1de0*/  ULDC.U8 UR6, c[0x0][0x298] ;  /* 0x0000a60000067ab9 */ /* 0x000fe20000000000 */
[----:B------:R-:W-:Y:S01]  /*1df0*/  LOP3.LUT R118, R118, 0xfffffff8, RZ, 0xc0, !PT ;  /* 0xfffffff876767812 */ /* 0x000fe200078ec0ff */
[----:B------:R-:W-:Y:S01]  /*1e00*/  IMAD.WIDE.U32 R134, R76, c[0x0][0x280], R134 ;  /* 0x0000a0004c867a25 */ /* 0x000fe200078e0086 */
[----:B------:R-:W-:-:S02]  /*1e10*/  LOP3.LUT R113, R113, 0xfffffff8, RZ, 0xc0, !PT ;  /* 0xfffffff871717812 */ /* 0x000fc400078ec0ff */
[----:B------:R-:W-:Y:S01]  /*1e20*/  LOP3.LUT R112, R112, 0xfffffff8, RZ, 0xc0, !PT ;  /* 0xfffffff870707812 */ /* 0x000fe200078ec0ff */
[----:B------:R-:W-:Y:S01]  /*1e30*/  IMAD.WIDE.U32 R132, R76, c[0x0][0x290], R132 ;  /* 0x0000a4004c847a25 */ /* 0x000fe200078e0084 */
[----:B------:R-:W-:Y:S02]  /*1e40*/  LOP3.LUT R120, R120, 0xfffffff8, RZ, 0xc0, !PT ;  /* 0xfffffff878787812 */ /* 0x000fe400078ec0ff */
[----:B------:R-:W-:Y:S01]  /*1e50*/  LOP3.LUT R119, R119, 0xfffffff8, RZ, 0xc0, !PT ;  /* 0xfffffff877777812 */ /* 0x000fe200078ec0ff */
[----:B------:R-:W-:Y:S01]  /*1e60*/  IMAD.SHL.U32 R105, R105, 0x2, RZ ;  /* 0x0000000269697824 */ /* 0x000fe200078e00ff */
[----:B------:R-:W-:Y:S02]  /*1e70*/  ISETP.NE.AND P1, PT, R92, 0x1, PT ;  /* 0x000000015c00780c */ /* 0x000fe40003f25270 */
[C---:B------:R-:W-:Y:S01]  /*1e80*/  SHF.L.U64.HI R93, R94.reuse, 0x1, R93 ;  /* 0x000000015e5d7819 */ /* 0x040fe2000001025d */
[----:B------:R-:W-:Y:S01]  /*1e90*/  IMAD.SHL.U32 R94, R94, 0x2, RZ ;  /* 0x000000025e5e7824 */ /* 0x000fe200078e00ff */
[C---:B------:R-:W-:Y:S01]  /*1ea0*/  SHF.L.U64.HI R95, R96.reuse, 0x1, R95 ;  /* 0x00000001605f7819 */ /* 0x040fe2000001025f */
[----:B------:R-:W-:Y:S01]  /*1eb0*/  IMAD.SHL.U32 R96, R96, 0x2, RZ ;  /* 0x0000000260607824 */ /* 0x000fe200078e00ff */
[----:B------:R-:W-:-:S02]  /*1ec0*/  P2R R0, PR, RZ, 0x1 ;  /* 0x00000001ff007803 */ /* 0x000fc40000000000 */
[----:B------:R-:W-:Y:S02]  /*1ed0*/  P2R R131, PR, RZ, 0x10 ;  /* 0x00000010ff837803 */ /* 0x000fe40000000000 */
[----:B------:R-:W-:Y:S02]  /*1ee0*/  P2R R130, PR, RZ, 0x8 ;  /* 0x00000008ff827803 */ /* 0x000fe40000000000 */
[C---:B------:R-:W-:Y:S02]  /*1ef0*/  IADD3 R11, R18.reuse, 0x50, RZ ;  /* 0x00000050120b7810 */ /* 0x040fe40007ffe0ff */
[C---:B------:R-:W-:Y:S02]  /*1f00*/  IADD3 R10, R18.reuse, 0x10, RZ ;  /* 0x00000010120a7810 */ /* 0x040fe40007ffe0ff */
[----:B----4-:R-:W-:Y:S02]  /*1f10*/  IADD3 R9, R18, 0x30, RZ ;  /* 0x0000003012097810 */ /* 0x010fe40007ffe0ff */
[----:B------:R-:W-:-:S02]  /*1f20*/  SHF.R.S32.HI R101, RZ, 0x1f, R118 ;  /* 0x0000001fff657819 */ /* 0x000fc40000011476 */
[----:B------:R-:W-:Y:S02]  /*1f30*/  SHF.R.S32.HI R100, RZ, 0x1f, R113 ;  /* 0x0000001fff647819 */ /* 0x000fe40000011471 */
[----:B------:R-:W-:Y:S02]  /*1f40*/  SHF.R.S32.HI R99, RZ, 0x1f, R112 ;  /* 0x0000001fff637819 */ /* 0x000fe40000011470 */
[----:B------:R-:W-:Y:S02]  /*1f50*/  SHF.R.S32.HI R103, RZ, 0x1f, R120 ;  /* 0x0000001fff677819 */ /* 0x000fe40000011478 */
[----:B------:R-:W-:Y:S02]  /*1f60*/  SHF.R.S32.HI R102, RZ, 0x1f, R119 ;  /* 0x0000001fff667819 */ /* 0x000fe40000011477 */
[----:B------:R-:W-:Y:S02]  /*1f70*/  IADD3 R87, R141, UR7, RZ ;  /* 0x000000078d577c10 */ /* 0x000fe4000fffe0ff */
[----:B------:R-:W-:Y:S01]  /*1f80*/  P2R R0, PR, RZ, 0x2 ;  /* 0x00000002ff007803 */ /* 0x000fe20000000000 */
[----:B---3--:R3:W4:Y:S02]  /*1f90*/  @P2 R2UR UR36, R3 ;  /* 0x00000000032423c2 */ /* 0x00872400000e0000 */
[-C--:B---3--:R-:W-:Y:S01]  /*1fa0*/  LOP3.LUT R3, R4, R109.reuse, RZ, 0x3c, !PT ;  /* 0x0000006d04037212 */ /* 0x088fe200078e3cff */
[----:B----4-:R-:W-:Y:S01]  /*1fb0*/  @UP0 USHF.R.S32.HI UR39, URZ, 0x1f, UR36 ;  /* 0x0000001f3f270899 */ /* 0x010fe20008011424 */
[----:B------:R-:W-:Y:S01]  /*1fc0*/  LOP3.LUT R4, R123, 0x38, R98, 0xf8, !PT ;  /* 0x000000387b047812 */ /* 0x000fe200078ef862 */
[----:B------:R-:W-:Y:S01]  /*1fd0*/  @UP0 UMOV UR38, UR36 ;  /* 0x0000002400260c82 */ /* 0x000fe20008000000 */
[--C-:B------:R-:W-:Y:S01]  /*1fe0*/  IADD3 R106, R3, R106, R108.reuse ;  /* 0x0000006a036a7210 */ /* 0x100fe20007ffe06c */
[----:B------:R-:W-:Y:S01]  /*1ff0*/  @!UP0 UMOV UR38, UR20 ;  /* 0x0000001400268c82 */ /* 0x000fe20008000000 */
[----:B------:R-:W-:Y:S01]  /*2000*/  LOP3.LUT R3, R4, R109, RZ, 0x3c, !PT ;  /* 0x0000006d04037212 */ /* 0x000fe200078e3cff */
[----:B------:R-:W-:Y:S01]  /*2010*/  UIMAD.WIDE.U32 UR36, UR38, UR4, URZ ;  /* 0x00000004262472a5 */ /* 0x000fe2000f8e003f */
[----:B------:R-:W-:Y:S01]  /*2020*/  LOP3.LUT R98, R98, 0xfffffff8, RZ, 0xc0, !PT ;  /* 0xfffffff862627812 */ /* 0x000fe200078ec0ff */
[----:B------:R-:W-:Y:S01]  /*2030*/  @!UP0 UMOV UR39, UR21 ;  /* 0x0000001500278c82 */ /* 0x000fe20008000000 */
[----:B------:R-:W-:Y:S01]  /*2040*/  IADD3 R104, R3, R104, R108 ;  /* 0x0000006803687210 */ /* 0x000fe20007ffe06c */
[C---:B------:R-:W-:Y:S01]  /*2050*/  IMAD R3, R83.reuse, c[0x0][0x280], RZ ;  /* 0x0000a00053037a24 */ /* 0x040fe200078e02ff */
[----:B------:R-:W-:Y:S01]  /*2060*/  UIMAD UR21, UR39, UR4, URZ ;  /* 0x00000004271572a4 */ /* 0x000fe2000f8e023f */
[----:B------:R-:W-:Y:S01]  /*2070*/  IMAD R83, R83, c[0x0][0x290], RZ ;  /* 0x0000a40053537a24 */ /* 0x000fe200078e02ff */
[----:B------:R-:W-:Y:S01]  /*2080*/  SHF.R.S32.HI R97, RZ, 0x1f, R98 ;  /* 0x0000001fff617819 */ /* 0x000fe20000011462 */
[C---:B------:R-:W-:Y:S01]  /*2090*/  IMAD R3, R76.reuse, c[0x0][0x284], R3 ;  /* 0x0000a1004c037a24 */ /* 0x040fe200078e0203 */
[----:B------:R-:W-:Y:S01]  /*20a0*/  UIMAD UR5, UR38, UR5, UR21 ;  /* 0x00000005260572a4 */ /* 0x000fe2000f8e0215 */
[----:B------:R-:W-:Y:S01]  /*20b0*/  IMAD R83, R76, c[0x0][0x294], R83 ;  /* 0x0000a5004c537a24 */ /* 0x000fe200078e0253 */
[----:B------:R-:W-:Y:S01]  /*20c0*/  SHF.L.U64.HI R97, R98, 0x1, R97 ;  /* 0x0000000162617819 */ /* 0x000fe20000010261 */
[----:B------:R-:W-:Y:S01]  /*20d0*/  IMAD.IADD R86, R139, 0x1, R3 ;  /* 0x000000018b567824 */ /* 0x000fe200078e0203 */
[----:B------:R-:W-:Y:S01]  /*20e0*/  UIADD3 UR5, UR37, UR5, URZ ;  /* 0x0000000525057290 */ /* 0x000fe2000fffe03f */
[----:B------:R-:W-:-:S02]  /*20f0*/  IMAD.IADD R85, R137, 0x1, R83 ;  /* 0x0000000189557824 */ /* 0x000fc400078e0253 */
[----:B------:R-:W-:Y:S02]  /*2100*/  IMAD.IADD R84, R3, 0x1, R135 ;  /* 0x0000000103547824 */ /* 0x000fe400078e0287 */
[----:B------:R-:W-:Y:S02]  /*2110*/  IMAD.IADD R83, R83, 0x1, R133 ;  /* 0x0000000153537824 */ /* 0x000fe400078e0285 */
[----:B------:R-:W-:Y:S02]  /*2120*/  IMAD.SHL.U32 R106, R106, 0x2, RZ ;  /* 0x000000026a6a7824 */ /* 0x000fe400078e00ff */
[----:B------:R-:W-:Y:S02]  /*2130*/  IMAD.SHL.U32 R98, R98, 0x2, RZ ;  /* 0x0000000262627824 */ /* 0x000fe400078e00ff */
[----:B------:R-:W-:Y:S01]  /*2140*/  IMAD.SHL.U32 R104, R104, 0x2, RZ ;  /* 0x0000000268687824 */ /* 0x000fe200078e00ff */
[----:B--2---:R-:W-:Y:S06]  /*2150*/  BAR.SYNC.DEFER_BLOCKING 0x0 ;  /* 0x0000000000007b1d */ /* 0x004fec0000010000 */
.L_x_352:
[----:B------:R-:W-:Y:S01]  /*2160*/  IMAD.MOV.U32 R110, RZ, RZ, RZ ;  /* 0x000000ffff6e7224 */ /* 0x000fe200078e00ff */
[----:B------:R-:W-:Y:S01]  /*2170*/  ISETP.NE.AND P1, PT, R92, 0x1, PT ;  /* 0x000000015c00780c */ /* 0x000fe20003f25270 */
[----:B------:R-:W-:Y:S01]  /*2180*/  USHF.L.U32 UR4, UR16, 0x6, URZ ;  /* 0x0000000610047899 */ /* 0x000fe2000800063f */
[----:B------:R-:W-:Y:S01]  /*2190*/  ISETP.GE.AND P2, PT, R78, 0x1, PT ;  /* 0x000000014e00780c */ /* 0x000fe20003f46270 */
[----:B------:R-:W-:Y:S04]  /*21a0*/  DEPBAR.LE SB0, 0x0 ;  /* 0x000080000000791a */ /* 0x000fe80000000000 */
[----:B--2---:R-:W-:Y:S01]  /*21b0*/  IADD3 R3, R121, UR4, RZ ;  /* 0x0000000479037c10 */ /* 0x004fe2000fffe0ff */
[----:B------:R-:W-:Y:S03]  /*21c0*/  BSSY B1, `(.L_x_328) ;  /* 0x00003db000017945 */ /* 0x000fe60003800000 */
[----:B------:R-:W-:Y:S01]  /*21d0*/  ISETP.GE.AND P0, PT, R3, UR19, PT ;  /* 0x0000001303007c0c */ /* 0x000fe2000bf06270 */
[----:B------:R-:W-:Y:S03]  /*21e0*/  IMAD.IADD R81, R82, 0x1, R3 ;  /* 0x0000000152517824 */ /* 0x000fe600078e0203 */
[----:B------:R-:W-:Y:S01]  /*21f0*/  ISETP.GT.OR P0, PT, R121, 0x3f, P0 ;  /* 0x0000003f7900780c */ /* 0x000fe20000704670 */
[----:B------:R-:W-:Y:S04]  /*2200*/  @P1 IMAD.HI.U32 R2, R81, c[0x0][0x2bc], RZ ;  /* 0x0000af0051021a27 */ /* 0x000fe800078e00ff */
[--C-:B------:R-:W-:Y:S01]  /*2210*/  IMAD.MOV.U32 R0, RZ, RZ, R81.reuse ;  /* 0x000000ffff007224 */ /* 0x100fe200078e0051 */
[----:B------:R-:W-:Y:S07]  /*2220*/  @P1 SHF.R.U32.HI R0, RZ, c[0x0][0x2c0], R2 ;  /* 0x0000b000ff001a19 */ /* 0x000fee0000011602 */
[C---:B------:R-:W-:Y:S04]  /*2230*/  @!P0 IADD3 R3, P1, R0.reuse, UR36, RZ ;  /* 0x0000002400038c10 */ /* 0x040fe8000ff3e0ff */
[----:B------:R-:W-:Y:S01]  /*2240*/  @!P0 LEA.HI.X.SX32 R2, R0, UR5, 0x1, P1 ;  /* 0x0000000500028c11 */ /* 0x000fe200088f0eff */
[----:B------:R-:W-:Y:S01]  /*2250*/  IMAD.MOV R0, RZ, RZ, -R0 ;  /* 0x000000ffff007224 */ /* 0x000fe200078e0a00 */
[C---:B------:R-:W-:Y:S03]  /*2260*/  @!P0 LEA R6, P1, R3.reuse, c[0x0][0x2a0], 0x2 ;  /* 0x0000a80003068a11 */ /* 0x040fe600078210ff */
        /* <DEDUP_REMOVED lines=17> */
[----:B------:R-:W-:-:S05]  /*2380*/  @!P2 BRA `(.L_x_329) ;  /* 0x000039700000a947 */ /* 0x000fca0003800000 */
[----:B------:R-:W-:Y:S01]  /*2390*/  USHF.R.S32.HI UR34, URZ, 0x1f, UR16 ;  /* 0x0000001f3f227899 */ /* 0x000fe20008011410 */
[----:B------:R-:W-:Y:S01]  /*23a0*/  ISETP.NE.AND P0, PT, RZ, UR6, PT ;  /* 0x00000006ff007c0c */ /* 0x000fe2000bf05270 */
[----:B------:R-:W-:Y:S02]  /*23b0*/  UIMAD UR21, UR26, UR16, URZ ;  /* 0x000000101a1572a4 */ /* 0x000fe4000f8e023f */
[----:B------:R-:W-:Y:S02]  /*23c0*/  UIMAD UR7, UR28, UR16, URZ ;  /* 0x000000101c0772a4 */ /* 0x000fe4000f8e023f */
[----:B------:R-:W-:Y:S02]  /*23d0*/  UIADD3 UR35, -UR4, UR19, URZ ;  /* 0x0000001304237290 */ /* 0x000fe4000fffe13f */
[----:B------:R-:W-:Y:S02]  /*23e0*/  UIMAD.WIDE.U32 UR40, UR27, UR16, URZ ;  /* 0x000000101b2872a5 */ /* 0x000fe4000f8e003f */
[----:B------:R-:W-:Y:S02]  /*23f0*/  UIMAD.WIDE.U32 UR38, UR29, UR16, URZ ;  /* 0x000000101d2672a5 */ /* 0x000fe4000f8e003f */
[----:B------:R-:W-:Y:S02]  /*2400*/  UIMAD UR21, UR34, UR27, UR21 ;  /* 0x0000001b221572a4 */ /* 0x000fe4000f8e0215 */
[----:B------:R-:W-:Y:S02]  /*2410*/  UIMAD UR7, UR34, UR29, UR7 ;  /* 0x0000001d220772a4 */ /* 0x000fe4000f8e0207 */
[----:B------:R-:W-:Y:S02]  /*2420*/  UISETP.LT.AND UP0, UPT, UR35, 0x40, UPT ;  /* 0x000000402300788c */ /* 0x000fe4000bf01270 */
[----:B------:R-:W-:Y:S02]  /*2430*/  UIADD3 UR21, UR41, UR21, URZ ;  /* 0x0000001529157290 */ /* 0x000fe4000fffe03f */
[----:B------:R-:W-:Y:S02]  /*2440*/  UIADD3 UR7, UR39, UR7, URZ ;  /* 0x0000000727077290 */ /* 0x000fe4000fffe03f */
[----:B------:R-:W-:Y:S01]  /*2450*/  USEL UR35, UR35, 0x40, UP0 ;  /* 0x0000004023237887 */ /* 0x000fe20008000000 */
[----:B------:R-:W-:-:S05]  /*2460*/  @!P0 BRA `(.L_x_330) ;  /* 0x00001c0000008947 */ /* 0x000fca0003800000 */
[----:B------:R-:W-:Y:S01]  /*2470*/  ISETP.GE.AND P1, PT, R127, UR35, PT ;  /* 0x000000237f007c0c */ /* 0x000fe2000bf26270 */
        /* <DEDUP_REMOVED lines=14> */
[----:B------:R-:W-:Y:S01]  /*2560*/  IADD3 R5, P0, R138, UR40, RZ ;  /* 0x000000288a057c10 */ /* 0x000fe2000ff1e0ff */
[----:B------:R-:W-:Y:S01]  /*2570*/  CS2R R62, SRZ ;  /* 0x00000000003e7805 */ /* 0x000fe2000001ff00 */
[----:B------:R-:W-:Y:S01]  /*2580*/  CS2R R34, SRZ ;  /* 0x0000000000227805 */ /* 0x000fe2000001ff00 */
[----:B------:R-:W-:Y:S01]  /*2590*/  CS2R R60, SRZ ;  /* 0x00000000003c7805 */ /* 0x000fe2000001ff00 */
[----:B------:R-:W-:Y:S01]  /*25a0*/  IADD3.X R4, R86, UR21, RZ, P0, !PT ;  /* 0x0000001556047c10 */ /* 0x000fe200087fe4ff */
[----:B------:R-:W-:Y:S01]  /*25b0*/  CS2R R38, SRZ ;  /* 0x0000000000267805 */ /* 0x000fe2000001ff00 */
[----:B------:R-:W-:Y:S01]  /*25c0*/  IADD3 R8, P0, R136, UR38, RZ ;  /* 0x0000002688087c10 */ /* 0x000fe2000ff1e0ff */
[----:B------:R-:W-:Y:S01]  /*25d0*/  CS2R R58, SRZ ;  /* 0x00000000003a7805 */ /* 0x000fe2000001ff00 */
[----:B------:R-:W-:Y:S01]  /*25e0*/  CS2R R32, SRZ ;  /* 0x0000000000207805 */ /* 0x000fe2000001ff00 */
[----:B------:R-:W-:Y:S01]  /*25f0*/  CS2R R54, SRZ ;  /* 0x0000000000367805 */ /* 0x000fe2000001ff00 */
[----:B------:R-:W-:Y:S01]  /*2600*/  IADD3.X R3, R85, UR7, RZ, P0, !PT ;  /* 0x0000000755037c10 */ /* 0x000fe200087fe4ff */
[----:B------:R-:W-:Y:S01]  /*2610*/  CS2R R28, SRZ ;  /* 0x00000000001c7805 */ /* 0x000fe2000001ff00 */
        /* <DEDUP_REMOVED lines=32> */
.L_x_332:
[----:B------:R-:W-:Y:S05]  /*2820*/  BSYNC B0 ;  /* 0x0000000000007941 */ /* 0x000fea0003800000 */
.L_x_331:
[----:B------:R3:W4:Y:S04]  /*2830*/  SHFL.IDX PT, R67, R2, RZ, 0x1c1f ;  /* 0x001c1fff02437589 */ /* 0x00072800000e0000 */
[----:B------:R3:W2:Y:S01]  /*2840*/  SHFL.IDX PT, R65, R0, RZ, 0x1c1f ;  /* 0x001c1fff00417589 */ /* 0x0006a200000e0000 */
[----:B------:R-:W-:-:S05]  /*2850*/  @P1 BRA `(.L_x_333) ;  /* 0x0000371000001947 */ /* 0x000fca0003800000 */
[----:B------:R-:W-:Y:S01]  /*2860*/  ISETP.GE.AND P0, PT, R16, c[0x0][0x1d4], PT ;  /* 0x0000750010007a0c */ /* 0x000fe20003f06270 */
[----:B-----5:R-:W-:Y:S01]  /*2870*/  IMAD.MOV.U32 R21, RZ, RZ, R52 ;  /* 0x000000ffff157224 */ /* 0x020fe200078e0034 */
[----:B------:R-:W-:Y:S01]  /*2880*/  MOV R20, R53 ;  /* 0x0000003500147202 */ /* 0x000fe20000000f00 */
[----:B---3--:R-:W-:Y:S01]  /*2890*/  IMAD.MOV.U32 R2, RZ, RZ, R24 ;  /* 0x000000ffff027224 */ /* 0x008fe200078e0018 */
        /* <DEDUP_REMOVED lines=29> */
[C---:B------:R-:W-:Y:S01]  /*2a70*/  LEA R74, P0, R16.reuse, R65, 0x1 ;  /* 0x00000041104a7211 */ /* 0x040fe200078008ff */
[----:B------:R-:W2:Y:S01]  /*2a80*/  LDS.128 R20, [R116+0x6000] ;  /* 0x0060000074147984 */ /* 0x000ea20000000c00 */
[----:B------:R-:W-:Y:S01]  /*2a90*/  MOV R40, R34 ;  /* 0x0000002200287202 */ /* 0x000fe20000000f00 */
[----:B------:R-:W-:Y:S01]  /*2aa0*/  IMAD.MOV.U32 R42, RZ, RZ, R62 ;  /* 0x000000ffff2a7224 */ /* 0x000fe200078e003e */
[----:B----4-:R-:W-:Y:S02]  /*2ab0*/  LEA.HI.X R75, R16, R67, R17, 0x1, P0 ;  /* 0x00000043104b7211 */ /* 0x010fe400000f0c11 */
        /* <DEDUP_REMOVED lines=13> */
[----:B--2---:R-:W-:Y:S02]  /*2b90*/  @!P0 MOV R31, R20 ;  /* 0x00000014001f8202 */ /* 0x004fe40000000f00 */
        /* <DEDUP_REMOVED lines=38> */
.L_x_335:
[----:B------:R-:W-:Y:S05]  /*2e00*/  BSYNC B0 ;  /* 0x0000000000007941 */ /* 0x000fea0003800000 */
.L_x_334:
[----:B------:R-:W-:Y:S01]  /*2e10*/  ISETP.GE.AND P0, PT, R12, c[0x0][0x1d4], PT ;  /* 0x000075000c007a0c */ /* 0x000fe20003f06270 */
[----:B------:R-:W-:Y:S01]  /*2e20*/  @!UPT UIADD3 URZ, URZ, URZ, URZ ;  /* 0x0000003f3f3ff290 */ /* 0x000fe2000fffe03f */
[----:B------:R-:W-:Y:S11]  /*2e30*/  BSSY B0, `(.L_x_336) ;  /* 0x0000038000007945 */ /* 0x000ff60003800000 */
[----:B------:R-:W-:-:S05]  /*2e40*/  @P0 BRA `(.L_x_337) ;  /* 0x0000036000000947 */ /* 0x000fca0003800000 */
[C---:B------:R-:W-:Y:S01]  /*2e50*/  LEA R68, P0, R120.reuse, R65, 0x1 ;  /* 0x0000004178447211 */ /* 0x040fe200078008ff */
[----:B--2---:R-:W2:Y:S03]  /*2e60*/  LDS.128 R20, [R115+0x6000] ;  /* 0x0060000073147984 */ /* 0x004ea60000000c00 */
[----:B----4-:R-:W-:Y:S02]  /*2e70*/  LEA.HI.X R69, R120, R67, R103, 0x1, P0 ;  /* 0x0000004378457211 */ /* 0x010fe400000f0c67 */
        /* <DEDUP_REMOVED lines=14> */
[----:B--2---:R-:W-:Y:S02]  /*2f60*/  @!P0 MOV R34, R20 ;  /* 0x0000001400228202 */ /* 0x004fe40000000f00 */
        /* <DEDUP_REMOVED lines=36> */
.L_x_337:
[----:B------:R-:W-:Y:S05]  /*31b0*/  BSYNC B0 ;  /* 0x0000000000007941 */ /* 0x000fea0003800000 */
.L_x_336:
        /* <DEDUP_REMOVED lines=58> */
.L_x_339:
[----:B------:R-:W-:Y:S05]  /*3560*/  BSYNC B0 ;  /* 0x0000000000007941 */ /* 0x000fea0003800000 */
.L_x_338:
        /* <DEDUP_REMOVED lines=58> */
.L_x_341:
[----:B------:R-:W-:Y:S05]  /*3910*/  BSYNC B0 ;  /* 0x0000000000007941 */ /* 0x000fea0003800000 */
.L_x_340:
        /* <DEDUP_REMOVED lines=58> */
.L_x_343:
[----:B------:R-:W-:Y:S05]  /*3cc0*/  BSYNC B0 ;  /* 0x0000000000007941 */ /* 0x000fea0003800000 */
.L_x_342:
[----:B------:R-:W-:Y:S11]  /*3cd0*/  ISETP.GE.AND P0, PT, R124, c[0x0][0x1d4], PT ;  /* 0x000075007c007a0c */ /* 0x000ff60003f06270 */
[----:B------:R-:W-:Y:S02]  /*3ce0*/  @!UPT UIADD3 URZ, URZ, URZ, URZ ;  /* 0x0000003f3f3ff290 */ /* 0x000fe4000fffe03f */
[----:B------:R-:W-:-:S05]  /*3cf0*/  @P0 BRA `(.L_x_333) ;  /* 0x0000227000000947 */ /* 0x000fca0003800000 */
[C---:B------:R-:W-:Y:S01]  /*3d00*/  LEA R34, P0, R112.reuse, R65, 0x1 ;  /* 0x0000004170227211 */ /* 0x040fe200078008ff */
[----:B--2---:R-:W2:Y:S03]  /*3d10*/  LDS.128 R20, [R115+0xa000] ;  /* 0x00a0000073147984 */ /* 0x004ea60000000c00 */
[----:B----4-:R-:W-:Y:S02]  /*3d20*/  LEA.HI.X R35, R112, R67, R99, 0x1, P0 ;  /* 0x0000004370237211 */ /* 0x010fe400000f0c63 */
        /* <DEDUP_REMOVED lines=52> */
.L_x_330:
        /* <DEDUP_REMOVED lines=47> */
.L_x_345:
[----:B------:R-:W-:Y:S05]  /*4360*/  BSYNC B0 ;  /* 0x0000000000007941 */ /* 0x000fea0003800000 */
.L_x_344:
[----:B------:R3:W4:Y:S04]  /*4370*/  SHFL.IDX PT, R149, R2, RZ, 0x1c1f ;  /* 0x001c1fff02957589 */ /* 0x00072800000e0000 */
[----:B------:R3:W2:Y:S01]  /*4380*/  SHFL.IDX PT, R148, R0, RZ, 0x1c1f ;  /* 0x001c1fff00947589 */ /* 0x0006a200000e0000 */
[----:B------:R-:W-:-:S05]  /*4390*/  @P1 BRA `(.L_x_333) ;  /* 0x00001bd000001947 */ /* 0x000fca0003800000 */
[----:B------:R-:W-:Y:S01]  /*43a0*/  ISETP.GE.AND P0, PT, R16, c[0x0][0x1d4], PT ;  /* 0x0000750010007a0c */ /* 0x000fe20003f06270 */
[----:B-----5:R-:W-:Y:S01]  /*43b0*/  IMAD.MOV.U32 R8, RZ, RZ, R62 ;  /* 0x000000ffff087224 */ /* 0x020fe200078e003e */
[----:B--2---:R-:W-:Y:S01]  /*43c0*/  MOV R4, R22 ;  /* 0x0000001600047202 */ /* 0x004fe20000000f00 */
[----:B------:R-:W-:Y:S01]  /*43d0*/  IMAD.MOV.U32 R7, RZ, RZ, R63 ;  /* 0x000000ffff077224 */ /* 0x000fe200078e003f */
[----:B---3--:R-:W-:Y:S01]  /*43e0*/  MOV R0, R21 ;  /* 0x0000001500007202 */ /* 0x008fe20000000f00 */
[----:B------:R-:W-:Y:S01]  /*43f0*/  IMAD.MOV.U32 R6, RZ, RZ, R60 ;  /* 0x000000ffff067224 */ /* 0x000fe200078e003c */
[----:B------:R-:W-:Y:S01]  /*4400*/  IADD3 R150, -R107, c[0x0][0x1d4], RZ ;  /* 0x000075006b967a10 */ /* 0x000fe20007ffe1ff */
        /* <DEDUP_REMOVED lines=22> */
[----:B------:R-:W-:Y:S01]  /*4570*/  ISETP.NE.AND P2, PT, R130, RZ, PT ;  /* 0x000000ff8200720c */ /* 0x000fe20003f45270 */
[----:B------:R-:W2:Y:S01]  /*4580*/  LDS.128 R24, [R106+0x6100] ;  /* 0x006100006a187984 */ /* 0x000ea20000000c00 */
        /* <DEDUP_REMOVED lines=30> */
[----:B--2---:R-:W-:Y:S01]  /*4770*/  @!P0 IMAD.MOV.U32 R46, RZ, RZ, R24 ;  /* 0x000000ffff2e8224 */ /* 0x004fe200078e0018 */
[----:B------:R-:W-:Y:S01]  /*4780*/  @!P0 SHF.R.U32.HI R43, RZ, 0x10, R37 ;  /* 0x00000010ff2b8819 */ /* 0x000fe20000011625 */
[----:B------:R-:W-:Y:S01]  /*4790*/  IMAD.MOV.U32 R37, RZ, RZ, R38 ;  /* 0x000000ffff257224 */ /* 0x000fe200078e0026 */
[----:B------:R-:W-:Y:S01]  /*47a0*/  SHF.L.U32 R152, R153, 0x1, RZ ;  /* 0x0000000199987819 */ /* 0x000fe200000006ff */
[----:B------:R-:W-:Y:S01]  /*47b0*/  @!P0 HADD2.F32 R59, -RZ, R59.H0_H0 ;  /* 0x2000003bff3b8230 */ /* 0x000fe20000004100 */
[--C-:B------:R-:W-:Y:S01]  /*47c0*/  @!P0 SHF.R.U64 R38, R38, 0x10, R39.reuse ;  /* 0x0000001026268819 */ /* 0x100fe20000001227 */
[--C-:B------:R-:W-:Y:S01]  /*47d0*/  @!P0 HADD2.F32 R41, -RZ, R46.reuse.H0_H0 ;  /* 0x2000002eff298230 */ /* 0x100fe20000004100 */
[----:B------:R-:W-:Y:S01]  /*47e0*/  MOV R36, R39 ;  /* 0x0000002700247202 */ /* 0x000fe20000000f00 */
[----:B------:R-:W2:Y:S01]  /*47f0*/  LDS.128 R72, [R152+0x6100] ;  /* 0x0061000098487984 */ /* 0x000ea20000000c00 */
[----:B------:R-:W-:Y:S01]  /*4800*/  @!P0 HADD2.F32 R42, -RZ, R46.H1_H1 ;  /* 0x3000002eff2a8230 */ /* 0x000fe20000004100 */
[----:B------:R-:W-:Y:S01]  /*4810*/  @!P0 SHF.R.U32.HI R39, RZ, 0x10, R39 ;  /* 0x00000010ff278819 */ /* 0x000fe20000011627 */
[----:B------:R-:W-:Y:S01]  /*4820*/  @!P0 FMUL.FTZ R0, R41, R44 ;  /* 0x0000002c29008220 */ /* 0x000fe20000410000 */
[----:B------:R-:W-:Y:S02]  /*4830*/  @!P0 HADD2.F32 R43, -RZ, R43.H0_H0 ;  /* 0x2000002bff2b8230 */ /* 0x000fe40000004100 */
[C---:B------:R-:W-:Y:S01]  /*4840*/  @!P0 FMUL.FTZ R2, R42.reuse, R45 ;  /* 0x0000002d2a028220 */ /* 0x040fe20000410000 */
[----:B------:R-:W-:Y:S02]  /*4850*/  @!P0 HADD2.F32 R38, -RZ, R38.H0_H0 ;  /* 0x20000026ff268230 */ /* 0x000fe40000004100 */
[----:B------:R-:W-:Y:S01]  /*4860*/  @!P0 HADD2.F32 R39, -RZ, R39.H0_H0 ;  /* 0x20000027ff278230 */ /* 0x000fe20000004100 */
[----:B--2---:R-:W-:Y:S01]  /*4870*/  @!P0 IMAD.MOV.U32 R50, RZ, RZ, R73 ;  /* 0x000000ffff328224 */ /* 0x004fe200078e0049 */
        /* <DEDUP_REMOVED lines=71> */
[----:B------:R-:W-:Y:S04]  /*4cf0*/  IADD3 R152, P0, R148, R94, RZ ;  /* 0x0000005e94987210 */ /* 0x000fe80007f1e0ff */
[----:B----4-:R-:W-:Y:S02]  /*4d00*/  IADD3.X R153, R149, R93, RZ, P0, !PT ;  /* 0x0000005d95997210 */ /* 0x010fe400007fe4ff */
[C---:B------:R-:W-:Y:S03]  /*4d10*/  ISETP.GE.AND P0, PT, R151.reuse, c[0x0][0x1d4], PT ;  /* 0x0000750097007a0c */ /* 0x040fe60003f06270 */
[----:B------:R2:W-:Y:S10]  /*4d20*/  ST.E.128 [R152.64], R24 ;  /* 0x0000001898007985 */ /* 0x0005f4000c101d16 */
[----:B------:R-:W-:Y:S05]  /*4d30*/  @!P0 IMAD.WIDE R154, R151, 0x2, R148 ;  /* 0x00000002979a8825 */ /* 0x000fea00078e0294 */
[----:B------:R2:W-:Y:S02]  /*4d40*/  @!P0 ST.E.128 [R154.64], R72 ;  /* 0x000000489a008985 */ /* 0x0005e4000c101d16 */
.L_x_347:
[----:B------:R-:W-:Y:S05]  /*4d50*/  BSYNC B0 ;  /* 0x0000000000007941 */ /* 0x000fea0003800000 */
.L_x_346:
[----:B------:R-:W-:Y:S01]  /*4d60*/  ISETP.GE.AND P0, PT, R12, c[0x0][0x1d4], PT ;  /* 0x000075000c007a0c */ /* 0x000fe20003f06270 */
[----:B------:R-:W-:Y:S01]  /*4d70*/  @!UPT UIADD3 URZ, URZ, URZ, URZ ;  /* 0x0000003f3f3ff290 */ /* 0x000fe2000fffe03f */
[----:B------:R-:W-:Y:S11]  /*4d80*/  BSSY B0, `(.L_x_348) ;  /* 0x0000079000007945 */ /* 0x000ff60003800000 */
[----:B------:R-:W-:-:S05]  /*4d90*/  @P0 BRA `(.L_x_349) ;  /* 0x0000077000000947 */ /* 0x000fca0003800000 */
[----:B------:R-:W-:Y:S01]  /*4da0*/  ISETP.NE.AND P1, PT, R129, RZ, PT ;  /* 0x000000ff8100720c */ /* 0x000fe20003f25270 */
[----:B--2---:R-:W2:Y:S01]  /*4db0*/  LDS.128 R24, [R105+0x6100] ;  /* 0x0061000069187984 */ /* 0x004ea20000000c00 */
        /* <DEDUP_REMOVED lines=24> */
[----:B--2---:R-:W-:Y:S01]  /*4f40*/  @!P0 IMAD.MOV.U32 R39, RZ, RZ, R24 ;  /* 0x000000ffff278224 */ /* 0x004fe200078e0018 */
[----:B------:R-:W-:Y:S02]  /*4f50*/  @!P0 SHF.R.U32.HI R64, RZ, 0x10, R65 ;  /* 0x00000010ff408819 */ /* 0x000fe40000011641 */
[----:B------:R-:W-:Y:S02]  /*4f60*/  SHF.L.U32 R57, R59, 0x1, RZ ;  /* 0x000000013b397819 */ /* 0x000fe400000006ff */
[--C-:B------:R-:W-:Y:S01]  /*4f70*/  @!P0 HADD2.F32 R31, -RZ, R39.reuse.H0_H0 ;  /* 0x20000027ff1f8230 */ /* 0x100fe20000004100 */
[--C-:B------:R-:W-:Y:S01]  /*4f80*/  @!P0 SHF.R.U32.HI R51, RZ, 0x10, R67.reuse ;  /* 0x00000010ff338819 */ /* 0x100fe20000011643 */
[----:B------:R-:W-:Y:S01]  /*4f90*/  @!P0 HADD2.F32 R36, -RZ, R39.H1_H1 ;  /* 0x30000027ff248230 */ /* 0x000fe20000004100 */
[----:B------:R-:W2:Y:S01]  /*4fa0*/  LDS.128 R52, [R57+0x6100] ;  /* 0x0061000039347984 */ /* 0x000ea20000000c00 */
[----:B------:R-:W-:Y:S01]  /*4fb0*/  @!P0 SHF.R.U64 R47, R66, 0x10, R67 ;  /* 0x00000010422f8819 */ /* 0x000fe20000001243 */
[----:B------:R-:W-:Y:S01]  /*4fc0*/  @!P0 FMUL.FTZ R0, R31, R38 ;  /* 0x000000261f008220 */ /* 0x000fe20000410000 */
[----:B------:R-:W-:Y:S01]  /*4fd0*/  @!P0 HADD2.F32 R51, -RZ, R51.H0_H0 ;  /* 0x20000033ff338230 */ /* 0x000fe20000004100 */
[-C--:B------:R-:W-:Y:S02]  /*4fe0*/  @!P0 FMUL.FTZ R2, R36, R37.reuse ;  /* 0x0000002524028220 */ /* 0x080fe40000410000 */
[----:B------:R-:W-:Y:S01]  /*4ff0*/  @!P0 HADD2.F32 R47, -RZ, R47.H0_H0 ;  /* 0x2000002fff2f8230 */ /* 0x000fe20000004100 */
[----:B--2---:R-:W-:Y:S01]  /*5000*/  @!P0 IMAD.MOV.U32 R44, RZ, RZ, R53 ;  /* 0x000000ffff2c8224 */ /* 0x004fe200078e0035 */
        /* <DEDUP_REMOVED lines=80> */
.L_x_349:
[----:B------:R-:W-:Y:S05]  /*5510*/  BSYNC B0 ;  /* 0x0000000000007941 */ /* 0x000fea0003800000 */
.L_x_348:
[----:B------:R-:W-:Y:S11]  /*5520*/  ISETP.GE.AND P0, PT, R13, c[0x0][0x1d4], PT ;  /* 0x000075000d007a0c */ /* 0x000ff60003f06270 */
[----:B------:R-:W-:Y:S02]  /*5530*/  @!UPT UIADD3 URZ, URZ, URZ, URZ ;  /* 0x0000003f3f3ff290 */ /* 0x000fe4000fffe03f */
[----:B------:R-:W-:-:S05]  /*5540*/  @P0 BRA `(.L_x_333) ;  /* 0x00000a2000000947 */ /* 0x000fca0003800000 */
[----:B------:R-:W-:Y:S01]  /*5550*/  ISETP.NE.AND P1, PT, R128, RZ, PT ;  /* 0x000000ff8000720c */ /* 0x000fe20003f25270 */
[----:B--2---:R-:W2:Y:S01]  /*5560*/  LDS.128 R24, [R104+0x6100] ;  /* 0x0061000068187984 */ /* 0x004ea20000000c00 */
[----:B------:R-:W-:Y:S02]  /*5570*/  IADD3 R52, P0, R148, R98, RZ ;  /* 0x0000006294347210 */ /* 0x000fe40007f1e0ff */
[----:B------:R-:W-:Y:S02]  /*5580*/  SEL R47, R107, R150, !P1 ;  /* 0x000000966b2f7207 */ /* 0x000fe40004800000 */
[----:B----4-:R-:W-:Y:S02]  /*5590*/  IADD3.X R53, R149, R97, RZ, P0, !PT ;  /* 0x0000006195357210 */ /* 0x010fe400007fe4ff */
        /* <DEDUP_REMOVED lines=20> */
[----:B--2---:R-:W-:Y:S01]  /*56e0*/  @!P0 MOV R31, R24 ;  /* 0x00000018001f8202 */ /* 0x004fe20000000f00 */
[----:B------:R-:W-:Y:S01]  /*56f0*/  IMAD.SHL.U32 R46, R54, 0x2, RZ ;  /* 0x00000002362e7824 */ /* 0x000fe200078e00ff */
[----:B------:R-:W-:Y:S02]  /*5700*/  @!P0 SHF.R.U64 R22, R22, 0x10, R23 ;  /* 0x0000001016168819 */ /* 0x000fe40000001217 */
[--C-:B------:R-:W-:Y:S01]  /*5710*/  @!P0 SHF.R.U64 R37, R60, 0x10, R61.reuse ;  /* 0x000000103c258819 */ /* 0x100fe2000000123d */
[--C-:B------:R-:W-:Y:S01]  /*5720*/  @!P0 HADD2.F32 R23, -RZ, R31.reuse.H0_H0 ;  /* 0x2000001fff178230 */ /* 0x100fe20000004100 */
[----:B------:R-:W2:Y:S01]  /*5730*/  LDS.128 R48, [R46+0x6100] ;  /* 0x006100002e307984 */ /* 0x000ea20000000c00 */
        /* <DEDUP_REMOVED lines=9> */
[----:B--2---:R-:W-:Y:S01]  /*57d0*/  @!P0 IMAD.MOV.U32 R36, RZ, RZ, R48 ;  /* 0x000000ffff248224 */ /* 0x004fe200078e0030 */
        /* <DEDUP_REMOVED lines=82> */
.L_x_329:
[----:B------:R2:W3:Y:S01]  /*5d00*/  SHFL.IDX PT, R3, R2, RZ, 0x1c1f ;  /* 0x001c1fff02037589 */ /* 0x0004e200000e0000 */
[----:B------:R-:W-:Y:S03]  /*5d10*/  UIADD3 UR35, -UR4, UR19, URZ ;  /* 0x0000001304237290 */ /* 0x000fe6000fffe13f */
[----:B------:R2:W4:Y:S01]  /*5d20*/  SHFL.IDX PT, R25, R0, RZ, 0x1c1f ;  /* 0x001c1fff00197589 */ /* 0x00052200000e0000 */
[----:B------:R-:W-:Y:S04]  /*5d30*/  UISETP.LT.AND UP0, UPT, UR35, 0x40, UPT ;  /* 0x000000402300788c */ /* 0x000fe8000bf01270 */
[----:B------:R-:W-:Y:S06]  /*5d40*/  USEL UR35, UR35, 0x40, UP0 ;  /* 0x0000004023237887 */ /* 0x000fec0008000000 */
[----:B------:R-:W-:Y:S11]  /*5d50*/  ISETP.LT.AND P0, PT, R127, UR35, PT ;  /* 0x000000237f007c0c */ /* 0x000ff6000bf01270 */
[----:B------:R-:W-:Y:S02]  /*5d60*/  @!UPT UIADD3 URZ, URZ, URZ, URZ ;  /* 0x0000003f3f3ff290 */ /* 0x000fe4000fffe03f */
[----:B------:R-:W-:-:S05]  /*5d70*/  @!P0 BRA `(.L_x_333) ;  /* 0x000001f000008947 */ /* 0x000fca0003800000 */
[----:B--234-:R-:W-:Y:S02]  /*5d80*/  ISETP.GE.AND P2, PT, R16, c[0x0][0x1d4], PT ;  /* 0x0000750010007a0c */ /* 0x01cfe40003f46270 */
[----:B------:R-:W-:Y:S02]  /*5d90*/  ISETP.GE.AND P1, PT, R12, c[0x0][0x1d4], PT ;  /* 0x000075000c007a0c */ /* 0x000fe40003f26270 */
[----:B------:R-:W-:Y:S02]  /*5da0*/  ISETP.GE.AND P4, PT, R13, c[0x0][0x1d4], PT ;  /* 0x000075000d007a0c */ /* 0x000fe40003f86270 */
[----:B------:R-:W-:Y:S07]  /*5db0*/  ISETP.GE.AND P3, PT, R126, c[0x0][0x1d4], PT ;  /* 0x000075007e007a0c */ /* 0x000fee0003f66270 */
[----:B------:R-:W2:Y:S01]  /*5dc0*/  @!P2 LDS.128 R20, [R116+0x6000] ;  /* 0x006000007414a984 */ /* 0x000ea20000000c00 */
        /* <DEDUP_REMOVED lines=8> */
[----:B--2---:R-:W-:Y:S04]  /*5e50*/  @!P2 ST.E.128 [R26.64], R20 ;  /* 0x000000141a00a985 */ /* 0x004fe8000c101d16 */
[----:B------:R-:W2:Y:S04]  /*5e60*/  @!P1 LDS.128 R4, [R115+0x6000] ;  /* 0x0060000073049984 */ /* 0x000ea80000000c00 */
[----:B--2---:R-:W-:Y:S01]  /*5e70*/  @!P1 ST.E.128 [R38.64], R4 ;  /* 0x0000000426009985 */ /* 0x004fe2000c101d16 */
[----:B------:R-:W-:Y:S03]  /*5e80*/  ISETP.GE.AND P1, PT, R125, c[0x0][0x1d4], PT ;  /* 0x000075007d007a0c */ /* 0x000fe60003f26270 */
[----:B------:R-:W2:Y:S10]  /*5e90*/  @!P4 LDS.128 R28, [R116+0x8000] ;  /* 0x00800000741cc984 */ /* 0x000eb40000000c00 */
[C---:B------:R-:W-:Y:S04]  /*5ea0*/  @!P1 LEA R32, P0, R113.reuse, R25, 0x1 ;  /* 0x0000001971209211 */ /* 0x040fe800078008ff */
[----:B------:R-:W-:Y:S02]  /*5eb0*/  @!P1 LEA.HI.X R33, R113, R3, R100, 0x1, P0 ;  /* 0x0000000371219211 */ /* 0x000fe400000f0c64 */
[----:B------:R-:W-:Y:S11]  /*5ec0*/  ISETP.GE.AND P0, PT, R124, c[0x0][0x1d4], PT ;  /* 0x000075007c007a0c */ /* 0x000ff60003f06270 */
[----:B------:R-:W-:Y:S02]  /*5ed0*/  @!UPT UIADD3 URZ, URZ, URZ, URZ ;  /* 0x0000003f3f3ff290 */ /* 0x000fe4000fffe03f */
[C---:B------:R-:W-:Y:S04]  /*5ee0*/  @!P0 LEA R2, P2, R112.reuse, R25, 0x1 ;  /* 0x0000001970028211 */ /* 0x040fe800078408ff */
[----:B------:R-:W-:Y:S01]  /*5ef0*/  @!P0 LEA.HI.X R3, R112, R3, R99, 0x1, P2 ;  /* 0x0000000370038211 */ /* 0x000fe200010f0c63 */
[----:B--2---:R-:W-:Y:S04]  /*5f00*/  @!P4 ST.E.128 [R36.64], R28 ;  /* 0x0000001c2400c985 */ /* 0x004fe8000c101d16 */
[----:B------:R-:W2:Y:S04]  /*5f10*/  @!P3 LDS.128 R24, [R115+0x8000] ;  /* 0x008000007318b984 */ /* 0x000ea80000000c00 */
[----:B--2---:R-:W-:Y:S04]  /*5f20*/  @!P3 ST.E.128 [R34.64], R24 ;  /* 0x000000182200b985 */ /* 0x004fe8000c101d16 */
[----:B------:R-:W2:Y:S04]  /*5f30*/  @!P1 LDS.128 R20, [R116+0xa000] ;  /* 0x00a0000074149984 */ /* 0x000ea80000000c00 */
[----:B--2---:R-:W-:Y:S04]  /*5f40*/  @!P1 ST.E.128 [R32.64], R20 ;  /* 0x0000001420009985 */ /* 0x004fe8000c101d16 */
[----:B------:R-:W2:Y:S04]  /*5f50*/  @!P0 LDS.128 R4, [R115+0xa000] ;  /* 0x00a0000073048984 */ /* 0x000ea80000000c00 */
[----:B--2---:R2:W-:Y:S02]  /*5f60*/  @!P0 ST.E.128 [R2.64], R4 ;  /* 0x0000000402008985 */ /* 0x0045e4000c101d16 */
.L_x_333:
[----:B--234-:R-:W-:Y:S05]  /*5f70*/  BSYNC B1 ;  /* 0x0000000000017941 */ /* 0x01cfea0003800000 */
.L_x_328:
[----:B------:R-:W-:Y:S01]  /*5f80*/  IMAD.U32 R3, RZ, RZ, UR16 ;  /* 0x00000010ff037e24 */ /* 0x000fe2000f8e00ff */
[----:B------:R-:W-:Y:S01]  /*5f90*/  IADD3 R0, R88, -UR4, RZ ;  /* 0x8000000458007c10 */ /* 0x000fe2000fffe0ff */
[----:B------:R-:W-:Y:S01]  /*5fa0*/  IMAD R80, R80, c[0x0][0x208], RZ ;  /* 0x0000820050507a24 */ /* 0x000fe200078e02ff */
[----:B------:R-:W-:Y:S01]  /*5fb0*/  ISETP.NE.AND P3, PT, R131, RZ, PT ;  /* 0x000000ff8300720c */ /* 0x000fe20003f65270 */
[----:B------:R-:W-:Y:S01]  /*5fc0*/  IMAD.WIDE.U32 R4, R81, c[0x0][0x208], RZ ;  /* 0x0000820051047a25 */ /* 0x000fe200078e00ff */
[----:B------:R-:W-:Y:S01]  /*5fd0*/  LEA R6, P0, R3, R144, 0x6 ;  /* 0x0000009003067211 */ /* 0x000fe200078030ff */
[----:B------:R-:W-:Y:S02]  /*5fe0*/  BSSY B0, `(.L_x_350) ;  /* 0x000004f000007945 */ /* 0x000fe40003800000 */
[----:B------:R-:W-:Y:S01]  /*5ff0*/  IMAD R80, R81, c[0x0][0x20c], R80 ;  /* 0x0000830051507a24 */ /* 0x000fe200078e0250 */
[----:B------:R-:W-:Y:S01]  /*6000*/  LEA.HI.X.SX32 R7, R3, R145, 0x6, P0 ;  /* 0x0000009103077211 */ /* 0x000fe200000f36ff */
[----:B------:R-:W-:Y:S01]  /*6010*/  IMAD R79, R79, c[0x0][0x218], RZ ;  /* 0x000086004f4f7a24 */ /* 0x000fe200078e02ff */
[----:B------:R-:W-:Y:S02]  /*6020*/  ISETP.GE.AND P0, PT, R0, 0x21, PT ;  /* 0x000000210000780c */ /* 0x000fe40003f06270 */
[----:B------:R-:W-:Y:S01]  /*6030*/  IADD3 R5, R5, R80, RZ ;  /* 0x0000005005057210 */ /* 0x000fe20007ffe0ff */
[C---:B------:R-:W-:Y:S04]  /*6040*/  IMAD R79, R110.reuse, c[0x0][0x21c], R79 ;  /* 0x000087006e4f7a24 */ /* 0x040fe800078e024f */
[----:B------:R-:W-:Y:S06]  /*6050*/  IMAD.WIDE.U32 R4, R110, c[0x0][0x218], R4 ;  /* 0x000086006e047a25 */ /* 0x000fec00078e0004 */
[----:B------:R-:W-:Y:S05]  /*6060*/  @P0 IADD3 R3, P1, R6, 0x20, RZ ;  /* 0x0000002006030810 */ /* 0x000fea0007f3e0ff */
[----:B------:R-:W-:Y:S01]  /*6070*/  @P0 IMAD.X R2, RZ, RZ, R7, P1 ;  /* 0x000000ffff020224 */ /* 0x000fe200008e0607 */
[----:B------:R-:W-:Y:S03]  /*6080*/  IADD3 R4, P1, R4, UR32, RZ ;  /* 0x0000002004047c10 */ /* 0x000fe6000ff3e0ff */
[----:B------:R-:W-:Y:S01]  /*6090*/  @P0 IMAD R2, R2, c[0x0][0x258], RZ ;  /* 0x0000960002020a24 */ /* 0x000fe200078e02ff */
[----:B------:R-:W-:Y:S01]  /*60a0*/  IADD3.X R79, R5, UR25, R79, P1, !PT ;  /* 0x00000019054f7c10 */ /* 0x000fe20008ffe44f */
[----:B------:R-:W-:Y:S01]  /*60b0*/  @P0 IMAD.MOV.U32 R5, RZ, RZ, R87 ;  /* 0x000000ffff050224 */ /* 0x000fe200078e0057 */
[----:B------:R-:W-:Y:S01]  /*60c0*/  ISETP.GE.AND P1, PT, R0, 0x1, PT ;  /* 0x000000010000780c */ /* 0x000fe20003f26270 */
[----:B------:R-:W-:Y:S11]  /*60d0*/  @P0 IMAD R2, R3, c[0x0][0x25c], R2 ;  /* 0x0000970003020a24 */ /* 0x000ff600078e0202 */
[----:B------:R-:W-:Y:S01]  /*60e0*/  @!UPT UIADD3 URZ, URZ, URZ, URZ ;  /* 0x0000003f3f3ff290 */ /* 0x000fe2000fffe03f */
[----:B-----5:R-:W-:Y:S01]  /*60f0*/  @P1 MOV R21, R87 ;  /* 0x0000005700151202 */ /* 0x020fe20000000f00 */
[----:B------:R-:W-:Y:S02]  /*6100*/  @P1 IMAD R0, R7, c[0x0][0x258], RZ ;  /* 0x0000960007001a24 */ /* 0x000fe400078e02ff */
[----:B------:R-:W-:Y:S02]  /*6110*/  @P1 IMAD.MOV.U32 R20, RZ, RZ, R140 ;  /* 0x000000ffff141224 */ /* 0x000fe400078e008c */
[C---:B------:R-:W-:Y:S02]  /*6120*/  @P1 IMAD R0, R6.reuse, c[0x0][0x25c], R0 ;  /* 0x0000970006001a24 */ /* 0x040fe400078e0200 */
[----:B------:R-:W-:Y:S04]  /*6130*/  @P1 IMAD.WIDE.U32 R20, R6, c[0x0][0x258], R20 ;  /* 0x0000960006141a25 */ /* 0x000fe800078e0014 */
[----:B------:R-:W-:Y:S01]  /*6140*/  @P1 IMAD.IADD R0, R21, 0x1, R0 ;  /* 0x0000000115001824 */ /* 0x000fe200078e0200 */
[C---:B------:R-:W-:Y:S04]  /*6150*/  @P1 LEA R6, P2, R20.reuse, c[0x0][0x250], 0x1 ;  /* 0x0000940014061a11 */ /* 0x040fe800078408ff */
[----:B------:R-:W-:Y:S02]  /*6160*/  @P1 LEA.HI.X R7, R20, c[0x0][0x254], R0, 0x1, P2 ;  /* 0x0000950014071a11 */ /* 0x000fe400010f0c00 */
[C---:B------:R-:W-:Y:S03]  /*6170*/  LEA R0, P2, R4.reuse, c[0x0][0x1f8], 0x1 ;  /* 0x00007e0004007a11 */ /* 0x040fe600078408ff */
[----:B------:R-:W-:Y:S01]  /*6180*/  @!PT LDS RZ, [RZ] ;  /* 0x00000000fffff984 */ /* 0x000fe20000000800 */
[----:B------:R-:W-:Y:S01]  /*6190*/  @!PT LDS RZ, [RZ] ;  /* 0x00000000fffff984 */ /* 0x000fe20000000800 */
[----:B------:R-:W-:Y:S01]  /*61a0*/  @!PT LDS RZ, [RZ] ;  /* 0x00000000fffff984 */ /* 0x000fe20000000800 */
[----:B------:R2:W-:Y:S01]  /*61b0*/  @P1 LDGSTS.E.BYPASS.LTC128B.128 [R122+0x100], [R6.64], !P3 ;  /* 0x00100000067a1fae */ /* 0x0005e2000d901d56 */
[----:B------:R-:W-:Y:S02]  /*61c0*/  LEA.HI.X R25, R4, c[0x0][0x1fc], R79, 0x1, P2 ;  /* 0x00007f0004197a11 */ /* 0x000fe400010f0c4f */
[----:B------:R-:W-:Y:S01]  /*61d0*/  @P0 MOV R4, R140 ;  /* 0x0000008c00040202 */ /* 0x000fe20000000f00 */
[----:B------:R2:W-:Y:S04]  /*61e0*/  @P1 LDGSTS.E.BYPASS.LTC128B.128 [R122+0x2100], [R6.64+0x80], !P6 ;  /* 0x02100080067a1fae */ /* 0x0005e8000f101d56 */
[----:B------:R2:W-:Y:S01]  /*61f0*/  @P1 LDGSTS.E.BYPASS.LTC128B.128 [R122+0x4100], [R6.64+0x100], !P5 ;  /* 0x04100100067a1fae */ /* 0x0005e2000e901d56 */
[----:B------:R-:W-:Y:S03]  /*6200*/  @P0 IMAD.WIDE.U32 R4, R3, c[0x0][0x258], R4 ;  /* 0x0000960003040a25 */ /* 0x000fe600078e0004 */
[----:B------:R2:W3:Y:S02]  /*6210*/  SHFL.IDX PT, R3, R0, RZ, 0x1c1f ;  /* 0x001c1fff00037589 */ /* 0x0004e400000e0000 */
[C---:B------:R-:W-:Y:S02]  /*6220*/  @P0 LEA R20, P2, R4.reuse, c[0x0][0x250], 0x1 ;  /* 0x0000940004140a11 */ /* 0x040fe400078408ff */
[----:B------:R-:W4:Y:S01]  /*6230*/  SHFL.IDX PT, R25, R25, RZ, 0x1c1f ;  /* 0x001c1fff19197589 */ /* 0x000f2200000e0000 */
[----:B------:R-:W-:Y:S04]  /*6240*/  @P0 IADD3 R2, R5, R2, RZ ;  /* 0x0000000205020210 */ /* 0x000fe80007ffe0ff */
[----:B------:R-:W-:Y:S05]  /*6250*/  @P0 LEA.HI.X R21, R4, c[0x0][0x254], R2, 0x1, P2 ;  /* 0x0000950004150a11 */ /* 0x000fea00010f0c02 */
[----:B------:R2:W-:Y:S04]  /*6260*/  @P0 LDGSTS.E.BYPASS.LTC128B.128 [R122+0x1100], [R20.64], !P3 ;  /* 0x01100000147a0fae */ /* 0x0005e8000d901d56 */
[----:B------:R2:W-:Y:S04]  /*6270*/  @P0 LDGSTS.E.BYPASS.LTC128B.128 [R122+0x3100], [R20.64+0x80], !P6 ;  /* 0x03100080147a0fae */ /* 0x0005e8000f101d56 */
[----:B------:R2:W-:Y:S01]  /*6280*/  @P0 LDGSTS.E.BYPASS.LTC128B.128 [R122+0x5100], [R20.64+0x100], !P5 ;  /* 0x05100100147a0fae */ /* 0x0005e2000e901d56 */
[----:B------:R-:W-:Y:S03]  /*6290*/  ISETP.LT.AND P0, PT, R127, UR35, PT ;  /* 0x000000237f007c0c */ /* 0x000fe6000bf01270 */
[----:B------:R-:W0:Y:S01]  /*62a0*/  LDGDEPBAR ;  /* 0x00000000000079af */ /* 0x000e220000000000 */
[----:B------:R-:W-:Y:S04]  /*62b0*/  DEPBAR.LE SB0, 0x0 ;  /* 0x000080000000791a */ /* 0x000fe80000000000 */
[----:B------:R-:W-:Y:S06]  /*62c0*/  BAR.SYNC.DEFER_BLOCKING 0x0 ;  /* 0x0000000000007b1d */ /* 0x000fec0000010000 */
[----:B------:R-:W-:-:S05]  /*62d0*/  @!P0 BRA `(.L_x_351) ;  /* 0x000001f000008947 */ /* 0x000fca0003800000 */
[----:B--234-:R-:W-:Y:S02]  /*62e0*/  ISETP.GE.AND P2, PT, R16, c[0x0][0x1d4], PT ;  /* 0x0000750010007a0c */ /* 0x01cfe40003f46270 */
[----:B------:R-:W-:Y:S02]  /*62f0*/  ISETP.GE.AND P1, PT, R12, c[0x0][0x1d4], PT ;  /* 0x000075000c007a0c */ /* 0x000fe40003f26270 */
[----:B------:R-:W-:Y:S02]  /*6300*/  ISETP.GE.AND P4, PT, R13, c[0x0][0x1d4], PT ;  /* 0x000075000d007a0c */ /* 0x000fe40003f86270 */
[----:B------:R-:W-:Y:S07]  /*6310*/  ISETP.GE.AND P3, PT, R126, c[0x0][0x1d4], PT ;  /* 0x000075007e007a0c */ /* 0x000fee0003f66270 */
[----:B------:R-:W2:Y:S01]  /*6320*/  @!P2 LDS.128 R20, [R116] ;  /* 0x000000007414a984 */ /* 0x000ea20000000c00 */
        /* <DEDUP_REMOVED lines=9> */
[----:B------:R-:W2:Y:S04]  /*63c0*/  @!P1 LDS.128 R4, [R115] ;  /* 0x0000000073049984 */ /* 0x000ea80000000c00 */
        /* <DEDUP_REMOVED lines=16> */
.L_x_351:
[----:B--234-:R-:W-:Y:S05]  /*64d0*/  BSYNC B0 ;  /* 0x0000000000007941 */ /* 0x01cfea0003800000 */
.L_x_350:
[----:B------:R-:W-:Y:S01]  /*64e0*/  ISETP.NE.AND P2, PT, R131, RZ, PT ;  /* 0x000000ff8300720c */ /* 0x000fe20003f45270 */
[----:B------:R-:W-:Y:S01]  /*64f0*/  UISETP.GT.AND UP0, UPT, UR16, UR8, UPT ;  /* 0x000000081000728c */ /* 0x000fe2000bf04270 */
[----:B------:R-:W-:Y:S01]  /*6500*/  IMAD.U32 R0, RZ, RZ, UR11 ;  /* 0x0000000bff007e24 */ /* 0x000fe2000f8e00ff */
[----:B------:R-:W-:Y:S04]  /*6510*/  UIADD3 UR16, UR16, -0x1, URZ ;  /* 0xffffffff10107890 */ /* 0x000fe8000fffe03f */
[----:B------:R-:W-:Y:S05]  /*6520*/  PLOP3.LUT P0, PT, PT, PT, UP0, 0x80, 0x0 ;  /* 0x000000000000781c */ /* 0x000fea0003f0f008 */
[----:B------:R-:W-:Y:S02]  /*6530*/  @UP0 USHF.R.S32.HI UR7, URZ, 0x1f, UR16 ;  /* 0x0000001f3f070899 */ /* 0x000fe40008011410 */
[----:B------:R-:W-:Y:S04]  /*6540*/  @UP0 UIMAD UR4, UR9, UR16, URZ ;  /* 0x00000010090402a4 */ /* 0x000fe8000f8e023f */
[----:B------:R-:W-:Y:S02]  /*6550*/  @UP0 UIMAD UR4, UR7, UR10, UR4 ;  /* 0x0000000a070402a4 */ /* 0x000fe4000f8e0204 */
[----:B------:R-:W-:Y:S02]  /*6560*/  @P0 IMAD.MOV.U32 R2, RZ, RZ, R142 ;  /* 0x000000ffff020224 */ /* 0x000fe400078e008e */
[----:B------:R-:W-:Y:S01]  /*6570*/  @P0 IMAD.MOV.U32 R3, RZ, RZ, R147 ;  /* 0x000000ffff030224 */ /* 0x000fe200078e0093 */
[----:B------:R-:W-:Y:S11]  /*6580*/  PLOP3.LUT P0, PT, PT, PT, UP0, 0x80, 0x0 ;  /* 0x000000000000781c */ /* 0x000ff60003f0f008 */
[----:B------:R-:W-:Y:S02]  /*6590*/  @!UPT UIADD3 URZ, URZ, URZ, URZ ;  /* 0x0000003f3f3ff290 */ /* 0x000fe4000fffe03f */
[----:B------:R-:W-:Y:S01]  /*65a0*/  @P0 IMAD.WIDE.U32 R2, R77, UR16, R2 ;  /* 0x000000104d020c25 */ /* 0x000fe2000f8e0002 */
[----:B------:R-:W-:Y:S11]  /*65b0*/  PLOP3.LUT P0, PT, PT, PT, UP0, 0x80, 0x0 ;  /* 0x000000000000781c */ /* 0x000ff60003f0f008 */
[----:B------:R-:W-:Y:S02]  /*65c0*/  @!UPT UIADD3 URZ, URZ, URZ, URZ ;  /* 0x0000003f3f3ff290 */ /* 0x000fe4000fffe03f */
[----:B------:R-:W-:Y:S01]  /*65d0*/  @P0 IADD3 R5, R3, UR4, RZ ;  /* 0x0000000403050c10 */ /* 0x000fe2000fffe0ff */
[----:B------:R-:W-:Y:S01]  /*65e0*/  IMAD.U32 R3, RZ, RZ, UR12 ;  /* 0x0000000cff037e24 */ /* 0x000fe2000f8e00ff */
[----:B------:R-:W-:Y:S11]  /*65f0*/  PLOP3.LUT P0, PT, PT, PT, UP0, 0x80, 0x0 ;  /* 0x000000000000781c */ /* 0x000ff60003f0f008 */
[----:B------:R-:W-:Y:S02]  /*6600*/  @!UPT UIADD3 URZ, URZ, URZ, URZ ;  /* 0x0000003f3f3ff290 */ /* 0x000fe4000fffe03f */
[C---:B------:R-:W-:Y:S02]  /*6610*/  @P0 LEA R4, P1, R2.reuse, c[0x0][0x220], 0x1 ;  /* 0x0000880002040a11 */ /* 0x040fe400078208ff */
[----:B------:R-:W-:Y:S11]  /*6620*/  PLOP3.LUT P0, PT, PT, PT, UP0, 0x80, 0x0 ;  /* 0x000000000000781c */ /* 0x000ff60003f0f008 */
[----:B------:R-:W-:Y:S02]  /*6630*/  @!UPT UIADD3 URZ, URZ, URZ, URZ ;  /* 0x0000003f3f3ff290 */ /* 0x000fe4000fffe03f */
[----:B------:R-:W-:Y:S02]  /*6640*/  @P0 LEA.HI.X R5, R2, c[0x0][0x224], R5, 0x1, P1 ;  /* 0x0000890002050a11 */ /* 0x000fe400008f0c05 */
[----:B------:R-:W-:Y:S11]  /*6650*/  PLOP3.LUT P0, PT, PT, PT, UP0, 0x80, 0x0 ;  /* 0x000000000000781c */ /* 0x000ff60003f0f008 */
[----:B------:R-:W-:Y:S02]  /*6660*/  @!UPT UIADD3 URZ, URZ, URZ, URZ ;  /* 0x0000003f3f3ff290 */ /* 0x000fe4000fffe03f */
[C---:B------:R-:W-:Y:S02]  /*6670*/  @P0 LEA R2, P1, R3.reuse, R4, 0x1 ;  /* 0x0000000403020211 */ /* 0x040fe400078208ff */
[----:B------:R-:W-:Y:S11]  /*6680*/  PLOP3.LUT P0, PT, PT, PT, UP0, 0x80, 0x0 ;  /* 0x000000000000781c */ /* 0x000ff60003f0f008 */
[----:B------:R-:W-:Y:S02]  /*6690*/  @!UPT UIADD3 URZ, URZ, URZ, URZ ;  /* 0x0000003f3f3ff290 */ /* 0x000fe4000fffe03f */
[----:B------:R-:W-:Y:S02]  /*66a0*/  @P0 LEA.HI.X R3, R3, R5, R0, 0x1, P1 ;  /* 0x0000000503030211 */ /* 0x000fe400008f0c00 */
[----:B------:R-:W-:Y:S02]  /*66b0*/  PLOP3.LUT P0, PT, PT, PT, UP0, 0x80, 0x0 ;  /* 0x000000000000781c */ /* 0x000fe40003f0f008 */
[----:B------:R-:W-:Y:S02]  /*66c0*/  PLOP3.LUT P0, PT, PT, PT, UP0, 0x80, 0x0 ;  /* 0x000000000000781c */ /* 0x000fe40003f0f008 */
[----:B------:R-:W-:Y:S11]  /*66d0*/  PLOP3.LUT P0, PT, PT, PT, UP0, 0x80, 0x0 ;  /* 0x000000000000781c */ /* 0x000ff60003f0f008 */
[----:B------:R-:W-:Y:S02]  /*66e0*/  @!UPT UIADD3 URZ, URZ, URZ, URZ ;  /* 0x0000003f3f3ff290 */ /* 0x000fe4000fffe03f */
[----:B------:R-:W-:Y:S01]  /*66f0*/  @!PT LDS RZ, [RZ] ;  /* 0x00000000fffff984 */ /* 0x000fe20000000800 */
[----:B------:R-:W-:Y:S01]  /*6700*/  @!PT LDS RZ, [RZ] ;  /* 0x00000000fffff984 */ /* 0x000fe20000000800 */
[----:B------:R-:W-:Y:S01]  /*6710*/  @!PT LDS RZ, [RZ] ;  /* 0x00000000fffff984 */ /* 0x000fe20000000800 */
[----:B------:R2:W-:Y:S01]  /*6720*/  @P0 LDGSTS.E.BYPASS.LTC128B.128 [R122+0x6100], [R4.64], !P2 ;  /* 0x06100000047a0fae */ /* 0x0005e2000d101d56 */
[----:B------:R-:W-:Y:S11]  /*6730*/  PLOP3.LUT P0, PT, PT, PT, UP0, 0x80, 0x0 ;  /* 0x000000000000781c */ /* 0x000ff60003f0f008 */
[----:B------:R-:W-:Y:S02]  /*6740*/  @!UPT UIADD3 URZ, URZ, URZ, URZ ;  /* 0x0000003f3f3ff290 */ /* 0x000fe4000fffe03f */
[----:B------:R2:W-:Y:S01]  /*6750*/  @P0 LDGSTS.E.BYPASS.LTC128B.128 [R122+0x8100], [R4.64+0x80], !P6 ;  /* 0x08100080047a0fae */ /* 0x0005e2000f101d56 */
[----:B------:R-:W-:Y:S11]  /*6760*/  PLOP3.LUT P0, PT, PT, PT, UP0, 0x80, 0x0 ;  /* 0x000000000000781c */ /* 0x000ff60003f0f008 */
[----:B------:R-:W-:Y:S02]  /*6770*/  @!UPT UIADD3 URZ, URZ, URZ, URZ ;  /* 0x0000003f3f3ff290 */ /* 0x000fe4000fffe03f */
[----:B------:R2:W-:Y:S01]  /*6780*/  @P0 LDGSTS.E.BYPASS.LTC128B.128 [R122+0xa100], [R4.64+0x100], !P5 ;  /* 0x0a100100047a0fae */ /* 0x0005e2000e901d56 */
[----:B------:R-:W-:Y:S11]  /*6790*/  PLOP3.LUT P0, PT, PT, PT, UP0, 0x80, 0x0 ;  /* 0x000000000000781c */ /* 0x000ff60003f0f008 */
[----:B------:R-:W-:Y:S02]  /*67a0*/  @!UPT UIADD3 URZ, URZ, URZ, URZ ;  /* 0x0000003f3f3ff290 */ /* 0x000fe4000fffe03f */
[----:B------:R2:W-:Y:S01]  /*67b0*/  @P0 LDGSTS.E.BYPASS.LTC128B.128 [R122+0x7100], [R2.64], !P2 ;  /* 0x07100000027a0fae */ /* 0x0005e2000d101d56 */
[----:B------:R-:W-:Y:S11]  /*67c0*/  PLOP3.LUT P0, PT, PT, PT, UP0, 0x80, 0x0 ;  /* 0x000000000000781c */ /* 0x000ff60003f0f008 */
[----:B------:R-:W-:Y:S02]  /*67d0*/  @!UPT UIADD3 URZ, URZ, URZ, URZ ;  /* 0x0000003f3f3ff290 */ /* 0x000fe4000fffe03f */
[----:B------:R2:W-:Y:S01]  /*67e0*/  @P0 LDGSTS.E.BYPASS.LTC128B.128 [R122+0x9100], [R2.64+0x80], !P6 ;  /* 0x09100080027a0fae */ /* 0x0005e2000f101d56 */
[----:B------:R-:W-:Y:S11]  /*67f0*/  PLOP3.LUT P0, PT, PT, PT, UP0, 0x80, 0x0 ;  /* 0x000000000000781c */ /* 0x000ff60003f0f008 */
[----:B------:R-:W-:Y:S02]  /*6800*/  @!UPT UIADD3 URZ, URZ, URZ, URZ ;  /* 0x0000003f3f3ff290 */ /* 0x000fe4000fffe03f */
[----:B------:R2:W-:Y:S01]  /*6810*/  @P0 LDGSTS.E.BYPASS.LTC128B.128 [R122+0xb100], [R2.64+0x100], !P5 ;  /* 0x0b100100027a0fae */ /* 0x0005e2000e901d56 */
[----:B------:R-:W-:Y:S03]  /*6820*/  PLOP3.LUT P0, PT, PT, PT, UP0, 0x80, 0x0 ;  /* 0x000000000000781c */ /* 0x000fe60003f0f008 */
[----:B------:R-:W0:Y:S10]  /*6830*/  LDGDEPBAR ;  /* 0x00000000000079af */ /* 0x000e340000000000 */
[----:B------:R-:W-:-:S05]  /*6840*/  @P0 BRA `(.L_x_352) ;  /* 0xffffb91000000947 */ /* 0x000fca000383ffff */
[----:B------:R-:W-:Y:S06]  /*6850*/  BAR.SYNC.DEFER_BLOCKING 0x0 ;  /* 0x0000000000007b1d */ /* 0x000fec0000010000 */
.L_x_327:
[----:B------:R-:W-:Y:S01]  /*6860*/  UIADD3 UR6, UR17, 0x7f, URZ ;  /* 0x0000007f11067890 */ /* 0x000fe2000fffe03f */
[----:B------:R-:W-:Y:S01]  /*6870*/  PLOP3.LUT P0, PT, PT, PT, UP2, 0x40, 0x0 ;  /* 0x000000000000781c */ /* 0x000fe20003f0e828 */
[----:B------:R-:W-:-:S02]  /*6880*/  ULDC.64 UR4, c[0x0][0x2c8] ;  /* 0x0000b20000047ab9 */ /* 0x000fc40000000a00 */
[----:B------:R-:W-:-:S04]  /*6890*/  UIMAD.WIDE.U32 UR8, UR6, UR4, URZ ;  /* 0x00000004060872a5 */ /* 0x000fc8000f8e003f */
[----:B------:R-:W-:-:S06]  /*68a0*/  @UP3 USHF.R.U32.HI UR6, URZ, UR5, UR9 ;  /* 0x000000053f063299 */ /* 0x000fcc0008011609 */
[----:B--2---:R-:W-:-:S04]  /*68b0*/  IADD3 R3, R91, UR6, RZ ;  /* 0x000000065b037c10 */ /* 0x004fc8000fffe0ff */
[----:B------:R-:W-:Y:S01]  /*68c0*/  IADD3 R4, R3, c[0x0][0x328], RZ ;  /* 0x0000ca0003047a10 */ /* 0x000fe20007ffe0ff */
[----:B------:R-:W-:Y:S05]  /*68d0*/  @P0 BRA `(.L_x_353) ;  /* 0x000000f000000947 */ /* 0x000fea0003800000 */
[C---:B------:R-:W-:Y:S01]  /*68e0*/  ISETP.GT.AND P0, PT, R3.reuse, RZ, PT ;  /* 0x000000ff0300720c */ /* 0x040fe20003f04270 */
[----:B------:R-:W-:Y:S01]  /*68f0*/  IMAD.MOV.U32 R0, RZ, RZ, c[0x0][0x32c] ;  /* 0x0000cb00ff007624 */ /* 0x000fe200078e00ff */
[----:B------:R-:W-:-:S11]  /*6900*/  IADD3 R5, R3, -0x1, RZ ;  /* 0xffffffff03057810 */ /* 0x000fd60007ffe0ff */
[----:B------:R-:W-:Y:S05]  /*6910*/  @P0 BRA `(.L_x_354) ;  /* 0x0000006000000947 */ /* 0x000fea0003800000 */
[----:B------:R-:W-:Y:S01]  /*6920*/  ISETP.NE.AND P0, PT, R0, 0x1, PT ;  /* 0x000000010000780c */ /* 0x000fe20003f05270 */
[----:B------:R-:W-:-:S12]  /*6930*/  IMAD.MOV R3, RZ, RZ, -R3 ;  /* 0x000000ffff037224 */ /* 0x000fd800078e0a03 */
[----:B------:R-:W-:-:S05]  /*6940*/  @P0 IMAD.HI.U32 R2, R3, c[0x0][0x330], RZ ;  /* 0x0000cc0003020a27 */ /* 0x000fca00078e00ff */
[----:B------:R-:W-:-:S04]  /*6950*/  @P0 SHF.R.U32.HI R3, RZ, c[0x0][0x334], R2 ;  /* 0x0000cd00ff030a19 */ /* 0x000fc80000011602 */
[----:B------:R-:W-:Y:S01]  /*6960*/  LOP3.LUT R5, RZ, R3, RZ, 0x33, !PT ;  /* 0x00000003ff057212 */ /* 0x000fe200078e33ff */
[----:B------:R-:W-:Y:S05]  /*6970*/  BRA `(.L_x_355) ;  /* 0x0000003000007947 */ /* 0x000fea0003800000 */
.L_x_354:
[----:B------:R-:W-:-:S13]  /*6980*/  ISETP.NE.AND P0, PT, R0, 0x1, PT ;  /* 0x000000010000780c */ /* 0x000fda0003f05270 */
[----:B------:R-:W-:-:S05]  /*6990*/  @P0 IMAD.HI.U32 R2, R5, c[0x0][0x330], RZ ;  /* 0x0000cc0005020a27 */ /* 0x000fca00078e00ff */
[----:B------:R-:W-:-:S05]  /*69a0*/  @P0 SHF.R.U32.HI R5, RZ, c[0x0][0x334], R2 ;  /* 0x0000cd00ff050a19 */ /* 0x000fca0000011602 */
.L_x_355:
[----:B------:R-:W-:-:S05]  /*69b0*/  IMAD R5, R5, R0, c[0x0][0x32c] ;  /* 0x0000cb0005057624 */ /* 0x000fca00078e0200 */
[----:B------:R-:W-:-:S03]  /*69c0*/  IMNMX R4, R4, R5, PT ;  /* 0x0000000504047217 */ /* 0x000fc60003800200 */
.L_x_353:
[----:B------:R-:W-:Y:S01]  /*69d0*/  ULDC.64 UR4, c[0x0][0x2c8] ;  /* 0x0000b20000047ab9 */ /* 0x000fe20000000a00 */
[----:B------:R-:W-:Y:S01]  /*69e0*/  IADD3 R3, R4, 0x3f, RZ ;  /* 0x0000003f04037810 */ /* 0x000fe20007ffe0ff */
[----:B------:R-:W-:Y:S01]  /*69f0*/  UIMAD.WIDE.U32 UR6, UR17, UR4, URZ ;  /* 0x00000004110672a5 */ /* 0x000fe2000f8e003f */
[----:B------:R-:W-:Y:S02]  /*6a00*/  PLOP3.LUT P0, PT, PT, PT, UP2, 0x40, 0x0 ;  /* 0x000000000000781c */ /* 0x000fe40003f0e828 */
[----:B------:R-:W-:Y:S01]  /*6a10*/  SHF.R.S32.HI R0, RZ, 0x1f, R3 ;  /* 0x0000001fff007819 */ /* 0x000fe20000011403 */
[----:B------:R-:W-:Y:S02]  /*6a20*/  UMOV UR4, UR17 ;  /* 0x0000001100047c82 */ /* 0x000fe40008000000 */
[----:B------:R-:W-:Y:S01]  /*6a30*/  @UP3 USHF.R.U32.HI UR4, URZ, UR5, UR7 ;  /* 0x000000053f043299 */ /* 0x000fe20008011607 */
[----:B------:R-:W-:-:S04]  /*6a40*/  LEA.HI R0, R0, R3, RZ, 0x6 ;  /* 0x0000000300007211 */ /* 0x000fc800078f30ff */
[----:B------:R-:W-:Y:S02]  /*6a50*/  SHF.R.S32.HI R10, RZ, 0x6, R0 ;  /* 0x00000006ff0a7819 */ /* 0x000fe40000011400 */
[----:B------:R-:W-:Y:S02]  /*6a60*/  IADD3 R2, R90, UR4, RZ ;  /* 0x000000045a027c10 */ /* 0x000fe4000fffe0ff */
[----:B------:R-:W-:Y:S02]  /*6a70*/  IMNMX R10, R10, R89, PT ;  /* 0x000000590a0a7217 */ /* 0x000fe40003800200 */
[----:B------:R-:W-:Y:S01]  /*6a80*/  IADD3 R203, R2, -c[0x0][0x324], RZ ;  /* 0x8000c90002cb7a10 */ /* 0x000fe20007ffe0ff */
[----:B------:R-:W-:Y:S05]  /*6a90*/  @P0 BRA `(.L_x_356) ;  /* 0x000000f000000947 */ /* 0x000fea0003800000 */
        /* <DEDUP_REMOVED lines=9> */
.L_x_357:
[----:B------:R-:W-:-:S04]  /*6b30*/  MOV R0, c[0x0][0x32c] ;  /* 0x0000cb0000007a02 */ /* 0x000fc80000000f00 */
[----:B------:R-:W-:-:S13]  /*6b40*/  ISETP.NE.AND P0, PT, R0, 0x1, PT ;  /* 0x000000010000780c */ /* 0x000fda0003f05270 */
[----:B------:R-:W-:-:S05]  /*6b50*/  @P0 IMAD.HI.U32 R0, R2, c[0x0][0x330], RZ ;  /* 0x0000cc0002000a27 */ /* 0x000fca00078e00ff */
[----:B------:R-:W-:-:S05]  /*6b60*/  @P0 SHF.R.U32.HI R2, RZ, c[0x0][0x334], R0 ;  /* 0x0000cd00ff020a19 */ /* 0x000fca0000011600 */
.L_x_358:
[----:B------:R-:W-:-:S05]  /*6b70*/  IMAD R2, R2, c[0x0][0x32c], RZ ;  /* 0x0000cb0002027a24 */ /* 0x000fca00078e02ff */
[----:B------:R-:W-:-:S04]  /*6b80*/  IMNMX R203, R203, R2, !PT ;  /* 0x00000002cbcb7217 */ /* 0x000fc80007800200 */
.L_x_356:
[----:B------:R-:W-:Y:S01]  /*6b90*/  SHF.R.S32.HI R0, RZ, 0x1f, R203 ;  /* 0x0000001fff007819 */ /* 0x000fe200000114cb */
[----:B------:R-:W-:Y:S01]  /*6ba0*/  IMAD.MOV.U32 R3, RZ, RZ, RZ ;  /* 0x000000ffff037224 */ /* 0x000fe200078e00ff */
[----:B------:R-:W-:Y:S01]  /*6bb0*/  PLOP3.LUT P2, PT, PT, PT, PT, 0x80, 0x0 ;  /* 0x000000000000781c */ /* 0x000fe20003f4f070 */
[----:B------:R-:W-:Y:S01]  /*6bc0*/  IMAD.MOV.U32 R98, RZ, RZ, RZ ;  /* 0x000000ffff627224 */ /* 0x000fe200078e00ff */
[----:B------:R-:W-:Y:S01]  /*6bd0*/  LEA.HI R203, R0, R203, RZ, 0x6 ;  /* 0x000000cb00cb7211 */ /* 0x000fe200078f30ff */
[----:B------:R-:W-:Y:S01]  /*6be0*/  CS2R R96, SRZ ;  /* 0x0000000000607805 */ /* 0x000fe2000001ff00 */
[----:B------:R-:W-:Y:S01]  /*6bf0*/  CS2R R94, SRZ ;  /* 0x00000000005e7805 */ /* 0x000fe2000001ff00 */
[----:B------:R-:W-:Y:S01]  /*6c00*/  CS2R R92, SRZ ;  /* 0x00000000005c7805 */ /* 0x000fe2000001ff00 */
[----:B------:R-:W-:Y:S01]  /*6c10*/  SHF.R.S32.HI R203, RZ, 0x6, R203 ;  /* 0x00000006ffcb7819 */ /* 0x000fe200000114cb */
[----:B------:R-:W-:Y:S01]  /*6c20*/  CS2R R90, SRZ ;  /* 0x00000000005a7805 */ /* 0x000fe2000001ff00 */
[----:B------:R-:W-:Y:S01]  /*6c30*/  CS2R R88, SRZ ;  /* 0x0000000000587805 */ /* 0x000fe2000001ff00 */
[----:B------:R-:W-:Y:S01]  /*6c40*/  CS2R R86, SRZ ;  /* 0x0000000000567805 */ /* 0x000fe2000001ff00 */
[----:B------:R-:W-:Y:S01]  /*6c50*/  IMNMX R203, RZ, R203, !PT ;  /* 0x000000cbffcb7217 */ /* 0x000fe20007800200 */
[----:B------:R-:W-:Y:S01]  /*6c60*/  CS2R R84, SRZ ;  /* 0x0000000000547805 */ /* 0x000fe2000001ff00 */
[----:B------:R-:W-:Y:S01]  /*6c70*/  CS2R R82, SRZ ;  /* 0x0000000000527805 */ /* 0x000fe2000001ff00 */
[----:B------:R-:W-:Y:S01]  /*6c80*/  CS2R R80, SRZ ;  /* 0x0000000000507805 */ /* 0x000fe2000001ff00 */
[----:B------:R-:W-:Y:S01]  /*6c90*/  ISETP.GT.AND P0, PT, R10, R203, PT ;  /* 0x000000cb0a00720c */ /* 0x000fe20003f04270 */
        /* <DEDUP_REMOVED lines=43> */
[----:B------:R-:W-:Y:S02]  /*6f50*/  UISETP.NE.U32.AND UP1, UPT, URZ, UR4, UPT ;  /* 0x000000043f00728c */ /* 0x000fe4000bf25070 */
        /* <DEDUP_REMOVED lines=8> */
[----:B-1----:R-:W-:Y:S02]  /*6fe0*/  USHF.R.S32.HI UR6, URZ, 0x1f, UR18 ;  /* 0x0000001f3f067899 */ /* 0x002fe40008011412 */
        /* <DEDUP_REMOVED lines=9> */
[----:B------:R-:W-:Y:S01]  /*7080*/  BSSY B0, `(.L_x_360) ;  /* 0x000005b000007945 */ /* 0x000fe20003800000 */
[----:B------:R-:W-:Y:S01]  /*7090*/  ULDC.64 UR6, c[0x0][0x348] ;  /* 0x0000d20000067ab9 */ /* 0x000fe20000000a00 */
[----:B------:R-:W-:Y:S01]  /*70a0*/  IMAD.IADD R46, R71, 0x1, -R46 ;  /* 0x00000001472e7824 */ /* 0x000fe200078e0a2e */
[----:B------:R-:W-:Y:S01]  /*70b0*/  UISETP.NE.U32.AND UP0, UPT, URZ, UR6, UPT ;  /* 0x000000063f00728c */ /* 0x000fe2000bf05070 */
[----:B------:R-:W-:Y:S01]  /*70c0*/  PLOP3.LUT P0, PT, PT, PT, UP3, 0x80, 0x0 ;  /* 0x000000000000781c */ /* 0x000fe20003f0f038 */
[----:B------:R-:W-:Y:S01]  /*70d0*/  ULDC.64 UR4, c[0x0][0x1b8] ;  /* 0x00006e0000047ab9 */ /* 0x000fe20000000a00 */
[----:B------:R-:W-:Y:S01]  /*70e0*/  IMAD R207, R46, 0x20, R53 ;  /* 0x000000202ecf7824 */ /* 0x000fe200078e0235 */
[----:B------:R-:W-:Y:S01]  /*70f0*/  UISETP.NE.AND.EX UP0, UPT, URZ, UR7, UPT, UP0 ;  /* 0x000000073f00728c */ /* 0x000fe2000bf05300 */
[----:B------:R-:W-:Y:S01]  /*7100*/  LEA.HI R56, R68, R71, RZ, 0x4 ;  /* 0x0000004744387211 */ /* 0x000fe200078f20ff */
[----:B------:R-:W-:Y:S01]  /*7110*/  USHF.R.S32.HI UR7, URZ, 0x1f, UR20 ;  /* 0x0000001f3f077899 */ /* 0x000fe20008011414 */
[----:B------:R-:W-:Y:S01]  /*7120*/  IMAD.SHL.U32 R214, R46, 0x8, RZ ;  /* 0x000000082ed67824 */ /* 0x000fe200078e00ff */
[----:B------:R-:W-:Y:S01]  /*7130*/  UIADD3 UR9, UR9, UR18, URZ ;  /* 0x0000001209097290 */ /* 0x000fe2000fffe03f */
[----:B------:R-:W-:Y:S01]  /*7140*/  IADD3 R0, R207, UR17, RZ ;  /* 0x00000011cf007c10 */ /* 0x000fe2000fffe0ff */
[----:B------:R-:W-:-:S02]  /*7150*/  UIMAD UR6, UR13, UR4, URZ ;  /* 0x000000040d0672a4 */ /* 0x000fc4000f8e023f */
[----:B------:R-:W-:Y:S01]  /*7160*/  USEL UR7, UR7, URZ, !UP0 ;  /* 0x0000003f07077287 */ /* 0x000fe2000c000000 */
[----:B------:R-:W-:Y:S01]  /*7170*/  IADD3 R45, R214, 0x80, RZ ;  /* 0x00000080d62d7810 */ /* 0x000fe20007ffe0ff */
[----:B------:R-:W-:Y:S01]  /*7180*/  UIMAD UR6, UR14, UR5, UR6 ;  /* 0x000000050e0672a4 */ /* 0x000fe2000f8e0206 */
[----:B-1----:R-:W-:Y:S01]  /*7190*/  @P1 IMAD.HI.U32 R3, R0, c[0x0][0x2c8], RZ ;  /* 0x0000b20000031a27 */ /* 0x002fe200078e00ff */
[----:B------:R-:W-:Y:S01]  /*71a0*/  UIMAD.WIDE.U32 UR10, UR14, UR4, UR8 ;  /* 0x000000040e0a72a5 */ /* 0x000fe2000f8e0008 */
[C---:B------:R-:W-:Y:S01]  /*71b0*/  IADD3 R206, R214.reuse, 0x40, RZ ;  /* 0x00000040d6ce7810 */ /* 0x040fe20007ffe0ff */
[----:B------:R-:W-:Y:S01]  /*71c0*/  USEL UR8, UR20, URZ, !UP0 ;  /* 0x0000003f14087287 */ /* 0x000fe2000c000000 */
[--C-:B------:R-:W-:Y:S01]  /*71d0*/  IMAD.MOV.U32 R5, RZ, RZ, R0.reuse ;  /* 0x000000ffff057224 */ /* 0x100fe200078e0000 */
[----:B------:R-:W-:Y:S01]  /*71e0*/  ULDC.64 UR4, c[0x0][0x1c0] ;  /* 0x0000700000047ab9 */ /* 0x000fe20000000a00 */
[----:B------:R-:W-:Y:S01]  /*71f0*/  @P0 SHF.R.U32.HI R5, RZ, c[0x0][0x2cc], R3 ;  /* 0x0000b300ff050a19 */ /* 0x000fe20000011603 */
[----:B------:R-:W-:Y:S01]  /*7200*/  UIMAD UR7, UR7, UR4, URZ ;  /* 0x00000004070772a4 */ /* 0x000fe2000f8e023f */
[----:B------:R-:W-:Y:S01]  /*7210*/  ISETP.GE.AND P5, PT, R214, c[0x0][0x198], PT ;  /* 0x00006600d6007a0c */ /* 0x000fe20003fa6270 */
[----:B------:R-:W-:Y:S01]  /*7220*/  UIADD3 UR11, UR11, UR6, URZ ;  /* 0x000000060b0b7290 */ /* 0x000fe2000fffe03f */
[--C-:B------:R-:W-:Y:S01]  /*7230*/  SHF.R.S32.HI R4, RZ, 0x1f, R5.reuse ;  /* 0x0000001fff047819 */ /* 0x100fe20000011405 */
[----:B------:R-:W-:Y:S01]  /*7240*/  UIMAD UR5, UR8, UR5, UR7 ;  /* 0x00000005080572a4 */ /* 0x000fe2000f8e0207 */
[----:B------:R-:W-:Y:S01]  /*7250*/  IMAD.MOV R3, RZ, RZ, -R5 ;  /* 0x000000ffff037224 */ /* 0x000fe200078e0a05 */
[----:B------:R-:W-:Y:S01]  /*7260*/  UIMAD.WIDE.U32 UR8, UR8, UR4, UR10 ;  /* 0x00000004080872a5 */ /* 0x000fe2000f8e000a */
[----:B------:R-:W-:Y:S01]  /*7270*/  ISETP.GE.AND P4, PT, R45, c[0x0][0x198], PT ;  /* 0x000066002d007a0c */ /* 0x000fe20003f86270 */
[----:B------:R-:W-:Y:S01]  /*7280*/  IMAD R4, R4, c[0x0][0x1b0], RZ ;  /* 0x00006c0004047a24 */ /* 0x000fe200078e02ff */
[----:B------:R-:W-:Y:S01]  /*7290*/  ISETP.GE.AND P3, PT, R206, c[0x0][0x198], PT ;  /* 0x00006600ce007a0c */ /* 0x000fe20003f66270 */
[----:B------:R-:W-:Y:S01]  /*72a0*/  UIADD3 UR5, UR9, UR5, URZ ;  /* 0x0000000509057290 */ /* 0x000fe2000fffe03f */
[----:B------:R-:W-:-:S02]  /*72b0*/  IMAD R3, R3, c[0x0][0x2c4], R0 ;  /* 0x0000b10003037a24 */ /* 0x000fc400078e0200 */
[----:B------:R-:W-:Y:S02]  /*72c0*/  IMAD.U32 R7, RZ, RZ, UR9 ;  /* 0x00000009ff077e24 */ /* 0x000fe4000f8e00ff */
[----:B------:R-:W-:Y:S01]  /*72d0*/  IMAD.U32 R6, RZ, RZ, UR8 ;  /* 0x00000008ff067e24 */ /* 0x000fe2000f8e00ff */
[----:B------:R-:W-:Y:S01]  /*72e0*/  SHF.R.S32.HI R0, RZ, 0x1f, R3 ;  /* 0x0000001fff007819 */ /* 0x000fe20000011403 */
[----:B------:R-:W-:Y:S02]  /*72f0*/  IMAD.U32 R7, RZ, RZ, UR5 ;  /* 0x00000005ff077e24 */ /* 0x000fe4000f8e00ff */
[C---:B------:R-:W-:Y:S02]  /*7300*/  IMAD R4, R5.reuse, c[0x0][0x1b4], R4 ;  /* 0x00006d0005047a24 */ /* 0x040fe400078e0204 */
[----:B------:R-:W-:-:S04]  /*7310*/  IMAD.WIDE.U32 R6, R5, c[0x0][0x1b0], R6 ;  /* 0x00006c0005067a25 */ /* 0x000fc800078e0006 */
[----:B------:R-:W-:Y:S02]  /*7320*/  IMAD R0, R0, c[0x0][0x1a8], RZ ;  /* 0x00006a0000007a24 */ /* 0x000fe400078e02ff */
[----:B------:R-:W-:Y:S02]  /*7330*/  IMAD.IADD R5, R7, 0x1, R4 ;  /* 0x0000000107057824 */ /* 0x000fe400078e0204 */
[----:B------:R-:W-:Y:S02]  /*7340*/  IMAD.MOV.U32 R4, RZ, RZ, R6 ;  /* 0x000000ffff047224 */ /* 0x000fe400078e0006 */
[C---:B------:R-:W-:Y:S01]  /*7350*/  IMAD R7, R3.reuse, c[0x0][0x1ac], R0 ;  /* 0x00006b0003077a24 */ /* 0x040fe200078e0200 */
[----:B------:R-:W-:Y:S01]  /*7360*/  LOP3.LUT R0, R56, 0xfffffff0, RZ, 0xc0, !PT ;  /* 0xfffffff038007812 */ /* 0x000fe200078ec0ff */
[----:B------:R-:W-:-:S04]  /*7370*/  IMAD.WIDE.U32 R4, R3, c[0x0][0x1a8], R4 ;  /* 0x00006a0003047a25 */ /* 0x000fc800078e0004 */
[----:B------:R-:W-:Y:S01]  /*7380*/  IMAD.IADD R5, R5, 0x1, R7 ;  /* 0x0000000105057824 */ /* 0x000fe200078e0207 */
[C---:B------:R-:W-:Y:S01]  /*7390*/  LEA R11, P0, R4.reuse, c[0x0][0x160], 0x1 ;  /* 0x00005800040b7a11 */ /* 0x040fe200078008ff */
[----:B------:R-:W-:Y:S02]  /*73a0*/  IMAD.IADD R3, R71, 0x1, -R0 ;  /* 0x0000000147037824 */ /* 0x000fe400078e0a00 */
[----:B------:R-:W-:Y:S01]  /*73b0*/  IMAD.SHL.U32 R7, R53, 0x40, RZ ;  /* 0x0000004035077824 */ /* 0x000fe200078e00ff */
[----:B------:R-:W-:Y:S01]  /*73c0*/  LEA.HI.X R5, R4, c[0x0][0x164], R5, 0x1, P0 ;  /* 0x0000590004057a11 */ /* 0x000fe200000f0c05 */
[----:B------:R-:W-:Y:S01]  /*73d0*/  IMAD R4, R202, c[0x0][0x2c4], RZ ;  /* 0x0000b100ca047a24 */ /* 0x000fe200078e02ff */
[----:B------:R-:W-:Y:S01]  /*73e0*/  SHF.R.S32.HI R0, RZ, 0x1f, R3 ;  /* 0x0000001fff007819 */ /* 0x000fe20000011403 */
[----:B------:R1:W3:Y:S01]  /*73f0*/  SHFL.IDX PT, R12, R11, RZ, 0x181f ;  /* 0x00181fff0b0c7589 */ /* 0x0002e200000e0000 */
[----:B------:R-:W-:Y:S02]  /*7400*/  LOP3.LUT R7, R7, 0x1c0, RZ, 0xc0, !PT ;  /* 0x000001c007077812 */ /* 0x000fe400078ec0ff */
[----:B------:R-:W-:Y:S01]  /*7410*/  LEA.HI R47, R0, R3, RZ, 0x3 ;  /* 0x00000003002f7211 */ /* 0x000fe200078f18ff */
[----:B------:R1:W4:Y:S01]  /*7420*/  SHFL.IDX PT, R13, R5, RZ, 0x181f ;  /* 0x00181fff050d7589 */ /* 0x00032200000e0000 */
[----:B------:R-:W-:-:S02]  /*7430*/  SHF.R.U32.HI R9, RZ, 0x3, R7 ;  /* 0x00000003ff097819 */ /* 0x000fc40000011607 */
[----:B------:R-:W-:Y:S02]  /*7440*/  LOP3.LUT R0, R7, 0x38, R214, 0xf8, !PT ;  /* 0x0000003807007812 */ /* 0x000fe400078ef8d6 */
[----:B------:R-:W-:Y:S02]  /*7450*/  IADD3 R7, R53, UR17, RZ ;  /* 0x0000001135077c10 */ /* 0x000fe4000fffe0ff */
[----:B------:R-:W-:Y:S02]  /*7460*/  LOP3.LUT R52, R47, 0xfffffff8, RZ, 0xc0, !PT ;  /* 0xfffffff82f347812 */ /* 0x000fe400078ec0ff */
[----:B------:R-:W-:Y:S02]  /*7470*/  ISETP.GE.AND P0, PT, R7, R4, PT ;  /* 0x000000040700720c */ /* 0x000fe40003f06270 */
[----:B------:R-:W-:Y:S01]  /*7480*/  LOP3.LUT R9, R0, R9, RZ, 0x3c, !PT ;  /* 0x0000000900097212 */ /* 0x000fe200078e3cff */
[----:B------:R-:W-:Y:S01]  /*7490*/  IMAD.IADD R52, R3, 0x1, -R52 ;  /* 0x0000000103347824 */ /* 0x000fe200078e0a34 */
[----:B------:R-:W-:Y:S01]  /*74a0*/  LEA.HI R0, R68, R71, RZ, 0x6 ;  /* 0x0000004744007211 */ /* 0x000fe200078f30ff */
[----:B------:R-:W-:-:S04]  /*74b0*/  IMAD.MOV.U32 R3, RZ, RZ, 0x20 ;  /* 0x00000020ff037424 */ /* 0x000fc800078e00ff */
[----:B------:R-:W-:-:S05]  /*74c0*/  IMAD.SHL.U32 R0, R0, 0x8, RZ ;  /* 0x0000000800007824 */ /* 0x000fca00078e00ff */
[----:B------:R-:W-:Y:S01]  /*74d0*/  LOP3.LUT R0, R9, 0xfffffe00, R0, 0xf8, !PT ;  /* 0xfffffe0009007812 */ /* 0x000fe200078ef800 */
[----:B--2---:R2:W1:Y:S01]  /*74e0*/  @P2 R2UR UR7, R2 ;  /* 0x00000000020723c2 */ /* 0x00446200000e0000 */
[----:B------:R-:W-:Y:S01]  /*74f0*/  R2P PR, R52, 0x6 ;  /* 0x0000000634007804 */ /* 0x000fe20000000000 */
[----:B-1----:R-:W-:-:S04]  /*7500*/  @!UP1 UMOV UR7, UR20 ;  /* 0x0000001400079c82 */ /* 0x002fc80008000000 */
[----:B------:R-:W-:Y:S01]  /*7510*/  SEL R3, R3, 0xffffffe0, !P2 ;  /* 0xffffffe003037807 */ /* 0x000fe20005000000 */
[----:B--2---:R-:W-:-:S05]  /*7520*/  IMAD.MOV.U32 R2, RZ, RZ, 0x10 ;  /* 0x00000010ff027424 */ /* 0x004fca00078e00ff */
[----:B------:R-:W-:Y:S01]  /*7530*/  SEL R2, R2, 0xfffffff0, !P1 ;  /* 0xfffffff002027807 */ /* 0x000fe20004800000 */
[----:B------:R-:W-:Y:S05]  /*7540*/  @P0 BRA `(.L_x_361) ;  /* 0x000000e000000947 */ /* 0x000fea0003800000 */
[----:B---34-:R-:W-:Y:S01]  /*7550*/  SHF.R.S32.HI R9, RZ, 0x1f, R206 ;  /* 0x0000001fff097819 */ /* 0x018fe200000114ce */
        /* <DEDUP_REMOVED lines=13> */
.L_x_361:
[----:B---34-:R-:W-:Y:S05]  /*7630*/  BSYNC B0 ;  /* 0x0000000000007941 */ /* 0x018fea0003800000 */
.L_x_360:
[----:B-1----:R-:W-:Y:S01]  /*7640*/  IADD3 R9, R7, 0x20, RZ ;  /* 0x0000002007097810 */ /* 0x002fe20007ffe0ff */
        /* <DEDUP_REMOVED lines=19> */
.L_x_363:
[----:B------:R-:W-:Y:S05]  /*7780*/  BSYNC B0 ;  /* 0x0000000000007941 */ /* 0x000fea0003800000 */
.L_x_362:
        /* <DEDUP_REMOVED lines=20> */
.L_x_365:
[----:B------:R-:W-:Y:S05]  /*78d0*/  BSYNC B0 ;  /* 0x0000000000007941 */ /* 0x000fea0003800000 */
.L_x_364:
[----:B------:R-:W-:Y:S01]  /*78e0*/  IADD3 R7, R7, 0x60, RZ ;  /* 0x0000006007077810 */ /* 0x000fe20007ffe0ff */
[----:B---3--:R3:W-:Y:S01]  /*78f0*/  SHFL.IDX PT, R14, R11, 0x3, 0x181f ;  /* 0x00781f000b0e7f89 */ /* 0x0087e200000e0000 */
[----:B------:R-:W-:Y:S01]  /*7900*/  IMAD.MOV.U32 R201, RZ, RZ, c[0x0][0x2b8] ;  /* 0x0000ae00ffc97624 */ /* 0x000fe200078e00ff */
[----:B------:R-:W-:Y:S01]  /*7910*/  IADD3 R86, R10, -0x1, RZ ;  /* 0xffffffff0a567810 */ /* 0x000fe20007ffe0ff */
[----:B------:R-:W-:Y:S01]  /*7920*/  USHF.R.S32.HI UR6, URZ, 0x1f, UR7 ;  /* 0x0000001f3f067899 */ /* 0x000fe20008011407 */
[----:B------:R-:W-:Y:S01]  /*7930*/  ISETP.GE.AND P0, PT, R7, R4, PT ;  /* 0x000000040700720c */ /* 0x000fe20003f06270 */
[----:B------:R-:W1:Y:S01]  /*7940*/  SHFL.IDX PT, R15, R5, 0x3, 0x181f ;  /* 0x00781f00050f7f89 */ /* 0x000e6200000e0000 */
[----:B------:R-:W-:Y:S01]  /*7950*/  ISETP.NE.AND P2, PT, R201, 0x1, PT ;  /* 0x00000001c900780c */ /* 0x000fe20003f45270 */
[----:B------:R-:W-:Y:S01]  /*7960*/  IMAD.SHL.U32 R8, R86, 0x40, RZ ;  /* 0x0000004056087824 */ /* 0x000fe200078e00ff */
[----:B------:R-:W-:Y:S01]  /*7970*/  ULDC.64 UR4, c[0x0][0x2b0] ;  /* 0x0000ac0000047ab9 */ /* 0x000fe20000000a00 */
[----:B------:R-:W-:Y:S01]  /*7980*/  IMAD.MOV.U32 R204, RZ, RZ, RZ ;  /* 0x000000ffffcc7224 */ /* 0x000fe200078e00ff */
[----:B------:R-:W-:Y:S01]  /*7990*/  UIMAD UR6, UR6, UR4, URZ ;  /* 0x00000004060672a4 */ /* 0x000fe2000f8e023f */
[----:B------:R-:W-:Y:S01]  /*79a0*/  IMAD.IADD R6, R207, 0x1, R8 ;  /* 0x00000001cf067824 */ /* 0x000fe200078e0208 */
[----:B------:R-:W-:-:S02]  /*79b0*/  UIMAD.WIDE.U32 UR8, UR7, UR4, URZ ;  /* 0x00000004070872a5 */ /* 0x000fc4000f8e003f */
[----:B------:R-:W-:Y:S01]  /*79c0*/  UIMAD UR6, UR7, UR5, UR6 ;  /* 0x00000005070672a4 */ /* 0x000fe2000f8e0206 */
[C---:B------:R-:W-:Y:S01]  /*79d0*/  IMAD.IADD R205, R6.reuse, 0x1, R200 ;  /* 0x0000000106cd7824 */ /* 0x040fe200078e02c8 */
[----:B------:R-:W-:Y:S01]  /*79e0*/  ISETP.GE.AND P1, PT, R6, R199, PT ;  /* 0x000000c70600720c */ /* 0x000fe20003f26270 */
[----:B------:R-:W-:Y:S01]  /*79f0*/  ULDC.64 UR4, c[0x0][0x1e8] ;  /* 0x00007a0000047ab9 */ /* 0x000fe20000000a00 */
[----:B------:R-:W-:Y:S01]  /*7a00*/  @!P0 SHF.R.S32.HI R12, RZ, 0x1f, R45 ;  /* 0x0000001fff0c8819 */ /* 0x000fe2000001142d */
[----:B------:R-:W-:Y:S01]  /*7a10*/  @P2 IMAD.HI.U32 R6, R205, c[0x0][0x2bc], RZ ;  /* 0x0000af00cd062a27 */ /* 0x000fe200078e00ff */
[----:B------:R-:W-:Y:S01]  /*7a20*/  ISETP.GT.OR P1, PT, R207, 0x3f, P1 ;  /* 0x0000003fcf00780c */ /* 0x000fe20000f24670 */
[----:B------:R-:W-:Y:S01]  /*7a30*/  UIADD3 UR6, UR9, UR6, URZ ;  /* 0x0000000609067290 */ /* 0x000fe2000fffe03f */
[----:B------:R-:W-:Y:S01]  /*7a40*/  @!P0 LEA.HI R9, R12, R45, RZ, 0x3 ;  /* 0x0000002d0c098211 */ /* 0x000fe200078f18ff */
[----:B------:R-:W-:Y:S01]  /*7a50*/  IMAD.MOV.U32 R7, RZ, RZ, R205 ;  /* 0x000000ffff077224 */ /* 0x000fe200078e00cd */
[----:B-123--:R-:W-:-:S02]  /*7a60*/  @!P0 SHF.R.S32.HI R11, RZ, 0x1f, R206 ;  /* 0x0000001fff0b8819 */ /* 0x00efc400000114ce */
[----:B------:R-:W-:Y:S02]  /*7a70*/  @!P0 LOP3.LUT R9, R9, 0xfffffff8, RZ, 0xc0, !PT ;  /* 0xfffffff809098812 */ /* 0x000fe400078ec0ff */
[----:B------:R-:W-:Y:S01]  /*7a80*/  @!P0 LEA.HI R11, R11, R206, RZ, 0x3 ;  /* 0x000000ce0b0b8211 */ /* 0x000fe200078f18ff */
[----:B------:R-:W-:Y:S01]  /*7a90*/  @!P0 IMAD.WIDE R16, R214, 0x2, R14 ;  /* 0x00000002d6108825 */ /* 0x000fe200078e020e */
[----:B------:R-:W-:Y:S02]  /*7aa0*/  @P2 SHF.R.U32.HI R7, RZ, c[0x0][0x2c0], R6 ;  /* 0x0000b000ff072a19 */ /* 0x000fe40000011606 */
[----:B------:R-:W-:Y:S01]  /*7ab0*/  @!P0 LOP3.LUT R11, R11, 0xfffffff8, RZ, 0xc0, !PT ;  /* 0xfffffff80b0b8812 */ /* 0x000fe200078ec0ff */
[----:B------:R-:W-:Y:S01]  /*7ac0*/  @!P0 IMAD.SHL.U32 R6, R0, 0x2, RZ ;  /* 0x0000000200068824 */ /* 0x000fe200078e00ff */
[----:B------:R-:W-:-:S03]  /*7ad0*/  LOP3.LUT R5, R5, 0xfffffffd, RZ, 0xc0, !PT ;  /* 0xfffffffd05057812 */ /* 0x000fc600078ec0ff */
[--C-:B------:R-:W-:Y:S01]  /*7ae0*/  @!P0 IMAD.WIDE R20, R11, 0x2, R14.reuse ;  /* 0x000000020b148825 */ /* 0x100fe200078e020e */
[----:B------:R-:W-:Y:S01]  /*7af0*/  @!PT LDS RZ, [RZ] ;  /* 0x00000000fffff984 */ /* 0x000fe20000000800 */
[----:B------:R1:W-:Y:S01]  /*7b00*/  @!P0 LDGSTS.E.BYPASS.LTC128B.128 [R6+0xf100], [R16.64], !P5 ;  /* 0x0f10000010068fae */ /* 0x0003e2000e901d56 */
[----:B------:R-:W-:Y:S02]  /*7b10*/  @P2 LOP3.LUT R5, R5, 0x2, RZ, 0xfc, !PT ;  /* 0x0000000205052812 */ /* 0x000fe400078efcff */
[----:B------:R-:W-:Y:S01]  /*7b20*/  @!P0 IMAD.WIDE R14, R9, 0x2, R14 ;  /* 0x00000002090e8825 */ /* 0x000fe200078e020e */
[----:B------:R1:W-:Y:S01]  /*7b30*/  @!P0 LDGSTS.E.BYPASS.LTC128B.128 [R6+0x13100], [R20.64], !P3 ;  /* 0x1310000014068fae */ /* 0x0003e2000d901d56 */
[----:B------:R-:W-:-:S03]  /*7b40*/  @!P1 IADD3 R12, P2, R7, UR8, RZ ;  /* 0x00000008070c9c10 */ /* 0x000fc6000ff5e0ff */
[----:B------:R1:W-:Y:S01]  /*7b50*/  @!P0 LDGSTS.E.BYPASS.LTC128B.128 [R6+0x17100], [R14.64], !P4 ;  /* 0x171000000e068fae */ /* 0x0003e2000e101d56 */
[----:B------:R-:W-:Y:S02]  /*7b60*/  @!P1 LEA.HI.X.SX32 R11, R7, UR6, 0x1, P2 ;  /* 0x00000006070b9c11 */ /* 0x000fe400090f0eff */
[C---:B------:R-:W-:Y:S01]  /*7b70*/  @!P1 LEA R18, P2, R12.reuse, c[0x0][0x2a0], 0x2 ;  /* 0x0000a8000c129a11 */ /* 0x040fe200078410ff */
[----:B------:R-:W0:Y:S03]  /*7b80*/  LDGDEPBAR ;  /* 0x00000000000079af */ /* 0x000e260000000000 */
[----:B------:R-:W-:Y:S01]  /*7b90*/  @!P1 LEA.HI.X R19, R12, c[0x0][0x2a4], R11, 0x2, P2 ;  /* 0x0000a9000c139a11 */ /* 0x000fe200010f140b */
[----:B------:R-:W-:Y:S06]  /*7ba0*/  BAR.SYNC.DEFER_BLOCKING 0x0 ;  /* 0x0000000000007b1d */ /* 0x000fec0000010000 */
[----:B------:R-:W2:Y:S01]  /*7bb0*/  @!P1 LDG.E R204, [R18.64] ;  /* 0x0000001612cc9981 */ /* 0x000ea2000c1e1900 */
[----:B------:R-:W-:Y:S01]  /*7bc0*/  IMAD.MOV R12, RZ, RZ, -R7 ;  /* 0x000000ffff0c7224 */ /* 0x000fe200078e0a07 */
[----:B------:R-:W-:Y:S01]  /*7bd0*/  UIMAD UR7, UR13, UR4, URZ ;  /* 0x000000040d0772a4 */ /* 0x000fe2000f8e023f */
[----:B------:R-:W-:Y:S01]  /*7be0*/  IADD3 R44, -R53, R199, -R8 ;  /* 0x000000c7352c7210 */ /* 0x000fe20007ffe908 */
[----:B------:R-:W-:Y:S01]  /*7bf0*/  UIMAD.WIDE.U32 UR10, UR14, UR4, URZ ;  /* 0x000000040e0a72a5 */ /* 0x000fe2000f8e003f */
[----:B------:R-:W-:Y:S01]  /*7c00*/  IMAD R205, R12, c[0x0][0x2b8], R205 ;  /* 0x0000ae000ccd7a24 */ /* 0x000fe200078e02cd */
[----:B------:R-:W-:Y:S01]  /*7c10*/  UIMAD UR7, UR14, UR5, UR7 ;  /* 0x000000050e0772a4 */ /* 0x000fe2000f8e0207 */
[----:B------:R-:W-:-:S02]  /*7c20*/  ISETP.GE.AND P1, PT, R44, 0x1, PT ;  /* 0x000000012c00780c */ /* 0x000fc40003f26270 */
[----:B----4-:R-:W-:Y:S01]  /*7c30*/  IMAD.WIDE.U32 R12, R205, c[0x0][0x1e0], RZ ;  /* 0x00007800cd0c7a25 */ /* 0x010fe200078e00ff */
[----:B------:R-:W-:Y:S01]  /*7c40*/  SHF.R.S32.HI R55, RZ, 0x1f, R205 ;  /* 0x0000001fff377819 */ /* 0x000fe200000114cd */
[----:B------:R-:W-:Y:S01]  /*7c50*/  UIADD3 UR7, UR11, UR7, URZ ;  /* 0x000000070b077290 */ /* 0x000fe2000fffe03f */
[----:B------:R-:W-:Y:S01]  /*7c60*/  ISETP.GE.AND P5, PT, R206, c[0x0][0x1d4], PT ;  /* 0x00007500ce007a0c */ /* 0x000fe20003fa6270 */
[----:B-1----:R-:W-:Y:S01]  /*7c70*/  IMAD.MOV.U32 R6, RZ, RZ, R12 ;  /* 0x000000ffff067224 */ /* 0x002fe200078e000c */
[----:B------:R-:W-:Y:S01]  /*7c80*/  LOP3.LUT R5, R5, 0xfffffffe, RZ, 0xc0, !PT ;  /* 0xfffffffe05057812 */ /* 0x000fe200078ec0ff */
[----:B------:R-:W-:Y:S01]  /*7c90*/  IMAD R16, R55, c[0x0][0x1e0], RZ ;  /* 0x0000780037107a24 */ /* 0x000fe200078e02ff */
[----:B------:R-:W-:Y:S01]  /*7ca0*/  ISETP.GE.AND P4, PT, R214, c[0x0][0x1d4], PT ;  /* 0x00007500d6007a0c */ /* 0x000fe20003f86270 */
[----:B------:R-:W-:Y:S01]  /*7cb0*/  ULDC.64 UR4, c[0x0][0x210] ;  /* 0x0000840000047ab9 */ /* 0x000fe20000000a00 */
[----:B------:R-:W-:Y:S01]  /*7cc0*/  ISETP.GE.AND P6, PT, R45, c[0x0][0x1d4], PT ;  /* 0x000075002d007a0c */ /* 0x000fe20003fc6270 */
[----:B------:R-:W-:Y:S01]  /*7cd0*/  IMAD R7, R205, c[0x0][0x1e4], R16 ;  /* 0x00007900cd077a24 */ /* 0x000fe200078e0210 */
[----:B------:R-:W-:Y:S01]  /*7ce0*/  @P1 SHF.R.S32.HI R11, RZ, 0x1f, R206 ;  /* 0x0000001fff0b1819 */ /* 0x000fe200000114ce */
[----:B------:R-:W-:Y:S01]  /*7cf0*/  @P1 IMAD.SHL.U32 R12, R0, 0x2, RZ ;  /* 0x00000002000c1824 */ /* 0x000fe200078e00ff */
[----:B------:R-:W-:Y:S01]  /*7d00*/  UIMAD UR13, UR13, UR4, URZ ;  /* 0x000000040d0d72a4 */ /* 0x000fe2000f8e023f */
[----:B------:R-:W-:Y:S01]  /*7d10*/  IMAD.IADD R7, R13, 0x1, R7 ;  /* 0x000000010d077824 */ /* 0x000fe200078e0207 */
[----:B------:R-:W-:Y:S01]  /*7d20*/  @P1 LEA.HI R11, R11, R206, RZ, 0x3 ;  /* 0x000000ce0b0b1211 */ /* 0x000fe200078f18ff */
[----:B------:R-:W-:Y:S01]  /*7d30*/  UIMAD.WIDE.U32 UR18, UR14, UR4, URZ ;  /* 0x000000040e1272a5 */ /* 0x000fe2000f8e003f */
[----:B------:R-:W-:Y:S01]  /*7d40*/  @P5 LOP3.LUT R5, R5, 0x1, RZ, 0xfc, !PT ;  /* 0x0000000105055812 */ /* 0x000fe200078efcff */
[----:B------:R-:W-:Y:S01]  /*7d50*/  UIMAD UR5, UR14, UR5, UR13 ;  /* 0x000000050e0572a4 */ /* 0x000fe2000f8e020d */
[----:B------:R-:W-:-:S02]  /*7d60*/  @P1 LOP3.LUT R11, R11, 0xfffffff8, RZ, 0xc0, !PT ;  /* 0xfffffff80b0b1812 */ /* 0x000fc400078ec0ff */
[----:B------:R-:W-:Y:S01]  /*7d70*/  ISETP.GT.AND P3, PT, R207, 0x3f, PT ;  /* 0x0000003fcf00780c */ /* 0x000fe20003f64270 */
[----:B------:R-:W-:Y:S01]  /*7d80*/  UIADD3 UR12, UR19, UR5, URZ ;  /* 0x00000005130c7290 */ /* 0x000fe2000fffe03f */
[----:B------:R-:W-:Y:S02]  /*7d90*/  SEL R84, RZ, 0x10, P6 ;  /* 0x00000010ff547807 */ /* 0x000fe40003000000 */
[----:B--2---:R-:W-:Y:S01]  /*7da0*/  SHF.R.S32.HI R54, RZ, 0x1f, R204 ;  /* 0x0000001fff367819 */ /* 0x004fe200000114cc */
[----:B------:R-:W-:-:S04]  /*7db0*/  IMAD.WIDE.U32 R6, R204, c[0x0][0x1f0], R6 ;  /* 0x00007c00cc067a25 */ /* 0x000fc800078e0006 */
[----:B------:R-:W-:Y:S01]  /*7dc0*/  IMAD R9, R54, c[0x0][0x1f0], RZ ;  /* 0x00007c0036097a24 */ /* 0x000fe200078e02ff */
[----:B------:R-:W-:-:S03]  /*7dd0*/  IADD3 R6, P0, R6, UR10, RZ ;  /* 0x0000000a06067c10 */ /* 0x000fc6000ff1e0ff */
[----:B------:R-:W-:-:S05]  /*7de0*/  IMAD R9, R204, c[0x0][0x1f4], R9 ;  /* 0x00007d00cc097a24 */ /* 0x000fca00078e0209 */
[----:B------:R-:W-:Y:S02]  /*7df0*/  IADD3.X R9, R7, UR7, R9, P0, !PT ;  /* 0x0000000707097c10 */ /* 0x000fe400087fe409 */
[----:B------:R-:W-:-:S04]  /*7e00*/  LEA R13, P0, R6, c[0x0][0x1c8], 0x1 ;  /* 0x00007200060d7a11 */ /* 0x000fc800078008ff */
[----:B------:R-:W-:Y:S01]  /*7e10*/  LEA.HI.X R9, R6, c[0x0][0x1cc], R9, 0x1, P0 ;  /* 0x0000730006097a11 */ /* 0x000fe200000f0c09 */
[----:B------:R-:W-:Y:S01]  /*7e20*/  SHFL.IDX PT, R16, R13, RZ, 0x181f ;  /* 0x00181fff0d107589 */ /* 0x000fe200000e0000 */
[----:B------:R-:W-:Y:S02]  /*7e30*/  ISETP.GE.AND P0, PT, R44, 0x21, PT ;  /* 0x000000212c00780c */ /* 0x000fe40003f06270 */
[--C-:B------:R-:W-:Y:S01]  /*7e40*/  @P1 SHF.R.S32.HI R6, RZ, 0x1f, R45.reuse ;  /* 0x0000001fff061819 */ /* 0x100fe2000001142d */
[----:B------:R-:W-:Y:S04]  /*7e50*/  SHFL.IDX PT, R17, R9, RZ, 0x181f ;  /* 0x00181fff09117589 */ /* 0x000fe800000e0000 */
[----:B------:R-:W-:Y:S04]  /*7e60*/  SHFL.IDX PT, R14, R13, 0x1, 0x181f ;  /* 0x00381f000d0e7f89 */ /* 0x000fe800000e0000 */
[----:B------:R1:W2:Y:S02]  /*7e70*/  SHFL.IDX PT, R15, R9, 0x1, 0x181f ;  /* 0x00381f00090f7f89 */ /* 0x0002a400000e0000 */
[----:B------:R-:W-:Y:S01]  /*7e80*/  @P0 SHF.R.S32.HI R5, RZ, 0x1f, R206 ;  /* 0x0000001fff050819 */ /* 0x000fe200000114ce */
[----:B------:R-:W-:Y:S01]  /*7e90*/  @P0 IMAD.SHL.U32 R7, R0, 0x2, RZ ;  /* 0x0000000200070824 */ /* 0x000fe200078e00ff */
[----:B------:R-:W-:-:S02]  /*7ea0*/  @P0 SHF.R.S32.HI R18, RZ, 0x1f, R45 ;  /* 0x0000001fff120819 */ /* 0x000fc4000001142d */
[-C--:B-1----:R-:W-:Y:S01]  /*7eb0*/  @P1 LEA.HI R9, R6, R45.reuse, RZ, 0x3 ;  /* 0x0000002d06091211 */ /* 0x082fe200078f18ff */
[----:B--2---:R-:W-:Y:S01]  /*7ec0*/  @P0 IMAD.WIDE R24, R214, 0x2, R14 ;  /* 0x00000002d6180825 */ /* 0x004fe200078e020e */
[----:B------:R-:W-:Y:S02]  /*7ed0*/  @P0 LEA.HI R6, R5, R206, RZ, 0x3 ;  /* 0x000000ce05060211 */ /* 0x000fe400078f18ff */
[----:B------:R-:W-:Y:S02]  /*7ee0*/  @P1 LOP3.LUT R9, R9, 0xfffffff8, RZ, 0xc0, !PT ;  /* 0xfffffff809091812 */ /* 0x000fe400078ec0ff */
[----:B------:R-:W-:Y:S01]  /*7ef0*/  @P0 LEA.HI R5, R18, R45, RZ, 0x3 ;  /* 0x0000002d12050211 */ /* 0x000fe200078f18ff */
[--C-:B------:R-:W-:Y:S01]  /*7f00*/  @P1 IMAD.WIDE R18, R11, 0x2, R16.reuse ;  /* 0x000000020b121825 */ /* 0x100fe200078e0210 */
[----:B------:R-:W-:Y:S02]  /*7f10*/  @P0 LOP3.LUT R6, R6, 0xfffffff8, RZ, 0xc0, !PT ;  /* 0xfffffff806060812 */ /* 0x000fe400078ec0ff */
[----:B------:R-:W-:Y:S01]  /*7f20*/  @P0 LOP3.LUT R5, R5, 0xfffffff8, RZ, 0xc0, !PT ;  /* 0xfffffff805050812 */ /* 0x000fe200078ec0ff */
[----:B------:R-:W-:Y:S01]  /*7f30*/  @P1 IMAD.WIDE R20, R9, 0x2, R16 ;  /* 0x0000000209141825 */ /* 0x000fe200078e0210 */
[----:B------:R-:W-:-:S03]  /*7f40*/  LEA.HI R9, R68, R71, RZ, 0x5 ;  /* 0x0000004744097211 */ /* 0x000fc600078f28ff */
[----:B------:R-:W-:Y:S01]  /*7f50*/  @P1 IMAD.WIDE R16, R214, 0x2, R16 ;  /* 0x00000002d6101825 */ /* 0x000fe200078e0210 */
[----:B------:R-:W-:-:S03]  /*7f60*/  SHF.R.S32.HI R11, RZ, 0x5, R9 ;  /* 0x00000005ff0b7819 */ /* 0x000fc60000011409 */
[--C-:B------:R-:W-:Y:S01]  /*7f70*/  @P0 IMAD.WIDE R22, R6, 0x2, R14.reuse ;  /* 0x0000000206160825 */ /* 0x100fe200078e020e */
[----:B------:R1:W-:Y:S03]  /*7f80*/  @P1 LDGSTS.E.BYPASS.LTC128B.128 [R12+0x6100], [R16.64], !P4 ;  /* 0x06100000100c1fae */ /* 0x0003e6000e101d56 */
[----:B------:R-:W-:Y:S01]  /*7f90*/  @P0 IMAD.WIDE R14, R5, 0x2, R14 ;  /* 0x00000002050e0825 */ /* 0x000fe200078e020e */
[----:B------:R1:W-:Y:S04]  /*7fa0*/  @P1 LDGSTS.E.BYPASS.LTC128B.128 [R12+0x8100], [R18.64], !P5 ;  /* 0x08100000120c1fae */ /* 0x0003e8000e901d56 */
[----:B------:R1:W-:Y:S04]  /*7fb0*/  @P1 LDGSTS.E.BYPASS.LTC128B.128 [R12+0xa100], [R20.64], !P6 ;  /* 0x0a100000140c1fae */ /* 0x0003e8000f101d56 */
[----:B------:R1:W-:Y:S04]  /*7fc0*/  @P0 LDGSTS.E.BYPASS.LTC128B.128 [R7+0x7100], [R24.64], !P4 ;  /* 0x0710000018070fae */ /* 0x0003e8000e101d56 */
[----:B------:R1:W-:Y:S04]  /*7fd0*/  @P0 LDGSTS.E.BYPASS.LTC128B.128 [R7+0x9100], [R22.64], !P5 ;  /* 0x0910000016070fae */ /* 0x0003e8000e901d56 */
[----:B------:R1:W-:Y:S01]  /*7fe0*/  @P0 LDGSTS.E.BYPASS.LTC128B.128 [R7+0xb100], [R14.64], !P6 ;  /* 0x0b1000000e070fae */ /* 0x0003e2000f101d56 */
[----:B------:R-:W-:-:S03]  /*7ff0*/  ISETP.LT.AND P0, PT, RZ, c[0x0][0x27c], PT ;  /* 0x00009f00ff007a0c */ /* 0x000fc60003f01270 */
[----:B------:R-:W0:Y:S10]  /*8000*/  LDGDEPBAR ;  /* 0x00000000000079af */ /* 0x000e340000000000 */
[----:B------:R-:W-:Y:S05]  /*8010*/  @P0 BRA `(.L_x_366) ;  /* 0x0000002000000947 */ /* 0x000fea0003800000 */
[----:B------:R-:W-:-:S04]  /*8020*/  DEPBAR.LE SB0, 0x1 ;  /* 0x000080400000791a */ /* 0x000fc80000000000 */
[----:B------:R-:W-:Y:S05]  /*8030*/  BRA `(.L_x_367) ;  /* 0x00006e8000007947 */ /* 0x000fea0003800000 */
.L_x_366:
[----:B------:R-:W-:Y:S01]  /*8040*/  ULDC.U8 UR4, c[0x0][0x298] ;  /* 0x0000a60000047ab9 */ /* 0x000fe20000000000 */
[----:B-1---5:R-:W-:Y:S01]  /*8050*/  SHF.R.S32.HI R17, RZ, 0x1f, R76 ;  /* 0x0000001fff117819 */ /* 0x022fe2000001144c */
[----:B------:R-:W-:Y:S01]  /*8060*/  IMAD.WIDE.U32 R12, R76, c[0x0][0x280], RZ ;  /* 0x0000a0004c0c7a25 */ /* 0x000fe200078e00ff */
[----:B------:R-:W-:Y:S01]  /*8070*/  ISETP.NE.AND P0, PT, RZ, UR4, PT ;  /* 0x00000004ff007c0c */ /* 0x000fe2000bf05270 */
[----:B------:R-:W-:Y:S01]  /*8080*/  BSSY B2, `(.L_x_367) ;  /* 0x00006e3000027945 */ /* 0x000fe20003800000 */
[-C--:B------:R-:W-:Y:S01]  /*8090*/  LEA.HI R90, R68, R71.reuse, RZ, 0x2 ;  /* 0x00000047445a7211 */ /* 0x080fe200078f10ff */
[C---:B------:R-:W-:Y:S02]  /*80a0*/  IMAD R19, R17.reuse, c[0x0][0x280], RZ ;  /* 0x0000a00011137a24 */ /* 0x040fe400078e02ff */
[----:B------:R-:W-:Y:S01]  /*80b0*/  IMAD R17, R17, c[0x0][0x290], RZ ;  /* 0x0000a40011117a24 */ /* 0x000fe200078e02ff */
[----:B------:R-:W-:Y:S01]  /*80c0*/  LOP3.LUT R92, R90, 0xfffffffc, RZ, 0xc0, !PT ;  /* 0xfffffffc5a5c7812 */ /* 0x000fe200078ec0ff */
[C---:B------:R-:W-:Y:S01]  /*80d0*/  IMAD R19, R76.reuse, c[0x0][0x284], R19 ;  /* 0x0000a1004c137a24 */ /* 0x040fe200078e0213 */
[----:B------:R-:W-:Y:S01]  /*80e0*/  SHF.R.S32.HI R90, RZ, 0x2, R90 ;  /* 0x00000002ff5a7819 */ /* 0x000fe2000001145a */
[----:B------:R-:W-:Y:S01]  /*80f0*/  IMAD R17, R76, c[0x0][0x294], R17 ;  /* 0x0000a5004c117a24 */ /* 0x000fe200078e0211 */
[----:B------:R-:W-:Y:S01]  /*8100*/  IADD3 R92, -R92, R71, RZ ;  /* 0x000000475c5c7210 */ /* 0x000fe20007ffe1ff */
[----:B------:R-:W-:Y:S01]  /*8110*/  IMAD.WIDE.U32 R76, R76, c[0x0][0x290], RZ ;  /* 0x0000a4004c4c7a25 */ /* 0x000fe200078e00ff */
[----:B------:R-:W-:-:S02]  /*8120*/  IADD3 R5, R90, UR17, RZ ;  /* 0x000000115a057c10 */ /* 0x000fc4000fffe0ff */
[----:B------:R-:W-:Y:S01]  /*8130*/  IADD3 R19, R19, R13, RZ ;  /* 0x0000000d13137210 */ /* 0x000fe20007ffe0ff */
[----:B------:R-:W-:Y:S01]  /*8140*/  IMAD.IADD R17, R17, 0x1, R77 ;  /* 0x0000000111117824 */ /* 0x000fe200078e024d */
[C---:B------:R-:W-:Y:S01]  /*8150*/  SHF.L.U32 R61, R92.reuse, 0x3, RZ ;  /* 0x000000035c3d7819 */ /* 0x040fe200000006ff */
[----:B------:R-:W-:Y:S01]  /*8160*/  IMAD R15, R92, 0x40, R5 ;  /* 0x000000405c0f7824 */ /* 0x000fe200078e0205 */
[----:B------:R-:W-:Y:S05]  /*8170*/  @!P0 BRA `(.L_x_368) ;  /* 0x0000352000008947 */ /* 0x000fea0003800000 */
[----:B------:R-:W-:Y:S01]  /*8180*/  PLOP3.LUT P1, PT, PT, PT, UP3, 0x80, 0x0 ;  /* 0x000000000000781c */ /* 0x000fe20003f2f038 */
[----:B------:R-:W-:Y:S01]  /*8190*/  IMAD.MOV.U32 R18, RZ, RZ, R12 ;  /* 0x000000ffff127224 */ /* 0x000fe200078e000c */
[----:B------:R-:W-:Y:S01]  /*81a0*/  PLOP3.LUT P0, PT, PT, PT, UP3, 0x80, 0x0 ;  /* 0x000000000000781c */ /* 0x000fe20003f0f038 */
[----:B------:R-:W-:Y:S01]  /*81b0*/  BSSY B0, `(.L_x_369) ;  /* 0x0000063000007945 */ /* 0x000fe20003800000 */
[----:B------:R-:W-:Y:S01]  /*81c0*/  MOV R16, R76 ;  /* 0x0000004c00107202 */ /* 0x000fe20000000f00 */
[----:B------:R-:W-:Y:S01]  /*81d0*/  IMAD.SHL.U32 R92, R92, 0x4, RZ ;  /* 0x000000045c5c7824 */ /* 0x000fe200078e00ff */
[----:B------:R-:W-:Y:S01]  /*81e0*/  CS2R R72, SRZ ;  /* 0x0000000000487805 */ /* 0x000fe2000001ff00 */
[----:B------:R-:W-:Y:S01]  /*81f0*/  CS2R R78, SRZ ;  /* 0x00000000004e7805 */ /* 0x000fe2000001ff00 */
[----:B------:R-:W-:Y:S01]  /*8200*/  CS2R R88, SRZ ;  /* 0x0000000000587805 */ /* 0x000fe2000001ff00 */
[----:B------:R-:W-:Y:S01]  /*8210*/  CS2R R100, SRZ ;  /* 0x0000000000647805 */ /* 0x000fe2000001ff00 */
[----:B------:R-:W-:Y:S01]  /*8220*/  CS2R R110, SRZ ;  /* 0x00000000006e7805 */ /* 0x000fe2000001ff00 */
[----:B------:R-:W-:Y:S01]  /*8230*/  CS2R R98, SRZ ;  /* 0x0000000000627805 */ /* 0x000fe2000001ff00 */
[----:B------:R-:W-:Y:S01]  /*8240*/  CS2R R66, SRZ ;  /* 0x0000000000427805 */ /* 0x000fe2000001ff00 */
[----:B------:R-:W-:Y:S01]  /*8250*/  @P1 IMAD.HI.U32 R6, R15, c[0x0][0x2c8], RZ ;  /* 0x0000b2000f061a27 */ /* 0x000fe200078e00ff */
[----:B------:R-:W-:Y:S01]  /*8260*/  CS2R R74, SRZ ;  /* 0x00000000004a7805 */ /* 0x000fe2000001ff00 */
[----:B------:R-:W-:Y:S01]  /*8270*/  CS2R R82, SRZ ;  /* 0x0000000000527805 */ /* 0x000fe2000001ff00 */
[----:B------:R-:W-:Y:S01]  /*8280*/  CS2R R96, SRZ ;  /* 0x0000000000607805 */ /* 0x000fe2000001ff00 */
[----:B------:R-:W-:Y:S01]  /*8290*/  CS2R R108, SRZ ;  /* 0x00000000006c7805 */ /* 0x000fe2000001ff00 */
[----:B------:R-:W-:Y:S01]  /*82a0*/  @P0 SHF.R.U32.HI R15, RZ, c[0x0][0x2cc], R6 ;  /* 0x0000b300ff0f0a19 */ /* 0x000fe20000011606 */
[----:B------:R-:W-:-:S03]  /*82b0*/  CS2R R94, SRZ ;  /* 0x00000000005e7805 */ /* 0x000fc6000001ff00 */
[----:B------:R-:W-:Y:S01]  /*82c0*/  SHF.R.S32.HI R6, RZ, 0x1f, R15 ;  /* 0x0000001fff067819 */ /* 0x000fe2000001140f */
[----:B------:R-:W-:-:S04]  /*82d0*/  IMAD.WIDE.U32 R22, R15, c[0x0][0x280], R18 ;  /* 0x0000a0000f167a25 */ /* 0x000fc800078e0012 */
[C---:B------:R-:W-:Y:S02]  /*82e0*/  IMAD R12, R6.reuse, c[0x0][0x280], RZ ;  /* 0x0000a000060c7a24 */ /* 0x040fe400078e02ff */
[----:B------:R-:W-:Y:S02]  /*82f0*/  IMAD R6, R6, c[0x0][0x290], RZ ;  /* 0x0000a40006067a24 */ /* 0x000fe400078e02ff */
[----:B------:R-:W-:Y:S01]  /*8300*/  IMAD.WIDE.U32 R18, R15, c[0x0][0x290], R16 ;  /* 0x0000a4000f127a25 */ /* 0x000fe200078e0010 */
[----:B------:R-:W-:-:S03]  /*8310*/  LEA R17, P1, R22, c[0x0][0x270], 0x1 ;  /* 0x00009c0016117a11 */ /* 0x000fc600078208ff */
[C---:B------:R-:W-:Y:S01]  /*8320*/  IMAD R12, R15.reuse, c[0x0][0x284], R12 ;  /* 0x0000a1000f0c7a24 */ /* 0x040fe200078e020c */
[----:B------:R-:W-:Y:S01]  /*8330*/  LEA R13, P0, R18, c[0x0][0x288], 0x1 ;  /* 0x0000a200120d7a11 */ /* 0x000fe200078008ff */
[----:B------:R-:W-:Y:S01]  /*8340*/  IMAD R15, R15, c[0x0][0x294], R6 ;  /* 0x0000a5000f0f7a24 */ /* 0x000fe200078e0206 */
[----:B------:R1:W2:Y:S01]  /*8350*/  SHFL.IDX PT, R24, R17, RZ, 0x1c1f ;  /* 0x001c1fff11187589 */ /* 0x0002a200000e0000 */
[----:B------:R-:W-:-:S03]  /*8360*/  IMAD.IADD R7, R23, 0x1, R12 ;  /* 0x0000000117077824 */ /* 0x000fc600078e020c */
[----:B------:R-:W-:Y:S01]  /*8370*/  IADD3 R15, R19, R15, RZ ;  /* 0x0000000f130f7210 */ /* 0x000fe20007ffe0ff */
[----:B------:R1:W3:Y:S01]  /*8380*/  SHFL.IDX PT, R20, R13, RZ, 0x1c1f ;  /* 0x001c1fff0d147589 */ /* 0x0002e200000e0000 */
[----:B------:R-:W-:Y:S02]  /*8390*/  LEA.HI.X R22, R22, c[0x0][0x274], R7, 0x1, P1 ;  /* 0x00009d0016167a11 */ /* 0x000fe400008f0c07 */
[----:B------:R-:W-:Y:S02]  /*83a0*/  LEA.HI.X R16, R18, c[0x0][0x28c], R15, 0x1, P0 ;  /* 0x0000a30012107a11 */ /* 0x000fe400000f0c0f */
[----:B------:R-:W-:Y:S01]  /*83b0*/  ISETP.GE.AND P0, PT, R5, R4, PT ;  /* 0x000000040500720c */ /* 0x000fe20003f06270 */
[----:B------:R1:W4:Y:S01]  /*83c0*/  SHFL.IDX PT, R25, R22, RZ, 0x1c1f ;  /* 0x001c1fff16197589 */ /* 0x00032200000e0000 */
[----:B------:R-:W-:-:S03]  /*83d0*/  CS2R R18, SRZ ;  /* 0x0000000000127805 */ /* 0x000fc6000001ff00 */
[----:B------:R1:W1:Y:S08]  /*83e0*/  SHFL.IDX PT, R21, R16, RZ, 0x1c1f ;  /* 0x001c1fff10157589 */ /* 0x00027000000e0000 */
[----:B------:R-:W-:Y:S05]  /*83f0*/  @P0 BRA `(.L_x_370) ;  /* 0x000003e000000947 */ /* 0x000fea0003800000 */
[C---:B------:R-:W-:Y:S01]  /*8400*/  IADD3 R15, R92.reuse, 0x10, RZ ;  /* 0x000000105c0f7810 */ /* 0x040fe20007ffe0ff */
[----:B------:R-:W-:Y:S01]  /*8410*/  CS2R R98, SRZ ;  /* 0x0000000000627805 */ /* 0x000fe2000001ff00 */
[----:B------:R-:W-:Y:S01]  /*8420*/  ISETP.GE.AND P0, PT, R92, c[0x0][0x27c], PT ;  /* 0x00009f005c007a0c */ /* 0x000fe20003f06270 */
[----:B------:R-:W-:Y:S01]  /*8430*/  CS2R R94, SRZ ;  /* 0x00000000005e7805 */ /* 0x000fe2000001ff00 */
[----:B------:R-:W-:-:S02]  /*8440*/  ISETP.GE.AND P2, PT, R15, c[0x0][0x27c], PT ;  /* 0x00009f000f007a0c */ /* 0x000fc40003f46270 */
[----:B------:R-:W-:-:S04]  /*8450*/  IADD3 R7, R92, 0x20, RZ ;  /* 0x000000205c077810 */ /* 0x000fc80007ffe0ff */
[----:B------:R-:W-:-:S05]  /*8460*/  ISETP.GE.AND P1, PT, R7, c[0x0][0x27c], PT ;  /* 0x00009f0007007a0c */ /* 0x000fca0003f26270 */
[C---:B--2-4-:R-:W-:Y:S02]  /*8470*/  @!P0 IMAD.WIDE R32, R92.reuse, 0x2, R24 ;  /* 0x000000025c208825 */ /* 0x054fe400078e0218 */
[----:B------:R-:W-:Y:S02]  /*8480*/  @!P2 SHF.R.S32.HI R6, RZ, 0x1f, R15 ;  /* 0x0000001fff06a819 */ /* 0x000fe4000001140f */
[----:B-1-3--:R-:W-:Y:S01]  /*8490*/  @!P0 IMAD.WIDE R30, R92, 0x2, R20 ;  /* 0x000000025c1e8825 */ /* 0x00afe200078e0214 */
[----:B------:R1:W5:Y:S01]  /*84a0*/  @!P0 LD.E.64 R98, [R32.64] ;  /* 0x0000001620628980 */ /* 0x000362000c101b00 */
[----:B------:R-:W-:Y:S02]  /*84b0*/  @!P2 LEA.HI R15, R6, R15, RZ, 0x2 ;  /* 0x0000000f060fa211 */ /* 0x000fe400078f10ff */
[----:B------:R-:W-:Y:S01]  /*84c0*/  IADD3 R6, R92, 0x30, RZ ;  /* 0x000000305c067810 */ /* 0x000fe20007ffe0ff */
[----:B------:R2:W5:Y:S03]  /*84d0*/  @!P0 LD.E.64 R94, [R30.64] ;  /* 0x000000161e5e8980 */ /* 0x000566000c101b00 */
[----:B------:R-:W-:-:S02]  /*84e0*/  ISETP.GE.AND P0, PT, R6, c[0x0][0x27c], PT ;  /* 0x00009f0006007a0c */ /* 0x000fc40003f06270 */
[----:B------:R-:W-:Y:S02]  /*84f0*/  @!P1 SHF.R.S32.HI R12, RZ, 0x1f, R7 ;  /* 0x0000001fff0c9819 */ /* 0x000fe40000011407 */
[----:B------:R-:W-:Y:S02]  /*8500*/  @!P2 LOP3.LUT R15, R15, 0xfffffffc, RZ, 0xc0, !PT ;  /* 0xfffffffc0f0fa812 */ /* 0x000fe400078ec0ff */
[----:B------:R-:W-:Y:S01]  /*8510*/  @!P1 LEA.HI R12, R12, R7, RZ, 0x2 ;  /* 0x000000070c0c9211 */ /* 0x000fe200078f10ff */
[----:B------:R-:W-:-:S06]  /*8520*/  CS2R R110, SRZ ;  /* 0x00000000006e7805 */ /* 0x000fcc000001ff00 */
[----:B------:R-:W-:Y:S01]  /*8530*/  @!P0 SHF.R.S32.HI R7, RZ, 0x1f, R6 ;  /* 0x0000001fff078819 */ /* 0x000fe20000011406 */
[----:B------:R-:W-:Y:S01]  /*8540*/  CS2R R108, SRZ ;  /* 0x00000000006c7805 */ /* 0x000fe2000001ff00 */
[----:B------:R-:W-:Y:S02]  /*8550*/  @!P2 IMAD.WIDE R26, R15, 0x2, R24 ;  /* 0x000000020f1aa825 */ /* 0x000fe400078e0218 */
[----:B------:R-:W-:Y:S02]  /*8560*/  @!P0 LEA.HI R7, R7, R6, RZ, 0x2 ;  /* 0x0000000607078211 */ /* 0x000fe400078f10ff */
[----:B------:R-:W-:Y:S01]  /*8570*/  @!P2 IMAD.WIDE R28, R15, 0x2, R20 ;  /* 0x000000020f1ca825 */ /* 0x000fe200078e0214 */
[----:B------:R-:W-:Y:S01]  /*8580*/  @!P1 LOP3.LUT R15, R12, 0xfffffffc, RZ, 0xc0, !PT ;  /* 0xfffffffc0c0f9812 */ /* 0x000fe200078ec0ff */
[----:B------:R3:W5:Y:S01]  /*8590*/  @!P2 LD.E.64 R110, [R26.64] ;  /* 0x000000161a6ea980 */ /* 0x000762000c101b00 */
[----:B------:R-:W-:Y:S01]  /*85a0*/  @!P0 LOP3.LUT R7, R7, 0xfffffffc, RZ, 0xc0, !PT ;  /* 0xfffffffc07078812 */ /* 0x000fe200078ec0ff */
[----:B------:R-:W-:Y:S01]  /*85b0*/  CS2R R100, SRZ ;  /* 0x0000000000647805 */ /* 0x000fe2000001ff00 */
[----:B------:R-:W-:Y:S01]  /*85c0*/  CS2R R96, SRZ ;  /* 0x0000000000607805 */ /* 0x000fe2000001ff00 */
[----:B------:R4:W5:Y:S01]  /*85d0*/  @!P2 LD.E.64 R108, [R28.64] ;  /* 0x000000161c6ca980 */ /* 0x000962000c101b00 */
[----:B-1----:R-:W-:Y:S01]  /*85e0*/  @!P1 IMAD.WIDE R32, R15, 0x2, R24 ;  /* 0x000000020f209825 */ /* 0x002fe200078e0218 */
[----:B------:R-:W-:Y:S01]  /*85f0*/  CS2R R88, SRZ ;  /* 0x0000000000587805 */ /* 0x000fe2000001ff00 */
[----:B------:R-:W-:-:S02]  /*8600*/  CS2R R82, SRZ ;  /* 0x0000000000527805 */ /* 0x000fc4000001ff00 */
[--C-:B--2---:R-:W-:Y:S01]  /*8610*/  @!P0 IMAD.WIDE R30, R7, 0x2, R20.reuse ;  /* 0x00000002071e8825 */ /* 0x104fe200078e0214 */
[----:B------:R-:W-:Y:S01]  /*8620*/  IADD3 R6, R92, 0x50, RZ ;  /* 0x000000505c067810 */ /* 0x000fe20007ffe0ff */
[----:B------:R1:W5:Y:S04]  /*8630*/  @!P1 LD.E.64 R100, [R32.64] ;  /* 0x0000001620649980 */ /* 0x000368000c101b00 */
[----:B------:R1:W5:Y:S01]  /*8640*/  @!P0 LD.E.64 R82, [R30.64] ;  /* 0x000000161e528980 */ /* 0x000362000c101b00 */
[----:B---3--:R-:W-:-:S04]  /*8650*/  @!P1 IMAD.WIDE R26, R15, 0x2, R20 ;  /* 0x000000020f1a9825 */ /* 0x008fc800078e0214 */
[----:B----4-:R-:W-:Y:S01]  /*8660*/  @!P0 IMAD.WIDE R28, R7, 0x2, R24 ;  /* 0x00000002071c8825 */ /* 0x010fe200078e0218 */
[----:B------:R-:W-:Y:S01]  /*8670*/  IADD3 R7, R92, 0x40, RZ ;  /* 0x000000405c077810 */ /* 0x000fe20007ffe0ff */
[----:B------:R2:W5:Y:S03]  /*8680*/  @!P1 LD.E.64 R96, [R26.64] ;  /* 0x000000161a609980 */ /* 0x000566000c101b00 */
[----:B------:R-:W-:Y:S01]  /*8690*/  ISETP.GE.AND P1, PT, R7, c[0x0][0x27c], PT ;  /* 0x00009f0007007a0c */ /* 0x000fe20003f26270 */
[----:B------:R1:W5:Y:S01]  /*86a0*/  @!P0 LD.E.64 R88, [R28.64] ;  /* 0x000000161c588980 */ /* 0x000362000c101b00 */
[----:B------:R-:W-:-:S11]  /*86b0*/  ISETP.GE.AND P0, PT, R6, c[0x0][0x27c], PT ;  /* 0x00009f0006007a0c */ /* 0x000fd60003f06270 */
[----:B------:R-:W-:Y:S02]  /*86c0*/  @!P1 SHF.R.S32.HI R12, RZ, 0x1f, R7 ;  /* 0x0000001fff0c9819 */ /* 0x000fe40000011407 */
[----:B------:R-:W-:Y:S02]  /*86d0*/  @!P0 SHF.R.S32.HI R15, RZ, 0x1f, R6 ;  /* 0x0000001fff0f8819 */ /* 0x000fe40000011406 */
[----:B------:R-:W-:Y:S02]  /*86e0*/  @!P1 LEA.HI R12, R12, R7, RZ, 0x2 ;  /* 0x000000070c0c9211 */ /* 0x000fe400078f10ff */
[----:B------:R-:W-:Y:S02]  /*86f0*/  @!P0 LEA.HI R15, R15, R6, RZ, 0x2 ;  /* 0x000000060f0f8211 */ /* 0x000fe400078f10ff */
[----:B------:R-:W-:Y:S02]  /*8700*/  @!P1 LOP3.LUT R7, R12, 0xfffffffc, RZ, 0xc0, !PT ;  /* 0xfffffffc0c079812 */ /* 0x000fe400078ec0ff */
[----:B------:R-:W-:Y:S01]  /*8710*/  @!P0 LOP3.LUT R15, R15, 0xfffffffc, RZ, 0xc0, !PT ;  /* 0xfffffffc0f0f8812 */ /* 0x000fe200078ec0ff */
[----:B------:R-:W-:Y:S01]  /*8720*/  CS2R R78, SRZ ;  /* 0x00000000004e7805 */ /* 0x000fe2000001ff00 */
[----:B------:R-:W-:Y:S01]  /*8730*/  CS2R R72, SRZ ;  /* 0x0000000000487805 */ /* 0x000fe2000001ff00 */
[----:B--2---:R-:W-:Y:S01]  /*8740*/  @!P1 IMAD.WIDE R26, R7, 0x2, R24 ;  /* 0x00000002071a9825 */ /* 0x004fe200078e0218 */
[----:B------:R-:W-:Y:S01]  /*8750*/  CS2R R74, SRZ ;  /* 0x00000000004a7805 */ /* 0x000fe2000001ff00 */
[----:B------:R-:W-:-:S02]  /*8760*/  CS2R R66, SRZ ;  /* 0x0000000000427805 */ /* 0x000fc4000001ff00 */
[----:B------:R-:W-:Y:S01]  /*8770*/  @!P1 IMAD.WIDE R6, R7, 0x2, R20 ;  /* 0x0000000207069825 */ /* 0x000fe200078e0214 */
[----:B------:R1:W5:Y:S03]  /*8780*/  @!P1 LD.E.64 R78, [R26.64] ;  /* 0x000000161a4e9980 */ /* 0x000366000c101b00 */
[C---:B------:R-:W-:Y:S01]  /*8790*/  @!P0 IMAD.WIDE R24, R15.reuse, 0x2, R24 ;  /* 0x000000020f188825 */ /* 0x040fe200078e0218 */
[----:B------:R1:W5:Y:S03]  /*87a0*/  @!P1 LD.E.64 R74, [R6.64] ;  /* 0x00000016064a9980 */ /* 0x000366000c101b00 */
[----:B------:R-:W-:Y:S01]  /*87b0*/  @!P0 IMAD.WIDE R20, R15, 0x2, R20 ;  /* 0x000000020f148825 */ /* 0x000fe200078e0214 */
[----:B------:R1:W5:Y:S04]  /*87c0*/  @!P0 LD.E.64 R72, [R24.64] ;  /* 0x0000001618488980 */ /* 0x000368000c101b00 */
[----:B------:R1:W5:Y:S02]  /*87d0*/  @!P0 LD.E.64 R66, [R20.64] ;  /* 0x0000001614428980 */ /* 0x000364000c101b00 */
.L_x_370:
[----:B------:R-:W-:Y:S05]  /*87e0*/  BSYNC B0 ;  /* 0x0000000000007941 */ /* 0x000fea0003800000 */
.L_x_369:
[----:B-1----:R-:W-:Y:S01]  /*87f0*/  IADD3 R7, R5, 0x40, RZ ;  /* 0x0000004005077810 */ /* 0x002fe20007ffe0ff */
[----:B-----5:R-:W-:Y:S01]  /*8800*/  IMAD.MOV.U32 R5, RZ, RZ, R72 ;  /* 0x000000ffff057224 */ /* 0x020fe200078e0048 */
[----:B------:R-:W1:Y:S01]  /*8810*/  SHFL.IDX PT, R21, R22, 0x1, 0x1c1f ;  /* 0x003c1f0016157f89 */ /* 0x000e6200000e0000 */
[----:B------:R-:W-:Y:S01]  /*8820*/  IMAD.MOV.U32 R12, RZ, RZ, R73 ;  /* 0x000000ffff0c7224 */ /* 0x000fe200078e0049 */
[----:B------:R-:W-:Y:S01]  /*8830*/  ISETP.GE.AND P0, PT, R7, R4, PT ;  /* 0x000000040700720c */ /* 0x000fe20003f06270 */
[----:B------:R-:W-:Y:S01]  /*8840*/  IMAD.MOV.U32 R7, RZ, RZ, R78 ;  /* 0x000000ffff077224 */ /* 0x000fe200078e004e */
[----:B---3--:R-:W3:Y:S01]  /*8850*/  SHFL.IDX PT, R20, R17, 0x1, 0x1c1f ;  /* 0x003c1f0011147f89 */ /* 0x008ee200000e0000 */
[----:B------:R-:W-:Y:S01]  /*8860*/  IMAD.MOV.U32 R6, RZ, RZ, R79 ;  /* 0x000000ffff067224 */ /* 0x000fe200078e004f */
[----:B------:R-:W-:Y:S01]  /*8870*/  PRMT R57, R12, 0x5410, R5 ;  /* 0x000054100c397816 */ /* 0x000fe20000000005 */
[----:B------:R-:W-:Y:S01]  /*8880*/  IMAD.MOV.U32 R5, RZ, RZ, R88 ;  /* 0x000000ffff057224 */ /* 0x000fe200078e0058 */
[----:B------:R4:W2:Y:S01]  /*8890*/  SHFL.IDX PT, R15, R16, 0x1, 0x1c1f ;  /* 0x003c1f00100f7f89 */ /* 0x0008a200000e0000 */
[----:B------:R-:W-:Y:S01]  /*88a0*/  IMAD.MOV.U32 R12, RZ, RZ, R89 ;  /* 0x000000ffff0c7224 */ /* 0x000fe200078e0059 */
[----:B------:R-:W-:Y:S01]  /*88b0*/  PRMT R64, R6, 0x5410, R7 ;  /* 0x0000541006407816 */ /* 0x000fe20000000007 */
[----:B------:R-:W-:Y:S01]  /*88c0*/  IMAD.MOV.U32 R6, RZ, RZ, R101 ;  /* 0x000000ffff067224 */ /* 0x000fe200078e0065 */
[----:B------:R-:W-:Y:S01]  /*88d0*/  PRMT R69, R69, 0x5410, R5 ;  /* 0x0000541045457816 */ /* 0x000fe20000000005 */
[----:B------:R-:W-:Y:S01]  /*88e0*/  IMAD.MOV.U32 R5, RZ, RZ, R110 ;  /* 0x000000ffff057224 */ /* 0x000fe200078e006e */
[----:B------:R-:W-:Y:S01]  /*88f0*/  MOV R7, R100 ;  /* 0x0000006400077202 */ /* 0x000fe20000000f00 */
[----:B------:R1:W1:Y:S01]  /*8900*/  SHFL.IDX PT, R14, R13, 0x1, 0x1c1f ;  /* 0x003c1f000d0e7f89 */ /* 0x00026200000e0000 */
[----:B------:R-:W-:Y:S01]  /*8910*/  PRMT R69, R12, 0x7610, R69 ;  /* 0x000076100c457816 */ /* 0x000fe20000000045 */
[----:B------:R-:W-:Y:S01]  /*8920*/  IMAD.MOV.U32 R12, RZ, RZ, R111 ;  /* 0x000000ffff0c7224 */ /* 0x000fe200078e006f */
[----:B------:R-:W-:Y:S01]  /*8930*/  PRMT R76, R6, 0x5410, R7 ;  /* 0x00005410064c7816 */ /* 0x000fe20000000007 */
[----:B------:R-:W-:Y:S01]  /*8940*/  IMAD.MOV.U32 R7, RZ, RZ, R98 ;  /* 0x000000ffff077224 */ /* 0x000fe200078e0062 */
[----:B------:R-:W-:Y:S01]  /*8950*/  PRMT R80, R80, 0x5410, R5 ;  /* 0x0000541050507816 */ /* 0x000fe20000000005 */
[----:B------:R-:W-:Y:S01]  /*8960*/  IMAD.MOV.U32 R5, RZ, RZ, R66 ;  /* 0x000000ffff057224 */ /* 0x000fe200078e0042 */
[----:B------:R-:W-:Y:S01]  /*8970*/  MOV R6, R99 ;  /* 0x0000006300067202 */ /* 0x000fe20000000f00 */
[----:B------:R-:W-:Y:S01]  /*8980*/  BSSY B0, `(.L_x_371) ;  /* 0x0000060000007945 */ /* 0x000fe20003800000 */
[----:B------:R-:W-:Y:S01]  /*8990*/  PRMT R80, R12, 0x7610, R80 ;  /* 0x000076100c507816 */ /* 0x000fe20000000050 */
[----:B------:R-:W-:Y:S01]  /*89a0*/  IMAD.MOV.U32 R12, RZ, RZ, R67 ;  /* 0x000000ffff0c7224 */ /* 0x000fe200078e0043 */
[----:B------:R-:W-:Y:S01]  /*89b0*/  PRMT R85, R6, 0x5410, R7 ;  /* 0x0000541006557816 */ /* 0x000fe20000000007 */
[----:B------:R-:W-:Y:S01]  /*89c0*/  IMAD.MOV.U32 R7, RZ, RZ, R74 ;  /* 0x000000ffff077224 */ /* 0x000fe200078e004a */
[----:B------:R-:W-:Y:S01]  /*89d0*/  PRMT R50, R50, 0x5410, R5 ;  /* 0x0000541032327816 */ /* 0x000fe20000000005 */
[----:B------:R-:W-:Y:S01]  /*89e0*/  IMAD.MOV.U32 R6, RZ, RZ, R75 ;  /* 0x000000ffff067224 */ /* 0x000fe200078e004b */
[----:B------:R-:W-:Y:S01]  /*89f0*/  MOV R5, R82 ;  /* 0x0000005200057202 */ /* 0x000fe20000000f00 */
[----:B--2-4-:R-:W-:Y:S01]  /*8a00*/  CS2R R24, SRZ ;  /* 0x0000000000187805 */ /* 0x014fe2000001ff00 */
[----:B------:R-:W-:Y:S01]  /*8a10*/  PRMT R50, R12, 0x7610, R50 ;  /* 0x000076100c327816 */ /* 0x000fe20000000032 */
[----:B------:R-:W-:Y:S01]  /*8a20*/  IMAD.MOV.U32 R12, RZ, RZ, R108 ;  /* 0x000000ffff0c7224 */ /* 0x000fe200078e006c */
[----:B------:R-:W-:Y:S01]  /*8a30*/  PRMT R60, R6, 0x5410, R7 ;  /* 0x00005410063c7816 */ /* 0x000fe20000000007 */
[----:B------:R-:W-:Y:S01]  /*8a40*/  IMAD.MOV.U32 R6, RZ, RZ, R96 ;  /* 0x000000ffff067224 */ /* 0x000fe200078e0060 */
[----:B------:R-:W-:Y:S01]  /*8a50*/  PRMT R65, R65, 0x5410, R5 ;  /* 0x0000541041417816 */ /* 0x000fe20000000005 */
[----:B------:R-:W-:Y:S01]  /*8a60*/  IMAD.MOV.U32 R5, RZ, RZ, R97 ;  /* 0x000000ffff057224 */ /* 0x000fe200078e0061 */
[----:B------:R-:W-:Y:S01]  /*8a70*/  CS2R R30, SRZ ;  /* 0x00000000001e7805 */ /* 0x000fe2000001ff00 */
[----:B------:R-:W-:Y:S01]  /*8a80*/  IMAD.MOV.U32 R7, RZ, RZ, R83 ;  /* 0x000000ffff077224 */ /* 0x000fe200078e0053 */
[----:B------:R-:W-:Y:S01]  /*8a90*/  CS2R R38, SRZ ;  /* 0x0000000000267805 */ /* 0x000fe2000001ff00 */
[----:B------:R-:W-:Y:S01]  /*8aa0*/  CS2R R48, SRZ ;  /* 0x0000000000307805 */ /* 0x000fe2000001ff00 */
[----:B------:R-:W-:Y:S01]  /*8ab0*/  PRMT R70, R5, 0x5410, R6 ;  /* 0x0000541005467816 */ /* 0x000fe20000000006 */
[----:B------:R-:W-:Y:S01]  /*8ac0*/  IMAD.MOV.U32 R6, RZ, RZ, R94 ;  /* 0x000000ffff067224 */ /* 0x000fe200078e005e */
[----:B------:R-:W-:Y:S01]  /*8ad0*/  PRMT R65, R7, 0x7610, R65 ;  /* 0x0000761007417816 */ /* 0x000fe20000000041 */
[----:B------:R-:W-:Y:S01]  /*8ae0*/  IMAD.MOV.U32 R5, RZ, RZ, R95 ;  /* 0x000000ffff057224 */ /* 0x000fe200078e005f */
[----:B------:R-:W-:Y:S01]  /*8af0*/  MOV R7, R109 ;  /* 0x0000006d00077202 */ /* 0x000fe20000000f00 */
[----:B------:R-:W-:Y:S01]  /*8b00*/  CS2R R62, SRZ ;  /* 0x00000000003e7805 */ /* 0x000fe2000001ff00 */
[----:B------:R-:W-:Y:S01]  /*8b10*/  CS2R R16, SRZ ;  /* 0x0000000000107805 */ /* 0x000fe2000001ff00 */
[----:B------:R-:W-:Y:S01]  /*8b20*/  CS2R R22, SRZ ;  /* 0x0000000000167805 */ /* 0x000fe2000001ff00 */
[----:B------:R-:W-:Y:S01]  /*8b30*/  PRMT R77, R7, 0x5410, R12 ;  /* 0x00005410074d7816 */ /* 0x000fe2000000000c */
[----:B------:R-:W-:Y:S01]  /*8b40*/  CS2R R28, SRZ ;  /* 0x00000000001c7805 */ /* 0x000fe2000001ff00 */
[----:B------:R-:W-:Y:S01]  /*8b50*/  PRMT R81, R5, 0x5410, R6 ;  /* 0x0000541005517816 */ /* 0x000fe20000000006 */
[----:B------:R-:W-:Y:S01]  /*8b60*/  CS2R R34, SRZ ;  /* 0x0000000000227805 */ /* 0x000fe2000001ff00 */
[----:B------:R-:W-:Y:S01]  /*8b70*/  CS2R R42, SRZ ;  /* 0x00000000002a7805 */ /* 0x000fe2000001ff00 */
[----:B------:R-:W-:Y:S01]  /*8b80*/  CS2R R58, SRZ ;  /* 0x00000000003a7805 */ /* 0x000fe2000001ff00 */
[----:B------:R-:W-:Y:S05]  /*8b90*/  @P0 BRA `(.L_x_372) ;  /* 0x000003e000000947 */ /* 0x000fea0003800000 */
[C---:B-1-3--:R-:W-:Y:S01]  /*8ba0*/  IADD3 R6, R92.reuse, 0x10, RZ ;  /* 0x000000105c067810 */ /* 0x04afe20007ffe0ff */
[----:B------:R-:W-:Y:S01]  /*8bb0*/  CS2R R62, SRZ ;  /* 0x00000000003e7805 */ /* 0x000fe2000001ff00 */
[----:B------:R-:W-:Y:S01]  /*8bc0*/  ISETP.GE.AND P0, PT, R92, c[0x0][0x27c], PT ;  /* 0x00009f005c007a0c */ /* 0x000fe20003f06270 */
[----:B------:R-:W-:Y:S01]  /*8bd0*/  CS2R R58, SRZ ;  /* 0x00000000003a7805 */ /* 0x000fe2000001ff00 */
[----:B------:R-:W-:-:S02]  /*8be0*/  ISETP.GE.AND P2, PT, R6, c[0x0][0x27c], PT ;  /* 0x00009f0006007a0c */ /* 0x000fc40003f46270 */
[----:B------:R-:W-:-:S09]  /*8bf0*/  IADD3 R12, R92, 0x30, RZ ;  /* 0x000000305c0c7810 */ /* 0x000fd20007ffe0ff */
[C---:B------:R-:W-:Y:S02]  /*8c00*/  @!P0 IMAD.WIDE R24, R92.reuse, 0x2, R20 ;  /* 0x000000025c188825 */ /* 0x040fe400078e0214 */
[----:B------:R-:W-:Y:S02]  /*8c10*/  @!P2 SHF.R.S32.HI R5, RZ, 0x1f, R6 ;  /* 0x0000001fff05a819 */ /* 0x000fe40000011406 */
[C---:B------:R-:W-:Y:S01]  /*8c20*/  @!P0 IMAD.WIDE R22, R92.reuse, 0x2, R14 ;  /* 0x000000025c168825 */ /* 0x040fe200078e020e */
[----:B------:R1:W5:Y:S01]  /*8c30*/  @!P0 LD.E.64 R62, [R24.64] ;  /* 0x00000016183e8980 */ /* 0x000362000c101b00 */
[----:B------:R-:W-:Y:S02]  /*8c40*/  @!P2 LEA.HI R5, R5, R6, RZ, 0x2 ;  /* 0x000000060505a211 */ /* 0x000fe400078f10ff */
[----:B------:R-:W-:Y:S01]  /*8c50*/  IADD3 R6, R92, 0x20, RZ ;  /* 0x000000205c067810 */ /* 0x000fe20007ffe0ff */
[----:B------:R2:W5:Y:S03]  /*8c60*/  @!P0 LD.E.64 R58, [R22.64] ;  /* 0x00000016163a8980 */ /* 0x000566000c101b00 */
[----:B------:R-:W-:-:S02]  /*8c70*/  ISETP.GE.AND P1, PT, R6, c[0x0][0x27c], PT ;  /* 0x00009f0006007a0c */ /* 0x000fc40003f26270 */
[----:B------:R-:W-:Y:S02]  /*8c80*/  ISETP.GE.AND P0, PT, R12, c[0x0][0x27c], PT ;  /* 0x00009f000c007a0c */ /* 0x000fe40003f06270 */
[----:B------:R-:W-:-:S05]  /*8c90*/  @!P2 LOP3.LUT R5, R5, 0xfffffffc, RZ, 0xc0, !PT ;  /* 0xfffffffc0505a812 */ /* 0x000fca00078ec0ff */
[----:B------:R-:W-:-:S04]  /*8ca0*/  @!P2 IMAD.WIDE R16, R5, 0x2, R20 ;  /* 0x000000020510a825 */ /* 0x000fc800078e0214 */
[----:B------:R-:W-:Y:S01]  /*8cb0*/  @!P2 IMAD.WIDE R18, R5, 0x2, R14 ;  /* 0x000000020512a825 */ /* 0x000fe200078e020e */
[----:B------:R-:W-:-:S04]  /*8cc0*/  @!P1 SHF.R.S32.HI R5, RZ, 0x1f, R6 ;  /* 0x0000001fff059819 */ /* 0x000fc80000011406 */
[----:B------:R-:W-:Y:S02]  /*8cd0*/  @!P1 LEA.HI R6, R5, R6, RZ, 0x2 ;  /* 0x0000000605069211 */ /* 0x000fe400078f10ff */
[----:B------:R-:W-:Y:S01]  /*8ce0*/  @!P0 SHF.R.S32.HI R5, RZ, 0x1f, R12 ;  /* 0x0000001fff058819 */ /* 0x000fe2000001140c */
[----:B------:R-:W-:Y:S01]  /*8cf0*/  CS2R R48, SRZ ;  /* 0x0000000000307805 */ /* 0x000fe2000001ff00 */
[----:B------:R-:W-:Y:S02]  /*8d00*/  CS2R R42, SRZ ;  /* 0x00000000002a7805 */ /* 0x000fe4000001ff00 */
[----:B------:R-:W-:Y:S02]  /*8d10*/  @!P0 LEA.HI R5, R5, R12, RZ, 0x2 ;  /* 0x0000000c05058211 */ /* 0x000fe400078f10ff */
[----:B------:R-:W-:Y:S01]  /*8d20*/  @!P1 LOP3.LUT R6, R6, 0xfffffffc, RZ, 0xc0, !PT ;  /* 0xfffffffc06069812 */ /* 0x000fe200078ec0ff */
[----:B------:R-:W-:Y:S01]  /*8d30*/  CS2R R38, SRZ ;  /* 0x0000000000267805 */ /* 0x000fe2000001ff00 */
[----:B------:R-:W-:Y:S01]  /*8d40*/  @!P0 LOP3.LUT R5, R5, 0xfffffffc, RZ, 0xc0, !PT ;  /* 0xfffffffc05058812 */ /* 0x000fe200078ec0ff */
[----:B------:R-:W-:Y:S01]  /*8d50*/  CS2R R34, SRZ ;  /* 0x0000000000227805 */ /* 0x000fe2000001ff00 */
[----:B------:R3:W5:Y:S01]  /*8d60*/  @!P2 LD.E.64 R48, [R16.64] ;  /* 0x000000161030a980 */ /* 0x000762000c101b00 */
[C---:B-1----:R-:W-:Y:S01]  /*8d70*/  @!P1 IMAD.WIDE R24, R6.reuse, 0x2, R20 ;  /* 0x0000000206189825 */ /* 0x042fe200078e0214 */
[----:B------:R-:W-:Y:S01]  /*8d80*/  CS2R R30, SRZ ;  /* 0x00000000001e7805 */ /* 0x000fe2000001ff00 */
[----:B------:R-:W-:Y:S01]  /*8d90*/  CS2R R28, SRZ ;  /* 0x00000000001c7805 */ /* 0x000fe2000001ff00 */
[----:B------:R1:W5:Y:S01]  /*8da0*/  @!P2 LD.E.64 R42, [R18.64] ;  /* 0x00000016122aa980 */ /* 0x000362000c101b00 */
[----:B--2---:R-:W-:Y:S01]  /*8db0*/  @!P1 IMAD.WIDE R22, R6, 0x2, R14 ;  /* 0x0000000206169825 */ /* 0x004fe200078e020e */
[----:B------:R-:W-:-:S02]  /*8dc0*/  IADD3 R12, R92, 0x40, RZ ;  /* 0x000000405c0c7810 */ /* 0x000fc40007ffe0ff */
[----:B------:R-:W-:Y:S01]  /*8dd0*/  IADD3 R6, R92, 0x50, RZ ;  /* 0x000000505c067810 */ /* 0x000fe20007ffe0ff */
[----:B------:R2:W5:Y:S04]  /*8de0*/  @!P1 LD.E.64 R38, [R24.64] ;  /* 0x0000001618269980 */ /* 0x000568000c101b00 */
[----:B------:R4:W5:Y:S01]  /*8df0*/  @!P1 LD.E.64 R34, [R22.64] ;  /* 0x0000001616229980 */ /* 0x000962000c101b00 */
[----:B------:R-:W-:Y:S01]  /*8e00*/  ISETP.GE.AND P1, PT, R12, c[0x0][0x27c], PT ;  /* 0x00009f000c007a0c */ /* 0x000fe20003f26270 */
[----:B---3--:R-:W-:-:S04]  /*8e10*/  @!P0 IMAD.WIDE R16, R5, 0x2, R20 ;  /* 0x0000000205108825 */ /* 0x008fc800078e0214 */
[----:B-1----:R-:W-:Y:S01]  /*8e20*/  @!P0 IMAD.WIDE R18, R5, 0x2, R14 ;  /* 0x0000000205128825 */ /* 0x002fe200078e020e */
[----:B------:R1:W5:Y:S04]  /*8e30*/  @!P0 LD.E.64 R30, [R16.64] ;  /* 0x00000016101e8980 */ /* 0x000368000c101b00 */
[----:B------:R3:W5:Y:S01]  /*8e40*/  @!P0 LD.E.64 R28, [R18.64] ;  /* 0x00000016121c8980 */ /* 0x000762000c101b00 */
[----:B------:R-:W-:Y:S02]  /*8e50*/  ISETP.GE.AND P0, PT, R6, c[0x0][0x27c], PT ;  /* 0x00009f0006007a0c */ /* 0x000fe40003f06270 */
[----:B------:R-:W-:-:S04]  /*8e60*/  @!P1 SHF.R.S32.HI R7, RZ, 0x1f, R12 ;  /* 0x0000001fff079819 */ /* 0x000fc8000001140c */
[----:B------:R-:W-:-:S07]  /*8e70*/  @!P1 LEA.HI R7, R7, R12, RZ, 0x2 ;  /* 0x0000000c07079211 */ /* 0x000fce00078f10ff */
[----:B------:R-:W-:Y:S02]  /*8e80*/  @!P0 SHF.R.S32.HI R5, RZ, 0x1f, R6 ;  /* 0x0000001fff058819 */ /* 0x000fe40000011406 */
[----:B------:R-:W-:Y:S02]  /*8e90*/  @!P1 LOP3.LUT R7, R7, 0xfffffffc, RZ, 0xc0, !PT ;  /* 0xfffffffc07079812 */ /* 0x000fe400078ec0ff */
[----:B------:R-:W-:-:S04]  /*8ea0*/  @!P0 LEA.HI R5, R5, R6, RZ, 0x2 ;  /* 0x0000000605058211 */ /* 0x000fc800078f10ff */
[----:B------:R-:W-:Y:S01]  /*8eb0*/  @!P0 LOP3.LUT R5, R5, 0xfffffffc, RZ, 0xc0, !PT ;  /* 0xfffffffc05058812 */ /* 0x000fe200078ec0ff */
[C---:B------:R-:W-:Y:S01]  /*8ec0*/  @!P1 IMAD.WIDE R12, R7.reuse, 0x2, R20 ;  /* 0x00000002070c9825 */ /* 0x040fe200078e0214 */
[----:B--2---:R-:W-:Y:S01]  /*8ed0*/  CS2R R24, SRZ ;  /* 0x0000000000187805 */ /* 0x004fe2000001ff00 */
[----:B---3--:R-:W-:Y:S01]  /*8ee0*/  CS2R R18, SRZ ;  /* 0x0000000000127805 */ /* 0x008fe2000001ff00 */
[----:B----4-:R-:W-:Y:S01]  /*8ef0*/  CS2R R22, SRZ ;  /* 0x0000000000167805 */ /* 0x010fe2000001ff00 */
[----:B------:R-:W-:Y:S01]  /*8f00*/  @!P1 IMAD.WIDE R6, R7, 0x2, R14 ;  /* 0x0000000207069825 */ /* 0x000fe200078e020e */
[----:B-1----:R-:W-:Y:S02]  /*8f10*/  CS2R R16, SRZ ;  /* 0x0000000000107805 */ /* 0x002fe4000001ff00 */
[----:B------:R1:W5:Y:S01]  /*8f20*/  @!P1 LD.E.64 R24, [R12.64] ;  /* 0x000000160c189980 */ /* 0x000362000c101b00 */
[----:B------:R-:W-:-:S03]  /*8f30*/  @!P0 IMAD.WIDE R20, R5, 0x2, R20 ;  /* 0x0000000205148825 */ /* 0x000fc600078e0214 */
[----:B------:R1:W5:Y:S01]  /*8f40*/  @!P1 LD.E.64 R22, [R6.64] ;  /* 0x0000001606169980 */ /* 0x000362000c101b00 */
[----:B------:R-:W-:-:S03]  /*8f50*/  @!P0 IMAD.WIDE R14, R5, 0x2, R14 ;  /* 0x00000002050e8825 */ /* 0x000fc600078e020e */
[----:B------:R1:W5:Y:S04]  /*8f60*/  @!P0 LD.E.64 R18, [R20.64] ;  /* 0x0000001614128980 */ /* 0x000368000c101b00 */
[----:B------:R1:W5:Y:S02]  /*8f70*/  @!P0 LD.E.64 R16, [R14.64] ;  /* 0x000000160e108980 */ /* 0x000364000c101b00 */
.L_x_372:
[----:B-1-3--:R-:W-:Y:S05]  /*8f80*/  BSYNC B0 ;  /* 0x0000000000007941 */ /* 0x00afea0003800000 */
.L_x_371:
[----:B-----5:R-:W-:Y:S01]  /*8f90*/  IMAD.MOV.U32 R7, RZ, RZ, R18 ;  /* 0x000000ffff077224 */ /* 0x020fe200078e0012 */
[----:B------:R-:W-:Y:S01]  /*8fa0*/  IADD3 R51, R4, -UR17, RZ ;  /* 0x8000001104337c10 */ /* 0x000fe2000fffe0ff */
[----:B------:R-:W-:Y:S01]  /*8fb0*/  IMAD.MOV.U32 R5, RZ, RZ, R19 ;  /* 0x000000ffff057224 */ /* 0x000fe200078e0013 */
[----:B------:R-:W-:-:S04]  /*8fc0*/  DEPBAR.LE SB0, 0x1 ;  /* 0x000080400000791a */ /* 0x000fc80000000000 */
[----:B------:R-:W-:Y:S01]  /*8fd0*/  PRMT R14, R5, 0x5410, R7 ;  /* 0x00005410050e7816 */ /* 0x000fe20000000007 */
[----:B------:R-:W-:Y:S01]  /*8fe0*/  IMAD.MOV.U32 R6, RZ, RZ, R24 ;  /* 0x000000ffff067224 */ /* 0x000fe200078e0018 */
[----:B------:R-:W-:Y:S01]  /*8ff0*/  IMNMX R51, R51, 0x80, PT ;  /* 0x0000008033337817 */ /* 0x000fe20003800200 */
[----:B------:R-:W-:Y:S01]  /*9000*/  IMAD.MOV.U32 R7, RZ, RZ, R25 ;  /* 0x000000ffff077224 */ /* 0x000fe200078e0019 */
[----:B------:R-:W-:Y:S01]  /*9010*/  BSSY B1, `(.L_x_373) ;  /* 0x000014d000017945 */ /* 0x000fe20003800000 */
[----:B------:R-:W-:Y:S01]  /*9020*/  IMAD.MOV.U32 R5, RZ, RZ, R30 ;  /* 0x000000ffff057224 */ /* 0x000fe200078e001e */
[----:B------:R-:W-:Y:S01]  /*9030*/  BAR.SYNC.DEFER_BLOCKING 0x0 ;  /* 0x0000000000007b1d */ /* 0x000fe20000010000 */
[----:B------:R-:W-:Y:S01]  /*9040*/  IMAD.MOV.U32 R12, RZ, RZ, R17 ;  /* 0x000000ffff0c7224 */ /* 0x000fe200078e0011 */
[----:B------:R-:W-:Y:S01]  /*9050*/  PRMT R21, R7, 0x5410, R6 ;  /* 0x0000541007157816 */ /* 0x000fe20000000006 */
[----:B------:R-:W-:Y:S01]  /*9060*/  IMAD.MOV.U32 R6, RZ, RZ, R31 ;  /* 0x000000ffff067224 */ /* 0x000fe200078e001f */
[----:B------:R-:W-:Y:S01]  /*9070*/  ISETP.GE.AND P0, PT, R90, R51, PT ;  /* 0x000000335a00720c */ /* 0x000fe20003f06270 */
[----:B------:R-:W-:-:S02]  /*9080*/  IMAD.MOV.U32 R7, RZ, RZ, R39 ;  /* 0x000000ffff077224 */ /* 0x000fc400078e0027 */
[----:B------:R-:W-:Y:S01]  /*9090*/  IMAD.MOV.U32 R4, RZ, RZ, R59 ;  /* 0x000000ffff047224 */ /* 0x000fe200078e003b */
[----:B------:R-:W-:Y:S01]  /*90a0*/  PRMT R27, R6, 0x5410, R5 ;  /* 0x00005410061b7816 */ /* 0x000fe20000000005 */
[----:B------:R-:W-:Y:S01]  /*90b0*/  IMAD.MOV.U32 R5, RZ, RZ, R38 ;  /* 0x000000ffff057224 */ /* 0x000fe200078e0026 */
[----:B------:R-:W-:Y:S01]  /*90c0*/  PRMT R32, R32, 0x5410, R7 ;  /* 0x0000541020207816 */ /* 0x000fe20000000007 */
[----:B------:R-:W-:Y:S02]  /*90d0*/  IMAD.MOV.U32 R6, RZ, RZ, R48 ;  /* 0x000000ffff067224 */ /* 0x000fe400078e0030 */
[----:B------:R-:W-:Y:S01]  /*90e0*/  IMAD.MOV.U32 R7, RZ, RZ, R62 ;  /* 0x000000ffff077224 */ /* 0x000fe200078e003e */
[----:B------:R-:W-:Y:S01]  /*90f0*/  PRMT R33, R5, 0x7610, R33 ;  /* 0x0000761005217816 */ /* 0x000fe20000000021 */
[----:B------:R-:W-:-:S05]  /*9100*/  IMAD.MOV.U32 R5, RZ, RZ, R49 ;  /* 0x000000ffff057224 */ /* 0x000fca00078e0031 */
[----:B------:R-:W-:Y:S01]  /*9110*/  PRMT R36, R5, 0x5410, R6 ;  /* 0x0000541005247816 */ /* 0x000fe20000000006 */
[----:B------:R-:W-:Y:S02]  /*9120*/  IMAD.MOV.U32 R6, RZ, RZ, R63 ;  /* 0x000000ffff067224 */ /* 0x000fe400078e003f */
[----:B------:R-:W-:-:S03]  /*9130*/  IMAD.MOV.U32 R5, RZ, RZ, R16 ;  /* 0x000000ffff057224 */ /* 0x000fc600078e0010 */
[----:B------:R-:W-:Y:S01]  /*9140*/  PRMT R40, R6, 0x5410, R7 ;  /* 0x0000541006287816 */ /* 0x000fe20000000007 */
[----:B------:R-:W-:Y:S01]  /*9150*/  IMAD.MOV.U32 R6, RZ, RZ, R22 ;  /* 0x000000ffff067224 */ /* 0x000fe200078e0016 */
[----:B------:R-:W-:Y:S02]  /*9160*/  SHF.R.S32.HI R7, RZ, 0x1f, R90 ;  /* 0x0000001fff077819 */ /* 0x000fe4000001145a */
[----:B------:R-:W-:Y:S01]  /*9170*/  PRMT R13, R13, 0x5410, R5 ;  /* 0x000054100d0d7816 */ /* 0x000fe20000000005 */
[----:B------:R-:W-:Y:S01]  /*9180*/  IMAD.MOV.U32 R5, RZ, RZ, R23 ;  /* 0x000000ffff057224 */ /* 0x000fe200078e0017 */
[----:B------:R-:W-:Y:S02]  /*9190*/  LEA.HI R7, R7, R90, RZ, 0x3 ;  /* 0x0000005a07077211 */ /* 0x000fe400078f18ff */
[----:B------:R-:W-:Y:S01]  /*91a0*/  PRMT R13, R12, 0x7610, R13 ;  /* 0x000076100c0d7816 */ /* 0x000fe2000000000d */
[----:B------:R-:W-:Y:S01]  /*91b0*/  IMAD.MOV.U32 R12, RZ, RZ, R29 ;  /* 0x000000ffff0c7224 */ /* 0x000fe200078e001d */
[----:B------:R-:W-:-:S02]  /*91c0*/  LOP3.LUT R7, R7, 0xfffffff8, RZ, 0xc0, !PT ;  /* 0xfffffff807077812 */ /* 0x000fc400078ec0ff */
[----:B------:R-:W-:Y:S01]  /*91d0*/  PRMT R20, R5, 0x5410, R6 ;  /* 0x0000541005147816 */ /* 0x000fe20000000006 */
[----:B------:R-:W-:Y:S02]  /*91e0*/  IMAD.MOV.U32 R5, RZ, RZ, R28 ;  /* 0x000000ffff057224 */ /* 0x000fe400078e001c */
[----:B------:R-:W-:Y:S02]  /*91f0*/  IMAD.IADD R6, R90, 0x1, -R7 ;  /* 0x000000015a067824 */ /* 0x000fe400078e0a07 */
[----:B------:R-:W-:Y:S01]  /*9200*/  IMAD.MOV.U32 R7, RZ, RZ, R34 ;  /* 0x000000ffff077224 */ /* 0x000fe200078e0022 */
[----:B------:R-:W-:Y:S01]  /*9210*/  PRMT R26, R12, 0x5410, R5 ;  /* 0x000054100c1a7816 */ /* 0x000fe20000000005 */
[C---:B------:R-:W-:Y:S01]  /*9220*/  IMAD.SHL.U32 R5, R6.reuse, 0x40, RZ ;  /* 0x0000004006057824 */ /* 0x040fe200078e00ff */
[----:B------:R-:W-:Y:S02]  /*9230*/  LOP3.LUT P1, RZ, R6, 0x4, RZ, 0xc0, !PT ;  /* 0x0000000406ff7812 */ /* 0x000fe4000782c0ff */
[----:B------:R-:W-:Y:S01]  /*9240*/  PRMT R32, R7, 0x7610, R32 ;  /* 0x0000761007207816 */ /* 0x000fe20000000020 */
[----:B------:R-:W-:Y:S01]  /*9250*/  IMAD.MOV.U32 R7, RZ, RZ, R35 ;  /* 0x000000ffff077224 */ /* 0x000fe200078e0023 */
[----:B------:R-:W-:Y:S01]  /*9260*/  LOP3.LUT R6, R5, 0x1c0, RZ, 0xc0, !PT ;  /* 0x000001c005067812 */ /* 0x000fe200078ec0ff */
[----:B------:R-:W-:-:S03]  /*9270*/  IMAD.MOV.U32 R5, RZ, RZ, R42 ;  /* 0x000000ffff057224 */ /* 0x000fc600078e002a */
[----:B------:R-:W-:Y:S02]  /*9280*/  LOP3.LUT R61, R6, 0x18, R61, 0xf8, !PT ;  /* 0x00000018063d7812 */ /* 0x000fe400078ef83d */
[----:B------:R-:W-:Y:S02]  /*9290*/  SHF.R.U32.HI R6, RZ, 0x3, R6 ;  /* 0x00000003ff067819 */ /* 0x000fe40000011606 */
[----:B------:R-:W-:Y:S01]  /*92a0*/  PRMT R37, R37, 0x5410, R5 ;  /* 0x0000541025257816 */ /* 0x000fe20000000005 */
[----:B------:R-:W-:Y:S01]  /*92b0*/  IMAD.MOV.U32 R5, RZ, RZ, R58 ;  /* 0x000000ffff057224 */ /* 0x000fe200078e003a */
[----:B------:R-:W-:Y:S02]  /*92c0*/  LOP3.LUT R6, R61, R6, RZ, 0x3c, !PT ;  /* 0x000000063d067212 */ /* 0x000fe400078e3cff */
[----:B------:R-:W-:Y:S02]  /*92d0*/  PRMT R33, R33, 0x5410, R7 ;  /* 0x0000541021217816 */ /* 0x000fe40000000007 */
[----:B------:R-:W-:Y:S01]  /*92e0*/  PRMT R41, R4, 0x5410, R5 ;  /* 0x0000541004297816 */ /* 0x000fe20000000005 */
[----:B------:R-:W-:-:S02]  /*92f0*/  IMAD R15, R11, 0x200, R6 ;  /* 0x000002000b0f7824 */ /* 0x000fc400078e0206 */
[----:B------:R-:W-:-:S03]  /*9300*/  IMAD.MOV.U32 R6, RZ, RZ, R43 ;  /* 0x000000ffff067224 */ /* 0x000fc600078e002b */
[C---:B------:R-:W-:Y:S02]  /*9310*/  IADD3 R12, R15.reuse, 0x20, RZ ;  /* 0x000000200f0c7810 */ /* 0x040fe40007ffe0ff */
[C---:B------:R-:W-:Y:S02]  /*9320*/  @P1 IADD3 R12, R15.reuse, -0x20, RZ ;  /* 0xffffffe00f0c1810 */ /* 0x040fe40007ffe0ff */
[----:B------:R-:W-:Y:S02]  /*9330*/  PRMT R37, R6, 0x7610, R37 ;  /* 0x0000761006257816 */ /* 0x000fe40000000025 */
[----:B------:R-:W-:Y:S02]  /*9340*/  LEA R15, R15, 0xc100, 0x1 ;  /* 0x0000c1000f0f7811 */ /* 0x000fe400078e08ff */
[----:B------:R-:W-:Y:S01]  /*9350*/  LEA R12, R12, 0xc100, 0x1 ;  /* 0x0000c1000c0c7811 */ /* 0x000fe200078e08ff */
[----:B------:R-:W-:Y:S05]  /*9360*/  @P0 BRA `(.L_x_374) ;  /* 0x0000117000000947 */ /* 0x000fea0003800000 */
[----:B------:R-:W-:Y:S01]  /*9370*/  ISETP.GE.AND P0, PT, R92, c[0x0][0x27c], PT ;  /* 0x00009f005c007a0c */ /* 0x000fe20003f06270 */
[----:B------:R-:W-:-:S12]  /*9380*/  BSSY B0, `(.L_x_375) ;  /* 0x000002c000007945 */ /* 0x000fd80003800000 */
[----:B------:R-:W-:Y:S05]  /*9390*/  @P0 BRA `(.L_x_376) ;  /* 0x000002a000000947 */ /* 0x000fea0003800000 */
[----:B------:R-:W1:Y:S01]  /*93a0*/  LDS.128 R4, [R15] ;  /* 0x000000000f047984 */ /* 0x000e620000000c00 */
[--C-:B------:R-:W-:Y:S01]  /*93b0*/  SHF.R.U32.HI R93, RZ, 0x10, R95.reuse ;  /* 0x00000010ff5d7819 */ /* 0x100fe2000001165f */
[----:B------:R-:W-:Y:S01]  /*93c0*/  HADD2.F32 R102, -RZ, R81.H1_H1 ;  /* 0x30000051ff667230 */ /* 0x000fe20000004100 */
[----:B------:R-:W-:Y:S01]  /*93d0*/  SHF.R.U64 R91, R94, 0x10, R95 ;  /* 0x000000105e5b7819 */ /* 0x000fe2000000125f */
[----:B------:R-:W-:Y:S01]  /*93e0*/  HADD2.F32 R103, -RZ, R85.H1_H1 ;  /* 0x30000055ff677230 */ /* 0x000fe20000004100 */
[--C-:B------:R-:W-:Y:S01]  /*93f0*/  SHF.R.U32.HI R87, RZ, 0x10, R99.reuse ;  /* 0x00000010ff577819 */ /* 0x100fe20000011663 */
[----:B------:R-:W-:Y:S01]  /*9400*/  HADD2.F32 R93, -RZ, R93.H0_H0 ;  /* 0x2000005dff5d7230 */ /* 0x000fe20000004100 */
[----:B------:R-:W-:Y:S01]  /*9410*/  SHF.R.U64 R61, R98, 0x10, R99 ;  /* 0x00000010623d7819 */ /* 0x000fe20000001263 */
[----:B------:R-:W-:Y:S02]  /*9420*/  HADD2.F32 R81, -RZ, R81.H0_H0 ;  /* 0x20000051ff517230 */ /* 0x000fe40000004100 */
[----:B------:R-:W-:-:S02]  /*9430*/  HADD2.F32 R104, -RZ, R87.H0_H0 ;  /* 0x20000057ff687230 */ /* 0x000fc40000004100 */
[----:B------:R-:W-:Y:S02]  /*9440*/  HADD2.F32 R85, -RZ, R85.H0_H0 ;  /* 0x20000055ff557230 */ /* 0x000fe40000004100 */
[--C-:B-1----:R-:W-:Y:S02]  /*9450*/  HADD2.F32 R94, -RZ, R7.reuse.H0_H0 ;  /* 0x20000007ff5e7230 */ /* 0x102fe40000004100 */
[----:B------:R-:W-:Y:S02]  /*9460*/  HADD2.F32 R7, -RZ, R7.H1_H1 ;  /* 0x30000007ff077230 */ /* 0x000fe40000004100 */
[--C-:B------:R-:W-:Y:S02]  /*9470*/  HADD2.F32 R98, -RZ, R4.reuse.H1_H1 ;  /* 0x30000004ff627230 */ /* 0x100fe40000004100 */
[----:B------:R-:W-:Y:S01]  /*9480*/  HADD2.F32 R95, -RZ, R4.H0_H0 ;  /* 0x20000004ff5f7230 */ /* 0x000fe20000004100 */
[-C--:B------:R-:W-:Y:S01]  /*9490*/  FMUL.FTZ R87, R7, R93.reuse ;  /* 0x0000005d07577220 */ /* 0x080fe20000410000 */
[--C-:B------:R-:W-:Y:S01]  /*94a0*/  HADD2.F32 R4, -RZ, R6.reuse.H0_H0 ;  /* 0x20000006ff047230 */ /* 0x100fe20000004100 */
[----:B------:R-:W-:Y:S01]  /*94b0*/  FMUL.FTZ R106, R98, R102 ;  /* 0x00000066626a7220 */ /* 0x000fe20000410000 */
[----:B------:R-:W-:Y:S01]  /*94c0*/  HADD2.F32 R6, -RZ, R6.H1_H1 ;  /* 0x30000006ff067230 */ /* 0x000fe20000004100 */
[C---:B------:R-:W-:Y:S01]  /*94d0*/  FMUL.FTZ R93, R94.reuse, R93 ;  /* 0x0000005d5e5d7220 */ /* 0x040fe20000410000 */
[--C-:B------:R-:W-:Y:S01]  /*94e0*/  HADD2.F32 R99, -RZ, R5.reuse.H0_H0 ;  /* 0x20000005ff637230 */ /* 0x100fe20000004100 */
[----:B------:R-:W-:Y:S01]  /*94f0*/  FFMA.FTZ R87, R94, R104, -R87 ;  /* 0x000000685e577223 */ /* 0x000fe20000010857 */
[----:B------:R-:W-:Y:S01]  /*9500*/  HADD2.F32 R5, -RZ, R5.H1_H1 ;  /* 0x30000005ff057230 */ /* 0x000fe20000004100 */
[C---:B------:R-:W-:Y:S01]  /*9510*/  FMUL.FTZ R102, R95.reuse, R102 ;  /* 0x000000665f667220 */ /* 0x040fe20000410000 */
[----:B------:R-:W-:Y:S01]  /*9520*/  HADD2.F32 R94, -RZ, R91.H0_H0 ;  /* 0x2000005bff5e7230 */ /* 0x000fe20000004100 */
[----:B------:R-:W-:-:S02]  /*9530*/  FFMA.FTZ R106, R95, R103, -R106 ;  /* 0x000000675f6a7223 */ /* 0x000fc4000001086a */
[----:B------:R-:W-:Y:S02]  /*9540*/  FFMA.FTZ R104, R7, R104, R93 ;  /* 0x0000006807687223 */ /* 0x000fe4000001005d */
[----:B------:R-:W-:Y:S01]  /*9550*/  FFMA.FTZ R103, R98, R103, R102 ;  /* 0x0000006762677223 */ /* 0x000fe20000010066 */
[----:B------:R-:W-:Y:S01]  /*9560*/  HADD2.F32 R98, -RZ, R61.H0_H0 ;  /* 0x2000003dff627230 */ /* 0x000fe20000004100 */
[-C--:B------:R-:W-:Y:S02]  /*9570*/  FMUL.FTZ R7, R6, R81.reuse ;  /* 0x0000005106077220 */ /* 0x080fe40000410000 */
[----:B------:R-:W-:Y:S02]  /*9580*/  FMUL.FTZ R81, R4, R81 ;  /* 0x0000005104517220 */ /* 0x000fe40000410000 */
[-C--:B------:R-:W-:Y:S02]  /*9590*/  FMUL.FTZ R61, R5, R94.reuse ;  /* 0x0000005e053d7220 */ /* 0x080fe40000410000 */
[----:B------:R-:W-:-:S02]  /*95a0*/  FMUL.FTZ R94, R99, R94 ;  /* 0x0000005e635e7220 */ /* 0x000fc40000410000 */
[----:B------:R-:W-:Y:S01]  /*95b0*/  FFMA.FTZ R4, R4, R85, -R7 ;  /* 0x0000005504047223 */ /* 0x000fe20000010807 */
[----:B------:R-:W-:Y:S01]  /*95c0*/  F2FP.PACK_AB R7, R104, R87 ;  /* 0x000000576807723e */ /* 0x000fe200000000ff */
[----:B------:R-:W-:Y:S02]  /*95d0*/  FFMA.FTZ R81, R6, R85, R81 ;  /* 0x0000005506517223 */ /* 0x000fe40000010051 */
[-C--:B------:R-:W-:Y:S02]  /*95e0*/  FFMA.FTZ R61, R99, R98.reuse, -R61 ;  /* 0x00000062633d7223 */ /* 0x080fe4000001083d */
[----:B------:R-:W-:Y:S01]  /*95f0*/  FFMA.FTZ R94, R5, R98, R94 ;  /* 0x00000062055e7223 */ /* 0x000fe2000001005e */
[----:B------:R-:W-:Y:S02]  /*9600*/  F2FP.PACK_AB R6, R81, R4 ;  /* 0x000000045106723e */ /* 0x000fe400000000ff */
[----:B------:R-:W-:Y:S02]  /*9610*/  F2FP.PACK_AB R4, R103, R106 ;  /* 0x0000006a6704723e */ /* 0x000fe400000000ff */
[----:B------:R-:W-:-:S05]  /*9620*/  F2FP.PACK_AB R5, R94, R61 ;  /* 0x0000003d5e05723e */ /* 0x000fca00000000ff */
[----:B------:R1:W-:Y:S02]  /*9630*/  STS.128 [R15], R4 ;  /* 0x000000040f007388 */ /* 0x0003e40000000c00 */
.L_x_376:
[----:B------:R-:W-:Y:S05]  /*9640*/  BSYNC B0 ;  /* 0x0000000000007941 */ /* 0x000fea0003800000 */
.L_x_375:
[----:B-1----:R-:W-:Y:S01]  /*9650*/  IADD3 R4, R92, 0x10, RZ ;  /* 0x000000105c047810 */ /* 0x002fe20007ffe0ff */
[----:B------:R-:W-:Y:S03]  /*9660*/  BSSY B0, `(.L_x_377) ;  /* 0x000002d000007945 */ /* 0x000fe60003800000 */
[----:B------:R-:W-:-:S13]  /*9670*/  ISETP.GE.AND P0, PT, R4, c[0x0][0x27c], PT ;  /* 0x00009f0004007a0c */ /* 0x000fda0003f06270 */
[----:B------:R-:W-:Y:S05]  /*9680*/  @P0 BRA `(.L_x_378) ;  /* 0x000002a000000947 */ /* 0x000fea0003800000 */
[----:B------:R-:W1:Y:S01]  /*9690*/  LDS.128 R4, [R12] ;  /* 0x000000000c047984 */ /* 0x000e620000000c00 */
[--C-:B------:R-:W-:Y:S01]  /*96a0*/  SHF.R.U64 R81, R108, 0x10, R109.reuse ;  /* 0x000000106c517819 */ /* 0x100fe2000000126d */
[--C-:B------:R-:W-:Y:S01]  /*96b0*/  HADD2.F32 R94, -RZ, R77.reuse.H1_H1 ;  /* 0x3000004dff5e7230 */ /* 0x100fe20000004100 */
[----:B------:R-:W-:Y:S01]  /*96c0*/  SHF.R.U32.HI R108, RZ, 0x10, R109 ;  /* 0x00000010ff6c7819 */ /* 0x000fe2000001166d */
[----:B------:R-:W-:Y:S01]  /*96d0*/  HADD2.F32 R102, -RZ, R80.H1_H1 ;  /* 0x30000050ff667230 */ /* 0x000fe20000004100 */
[--C-:B------:R-:W-:Y:S01]  /*96e0*/  SHF.R.U64 R61, R110, 0x10, R111.reuse ;  /* 0x000000106e3d7819 */ /* 0x100fe2000000126f */
[----:B------:R-:W-:Y:S01]  /*96f0*/  HADD2.F32 R77, -RZ, R77.H0_H0 ;  /* 0x2000004dff4d7230 */ /* 0x000fe20000004100 */
[----:B------:R-:W-:Y:S01]  /*9700*/  SHF.R.U32.HI R110, RZ, 0x10, R111 ;  /* 0x00000010ff6e7819 */ /* 0x000fe2000001166f */
[----:B------:R-:W-:-:S04]  /*9710*/  HADD2.F32 R108, -RZ, R108.H0_H0 ;  /* 0x2000006cff6c7230 */ /* 0x000fc80000004100 */
[----:B------:R-:W-:Y:S02]  /*9720*/  HADD2.F32 R110, -RZ, R110.H0_H0 ;  /* 0x2000006eff6e7230 */ /* 0x000fe40000004100 */
[--C-:B-1----:R-:W-:Y:S02]  /*9730*/  HADD2.F32 R91, -RZ, R4.reuse.H1_H1 ;  /* 0x30000004ff5b7230 */ /* 0x102fe40000004100 */
[----:B------:R-:W-:Y:S02]  /*9740*/  HADD2.F32 R87, -RZ, R4.H0_H0 ;  /* 0x20000004ff577230 */ /* 0x000fe40000004100 */
[--C-:B------:R-:W-:Y:S01]  /*9750*/  HADD2.F32 R85, -RZ, R7.reuse.H0_H0 ;  /* 0x20000007ff557230 */ /* 0x100fe20000004100 */
[-C--:B------:R-:W-:Y:S01]  /*9760*/  FMUL.FTZ R95, R91, R94.reuse ;  /* 0x0000005e5b5f7220 */ /* 0x080fe20000410000 */
[----:B------:R-:W-:Y:S01]  /*9770*/  HADD2.F32 R7, -RZ, R7.H1_H1 ;  /* 0x30000007ff077230 */ /* 0x000fe20000004100 */
[C---:B------:R-:W-:Y:S01]  /*9780*/  FMUL.FTZ R94, R87.reuse, R94 ;  /* 0x0000005e575e7220 */ /* 0x040fe20000410000 */
[--C-:B------:R-:W-:Y:S01]  /*9790*/  HADD2.F32 R4, -RZ, R6.reuse.H0_H0 ;  /* 0x20000006ff047230 */ /* 0x100fe20000004100 */
[-C--:B------:R-:W-:Y:S01]  /*97a0*/  FFMA.FTZ R95, R87, R102.reuse, -R95 ;  /* 0x00000066575f7223 */ /* 0x080fe2000001085f */
[--C-:B------:R-:W-:Y:S01]  /*97b0*/  HADD2.F32 R93, -RZ, R5.reuse.H0_H0 ;  /* 0x20000005ff5d7230 */ /* 0x100fe20000004100 */
[----:B------:R-:W-:Y:S01]  /*97c0*/  FFMA.FTZ R94, R91, R102, R94 ;  /* 0x000000665b5e7223 */ /* 0x000fe2000001005e */
[----:B------:R-:W-:Y:S01]  /*97d0*/  HADD2.F32 R6, -RZ, R6.H1_H1 ;  /* 0x30000006ff067230 */ /* 0x000fe20000004100 */
[-C--:B------:R-:W-:Y:S01]  /*97e0*/  FMUL.FTZ R98, R7, R108.reuse ;  /* 0x0000006c07627220 */ /* 0x080fe20000410000 */
[----:B------:R-:W-:Y:S01]  /*97f0*/  HADD2.F32 R5, -RZ, R5.H1_H1 ;  /* 0x30000005ff057230 */ /* 0x000fe20000004100 */
[C---:B------:R-:W-:Y:S01]  /*9800*/  FMUL.FTZ R108, R85.reuse, R108 ;  /* 0x0000006c556c7220 */ /* 0x040fe20000410000 */
[----:B------:R-:W-:Y:S01]  /*9810*/  HADD2.F32 R102, -RZ, R81.H0_H0 ;  /* 0x20000051ff667230 */ /* 0x000fe20000004100 */
[-C--:B------:R-:W-:Y:S01]  /*9820*/  FFMA.FTZ R98, R85, R110.reuse, -R98 ;  /* 0x0000006e55627223 */ /* 0x080fe20000010862 */
[----:B------:R-:W-:Y:S01]  /*9830*/  HADD2.F32 R81, -RZ, R80.H0_H0 ;  /* 0x20000050ff517230 */ /* 0x000fe20000004100 */
[----:B------:R-:W-:Y:S01]  /*9840*/  FFMA.FTZ R7, R7, R110, R108 ;  /* 0x0000006e07077223 */ /* 0x000fe2000001006c */
[----:B------:R-:W-:Y:S01]  /*9850*/  HADD2.F32 R80, -RZ, R61.H0_H0 ;  /* 0x2000003dff507230 */ /* 0x000fe20000004100 */
[----:B------:R-:W-:-:S02]  /*9860*/  FMUL.FTZ R61, R6, R77 ;  /* 0x0000004d063d7220 */ /* 0x000fc40000410000 */
[----:B------:R-:W-:Y:S01]  /*9870*/  FMUL.FTZ R85, R5, R102 ;  /* 0x0000006605557220 */ /* 0x000fe20000410000 */
[----:B------:R-:W-:Y:S01]  /*9880*/  F2FP.PACK_AB R7, R7, R98 ;  /* 0x000000620707723e */ /* 0x000fe200000000ff */
[C---:B------:R-:W-:Y:S02]  /*9890*/  FMUL.FTZ R77, R4.reuse, R77 ;  /* 0x0000004d044d7220 */ /* 0x040fe40000410000 */
[C---:B------:R-:W-:Y:S02]  /*98a0*/  FMUL.FTZ R102, R93.reuse, R102 ;  /* 0x000000665d667220 */ /* 0x040fe40000410000 */
[----:B------:R-:W-:Y:S01]  /*98b0*/  FFMA.FTZ R61, R4, R81, -R61 ;  /* 0x00000051043d7223 */ /* 0x000fe2000001083d */
[----:B------:R-:W-:Y:S01]  /*98c0*/  F2FP.PACK_AB R4, R94, R95 ;  /* 0x0000005f5e04723e */ /* 0x000fe200000000ff */
[----:B------:R-:W-:Y:S02]  /*98d0*/  FFMA.FTZ R6, R6, R81, R77 ;  /* 0x0000005106067223 */ /* 0x000fe4000001004d */
[----:B------:R-:W-:-:S02]  /*98e0*/  FFMA.FTZ R85, R93, R80, -R85 ;  /* 0x000000505d557223 */ /* 0x000fc40000010855 */
[----:B------:R-:W-:Y:S01]  /*98f0*/  FFMA.FTZ R102, R5, R80, R102 ;  /* 0x0000005005667223 */ /* 0x000fe20000010066 */
[----:B------:R-:W-:-:S04]  /*9900*/  F2FP.PACK_AB R6, R6, R61 ;  /* 0x0000003d0606723e */ /* 0x000fc800000000ff */
[----:B------:R-:W-:-:S05]  /*9910*/  F2FP.PACK_AB R5, R102, R85 ;  /* 0x000000556605723e */ /* 0x000fca00000000ff */
[----:B------:R1:W-:Y:S02]  /*9920*/  STS.128 [R12], R4 ;  /* 0x000000040c007388 */ /* 0x0003e40000000c00 */
.L_x_378:
[----:B------:R-:W-:Y:S05]  /*9930*/  BSYNC B0 ;  /* 0x0000000000007941 */ /* 0x000fea0003800000 */
.L_x_377:
[----:B-1----:R-:W-:Y:S01]  /*9940*/  IADD3 R4, R92, 0x20, RZ ;  /* 0x000000205c047810 */ /* 0x002fe20007ffe0ff */
[----:B------:R-:W-:Y:S03]  /*9950*/  BSSY B0, `(.L_x_379) ;  /* 0x000002d000007945 */ /* 0x000fe60003800000 */
[----:B------:R-:W-:-:S13]  /*9960*/  ISETP.GE.AND P0, PT, R4, c[0x0][0x27c], PT ;  /* 0x00009f0004007a0c */ /* 0x000fda0003f06270 */
[----:B------:R-:W-:Y:S05]  /*9970*/  @P0 BRA `(.L_x_380) ;  /* 0x000002a000000947 */ /* 0x000fea0003800000 */
[----:B------:R-:W1:Y:S01]  /*9980*/  LDS.128 R4, [R15+0x4000] ;  /* 0x004000000f047984 */ /* 0x000e620000000c00 */
[--C-:B------:R-:W-:Y:S01]  /*9990*/  SHF.R.U64 R77, R96, 0x10, R97.reuse ;  /* 0x00000010604d7819 */ /* 0x100fe20000001261 */
[----:B------:R-:W-:Y:S01]  /*99a0*/  HADD2.F32 R94, -RZ, R70.H1_H1 ;  /* 0x30000046ff5e7230 */ /* 0x000fe20000004100 */
[----:B------:R-:W-:Y:S01]  /*99b0*/  SHF.R.U32.HI R96, RZ, 0x10, R97 ;  /* 0x00000010ff607819 */ /* 0x000fe20000011661 */
[----:B------:R-:W-:Y:S01]  /*99c0*/  HADD2.F32 R98, -RZ, R76.H1_H1 ;  /* 0x3000004cff627230 */ /* 0x000fe20000004100 */
[--C-:B------:R-:W-:Y:S02]  /*99d0*/  SHF.R.U64 R61, R100, 0x10, R101.reuse ;  /* 0x00000010643d7819 */ /* 0x100fe40000001265 */
[----:B------:R-:W-:Y:S01]  /*99e0*/  SHF.R.U32.HI R100, RZ, 0x10, R101 ;  /* 0x00000010ff647819 */ /* 0x000fe20000011665 */
[----:B------:R-:W-:-:S04]  /*99f0*/  HADD2.F32 R96, -RZ, R96.H0_H0 ;  /* 0x20000060ff607230 */ /* 0x000fc80000004100 */
[----:B------:R-:W-:Y:S02]  /*9a00*/  HADD2.F32 R100, -RZ, R100.H0_H0 ;  /* 0x20000064ff647230 */ /* 0x000fe40000004100 */
[--C-:B-1----:R-:W-:Y:S02]  /*9a10*/  HADD2.F32 R80, -RZ, R7.reuse.H0_H0 ;  /* 0x20000007ff507230 */ /* 0x102fe40000004100 */
[----:B------:R-:W-:Y:S02]  /*9a20*/  HADD2.F32 R7, -RZ, R7.H1_H1 ;  /* 0x30000007ff077230 */ /* 0x000fe40000004100 */
[--C-:B------:R-:W-:Y:S02]  /*9a30*/  HADD2.F32 R81, -RZ, R4.reuse.H0_H0 ;  /* 0x20000004ff517230 */ /* 0x100fe40000004100 */
[----:B------:R-:W-:Y:S01]  /*9a40*/  HADD2.F32 R85, -RZ, R4.H1_H1 ;  /* 0x30000004ff557230 */ /* 0x000fe20000004100 */
[CC--:B------:R-:W-:Y:S01]  /*9a50*/  FMUL.FTZ R91, R7.reuse, R96.reuse ;  /* 0x00000060075b7220 */ /* 0x0c0fe20000410000 */
[--C-:B------:R-:W-:Y:S01]  /*9a60*/  HADD2.F32 R4, -RZ, R6.reuse.H0_H0 ;  /* 0x20000006ff047230 */ /* 0x100fe20000004100 */
[C---:B------:R-:W-:Y:S01]  /*9a70*/  FMUL.FTZ R96, R80.reuse, R96 ;  /* 0x0000006050607220 */ /* 0x040fe20000410000 */
[--C-:B------:R-:W-:Y:S01]  /*9a80*/  HADD2.F32 R87, -RZ, R5.reuse.H0_H0 ;  /* 0x20000005ff577230 */ /* 0x100fe20000004100 */
[-C--:B------:R-:W-:Y:S01]  /*9a90*/  FFMA.FTZ R91, R80, R100.reuse, -R91 ;  /* 0x00000064505b7223 */ /* 0x080fe2000001085b */
[----:B------:R-:W-:Y:S01]  /*9aa0*/  HADD2.F32 R6, -RZ, R6.H1_H1 ;  /* 0x30000006ff067230 */ /* 0x000fe20000004100 */
[----:B------:R-:W-:Y:S01]  /*9ab0*/  FFMA.FTZ R96, R7, R100, R96 ;  /* 0x0000006407607223 */ /* 0x000fe20000010060 */
[----:B------:R-:W-:Y:S01]  /*9ac0*/  HADD2.F32 R7, -RZ, R70.H0_H0 ;  /* 0x20000046ff077230 */ /* 0x000fe20000004100 */
        /* <DEDUP_REMOVED lines=9> */
[-C--:B------:R-:W-:Y:S02]  /*9b60*/  FMUL.FTZ R80, R5, R70.reuse ;  /* 0x0000004605507220 */ /* 0x080fe40000410000 */
[C---:B------:R-:W-:Y:S02]  /*9b70*/  FMUL.FTZ R7, R4.reuse, R7 ;  /* 0x0000000704077220 */ /* 0x040fe40000410000 */
[C---:B------:R-:W-:Y:S02]  /*9b80*/  FMUL.FTZ R70, R87.reuse, R70 ;  /* 0x0000004657467220 */ /* 0x040fe40000410000 */
[----:B------:R-:W-:Y:S01]  /*9b90*/  FFMA.FTZ R61, R4, R77, -R61 ;  /* 0x0000004d043d7223 */ /* 0x000fe2000001083d */
[----:B------:R-:W-:Y:S01]  /*9ba0*/  F2FP.PACK_AB R4, R94, R93 ;  /* 0x0000005d5e04723e */ /* 0x000fe200000000ff */
[----:B------:R-:W-:Y:S01]  /*9bb0*/  FFMA.FTZ R6, R6, R77, R7 ;  /* 0x0000004d06067223 */ /* 0x000fe20000010007 */
[----:B------:R-:W-:Y:S01]  /*9bc0*/  F2FP.PACK_AB R7, R96, R91 ;  /* 0x0000005b6007723e */ /* 0x000fe200000000ff */
[----:B------:R-:W-:-:S02]  /*9bd0*/  FFMA.FTZ R80, R87, R76, -R80 ;  /* 0x0000004c57507223 */ /* 0x000fc40000010850 */
[----:B------:R-:W-:Y:S01]  /*9be0*/  FFMA.FTZ R5, R5, R76, R70 ;  /* 0x0000004c05057223 */ /* 0x000fe20000010046 */
[----:B------:R-:W-:-:S04]  /*9bf0*/  F2FP.PACK_AB R6, R6, R61 ;  /* 0x0000003d0606723e */ /* 0x000fc800000000ff */
[----:B------:R-:W-:-:S05]  /*9c00*/  F2FP.PACK_AB R5, R5, R80 ;  /* 0x000000500505723e */ /* 0x000fca00000000ff */
[----:B------:R1:W-:Y:S02]  /*9c10*/  STS.128 [R15+0x4000], R4 ;  /* 0x004000040f007388 */ /* 0x0003e40000000c00 */
.L_x_380:
[----:B------:R-:W-:Y:S05]  /*9c20*/  BSYNC B0 ;  /* 0x0000000000007941 */ /* 0x000fea0003800000 */
.L_x_379:
        /* <DEDUP_REMOVED lines=8> */
[--C-:B------:R-:W-:Y:S01]  /*9cb0*/  HADD2.F32 R83, -RZ, R65.reuse.H1_H1 ;  /* 0x30000041ff537230 */ /* 0x100fe20000004100 */
[--C-:B------:R-:W-:Y:S01]  /*9cc0*/  SHF.R.U64 R61, R88, 0x10, R89.reuse ;  /* 0x00000010583d7819 */ /* 0x100fe20000001259 */
[----:B------:R-:W-:Y:S01]  /*9cd0*/  HADD2.F32 R65, -RZ, R65.H0_H0 ;  /* 0x20000041ff417230 */ /* 0x000fe20000004100 */
[----:B------:R-:W-:Y:S01]  /*9ce0*/  SHF.R.U32.HI R88, RZ, 0x10, R89 ;  /* 0x00000010ff587819 */ /* 0x000fe20000011659 */
[----:B------:R-:W-:Y:S02]  /*9cf0*/  HADD2.F32 R82, -RZ, R82.H0_H0 ;  /* 0x20000052ff527230 */ /* 0x000fe40000004100 */
[----:B------:R-:W-:-:S02]  /*9d00*/  HADD2.F32 R70, -RZ, R70.H0_H0 ;  /* 0x20000046ff467230 */ /* 0x000fc40000004100 */
[----:B------:R-:W-:Y:S02]  /*9d10*/  HADD2.F32 R88, -RZ, R88.H0_H0 ;  /* 0x20000058ff587230 */ /* 0x000fe40000004100 */
        /* <DEDUP_REMOVED lines=8> */
[----:B------:R-:W-:Y:S01]  /*9da0*/  HADD2.F32 R6, -RZ, R6.H1_H1 ;  /* 0x30000006ff067230 */ /* 0x000fe20000004100 */
[-C--:B------:R-:W-:Y:S01]  /*9db0*/  FFMA.FTZ R85, R76, R88.reuse, -R85 ;  /* 0x000000584c557223 */ /* 0x080fe20000010855 */
[--C-:B------:R-:W-:Y:S01]  /*9dc0*/  HADD2.F32 R81, -RZ, R5.reuse.H0_H0 ;  /* 0x20000005ff517230 */ /* 0x100fe20000004100 */
[----:B------:R-:W-:Y:S01]  /*9dd0*/  FFMA.FTZ R82, R7, R88, R82 ;  /* 0x0000005807527223 */ /* 0x000fe20000010052 */
[----:B------:R-:W-:Y:S01]  /*9de0*/  HADD2.F32 R5, -RZ, R5.H1_H1 ;  /* 0x30000005ff057230 */ /* 0x000fe20000004100 */
[----:B------:R-:W-:Y:S01]  /*9df0*/  FMUL.FTZ R7, R6, R65 ;  /* 0x0000004106077220 */ /* 0x000fe20000410000 */
[----:B------:R-:W-:Y:S01]  /*9e00*/  HADD2.F32 R76, -RZ, R61.H0_H0 ;  /* 0x2000003dff4c7230 */ /* 0x000fe20000004100 */
[----:B------:R-:W-:-:S02]  /*9e10*/  FMUL.FTZ R94, R80, R83 ;  /* 0x00000053505e7220 */ /* 0x000fc40000410000 */
[C---:B------:R-:W-:Y:S02]  /*9e20*/  FMUL.FTZ R65, R4.reuse, R65 ;  /* 0x0000004104417220 */ /* 0x040fe40000410000 */
[-C--:B------:R-:W-:Y:S02]  /*9e30*/  FMUL.FTZ R61, R5, R70.reuse ;  /* 0x00000046053d7220 */ /* 0x080fe40000410000 */
[----:B------:R-:W-:Y:S02]  /*9e40*/  FMUL.FTZ R83, R77, R83 ;  /* 0x000000534d537220 */ /* 0x000fe40000410000 */
[----:B------:R-:W-:Y:S02]  /*9e50*/  FMUL.FTZ R70, R81, R70 ;  /* 0x0000004651467220 */ /* 0x000fe40000410000 */
[----:B------:R-:W-:Y:S01]  /*9e60*/  FFMA.FTZ R4, R4, R69, -R7 ;  /* 0x0000004504047223 */ /* 0x000fe20000010807 */
[----:B------:R-:W-:Y:S01]  /*9e70*/  F2FP.PACK_AB R7, R82, R85 ;  /* 0x000000555207723e */ /* 0x000fe200000000ff */
[----:B------:R-:W-:-:S02]  /*9e80*/  FFMA.FTZ R65, R6, R69, R65 ;  /* 0x0000004506417223 */ /* 0x000fc40000010041 */
[-C--:B------:R-:W-:Y:S02]  /*9e90*/  FFMA.FTZ R94, R77, R87.reuse, -R94 ;  /* 0x000000574d5e7223 */ /* 0x080fe4000001085e */
[----:B------:R-:W-:Y:S01]  /*9ea0*/  FFMA.FTZ R83, R80, R87, R83 ;  /* 0x0000005750537223 */ /* 0x000fe20000010053 */
[----:B------:R-:W-:Y:S01]  /*9eb0*/  F2FP.PACK_AB R6, R65, R4 ;  /* 0x000000044106723e */ /* 0x000fe200000000ff */
[-C--:B------:R-:W-:Y:S02]  /*9ec0*/  FFMA.FTZ R61, R81, R76.reuse, -R61 ;  /* 0x0000004c513d7223 */ /* 0x080fe4000001083d */
[----:B------:R-:W-:Y:S01]  /*9ed0*/  FFMA.FTZ R70, R5, R76, R70 ;  /* 0x0000004c05467223 */ /* 0x000fe20000010046 */
[----:B------:R-:W-:-:S04]  /*9ee0*/  F2FP.PACK_AB R4, R83, R94 ;  /* 0x0000005e5304723e */ /* 0x000fc800000000ff */
[----:B------:R-:W-:-:S05]  /*9ef0*/  F2FP.PACK_AB R5, R70, R61 ;  /* 0x0000003d4605723e */ /* 0x000fca00000000ff */
[----:B------:R1:W-:Y:S02]  /*9f00*/  STS.128 [R12+0x4000], R4 ;  /* 0x004000040c007388 */ /* 0x0003e40000000c00 */
.L_x_382:
[----:B------:R-:W-:Y:S05]  /*9f10*/  BSYNC B0 ;  /* 0x0000000000007941 */ /* 0x000fea0003800000 */
.L_x_381:
[----:B-1----:R-:W-:Y:S01]  /*9f20*/  IADD3 R4, R92, 0x40, RZ ;  /* 0x000000405c047810 */ /* 0x002fe20007ffe0ff */
[----:B------:R-:W-:Y:S03]  /*9f30*/  BSSY B0, `(.L_x_383) ;  /* 0x000002d000007945 */ /* 0x000fe60003800000 */
[----:B------:R-:W-:-:S13]  /*9f40*/  ISETP.GE.AND P0, PT, R4, c[0x0][0x27c], PT ;  /* 0x00009f0004007a0c */ /* 0x000fda0003f06270 */
[----:B------:R-:W-:Y:S05]  /*9f50*/  @P0 BRA `(.L_x_384) ;  /* 0x000002a000000947 */ /* 0x000fea0003800000 */
[----:B------:R-:W1:Y:S01]  /*9f60*/  LDS.128 R4, [R15+0x8000] ;  /* 0x008000000f047984 */ /* 0x000e620000000c00 */
[--C-:B------:R-:W-:Y:S01]  /*9f70*/  SHF.R.U64 R65, R74, 0x10, R75.reuse ;  /* 0x000000104a417819 */ /* 0x100fe2000000124b */
[----:B------:R-:W-:Y:S01]  /*9f80*/  HADD2.F32 R77, -RZ, R60.H1_H1 ;  /* 0x3000003cff4d7230 */ /* 0x000fe20000004100 */
[----:B------:R-:W-:Y:S02]  /*9f90*/  SHF.R.U32.HI R74, RZ, 0x10, R75 ;  /* 0x00000010ff4a7819 */ /* 0x000fe4000001164b */
[--C-:B------:R-:W-:Y:S01]  /*9fa0*/  SHF.R.U64 R61, R78, 0x10, R79.reuse ;  /* 0x000000104e3d7819 */ /* 0x100fe2000000124f */
[----:B------:R-:W-:Y:S01]  /*9fb0*/  HADD2.F32 R65, -RZ, R65.H0_H0 ;  /* 0x20000041ff417230 */ /* 0x000fe20000004100 */
[----:B------:R-:W-:Y:S01]  /*9fc0*/  SHF.R.U32.HI R78, RZ, 0x10, R79 ;  /* 0x00000010ff4e7819 */ /* 0x000fe2000001164f */
[----:B------:R-:W-:Y:S02]  /*9fd0*/  HADD2.F32 R74, -RZ, R74.H0_H0 ;  /* 0x2000004aff4a7230 */ /* 0x000fe40000004100 */
[----:B------:R-:W-:-:S02]  /*9fe0*/  HADD2.F32 R79, -RZ, R64.H1_H1 ;  /* 0x30000040ff4f7230 */ /* 0x000fc40000004100 */
[----:B------:R-:W-:Y:S02]  /*9ff0*/  HADD2.F32 R80, -RZ, R78.H0_H0 ;  /* 0x2000004eff507230 */ /* 0x000fe40000004100 */
[----:B------:R-:W-:Y:S02]  /*a000*/  HADD2.F32 R61, -RZ, R61.H0_H0 ;  /* 0x2000003dff3d7230 */ /* 0x000fe40000004100 */
[--C-:B-1----:R-:W-:Y:S02]  /*a010*/  HADD2.F32 R69, -RZ, R7.reuse.H0_H0 ;  /* 0x20000007ff457230 */ /* 0x102fe40000004100 */
[----:B------:R-:W-:Y:S02]  /*a020*/  HADD2.F32 R7, -RZ, R7.H1_H1 ;  /* 0x30000007ff077230 */ /* 0x000fe40000004100 */
[--C-:B------:R-:W-:Y:S02]  /*a030*/  HADD2.F32 R70, -RZ, R4.reuse.H0_H0 ;  /* 0x20000004ff467230 */ /* 0x100fe40000004100 */
[----:B------:R-:W-:Y:S01]  /*a040*/  HADD2.F32 R75, -RZ, R4.H1_H1 ;  /* 0x30000004ff4b7230 */ /* 0x000fe20000004100 */
[-C--:B------:R-:W-:Y:S01]  /*a050*/  FMUL.FTZ R78, R7, R74.reuse ;  /* 0x0000004a074e7220 */ /* 0x080fe20000410000 */
[--C-:B------:R-:W-:Y:S01]  /*a060*/  HADD2.F32 R4, -RZ, R6.reuse.H0_H0 ;  /* 0x20000006ff047230 */ /* 0x100fe20000004100 */
[C---:B------:R-:W-:Y:S01]  /*a070*/  FMUL.FTZ R74, R69.reuse, R74 ;  /* 0x0000004a454a7220 */ /* 0x040fe20000410000 */
[----:B------:R-:W-:Y:S01]  /*a080*/  HADD2.F32 R6, -RZ, R6.H1_H1 ;  /* 0x30000006ff067230 */ /* 0x000fe20000004100 */
[----:B------:R-:W-:Y:S01]  /*a090*/  FFMA.FTZ R78, R69, R80, -R78 ;  /* 0x00000050454e7223 */ /* 0x000fe2000001084e */
[--C-:B------:R-:W-:Y:S01]  /*a0a0*/  HADD2.F32 R76, -RZ, R5.reuse.H0_H0 ;  /* 0x20000005ff4c7230 */ /* 0x100fe20000004100 */
[CC--:B------:R-:W-:Y:S01]  /*a0b0*/  FMUL.FTZ R82, R70.reuse, R77.reuse ;  /* 0x0000004d46527220 */ /* 0x0c0fe20000410000 */
[----:B------:R-:W-:Y:S01]  /*a0c0*/  HADD2.F32 R69, -RZ, R60.H0_H0 ;  /* 0x2000003cff457230 */ /* 0x000fe20000004100 */
[C---:B------:R-:W-:Y:S01]  /*a0d0*/  FMUL.FTZ R81, R75.reuse, R77 ;  /* 0x0000004d4b517220 */ /* 0x040fe20000410000 */
[----:B------:R-:W-:Y:S01]  /*a0e0*/  HADD2.F32 R5, -RZ, R5.H1_H1 ;  /* 0x30000005ff057230 */ /* 0x000fe20000004100 */
[-C--:B------:R-:W-:Y:S01]  /*a0f0*/  FFMA.FTZ R82, R75, R79.reuse, R82 ;  /* 0x0000004f4b527223 */ /* 0x080fe20000010052 */
[----:B------:R-:W-:Y:S01]  /*a100*/  HADD2.F32 R75, -RZ, R64.H0_H0 ;  /* 0x20000040ff4b7230 */ /* 0x000fe20000004100 */
[----:B------:R-:W-:-:S02]  /*a110*/  FFMA.FTZ R81, R70, R79, -R81 ;  /* 0x0000004f46517223 */ /* 0x000fc40000010851 */
[-C--:B------:R-:W-:Y:S02]  /*a120*/  FMUL.FTZ R60, R6, R69.reuse ;  /* 0x00000045063c7220 */ /* 0x080fe40000410000 */
[----:B------:R-:W-:Y:S02]  /*a130*/  FMUL.FTZ R69, R4, R69 ;  /* 0x0000004504457220 */ /* 0x000fe40000410000 */
[-C--:B------:R-:W-:Y:S02]  /*a140*/  FMUL.FTZ R64, R5, R65.reuse ;  /* 0x0000004105407220 */ /* 0x080fe40000410000 */
[----:B------:R-:W-:Y:S02]  /*a150*/  FMUL.FTZ R70, R76, R65 ;  /* 0x000000414c467220 */ /* 0x000fe40000410000 */
[----:B------:R-:W-:Y:S02]  /*a160*/  FFMA.FTZ R7, R7, R80, R74 ;  /* 0x0000005007077223 */ /* 0x000fe4000001004a */
        /* <DEDUP_REMOVED lines=9> */
.L_x_384:
[----:B------:R-:W-:Y:S05]  /*a200*/  BSYNC B0 ;  /* 0x0000000000007941 */ /* 0x000fea0003800000 */
.L_x_383:
[----:B-1----:R-:W-:-:S04]  /*a210*/  IADD3 R4, R92, 0x50, RZ ;  /* 0x000000505c047810 */ /* 0x002fc80007ffe0ff */
        /* <DEDUP_REMOVED lines=28> */
[----:B------:R-:W-:Y:S01]  /*a3e0*/  FFMA.FTZ R75, R65, R74, -R75 ;  /* 0x0000004a414b7223 */ /* 0x000fe2000001084b */
[----:B------:R-:W-:Y:S01]  /*a3f0*/  HADD2.F32 R64, -RZ, R60.H0_H0 ;  /* 0x2000003cff407230 */ /* 0x000fe20000004100 */
[----:B------:R-:W-:-:S02]  /*a400*/  FMUL.FTZ R60, R6, R7 ;  /* 0x00000007063c7220 */ /* 0x000fc40000410000 */
[-C--:B------:R-:W-:Y:S02]  /*a410*/  FMUL.FTZ R61, R5, R50.reuse ;  /* 0x00000032053d7220 */ /* 0x080fe40000410000 */
[C---:B------:R-:W-:Y:S02]  /*a420*/  FMUL.FTZ R7, R4.reuse, R7 ;  /* 0x0000000704077220 */ /* 0x040fe40000410000 */
[----:B------:R-:W-:Y:S02]  /*a430*/  FMUL.FTZ R50, R69, R50 ;  /* 0x0000003245327220 */ /* 0x000fe40000410000 */
[-C--:B------:R-:W-:Y:S02]  /*a440*/  FFMA.FTZ R60, R4, R57.reuse, -R60 ;  /* 0x00000039043c7223 */ /* 0x080fe4000001083c */
[----:B------:R-:W-:Y:S02]  /*a450*/  FFMA.FTZ R70, R67, R74, R70 ;  /* 0x0000004a43467223 */ /* 0x000fe40000010046 */
[----:B------:R-:W-:Y:S01]  /*a460*/  FFMA.FTZ R57, R6, R57, R7 ;  /* 0x0000003906397223 */ /* 0x000fe20000010007 */
[----:B------:R-:W-:Y:S01]  /*a470*/  F2FP.PACK_AB R7, R66, R73 ;  /* 0x000000494207723e */ /* 0x000fe200000000ff */
[-C--:B------:R-:W-:Y:S01]  /*a480*/  FFMA.FTZ R61, R69, R64.reuse, -R61 ;  /* 0x00000040453d7223 */ /* 0x080fe2000001083d */
[----:B------:R-:W-:Y:S01]  /*a490*/  F2FP.PACK_AB R4, R70, R75 ;  /* 0x0000004b4604723e */ /* 0x000fe200000000ff */
[----:B------:R-:W-:Y:S01]  /*a4a0*/  FFMA.FTZ R50, R5, R64, R50 ;  /* 0x0000004005327223 */ /* 0x000fe20000010032 */
[----:B------:R-:W-:-:S04]  /*a4b0*/  F2FP.PACK_AB R6, R57, R60 ;  /* 0x0000003c3906723e */ /* 0x000fc800000000ff */
[----:B------:R-:W-:-:S05]  /*a4c0*/  F2FP.PACK_AB R5, R50, R61 ;  /* 0x0000003d3205723e */ /* 0x000fca00000000ff */
[----:B------:R1:W-:Y:S02]  /*a4d0*/  STS.128 [R12+0x8000], R4 ;  /* 0x008000040c007388 */ /* 0x0003e40000000c00 */
.L_x_374:
[----:B------:R-:W-:Y:S05]  /*a4e0*/  BSYNC B1 ;  /* 0x0000000000017941 */ /* 0x000fea0003800000 */
.L_x_373:
[----:B------:R-:W-:-:S04]  /*a4f0*/  IADD3 R90, R90, 0x40, RZ ;  /* 0x000000405a5a7810 */ /* 0x000fc80007ffe0ff */
[----:B------:R-:W-:-:S13]  /*a500*/  ISETP.GE.AND P0, PT, R90, R51, PT ;  /* 0x000000335a00720c */ /* 0x000fda0003f06270 */
[----:B------:R-:W-:Y:S05]  /*a510*/  @P0 BRA `(.L_x_385) ;  /* 0x0000499000000947 */ /* 0x000fea0003800000 */
[----:B------:R-:W-:Y:S01]  /*a520*/  ISETP.GE.AND P0, PT, R92, c[0x0][0x27c], PT ;  /* 0x00009f005c007a0c */ /* 0x000fe20003f06270 */
[----:B------:R-:W-:-:S12]  /*a530*/  BSSY B0, `(.L_x_386) ;  /* 0x000002c000007945 */ /* 0x000fd80003800000 */
[----:B------:R-:W-:Y:S05]  /*a540*/  @P0 BRA `(.L_x_387) ;  /* 0x000002a000000947 */ /* 0x000fea0003800000 */
[----:B-1----:R-:W1:Y:S01]  /*a550*/  LDS.128 R4, [R15+0x2000] ;  /* 0x002000000f047984 */ /* 0x002e620000000c00 */
[--C-:B------:R-:W-:Y:S01]  /*a560*/  SHF.R.U64 R51, R58, 0x10, R59.reuse ;  /* 0x000000103a337819 */ /* 0x100fe2000000123b */
[----:B------:R-:W-:Y:S01]  /*a570*/  HADD2.F32 R65, -RZ, R40.H1_H1 ;  /* 0x30000028ff417230 */ /* 0x000fe20000004100 */
[----:B------:R-:W-:Y:S02]  /*a580*/  SHF.R.U32.HI R58, RZ, 0x10, R59 ;  /* 0x00000010ff3a7819 */ /* 0x000fe4000001163b */
[--C-:B------:R-:W-:Y:S02]  /*a590*/  SHF.R.U64 R50, R62, 0x10, R63.reuse ;  /* 0x000000103e327819 */ /* 0x100fe4000000123f */
[----:B------:R-:W-:Y:S01]  /*a5a0*/  SHF.R.U32.HI R62, RZ, 0x10, R63 ;  /* 0x00000010ff3e7819 */ /* 0x000fe2000001163f */
[----:B------:R-:W-:Y:S02]  /*a5b0*/  HADD2.F32 R58, -RZ, R58.H0_H0 ;  /* 0x2000003aff3a7230 */ /* 0x000fe40000004100 */
[----:B------:R-:W-:-:S02]  /*a5c0*/  HADD2.F32 R63, -RZ, R41.H1_H1 ;  /* 0x30000029ff3f7230 */ /* 0x000fc40000004100 */
[----:B------:R-:W-:Y:S02]  /*a5d0*/  HADD2.F32 R64, -RZ, R62.H0_H0 ;  /* 0x2000003eff407230 */ /* 0x000fe40000004100 */
[----:B------:R-:W-:Y:S02]  /*a5e0*/  HADD2.F32 R41, -RZ, R41.H0_H0 ;  /* 0x20000029ff297230 */ /* 0x000fe40000004100 */
[----:B------:R-:W-:Y:S02]  /*a5f0*/  HADD2.F32 R50, -RZ, R50.H0_H0 ;  /* 0x20000032ff327230 */ /* 0x000fe40000004100 */
[--C-:B-1----:R-:W-:Y:S02]  /*a600*/  HADD2.F32 R57, -RZ, R7.reuse.H0_H0 ;  /* 0x20000007ff397230 */ /* 0x102fe40000004100 */
[----:B------:R-:W-:Y:S02]  /*a610*/  HADD2.F32 R7, -RZ, R7.H1_H1 ;  /* 0x30000007ff077230 */ /* 0x000fe40000004100 */
[----:B------:R-:W-:-:S02]  /*a620*/  HADD2.F32 R59, -RZ, R4.H0_H0 ;  /* 0x20000004ff3b7230 */ /* 0x000fc40000004100 */
[----:B------:R-:W-:Y:S01]  /*a630*/  HADD2.F32 R60, -RZ, R4.H1_H1 ;  /* 0x30000004ff3c7230 */ /* 0x000fe20000004100 */
[-C--:B------:R-:W-:Y:S01]  /*a640*/  FMUL.FTZ R62, R7, R58.reuse ;  /* 0x0000003a073e7220 */ /* 0x080fe20000410000 */
[--C-:B------:R-:W-:Y:S01]  /*a650*/  HADD2.F32 R4, -RZ, R6.reuse.H0_H0 ;  /* 0x20000006ff047230 */ /* 0x100fe20000004100 */
[C---:B------:R-:W-:Y:S01]  /*a660*/  FMUL.FTZ R58, R57.reuse, R58 ;  /* 0x0000003a393a7220 */ /* 0x040fe20000410000 */
[--C-:B------:R-:W-:Y:S01]  /*a670*/  HADD2.F32 R61, -RZ, R5.reuse.H0_H0 ;  /* 0x20000005ff3d7230 */ /* 0x100fe20000004100 */
[-C--:B------:R-:W-:Y:S01]  /*a680*/  FFMA.FTZ R62, R57, R64.reuse, -R62 ;  /* 0x00000040393e7223 */ /* 0x080fe2000001083e */
[----:B------:R-:W-:Y:S01]  /*a690*/  HADD2.F32 R6, -RZ, R6.H1_H1 ;  /* 0x30000006ff067230 */ /* 0x000fe20000004100 */
[----:B------:R-:W-:Y:S01]  /*a6a0*/  FFMA.FTZ R7, R7, R64, R58 ;  /* 0x0000004007077223 */ /* 0x000fe2000001003a */
[----:B------:R-:W-:Y:S01]  /*a6b0*/  HADD2.F32 R5, -RZ, R5.H1_H1 ;  /* 0x30000005ff057230 */ /* 0x000fe20000004100 */
[-C--:B------:R-:W-:Y:S01]  /*a6c0*/  FMUL.FTZ R66, R60, R63.reuse ;  /* 0x0000003f3c427220 */ /* 0x080fe20000410000 */
[----:B------:R-:W-:Y:S01]  /*a6d0*/  HADD2.F32 R58, -RZ, R51.H0_H0 ;  /* 0x20000033ff3a7230 */ /* 0x000fe20000004100 */
[----:B------:R-:W-:Y:S01]  /*a6e0*/  FMUL.FTZ R63, R59, R63 ;  /* 0x0000003f3b3f7220 */ /* 0x000fe20000410000 */
[----:B------:R-:W-:Y:S01]  /*a6f0*/  HADD2.F32 R51, -RZ, R40.H0_H0 ;  /* 0x20000028ff337230 */ /* 0x000fe20000004100 */
[----:B------:R-:W-:Y:S01]  /*a700*/  FMUL.FTZ R40, R6, R41 ;  /* 0x0000002906287220 */ /* 0x000fe20000410000 */
[----:B------:R-:W-:Y:S01]  /*a710*/  F2FP.PACK_AB R7, R7, R62 ;  /* 0x0000003e0707723e */ /* 0x000fe200000000ff */
[----:B------:R-:W-:-:S02]  /*a720*/  FMUL.FTZ R57, R5, R58 ;  /* 0x0000003a05397220 */ /* 0x000fc40000410000 */
[----:B------:R-:W-:Y:S02]  /*a730*/  FMUL.FTZ R41, R4, R41 ;  /* 0x0000002904297220 */ /* 0x000fe40000410000 */
[----:B------:R-:W-:Y:S02]  /*a740*/  FMUL.FTZ R58, R61, R58 ;  /* 0x0000003a3d3a7220 */ /* 0x000fe40000410000 */
[-C--:B------:R-:W-:Y:S02]  /*a750*/  FFMA.FTZ R66, R59, R65.reuse, -R66 ;  /* 0x000000413b427223 */ /* 0x080fe40000010842 */
[----:B------:R-:W-:Y:S02]  /*a760*/  FFMA.FTZ R63, R60, R65, R63 ;  /* 0x000000413c3f7223 */ /* 0x000fe4000001003f */
[-C--:B------:R-:W-:Y:S02]  /*a770*/  FFMA.FTZ R40, R4, R51.reuse, -R40 ;  /* 0x0000003304287223 */ /* 0x080fe40000010828 */
[----:B------:R-:W-:Y:S01]  /*a780*/  FFMA.FTZ R41, R6, R51, R41 ;  /* 0x0000003306297223 */ /* 0x000fe20000010029 */
[----:B------:R-:W-:Y:S01]  /*a790*/  F2FP.PACK_AB R4, R63, R66 ;  /* 0x000000423f04723e */ /* 0x000fe200000000ff */
[----:B------:R-:W-:-:S02]  /*a7a0*/  FFMA.FTZ R57, R61, R50, -R57 ;  /* 0x000000323d397223 */ /* 0x000fc40000010839 */
[----:B------:R-:W-:Y:S01]  /*a7b0*/  FFMA.FTZ R58, R5, R50, R58 ;  /* 0x00000032053a7223 */ /* 0x000fe2000001003a */
[----:B------:R-:W-:-:S04]  /*a7c0*/  F2FP.PACK_AB R6, R41, R40 ;  /* 0x000000282906723e */ /* 0x000fc800000000ff */
[----:B------:R-:W-:-:S05]  /*a7d0*/  F2FP.PACK_AB R5, R58, R57 ;  /* 0x000000393a05723e */ /* 0x000fca00000000ff */
[----:B------:R1:W-:Y:S02]  /*a7e0*/  STS.128 [R15+0x2000], R4 ;  /* 0x002000040f007388 */ /* 0x0003e40000000c00 */
.L_x_387:
[----:B------:R-:W-:Y:S05]  /*a7f0*/  BSYNC B0 ;  /* 0x0000000000007941 */ /* 0x000fea0003800000 */
.L_x_386:
[----:B-1----:R-:W-:Y:S01]  /*a800*/  IADD3 R4, R92, 0x10, RZ ;  /* 0x000000105c047810 */ /* 0x002fe20007ffe0ff */
[----:B------:R-:W-:Y:S03]  /*a810*/  BSSY B0, `(.L_x_388) ;  /* 0x000002d000007945 */ /* 0x000fe60003800000 */
[----:B------:R-:W-:-:S13]  /*a820*/  ISETP.GE.AND P0, PT, R4, c[0x0][0x27c], PT ;  /* 0x00009f0004007a0c */ /* 0x000fda0003f06270 */
[----:B------:R-:W-:Y:S05]  /*a830*/  @P0 BRA `(.L_x_389) ;  /* 0x000002a000000947 */ /* 0x000fea0003800000 */
[----:B------:R-:W1:Y:S01]  /*a840*/  LDS.128 R4, [R12+0x2000] ;  /* 0x002000000c047984 */ /* 0x000e620000000c00 */
[--C-:B------:R-:W-:Y:S01]  /*a850*/  SHF.R.U64 R41, R42, 0x10, R43.reuse ;  /* 0x000000102a297819 */ /* 0x100fe2000000122b */
[--C-:B------:R-:W-:Y:S01]  /*a860*/  HADD2.F32 R57, -RZ, R37.reuse.H1_H1 ;  /* 0x30000025ff397230 */ /* 0x100fe20000004100 */
[----:B------:R-:W-:Y:S01]  /*a870*/  SHF.R.U32.HI R42, RZ, 0x10, R43 ;  /* 0x00000010ff2a7819 */ /* 0x000fe2000001162b */
[----:B------:R-:W-:Y:S01]  /*a880*/  HADD2.F32 R37, -RZ, R37.H0_H0 ;  /* 0x20000025ff257230 */ /* 0x000fe20000004100 */
[--C-:B------:R-:W-:Y:S01]  /*a890*/  SHF.R.U64 R40, R48, 0x10, R49.reuse ;  /* 0x0000001030287819 */ /* 0x100fe20000001231 */
[----:B------:R-:W-:Y:S01]  /*a8a0*/  HADD2.F32 R59, -RZ, R36.H1_H1 ;  /* 0x30000024ff3b7230 */ /* 0x000fe20000004100 */
[----:B------:R-:W-:Y:S01]  /*a8b0*/  SHF.R.U32.HI R48, RZ, 0x10, R49 ;  /* 0x00000010ff307819 */ /* 0x000fe20000011631 */
[----:B------:R-:W-:Y:S02]  /*a8c0*/  HADD2.F32 R42, -RZ, R42.H0_H0 ;  /* 0x2000002aff2a7230 */ /* 0x000fe40000004100 */
[----:B------:R-:W-:-:S02]  /*a8d0*/  HADD2.F32 R40, -RZ, R40.H0_H0 ;  /* 0x20000028ff287230 */ /* 0x000fc40000004100 */
        /* <DEDUP_REMOVED lines=32> */
.L_x_389:
[----:B------:R-:W-:Y:S05]  /*aae0*/  BSYNC B0 ;  /* 0x0000000000007941 */ /* 0x000fea0003800000 */
.L_x_388:
[----:B-1----:R-:W-:Y:S01]  /*aaf0*/  IADD3 R4, R92, 0x20, RZ ;  /* 0x000000205c047810 */ /* 0x002fe20007ffe0ff */
[----:B------:R-:W-:Y:S03]  /*ab00*/  BSSY B0, `(.L_x_390) ;  /* 0x000002d000007945 */ /* 0x000fe60003800000 */
[----:B------:R-:W-:-:S13]  /*ab10*/  ISETP.GE.AND P0, PT, R4, c[0x0][0x27c], PT ;  /* 0x00009f0004007a0c */ /* 0x000fda0003f06270 */
[----:B------:R-:W-:Y:S05]  /*ab20*/  @P0 BRA `(.L_x_391) ;  /* 0x000002a000000947 */ /* 0x000fea0003800000 */
[----:B------:R-:W1:Y:S01]  /*ab30*/  LDS.128 R4, [R15+0x6000] ;  /* 0x006000000f047984 */ /* 0x000e620000000c00 */
[--C-:B------:R-:W-:Y:S01]  /*ab40*/  SHF.R.U64 R34, R34, 0x10, R35.reuse ;  /* 0x0000001022227819 */ /* 0x100fe20000001223 */
[----:B------:R-:W-:Y:S01]  /*ab50*/  HADD2.F32 R41, -RZ, R32.H0_H0 ;  /* 0x20000020ff297230 */ /* 0x000fe20000004100 */
[----:B------:R-:W-:Y:S01]  /*ab60*/  SHF.R.U32.HI R35, RZ, 0x10, R35 ;  /* 0x00000010ff237819 */ /* 0x000fe20000011623 */
[--C-:B------:R-:W-:Y:S01]  /*ab70*/  HADD2.F32 R43, -RZ, R33.reuse.H0_H0 ;  /* 0x20000021ff2b7230 */ /* 0x100fe20000004100 */
[--C-:B------:R-:W-:Y:S01]  /*ab80*/  SHF.R.U64 R36, R38, 0x10, R39.reuse ;  /* 0x0000001026247819 */ /* 0x100fe20000001227 */
[----:B------:R-:W-:Y:S01]  /*ab90*/  HADD2.F32 R33, -RZ, R33.H1_H1 ;  /* 0x30000021ff217230 */ /* 0x000fe20000004100 */
[----:B------:R-:W-:Y:S01]  /*aba0*/  SHF.R.U32.HI R38, RZ, 0x10, R39 ;  /* 0x00000010ff267819 */ /* 0x000fe20000011627 */
[----:B------:R-:W-:Y:S02]  /*abb0*/  HADD2.F32 R42, -RZ, R35.H0_H0 ;  /* 0x20000023ff2a7230 */ /* 0x000fe40000004100 */
[----:B------:R-:W-:-:S02]  /*abc0*/  HADD2.F32 R34, -RZ, R34.H0_H0 ;  /* 0x20000022ff227230 */ /* 0x000fc40000004100 */
[----:B------:R-:W-:Y:S02]  /*abd0*/  HADD2.F32 R48, -RZ, R38.H0_H0 ;  /* 0x20000026ff307230 */ /* 0x000fe40000004100 */
[----:B------:R-:W-:Y:S02]  /*abe0*/  HADD2.F32 R36, -RZ, R36.H0_H0 ;  /* 0x20000024ff247230 */ /* 0x000fe40000004100 */
[--C-:B-1----:R-:W-:Y:S02]  /*abf0*/  HADD2.F32 R37, -RZ, R7.reuse.H0_H0 ;  /* 0x20000007ff257230 */ /* 0x102fe40000004100 */
[----:B------:R-:W-:Y:S02]  /*ac00*/  HADD2.F32 R7, -RZ, R7.H1_H1 ;  /* 0x30000007ff077230 */ /* 0x000fe40000004100 */
[--C-:B------:R-:W-:Y:S02]  /*ac10*/  HADD2.F32 R40, -RZ, R4.reuse.H1_H1 ;  /* 0x30000004ff287230 */ /* 0x100fe40000004100 */
[----:B------:R-:W-:Y:S01]  /*ac20*/  HADD2.F32 R39, -RZ, R4.H0_H0 ;  /* 0x20000004ff277230 */ /* 0x000fe20000004100 */
[-C--:B------:R-:W-:Y:S01]  /*ac30*/  FMUL.FTZ R38, R7, R42.reuse ;  /* 0x0000002a07267220 */ /* 0x080fe20000410000 */
[--C-:B------:R-:W-:Y:S01]  /*ac40*/  HADD2.F32 R4, -RZ, R6.reuse.H0_H0 ;  /* 0x20000006ff047230 */ /* 0x100fe20000004100 */
[-C--:B------:R-:W-:Y:S01]  /*ac50*/  FMUL.FTZ R50, R40, R41.reuse ;  /* 0x0000002928327220 */ /* 0x080fe20000410000 */
[--C-:B------:R-:W-:Y:S01]  /*ac60*/  HADD2.F32 R35, -RZ, R5.reuse.H0_H0 ;  /* 0x20000005ff237230 */ /* 0x100fe20000004100 */
[C---:B------:R-:W-:Y:S01]  /*ac70*/  FMUL.FTZ R42, R37.reuse, R42 ;  /* 0x0000002a252a7220 */ /* 0x040fe20000410000 */
[----:B------:R-:W-:Y:S01]  /*ac80*/  HADD2.F32 R6, -RZ, R6.H1_H1 ;  /* 0x30000006ff067230 */ /* 0x000fe20000004100 */
[----:B------:R-:W-:Y:S01]  /*ac90*/  FFMA.FTZ R38, R37, R48, -R38 ;  /* 0x0000003025267223 */ /* 0x000fe20000010826 */
[----:B------:R-:W-:Y:S01]  /*aca0*/  HADD2.F32 R5, -RZ, R5.H1_H1 ;  /* 0x30000005ff057230 */ /* 0x000fe20000004100 */
[C---:B------:R-:W-:Y:S01]  /*acb0*/  FMUL.FTZ R41, R39.reuse, R41 ;  /* 0x0000002927297220 */ /* 0x040fe20000410000 */
[----:B------:R-:W-:Y:S01]  /*acc0*/  HADD2.F32 R37, -RZ, R32.H1_H1 ;  /* 0x30000020ff257230 */ /* 0x000fe20000004100 */
[----:B------:R-:W-:-:S02]  /*acd0*/  FFMA.FTZ R50, R39, R43, -R50 ;  /* 0x0000002b27327223 */ /* 0x000fc40000010832 */
[-C--:B------:R-:W-:Y:S02]  /*ace0*/  FMUL.FTZ R32, R6, R33.reuse ;  /* 0x0000002106207220 */ /* 0x080fe40000410000 */
[-C--:B------:R-:W-:Y:S02]  /*acf0*/  FMUL.FTZ R39, R5, R34.reuse ;  /* 0x0000002205277220 */ /* 0x080fe40000410000 */
[----:B------:R-:W-:Y:S02]  /*ad00*/  FMUL.FTZ R33, R4, R33 ;  /* 0x0000002104217220 */ /* 0x000fe40000410000 */
[----:B------:R-:W-:Y:S02]  /*ad10*/  FMUL.FTZ R34, R35, R34 ;  /* 0x0000002223227220 */ /* 0x000fe40000410000 */
[----:B------:R-:W-:Y:S02]  /*ad20*/  FFMA.FTZ R7, R7, R48, R42 ;  /* 0x0000003007077223 */ /* 0x000fe4000001002a */
[----:B------:R-:W-:-:S02]  /*ad30*/  FFMA.FTZ R41, R40, R43, R41 ;  /* 0x0000002b28297223 */ /* 0x000fc40000010029 */
[-C--:B------:R-:W-:Y:S01]  /*ad40*/  FFMA.FTZ R32, R4, R37.reuse, -R32 ;  /* 0x0000002504207223 */ /* 0x080fe20000010820 */
[----:B------:R-:W-:Y:S01]  /*ad50*/  F2FP.PACK_AB R7, R7, R38 ;  /* 0x000000260707723e */ /* 0x000fe200000000ff */
[----:B------:R-:W-:Y:S01]  /*ad60*/  FFMA.FTZ R33, R6, R37, R33 ;  /* 0x0000002506217223 */ /* 0x000fe20000010021 */
[----:B------:R-:W-:Y:S01]  /*ad70*/  F2FP.PACK_AB R4, R41, R50 ;  /* 0x000000322904723e */ /* 0x000fe200000000ff */
[-C--:B------:R-:W-:Y:S02]  /*ad80*/  FFMA.FTZ R39, R35, R36.reuse, -R39 ;  /* 0x0000002423277223 */ /* 0x080fe40000010827 */
[----:B------:R-:W-:Y:S01]  /*ad90*/  FFMA.FTZ R34, R5, R36, R34 ;  /* 0x0000002405227223 */ /* 0x000fe20000010022 */
[----:B------:R-:W-:-:S04]  /*ada0*/  F2FP.PACK_AB R6, R33, R32 ;  /* 0x000000202106723e */ /* 0x000fc800000000ff */
[----:B------:R-:W-:-:S05]  /*adb0*/  F2FP.PACK_AB R5, R34, R39 ;  /* 0x000000272205723e */ /* 0x000fca00000000ff */
[----:B------:R1:W-:Y:S02]  /*adc0*/  STS.128 [R15+0x6000], R4 ;  /* 0x006000040f007388 */ /* 0x0003e40000000c00 */
.L_x_391:
[----:B------:R-:W-:Y:S05]  /*add0*/  BSYNC B0 ;  /* 0x0000000000007941 */ /* 0x000fea0003800000 */
.L_x_390:
        /* <DEDUP_REMOVED lines=30> */
[----:B------:R-:W-:-:S02]  /*afc0*/  FMUL.FTZ R36, R33, R36 ;  /* 0x0000002421247220 */ /* 0x000fc40000410000 */
[-C--:B------:R-:W-:Y:S02]  /*afd0*/  FMUL.FTZ R29, R5, R28.reuse ;  /* 0x0000001c051d7220 */ /* 0x080fe40000410000 */
[-C--:B------:R-:W-:Y:S02]  /*afe0*/  FMUL.FTZ R26, R6, R7.reuse ;  /* 0x00000007061a7220 */ /* 0x080fe40000410000 */
[C---:B------:R-:W-:Y:S02]  /*aff0*/  FMUL.FTZ R7, R4.reuse, R7 ;  /* 0x0000000704077220 */ /* 0x040fe40000410000 */
[----:B------:R-:W-:Y:S02]  /*b000*/  FMUL.FTZ R28, R35, R28 ;  /* 0x0000001c231c7220 */ /* 0x000fe40000410000 */
[----:B------:R-:W-:Y:S02]  /*b010*/  FFMA.FTZ R40, R33, R37, -R40 ;  /* 0x0000002521287223 */ /* 0x000fe40000010828 */
[----:B------:R-:W-:-:S02]  /*b020*/  FFMA.FTZ R26, R4, R27, -R26 ;  /* 0x0000001b041a7223 */ /* 0x000fc4000001081a */
[----:B------:R-:W-:Y:S02]  /*b030*/  FFMA.FTZ R37, R34, R37, R36 ;  /* 0x0000002522257223 */ /* 0x000fe40000010024 */
[----:B------:R-:W-:Y:S01]  /*b040*/  FFMA.FTZ R27, R6, R27, R7 ;  /* 0x0000001b061b7223 */ /* 0x000fe20000010007 */
[----:B------:R-:W-:Y:S01]  /*b050*/  F2FP.PACK_AB R7, R38, R31 ;  /* 0x0000001f2607723e */ /* 0x000fe200000000ff */
[----:B------:R-:W-:Y:S01]  /*b060*/  FFMA.FTZ R29, R35, R30, -R29 ;  /* 0x0000001e231d7223 */ /* 0x000fe2000001081d */
[----:B------:R-:W-:Y:S01]  /*b070*/  F2FP.PACK_AB R4, R37, R40 ;  /* 0x000000282504723e */ /* 0x000fe200000000ff */
[----:B------:R-:W-:Y:S01]  /*b080*/  FFMA.FTZ R28, R5, R30, R28 ;  /* 0x0000001e051c7223 */ /* 0x000fe2000001001c */
[----:B------:R-:W-:-:S04]  /*b090*/  F2FP.PACK_AB R6, R27, R26 ;  /* 0x0000001a1b06723e */ /* 0x000fc800000000ff */
[----:B------:R-:W-:-:S05]  /*b0a0*/  F2FP.PACK_AB R5, R28, R29 ;  /* 0x0000001d1c05723e */ /* 0x000fca00000000ff */
[----:B------:R1:W-:Y:S02]  /*b0b0*/  STS.128 [R12+0x6000], R4 ;  /* 0x006000040c007388 */ /* 0x0003e40000000c00 */
.L_x_393:
[----:B------:R-:W-:Y:S05]  /*b0c0*/  BSYNC B0 ;  /* 0x0000000000007941 */ /* 0x000fea0003800000 */
.L_x_392:
        /* <DEDUP_REMOVED lines=46> */
.L_x_395:
[----:B------:R-:W-:Y:S05]  /*b3b0*/  BSYNC B0 ;  /* 0x0000000000007941 */ /* 0x000fea0003800000 */
.L_x_394:
[----:B------:R-:W-:-:S04]  /*b3c0*/  IADD3 R92, R92, 0x50, RZ ;  /* 0x000000505c5c7810 */ /* 0x000fc80007ffe0ff */
[----:B------:R-:W-:-:S13]  /*b3d0*/  ISETP.GE.AND P0, PT, R92, c[0x0][0x27c], PT ;  /* 0x00009f005c007a0c */ /* 0x000fda0003f06270 */
[----:B------:R-:W-:Y:S05]  /*b3e0*/  @P0 BRA `(.L_x_385) ;  /* 0x00003ac000000947 */ /* 0x000fea0003800000 */
[----:B-1----:R-:W1:Y:S01]  /*b3f0*/  LDS.128 R4, [R12+0xa000] ;  /* 0x00a000000c047984 */ /* 0x002e620000000c00 */
[--C-:B------:R-:W-:Y:S01]  /*b400*/  SHF.R.U64 R16, R16, 0x10, R17.reuse ;  /* 0x0000001010107819 */ /* 0x100fe20000001211 */
[--C-:B------:R-:W-:Y:S01]  /*b410*/  HADD2.F32 R23, -RZ, R13.reuse.H1_H1 ;  /* 0x3000000dff177230 */ /* 0x100fe20000004100 */
        /* <DEDUP_REMOVED lines=28> */
[----:B------:R-:W-:Y:S02]  /*b5e0*/  FFMA.FTZ R7, R7, R24, R22 ;  /* 0x0000001807077223 */ /* 0x000fe40000010016 */
[----:B------:R-:W-:Y:S02]  /*b5f0*/  FFMA.FTZ R21, R21, R25, R28 ;  /* 0x0000001915157223 */ /* 0x000fe4000001001c */
[-C--:B------:R-:W-:Y:S01]  /*b600*/  FFMA.FTZ R14, R4, R19.reuse, -R14 ;  /* 0x00000013040e7223 */ /* 0x080fe2000001080e */
[----:B------:R-:W-:Y:S01]  /*b610*/  F2FP.PACK_AB R7, R7, R18 ;  /* 0x000000120707723e */ /* 0x000fe200000000ff */
[----:B------:R-:W-:Y:S01]  /*b620*/  FFMA.FTZ R13, R6, R19, R13 ;  /* 0x00000013060d7223 */ /* 0x000fe2000001000d */
[----:B------:R-:W-:Y:S01]  /*b630*/  F2FP.PACK_AB R4, R21, R26 ;  /* 0x0000001a1504723e */ /* 0x000fe200000000ff */
[----:B------:R-:W-:-:S02]  /*b640*/  FFMA.FTZ R15, R17, R20, -R15 ;  /* 0x00000014110f7223 */ /* 0x000fc4000001080f */
[----:B------:R-:W-:Y:S01]  /*b650*/  FFMA.FTZ R16, R5, R20, R16 ;  /* 0x0000001405107223 */ /* 0x000fe20000010010 */
[----:B------:R-:W-:-:S04]  /*b660*/  F2FP.PACK_AB R6, R13, R14 ;  /* 0x0000000e0d06723e */ /* 0x000fc800000000ff */
[----:B------:R-:W-:-:S05]  /*b670*/  F2FP.PACK_AB R5, R16, R15 ;  /* 0x0000000f1005723e */ /* 0x000fca00000000ff */
[----:B------:R1:W-:Y:S01]  /*b680*/  STS.128 [R12+0xa000], R4 ;  /* 0x00a000040c007388 */ /* 0x0003e20000000c00 */
[----:B------:R-:W-:Y:S05]  /*b690*/  BRA `(.L_x_385) ;  /* 0x0000381000007947 */ /* 0x000fea0003800000 */
.L_x_368:
[----:B------:R-:W-:Y:S01]  /*b6a0*/  PLOP3.LUT P1, PT, PT, PT, UP3, 0x80, 0x0 ;  /* 0x000000000000781c */ /* 0x000fe20003f2f038 */
[----:B------:R-:W-:Y:S01]  /*b6b0*/  IMAD.MOV.U32 R20, RZ, RZ, R12 ;  /* 0x000000ffff147224 */ /* 0x000fe200078e000c */
[----:B------:R-:W-:Y:S01]  /*b6c0*/  PLOP3.LUT P0, PT, PT, PT, UP3, 0x80, 0x0 ;  /* 0x000000000000781c */ /* 0x000fe20003f0f038 */
[----:B------:R-:W-:Y:S01]  /*b6d0*/  IMAD.MOV.U32 R16, RZ, RZ, R76 ;  /* 0x000000ffff107224 */ /* 0x000fe200078e004c */
[----:B------:R-:W-:Y:S01]  /*b6e0*/  MOV R21, R19 ;  /* 0x0000001300157202 */ /* 0x000fe20000000f00 */
        /* <DEDUP_REMOVED lines=14> */
[----:B------:R-:W-:Y:S01]  /*b7d0*/  CS2R R78, SRZ ;  /* 0x00000000004e7805 */ /* 0x000fe2000001ff00 */
[----:B------:R-:W-:-:S02]  /*b7e0*/  CS2R R76, SRZ ;  /* 0x00000000004c7805 */ /* 0x000fc4000001ff00 */
        /* <DEDUP_REMOVED lines=9> */
[----:B------:R1:W2:Y:S02]  /*b880*/  SHFL.IDX PT, R14, R17, RZ, 0x1c1f ;  /* 0x001c1fff110e7589 */ /* 0x0002a400000e0000 */
[----:B------:R-:W-:Y:S01]  /*b890*/  IADD3 R18, R21, R18, RZ ;  /* 0x0000001215127210 */ /* 0x000fe20007ffe0ff */
[----:B------:R-:W-:-:S03]  /*b8a0*/  IMAD.IADD R16, R7, 0x1, R15 ;  /* 0x0000000107107824 */ /* 0x000fc600078e020f */
[----:B------:R-:W-:Y:S02]  /*b8b0*/  LEA.HI.X R18, R20, c[0x0][0x274], R18, 0x1, P1 ;  /* 0x00009d0014127a11 */ /* 0x000fe400008f0c12 */
[----:B------:R-:W-:Y:S02]  /*b8c0*/  LEA.HI.X R16, R6, c[0x0][0x28c], R16, 0x1, P0 ;  /* 0x0000a30006107a11 */ /* 0x000fe400000f0c10 */
[----:B------:R-:W-:Y:S01]  /*b8d0*/  ISETP.GE.AND P0, PT, R5, R4, PT ;  /* 0x000000040500720c */ /* 0x000fe20003f06270 */
[----:B------:R1:W3:Y:S04]  /*b8e0*/  SHFL.IDX PT, R6, R13, RZ, 0x1c1f ;  /* 0x001c1fff0d067589 */ /* 0x0002e800000e0000 */
[----:B------:R1:W4:Y:S04]  /*b8f0*/  SHFL.IDX PT, R15, R18, RZ, 0x1c1f ;  /* 0x001c1fff120f7589 */ /* 0x00032800000e0000 */
[----:B------:R1:W1:Y:S04]  /*b900*/  SHFL.IDX PT, R7, R16, RZ, 0x1c1f ;  /* 0x001c1fff10077589 */ /* 0x00026800000e0000 */
[----:B------:R-:W-:Y:S05]  /*b910*/  @P0 BRA `(.L_x_397) ;  /* 0x0000023000000947 */ /* 0x000fea0003800000 */
[C---:B------:R-:W-:Y:S01]  /*b920*/  ISETP.GE.AND P0, PT, R61.reuse, c[0x0][0x27c], PT ;  /* 0x00009f003d007a0c */ /* 0x040fe20003f06270 */
[----:B------:R-:W-:Y:S01]  /*b930*/  CS2R R82, SRZ ;  /* 0x0000000000527805 */ /* 0x000fe2000001ff00 */
[----:B------:R-:W-:Y:S01]  /*b940*/  CS2R R80, SRZ ;  /* 0x0000000000507805 */ /* 0x000fe2000001ff00 */
[----:B------:R-:W-:Y:S01]  /*b950*/  CS2R R78, SRZ ;  /* 0x00000000004e7805 */ /* 0x000fe2000001ff00 */
[----:B------:R-:W-:Y:S01]  /*b960*/  CS2R R76, SRZ ;  /* 0x00000000004c7805 */ /* 0x000fe2000001ff00 */
[----:B------:R-:W-:-:S02]  /*b970*/  IADD3 R21, R61, 0x20, RZ ;  /* 0x000000203d157810 */ /* 0x000fc40007ffe0ff */
[----:B------:R-:W-:Y:S02]  /*b980*/  IADD3 R19, R61, 0x40, RZ ;  /* 0x000000403d137810 */ /* 0x000fe40007ffe0ff */
[----:B------:R-:W-:-:S04]  /*b990*/  ISETP.GE.AND P1, PT, R21, c[0x0][0x27c], PT ;  /* 0x00009f0015007a0c */ /* 0x000fc80003f26270 */
[----:B--2-4-:R-:W-:-:S04]  /*b9a0*/  @!P0 IMAD.WIDE R26, R61, 0x2, R14 ;  /* 0x000000023d1a8825 */ /* 0x014fc800078e020e */
[----:B-1-3--:R-:W-:Y:S01]  /*b9b0*/  @!P0 IMAD.WIDE R24, R61, 0x2, R6 ;  /* 0x000000023d188825 */ /* 0x00afe200078e0206 */
[----:B------:R1:W5:Y:S04]  /*b9c0*/  @!P0 LD.E.128 R80, [R26.64] ;  /* 0x000000161a508980 */ /* 0x000368000c101d00 */
[----:B------:R1:W5:Y:S01]  /*b9d0*/  @!P0 LD.E.128 R76, [R24.64] ;  /* 0x00000016184c8980 */ /* 0x000362000c101d00 */
[----:B------:R-:W-:Y:S01]  /*b9e0*/  ISETP.GE.AND P0, PT, R19, c[0x0][0x27c], PT ;  /* 0x00009f0013007a0c */ /* 0x000fe20003f06270 */
[----:B------:R-:W-:Y:S01]  /*b9f0*/  CS2R R74, SRZ ;  /* 0x00000000004a7805 */ /* 0x000fe2000001ff00 */
[----:B------:R-:W-:Y:S01]  /*ba00*/  @!P1 SHF.R.S32.HI R20, RZ, 0x1f, R21 ;  /* 0x0000001fff149819 */ /* 0x000fe20000011415 */
[----:B------:R-:W-:Y:S01]  /*ba10*/  CS2R R72, SRZ ;  /* 0x0000000000487805 */ /* 0x000fe2000001ff00 */
[----:B------:R-:W-:Y:S01]  /*ba20*/  CS2R R66, SRZ ;  /* 0x0000000000427805 */ /* 0x000fe2000001ff00 */
[----:B------:R-:W-:Y:S01]  /*ba30*/  CS2R R64, SRZ ;  /* 0x0000000000407805 */ /* 0x000fe2000001ff00 */
[----:B------:R-:W-:Y:S01]  /*ba40*/  @!P1 LEA.HI R20, R20, R21, RZ, 0x3 ;  /* 0x0000001514149211 */ /* 0x000fe200078f18ff */
[----:B------:R-:W-:Y:S01]  /*ba50*/  CS2R R50, SRZ ;  /* 0x0000000000327805 */ /* 0x000fe2000001ff00 */
[----:B------:R-:W-:Y:S01]  /*ba60*/  CS2R R48, SRZ ;  /* 0x0000000000307805 */ /* 0x000fe2000001ff00 */
[----:B------:R-:W-:Y:S01]  /*ba70*/  CS2R R42, SRZ ;  /* 0x00000000002a7805 */ /* 0x000fe2000001ff00 */
[----:B------:R-:W-:Y:S01]  /*ba80*/  @!P1 LOP3.LUT R23, R20, 0xfffffff8, RZ, 0xc0, !PT ;  /* 0xfffffff814179812 */ /* 0x000fe200078ec0ff */
[----:B------:R-:W-:-:S02]  /*ba90*/  CS2R R40, SRZ ;  /* 0x0000000000287805 */ /* 0x000fc4000001ff00 */
[----:B------:R-:W-:Y:S02]  /*baa0*/  @!P0 SHF.R.S32.HI R12, RZ, 0x1f, R19 ;  /* 0x0000001fff0c8819 */ /* 0x000fe40000011413 */
[C---:B------:R-:W-:Y:S02]  /*bab0*/  @!P1 IMAD.WIDE R20, R23.reuse, 0x2, R14 ;  /* 0x0000000217149825 */ /* 0x040fe400078e020e */
[----:B------:R-:W-:Y:S02]  /*bac0*/  @!P0 LEA.HI R19, R12, R19, RZ, 0x3 ;  /* 0x000000130c138211 */ /* 0x000fe400078f18ff */
[----:B------:R-:W-:Y:S01]  /*bad0*/  @!P1 IMAD.WIDE R22, R23, 0x2, R6 ;  /* 0x0000000217169825 */ /* 0x000fe200078e0206 */
[----:B------:R1:W5:Y:S01]  /*bae0*/  @!P1 LD.E.128 R72, [R20.64] ;  /* 0x0000001614489980 */ /* 0x000362000c101d00 */
[----:B------:R-:W-:-:S03]  /*baf0*/  @!P0 LOP3.LUT R19, R19, 0xfffffff8, RZ, 0xc0, !PT ;  /* 0xfffffff813138812 */ /* 0x000fc600078ec0ff */
[----:B------:R1:W5:Y:S02]  /*bb00*/  @!P1 LD.E.128 R64, [R22.64] ;  /* 0x0000001616409980 */ /* 0x000364000c101d00 */
[----:B------:R-:W-:-:S04]  /*bb10*/  @!P0 IMAD.WIDE R14, R19, 0x2, R14 ;  /* 0x00000002130e8825 */ /* 0x000fc800078e020e */
[----:B------:R-:W-:Y:S01]  /*bb20*/  @!P0 IMAD.WIDE R6, R19, 0x2, R6 ;  /* 0x0000000213068825 */ /* 0x000fe200078e0206 */
[----:B------:R1:W5:Y:S04]  /*bb30*/  @!P0 LD.E.128 R48, [R14.64] ;  /* 0x000000160e308980 */ /* 0x000368000c101d00 */
[----:B------:R1:W5:Y:S02]  /*bb40*/  @!P0 LD.E.128 R40, [R6.64] ;  /* 0x0000001606288980 */ /* 0x000364000c101d00 */
.L_x_397:
[----:B------:R-:W-:Y:S05]  /*bb50*/  BSYNC B0 ;  /* 0x0000000000007941 */ /* 0x000fea0003800000 */
.L_x_396:
[----:B-1----:R-:W-:Y:S01]  /*bb60*/  IADD3 R7, R5, 0x40, RZ ;  /* 0x0000004005077810 */ /* 0x002fe20007ffe0ff */
[----:B-----5:R-:W-:Y:S01]  /*bb70*/  IMAD.MOV.U32 R5, RZ, RZ, R50 ;  /* 0x000000ffff057224 */ /* 0x020fe200078e0032 */
[----:B------:R1:W4:Y:S01]  /*bb80*/  SHFL.IDX PT, R59, R18, 0x1, 0x1c1f ;  /* 0x003c1f00123b7f89 */ /* 0x00032200000e0000 */
[----:B------:R-:W-:Y:S01]  /*bb90*/  IMAD.MOV.U32 R12, RZ, RZ, R51 ;  /* 0x000000ffff0c7224 */ /* 0x000fe200078e0033 */
[----:B------:R-:W-:Y:S01]  /*bba0*/  ISETP.GE.AND P0, PT, R7, R4, PT ;  /* 0x000000040700720c */ /* 0x000fe20003f06270 */
[----:B------:R-:W-:Y:S01]  /*bbb0*/  IMAD.MOV.U32 R7, RZ, RZ, R48 ;  /* 0x000000ffff077224 */ /* 0x000fe200078e0030 */
[----:B------:R-:W3:Y:S02]  /*bbc0*/  SHFL.IDX PT, R58, R17, 0x1, 0x1c1f ;  /* 0x003c1f00113a7f89 */ /* 0x000ee400000e0000 */
[----:B---3--:R-:W-:Y:S01]  /*bbd0*/  IMAD.MOV.U32 R6, RZ, RZ, R49 ;  /* 0x000000ffff067224 */ /* 0x008fe200078e0031 */
[----:B------:R-:W-:Y:S01]  /*bbe0*/  PRMT R96, R12, 0x5410, R5 ;  /* 0x000054100c607816 */ /* 0x000fe20000000005 */
[----:B------:R-:W-:Y:S01]  /*bbf0*/  IMAD.MOV.U32 R5, RZ, RZ, R74 ;  /* 0x000000ffff057224 */ /* 0x000fe200078e004a */
[----:B----4-:R3:W4:Y:S01]  /*bc00*/  SHFL.IDX PT, R15, R16, 0x1, 0x1c1f ;  /* 0x003c1f00100f7f89 */ /* 0x01072200000e0000 */
[----:B------:R-:W-:Y:S01]  /*bc10*/  IMAD.MOV.U32 R12, RZ, RZ, R75 ;  /* 0x000000ffff0c7224 */ /* 0x000fe200078e004b */
[----:B------:R-:W-:Y:S01]  /*bc20*/  PRMT R95, R6, 0x5410, R7 ;  /* 0x00005410065f7816 */ /* 0x000fe20000000007 */
[----:B------:R-:W-:Y:S01]  /*bc30*/  IMAD.MOV.U32 R6, RZ, RZ, R73 ;  /* 0x000000ffff067224 */ /* 0x000fe200078e0049 */
[----:B------:R-:W-:Y:S01]  /*bc40*/  PRMT R100, R100, 0x5410, R5 ;  /* 0x0000541064647816 */ /* 0x000fe20000000005 */
[----:B------:R-:W-:Y:S01]  /*bc50*/  IMAD.MOV.U32 R5, RZ, RZ, R82 ;  /* 0x000000ffff057224 */ /* 0x000fe200078e0052 */
[----:B------:R-:W-:Y:S01]  /*bc60*/  MOV R7, R72 ;  /* 0x0000004800077202 */ /* 0x000fe20000000f00 */
[----:B--2---:R2:W1:Y:S01]  /*bc70*/  SHFL.IDX PT, R14, R13, 0x1, 0x1c1f ;  /* 0x003c1f000d0e7f89 */ /* 0x00446200000e0000 */
        /* <DEDUP_REMOVED lines=15> */
[----:B------:R-:W-:Y:S01]  /*bd70*/  CS2R R28, SRZ ;  /* 0x00000000001c7805 */ /* 0x000fe2000001ff00 */
        /* <DEDUP_REMOVED lines=19> */
[----:B-1----:R-:W-:Y:S01]  /*beb0*/  CS2R R18, SRZ ;  /* 0x0000000000127805 */ /* 0x002fe2000001ff00 */
[----:B------:R-:W-:Y:S01]  /*bec0*/  PRMT R103, R5, 0x5410, R6 ;  /* 0x0000541005677816 */ /* 0x000fe20000000006 */
[----:B---3--:R-:W-:Y:S01]  /*bed0*/  CS2R R16, SRZ ;  /* 0x0000000000107805 */ /* 0x008fe2000001ff00 */
[----:B------:R-:W-:Y:S01]  /*bee0*/  CS2R R34, SRZ ;  /* 0x0000000000227805 */ /* 0x000fe2000001ff00 */
[----:B------:R-:W-:Y:S01]  /*bef0*/  CS2R R32, SRZ ;  /* 0x0000000000207805 */ /* 0x000fe2000001ff00 */
[----:B------:R-:W-:Y:S05]  /*bf00*/  @P0 BRA `(.L_x_399) ;  /* 0x0000023000000947 */ /* 0x000fea0003800000 */
[C---:B--2-4-:R-:W-:Y:S01]  /*bf10*/  ISETP.GE.AND P0, PT, R61.reuse, c[0x0][0x27c], PT ;  /* 0x00009f003d007a0c */ /* 0x054fe20003f06270 */
[----:B------:R-:W-:Y:S01]  /*bf20*/  CS2R R38, SRZ ;  /* 0x0000000000267805 */ /* 0x000fe2000001ff00 */
[----:B------:R-:W-:Y:S01]  /*bf30*/  CS2R R36, SRZ ;  /* 0x0000000000247805 */ /* 0x000fe2000001ff00 */
[----:B------:R-:W-:Y:S01]  /*bf40*/  CS2R R34, SRZ ;  /* 0x0000000000227805 */ /* 0x000fe2000001ff00 */
[----:B------:R-:W-:Y:S01]  /*bf50*/  CS2R R32, SRZ ;  /* 0x0000000000207805 */ /* 0x000fe2000001ff00 */
[----:B------:R-:W-:-:S02]  /*bf60*/  IADD3 R12, R61, 0x20, RZ ;  /* 0x000000203d0c7810 */ /* 0x000fc40007ffe0ff */
[----:B------:R-:W-:Y:S02]  /*bf70*/  IADD3 R6, R61, 0x40, RZ ;  /* 0x000000403d067810 */ /* 0x000fe40007ffe0ff */
[----:B------:R-:W-:-:S04]  /*bf80*/  ISETP.GE.AND P1, PT, R12, c[0x0][0x27c], PT ;  /* 0x00009f000c007a0c */ /* 0x000fc80003f26270 */
[----:B------:R-:W-:-:S04]  /*bf90*/  @!P0 IMAD.WIDE R18, R61, 0x2, R58 ;  /* 0x000000023d128825 */ /* 0x000fc800078e023a */
[----:B------:R-:W-:Y:S01]  /*bfa0*/  @!P0 IMAD.WIDE R16, R61, 0x2, R14 ;  /* 0x000000023d108825 */ /* 0x000fe200078e020e */
        /* <DEDUP_REMOVED lines=10> */
[----:B------:R-:W-:-:S02]  /*c050*/  CS2R R20, SRZ ;  /* 0x0000000000147805 */ /* 0x000fc4000001ff00 */
[----:B------:R-:W-:-:S03]  /*c060*/  @!P1 LOP3.LUT R7, R7, 0xfffffff8, RZ, 0xc0, !PT ;  /* 0xfffffff807079812 */ /* 0x000fc600078ec0ff */
[----:B------:R-:W-:Y:S02]  /*c070*/  @!P0 SHF.R.S32.HI R5, RZ, 0x1f, R6 ;  /* 0x0000001fff058819 */ /* 0x000fe40000011406 */
[----:B------:R-:W-:Y:S02]  /*c080*/  @!P1 IMAD.WIDE R12, R7, 0x2, R58 ;  /* 0x00000002070c9825 */ /* 0x000fe400078e023a */
[----:B------:R-:W-:Y:S02]  /*c090*/  @!P0 LEA.HI R5, R5, R6, RZ, 0x3 ;  /* 0x0000000605058211 */ /* 0x000fe400078f18ff */
[----:B------:R-:W-:Y:S01]  /*c0a0*/  @!P1 IMAD.WIDE R6, R7, 0x2, R14 ;  /* 0x0000000207069825 */ /* 0x000fe200078e020e */
[----:B-1----:R-:W-:Y:S01]  /*c0b0*/  CS2R R18, SRZ ;  /* 0x0000000000127805 */ /* 0x002fe2000001ff00 */
[----:B------:R-:W-:Y:S01]  /*c0c0*/  @!P0 LOP3.LUT R5, R5, 0xfffffff8, RZ, 0xc0, !PT ;  /* 0xfffffff805058812 */ /* 0x000fe200078ec0ff */
[----:B------:R1:W5:Y:S01]  /*c0d0*/  @!P1 LD.E.128 R24, [R12.64] ;  /* 0x000000160c189980 */ /* 0x000362000c101d00 */
[----:B--2---:R-:W-:-:S03]  /*c0e0*/  CS2R R16, SRZ ;  /* 0x0000000000107805 */ /* 0x004fc6000001ff00 */
[----:B------:R-:W-:-:S04]  /*c0f0*/  @!P0 IMAD.WIDE R58, R5, 0x2, R58 ;  /* 0x00000002053a8825 */ /* 0x000fc800078e023a */
[----:B------:R-:W-:Y:S01]  /*c100*/  @!P0 IMAD.WIDE R14, R5, 0x2, R14 ;  /* 0x00000002050e8825 */ /* 0x000fe200078e020e */
[----:B------:R1:W5:Y:S04]  /*c110*/  @!P1 LD.E.128 R16, [R6.64] ;  /* 0x0000001606109980 */ /* 0x000368000c101d00 */
[----:B------:R1:W5:Y:S04]  /*c120*/  @!P0 LD.E.128 R28, [R58.64] ;  /* 0x000000163a1c8980 */ /* 0x000368000c101d00 */
[----:B------:R1:W5:Y:S02]  /*c130*/  @!P0 LD.E.128 R20, [R14.64] ;  /* 0x000000160e148980 */ /* 0x000364000c101d00 */
.L_x_399:
[----:B--2-4-:R-:W-:Y:S05]  /*c140*/  BSYNC B0 ;  /* 0x0000000000007941 */ /* 0x014fea0003800000 */
.L_x_398:
[----:B-----5:R-:W-:Y:S01]  /*c150*/  IMAD.MOV.U32 R5, RZ, RZ, R30 ;  /* 0x000000ffff057224 */ /* 0x020fe200078e001e */
[----:B------:R-:W-:Y:S01]  /*c160*/  IADD3 R91, R4, -UR17, RZ ;  /* 0x80000011045b7c10 */ /* 0x000fe2000fffe0ff */
[----:B-1----:R-:W-:Y:S01]  /*c170*/  IMAD.MOV.U32 R12, RZ, RZ, R31 ;  /* 0x000000ffff0c7224 */ /* 0x002fe200078e001f */
        /* <DEDUP_REMOVED lines=11> */
[----:B------:R-:W-:Y:S01]  /*c230*/  PRMT R70, R70, 0x5410, R5 ;  /* 0x0000541046467816 */ /* 0x000fe20000000005 */
[----:B------:R-:W-:Y:S01]  /*c240*/  IMAD.MOV.U32 R5, RZ, RZ, R38 ;  /* 0x000000ffff057224 */ /* 0x000fe200078e0026 */
[----:B------:R-:W-:Y:S01]  /*c250*/  MOV R7, R24 ;  /* 0x0000001800077202 */ /* 0x000fe20000000f00 */
[----:B------:R-:W-:Y:S01]  /*c260*/  IMAD.MOV.U32 R4, RZ, RZ, R17 ;  /* 0x000000ffff047224 */ /* 0x000fe200078e0011 */
[----:B------:R-:W-:-:S02]  /*c270*/  ISETP.GE.AND P0, PT, R90, R91, PT ;  /* 0x0000005b5a00720c */ /* 0x000fc40003f06270 */
[----:B------:R-:W-:Y:S01]  /*c280*/  PRMT R69, R6, 0x5410, R7 ;  /* 0x0000541006457816 */ /* 0x000fe20000000007 */
[----:B------:R-:W-:Y:S01]  /*c290*/  IMAD.MOV.U32 R7, RZ, RZ, R36 ;  /* 0x000000ffff077224 */ /* 0x000fe200078e0024 */
[----:B------:R-:W-:Y:S01]  /*c2a0*/  PRMT R89, R89, 0x5410, R5 ;  /* 0x0000541059597816 */ /* 0x000fe20000000005 */
[----:B------:R-:W-:Y:S01]  /*c2b0*/  IMAD.MOV.U32 R5, RZ, RZ, R22 ;  /* 0x000000ffff057224 */ /* 0x000fe200078e0016 */
[----:B------:R-:W-:Y:S02]  /*c2c0*/  MOV R6, R37 ;  /* 0x0000002500067202 */ /* 0x000fe40000000f00 */
[----:B------:R-:W-:Y:S01]  /*c2d0*/  PRMT R70, R12, 0x7610, R70 ;  /* 0x000076100c467816 */ /* 0x000fe20000000046 */
[----:B------:R-:W-:Y:S01]  /*c2e0*/  IMAD.MOV.U32 R12, RZ, RZ, R39 ;  /* 0x000000ffff0c7224 */ /* 0x000fe200078e0027 */
[----:B------:R-:W-:Y:S01]  /*c2f0*/  PRMT R88, R6, 0x5410, R7 ;  /* 0x0000541006587816 */ /* 0x000fe20000000007 */
[----:B------:R-:W-:Y:S01]  /*c300*/  IMAD.MOV.U32 R7, RZ, RZ, R20 ;  /* 0x000000ffff077224 */ /* 0x000fe200078e0014 */
[----:B------:R-:W-:Y:S01]  /*c310*/  PRMT R58, R58, 0x5410, R5 ;  /* 0x000054103a3a7816 */ /* 0x000fe20000000005 */
[----:B------:R-:W-:Y:S01]  /*c320*/  IMAD.MOV.U32 R6, RZ, RZ, R21 ;  /* 0x000000ffff067224 */ /* 0x000fe200078e0015 */
[----:B------:R-:W-:-:S02]  /*c330*/  MOV R5, R18 ;  /* 0x0000001200057202 */ /* 0x000fc40000000f00 */
        /* <DEDUP_REMOVED lines=12> */
[----:B------:R-:W-:-:S04]  /*c400*/  MOV R6, R35 ;  /* 0x0000002300067202 */ /* 0x000fc80000000f00 */
[----:B------:R-:W-:Y:S02]  /*c410*/  PRMT R87, R6, 0x5410, R7 ;  /* 0x0000541006577816 */ /* 0x000fe40000000007 */
[----:B------:R-:W-:Y:S01]  /*c420*/  PRMT R85, R4, 0x5410, R5 ;  /* 0x0000541004557816 */ /* 0x000fe20000000005 */
[----:B------:R-:W-:Y:S05]  /*c430*/  @P0 BRA `(.L_x_401) ;  /* 0x000014e000000947 */ /* 0x000fea0003800000 */
[----:B------:R-:W-:Y:S01]  /*c440*/  ISETP.GE.AND P0, PT, R61, c[0x0][0x27c], PT ;  /* 0x00009f003d007a0c */ /* 0x000fe20003f06270 */
[----:B------:R-:W-:-:S12]  /*c450*/  BSSY B0, `(.L_x_402) ;  /* 0x0000068000007945 */ /* 0x000fd80003800000 */
[----:B------:R-:W-:Y:S05]  /*c460*/  @P0 BRA `(.L_x_403) ;  /* 0x0000066000000947 */ /* 0x000fea0003800000 */
[----:B------:R-:W-:Y:S01]  /*c470*/  MOV R5, c[0x0][0x27c] ;  /* 0x00009f0000057a02 */ /* 0x000fe20000000f00 */
[----:B------:R-:W-:Y:S01]  /*c480*/  HADD2.F32 R112, -RZ, R104.H0_H0 ;  /* 0x20000068ff707230 */ /* 0x000fe20000004100 */
[----:B------:R-:W-:Y:S01]  /*c490*/  SHF.L.U32 R12, R90, 0x6, RZ ;  /* 0x000000065a0c7819 */ /* 0x000fe200000006ff */
[----:B------:R-:W-:Y:S01]  /*c4a0*/  HADD2.F32 R118, -RZ, R106.H0_H0 ;  /* 0x2000006aff767230 */ /* 0x000fe20000004100 */
[----:B------:R-:W-:Y:S02]  /*c4b0*/  LEA.HI R14, R5, R92, RZ, 0x1d ;  /* 0x0000005c050e7211 */ /* 0x000fe400078fe8ff */
[----:B------:R-:W-:Y:S02]  /*c4c0*/  LOP3.LUT R12, R12, 0x1c0, RZ, 0xc0, !PT ;  /* 0x000001c00c0c7812 */ /* 0x000fe400078ec0ff */
[----:B------:R-:W-:Y:S02]  /*c4d0*/  SHF.R.S32.HI R5, RZ, 0x1f, R14 ;  /* 0x0000001fff057819 */ /* 0x000fe4000001140e */
[----:B------:R-:W-:-:S02]  /*c4e0*/  SHF.L.U32 R4, R14, 0x3, RZ ;  /* 0x000000030e047819 */ /* 0x000fc400000006ff */
[----:B------:R-:W-:Y:S02]  /*c4f0*/  LEA.HI R5, R5, R14, RZ, 0x3 ;  /* 0x0000000e05057211 */ /* 0x000fe400078f18ff */
[----:B------:R-:W-:Y:S02]  /*c500*/  SHF.R.U32.HI R7, RZ, 0x3, R12 ;  /* 0x00000003ff077819 */ /* 0x000fe4000001160c */
[C---:B------:R-:W-:Y:S02]  /*c510*/  LOP3.LUT R4, R12.reuse, 0x38, R4, 0xf8, !PT ;  /* 0x000000380c047812 */ /* 0x040fe400078ef804 */
[----:B------:R-:W-:Y:S02]  /*c520*/  SHF.L.U32 R5, R5, 0xa, RZ ;  /* 0x0000000a05057819 */ /* 0x000fe400000006ff */
[----:B------:R-:W-:Y:S02]  /*c530*/  SHF.L.U32 R6, R11, 0x9, RZ ;  /* 0x000000090b067819 */ /* 0x000fe400000006ff */
[----:B------:R-:W-:-:S02]  /*c540*/  LOP3.LUT R102, R12, 0x38, R61, 0xf8, !PT ;  /* 0x000000380c667812 */ /* 0x000fc400078ef83d */
[----:B------:R-:W-:Y:S02]  /*c550*/  LOP3.LUT R4, R4, R7, RZ, 0x3c, !PT ;  /* 0x0000000704047212 */ /* 0x000fe400078e3cff */
[----:B------:R-:W-:Y:S02]  /*c560*/  LOP3.LUT R5, R5, 0x7fffe000, RZ, 0xc0, !PT ;  /* 0x7fffe00005057812 */ /* 0x000fe400078ec0ff */
[----:B------:R-:W-:Y:S02]  /*c570*/  LOP3.LUT R102, R6, R102, R7, 0xf6, !PT ;  /* 0x0000006606667212 */ /* 0x000fe400078ef607 */
[----:B------:R-:W-:Y:S02]  /*c580*/  IADD3 R4, R4, R5, R6 ;  /* 0x0000000504047210 */ /* 0x000fe40007ffe006 */
[----:B------:R-:W-:Y:S02]  /*c590*/  SHF.L.U32 R102, R102, 0x1, RZ ;  /* 0x0000000166667819 */ /* 0x000fe400000006ff */
[----:B------:R-:W-:-:S02]  /*c5a0*/  SHF.L.U32 R101, R4, 0x1, RZ ;  /* 0x0000000104657819 */ /* 0x000fc400000006ff */
[--C-:B------:R-:W-:Y:S01]  /*c5b0*/  SHF.R.U32.HI R107, RZ, 0x10, R79.reuse ;  /* 0x00000010ff6b7819 */ /* 0x100fe2000001164f */
[----:B------:R-:W1:Y:S01]  /*c5c0*/  LDS.128 R12, [R102+0xc100] ;  /* 0x00c10000660c7984 */ /* 0x000e620000000c00 */
[----:B------:R-:W-:Y:S02]  /*c5d0*/  SHF.R.U64 R78, R78, 0x10, R79 ;  /* 0x000000104e4e7819 */ /* 0x000fe4000000124f */
[----:B------:R-:W-:Y:S01]  /*c5e0*/  SHF.R.U64 R79, R80, 0x10, R81 ;  /* 0x00000010504f7819 */ /* 0x000fe20000001251 */
[----:B------:R-:W2:Y:S01]  /*c5f0*/  LDS.128 R4, [R101+0xc100] ;  /* 0x00c1000065047984 */ /* 0x000ea20000000c00 */
[----:B------:R-:W-:Y:S01]  /*c600*/  SHF.R.U64 R82, R82, 0x10, R83 ;  /* 0x0000001052527819 */ /* 0x000fe20000001253 */
[----:B------:R-:W-:Y:S01]  /*c610*/  HADD2.F32 R120, -RZ, R107.H0_H0 ;  /* 0x2000006bff787230 */ /* 0x000fe20000004100 */
[----:B------:R-:W-:Y:S01]  /*c620*/  SHF.R.U32.HI R80, RZ, 0x10, R81 ;  /* 0x00000010ff507819 */ /* 0x000fe20000011651 */
[--C-:B------:R-:W-:Y:S01]  /*c630*/  HADD2.F32 R107, -RZ, R103.reuse.H0_H0 ;  /* 0x20000067ff6b7230 */ /* 0x100fe20000004100 */
[----:B------:R-:W-:Y:S01]  /*c640*/  SHF.R.U32.HI R83, RZ, 0x10, R83 ;  /* 0x00000010ff537819 */ /* 0x000fe20000011653 */
[----:B------:R-:W-:Y:S01]  /*c650*/  HADD2.F32 R103, -RZ, R103.H1_H1 ;  /* 0x30000067ff677230 */ /* 0x000fe20000004100 */
[--C-:B------:R-:W-:Y:S01]  /*c660*/  SHF.R.U64 R76, R76, 0x10, R77.reuse ;  /* 0x000000104c4c7819 */ /* 0x100fe2000000124d */
[----:B------:R-:W-:Y:S01]  /*c670*/  HADD2.F32 R128, -RZ, R80.H0_H0 ;  /* 0x20000050ff807230 */ /* 0x000fe20000004100 */
[----:B------:R-:W-:Y:S01]  /*c680*/  SHF.R.U32.HI R77, RZ, 0x10, R77 ;  /* 0x00000010ff4d7819 */ /* 0x000fe2000001164d */
[----:B------:R-:W-:-:S02]  /*c690*/  HADD2.F32 R124, -RZ, R83.H0_H0 ;  /* 0x20000053ff7c7230 */ /* 0x000fc40000004100 */
[--C-:B------:R-:W-:Y:S02]  /*c6a0*/  HADD2.F32 R83, -RZ, R105.reuse.H0_H0 ;  /* 0x20000069ff537230 */ /* 0x100fe40000004100 */
[----:B------:R-:W-:Y:S02]  /*c6b0*/  HADD2.F32 R105, -RZ, R105.H1_H1 ;  /* 0x30000069ff697230 */ /* 0x000fe40000004100 */
[----:B------:R-:W-:Y:S02]  /*c6c0*/  HADD2.F32 R117, -RZ, R82.H0_H0 ;  /* 0x20000052ff757230 */ /* 0x000fe40000004100 */
[--C-:B-1----:R-:W-:Y:S02]  /*c6d0*/  HADD2.F32 R81, -RZ, R15.reuse.H0_H0 ;  /* 0x2000000fff517230 */ /* 0x102fe40000004100 */
[----:B------:R-:W-:Y:S02]  /*c6e0*/  HADD2.F32 R15, -RZ, R15.H1_H1 ;  /* 0x3000000fff0f7230 */ /* 0x000fe40000004100 */
[--C-:B--2---:R-:W-:Y:S01]  /*c6f0*/  HADD2.F32 R111, -RZ, R7.reuse.H0_H0 ;  /* 0x20000007ff6f7230 */ /* 0x104fe20000004100 */
[----:B------:R-:W-:Y:S01]  /*c700*/  FMUL.FTZ R116, R81, R112 ;  /* 0x0000007051747220 */ /* 0x000fe20000410000 */
[----:B------:R-:W-:Y:S01]  /*c710*/  HADD2.F32 R7, -RZ, R7.H1_H1 ;  /* 0x30000007ff077230 */ /* 0x000fe20000004100 */
[----:B------:R-:W-:Y:S01]  /*c720*/  FMUL.FTZ R122, R15, R120 ;  /* 0x000000780f7a7220 */ /* 0x000fe20000410000 */
[--C-:B------:R-:W-:Y:S01]  /*c730*/  HADD2.F32 R108, -RZ, R13.reuse.H0_H0 ;  /* 0x2000000dff6c7230 */ /* 0x100fe20000004100 */
[----:B------:R-:W-:Y:S01]  /*c740*/  FMUL.FTZ R112, R111, R112 ;  /* 0x000000706f707220 */ /* 0x000fe20000410000 */
[----:B------:R-:W-:Y:S01]  /*c750*/  HADD2.F32 R13, -RZ, R13.H1_H1 ;  /* 0x3000000dff0d7230 */ /* 0x000fe20000004100 */
[C---:B------:R-:W-:Y:S01]  /*c760*/  FMUL.FTZ R120, R7.reuse, R120 ;  /* 0x0000007807787220 */ /* 0x040fe20000410000 */
[----:B------:R-:W-:Y:S01]  /*c770*/  HADD2.F32 R113, -RZ, R5.H0_H0 ;  /* 0x20000005ff717230 */ /* 0x000fe20000004100 */
[----:B------:R-:W-:Y:S01]  /*c780*/  FFMA.FTZ R7, R7, R124, R122 ;  /* 0x0000007c07077223 */ /* 0x000fe2000001007a */
[----:B------:R-:W-:Y:S01]  /*c790*/  HADD2.F32 R122, -RZ, R77.H0_H0 ;  /* 0x2000004dff7a7230 */ /* 0x000fe20000004100 */
[----:B------:R-:W-:Y:S01]  /*c7a0*/  FFMA.FTZ R116, R111, R118, R116 ;  /* 0x000000766f747223 */ /* 0x000fe20000010074 */
[----:B------:R-:W-:Y:S01]  /*c7b0*/  HADD2.F32 R5, -RZ, R5.H1_H1 ;  /* 0x30000005ff057230 */ /* 0x000fe20000004100 */
[----:B------:R-:W-:Y:S01]  /*c7c0*/  FMUL.FTZ R126, R108, R107 ;  /* 0x0000006b6c7e7220 */ /* 0x000fe20000410000 */
[----:B------:R-:W-:Y:S01]  /*c7d0*/  HADD2.F32 R109, -RZ, R12.H0_H0 ;  /* 0x2000000cff6d7230 */ /* 0x000fe20000004100 */
[-C--:B------:R-:W-:Y:S01]  /*c7e0*/  FMUL.FTZ R80, R13, R122.reuse ;  /* 0x0000007a0d507220 */ /* 0x080fe20000410000 */
[----:B------:R-:W-:Y:S01]  /*c7f0*/  HADD2.F32 R114, -RZ, R4.H0_H0 ;  /* 0x20000004ff727230 */ /* 0x000fe20000004100 */
[C---:B------:R-:W-:Y:S01]  /*c800*/  FMUL.FTZ R122, R5.reuse, R122 ;  /* 0x0000007a057a7220 */ /* 0x040fe20000410000 */
[----:B------:R-:W-:Y:S01]  /*c810*/  HADD2.F32 R110, -RZ, R12.H1_H1 ;  /* 0x3000000cff6e7230 */ /* 0x000fe20000004100 */
[----:B------:R-:W-:Y:S01]  /*c820*/  FFMA.FTZ R5, R5, R128, R80 ;  /* 0x0000008005057223 */ /* 0x000fe20000010050 */
[----:B------:R-:W-:Y:S01]  /*c830*/  HADD2.F32 R12, -RZ, R14.H0_H0 ;  /* 0x2000000eff0c7230 */ /* 0x000fe20000004100 */
[-C--:B------:R-:W-:Y:S01]  /*c840*/  FMUL.FTZ R77, R109, R103.reuse ;  /* 0x000000676d4d7220 */ /* 0x080fe20000410000 */
[----:B------:R-:W-:Y:S01]  /*c850*/  HADD2.F32 R111, -RZ, R104.H1_H1 ;  /* 0x30000068ff6f7230 */ /* 0x000fe20000004100 */
[----:B------:R-:W-:Y:S01]  /*c860*/  FMUL.FTZ R80, R114, R103 ;  /* 0x0000006772507220 */ /* 0x000fe20000410000 */
[----:B------:R-:W-:Y:S01]  /*c870*/  HADD2.F32 R115, -RZ, R4.H1_H1 ;  /* 0x30000004ff737230 */ /* 0x000fe20000004100 */
[C---:B------:R-:W-:Y:S01]  /*c880*/  FMUL.FTZ R107, R113.reuse, R107 ;  /* 0x0000006b716b7220 */ /* 0x040fe20000410000 */
[----:B------:R-:W-:Y:S01]  /*c890*/  HADD2.F32 R4, -RZ, R6.H0_H0 ;  /* 0x20000006ff047230 */ /* 0x000fe20000004100 */
[----:B------:R-:W-:Y:S01]  /*c8a0*/  FFMA.FTZ R126, R113, R83, R126 ;  /* 0x00000053717e7223 */ /* 0x000fe2000001007e */
[----:B------:R-:W-:Y:S01]  /*c8b0*/  HADD2.F32 R103, -RZ, R106.H1_H1 ;  /* 0x3000006aff677230 */ /* 0x000fe20000004100 */
[-C--:B------:R-:W-:Y:S01]  /*c8c0*/  FMUL.FTZ R104, R12, R111.reuse ;  /* 0x0000006f0c687220 */ /* 0x080fe20000410000 */
[----:B------:R-:W-:Y:S01]  /*c8d0*/  HADD2.F32 R14, -RZ, R14.H1_H1 ;  /* 0x3000000eff0e7230 */ /* 0x000fe20000004100 */
[C---:B------:R-:W-:Y:S01]  /*c8e0*/  FMUL.FTZ R111, R4.reuse, R111 ;  /* 0x0000006f046f7220 */ /* 0x040fe20000410000 */
[----:B------:R-:W-:Y:S01]  /*c8f0*/  HADD2.F32 R113, -RZ, R78.H0_H0 ;  /* 0x2000004eff717230 */ /* 0x000fe20000004100 */
[----:B------:R-:W-:Y:S01]  /*c900*/  FFMA.FTZ R112, R81, R118, -R112 ;  /* 0x0000007651707223 */ /* 0x000fe20000010870 */
[----:B------:R-:W-:Y:S01]  /*c910*/  HADD2.F32 R6, -RZ, R6.H1_H1 ;  /* 0x30000006ff067230 */ /* 0x000fe20000004100 */
[----:B------:R-:W-:Y:S01]  /*c920*/  FFMA.FTZ R15, R15, R124, -R120 ;  /* 0x0000007c0f0f7223 */ /* 0x000fe20000010878 */
[----:B------:R-:W-:Y:S01]  /*c930*/  HADD2.F32 R106, -RZ, R76.H0_H0 ;  /* 0x2000004cff6a7230 */ /* 0x000fe20000004100 */
[----:B------:R-:W-:Y:S01]  /*c940*/  FFMA.FTZ R76, R4, R103, R104 ;  /* 0x00000067044c7223 */ /* 0x000fe20000010068 */
[----:B------:R-:W-:Y:S01]  /*c950*/  HADD2.F32 R4, -RZ, R79.H0_H0 ;  /* 0x2000004fff047230 */ /* 0x000fe20000004100 */
[-C--:B------:R-:W-:Y:S01]  /*c960*/  FMUL.FTZ R79, R14, R113.reuse ;  /* 0x000000710e4f7220 */ /* 0x080fe20000410000 */
[----:B------:R-:W-:Y:S01]  /*c970*/  F2FP.PACK_AB R15, R15, R112 ;  /* 0x000000700f0f723e */ /* 0x000fe200000000ff */
[----:B------:R-:W-:Y:S01]  /*c980*/  FMUL.FTZ R119, R115, R106 ;  /* 0x0000006a73777220 */ /* 0x000fe20000410000 */
[----:B------:R-:W-:Y:S01]  /*c990*/  F2FP.PACK_AB R7, R7, R116 ;  /* 0x000000740707723e */ /* 0x000fe200000000ff */
[----:B------:R-:W-:Y:S01]  /*c9a0*/  FMUL.FTZ R113, R6, R113 ;  /* 0x0000007106717220 */ /* 0x000fe20000410000 */
[----:B------:R-:W-:Y:S01]  /*c9b0*/  F2FP.PACK_AB R5, R5, R126 ;  /* 0x0000007e0505723e */ /* 0x000fe200000000ff */
[----:B------:R-:W-:-:S02]  /*c9c0*/  FMUL.FTZ R78, R110, R106 ;  /* 0x0000006a6e4e7220 */ /* 0x000fc40000410000 */
[----:B------:R-:W-:Y:S02]  /*c9d0*/  FFMA.FTZ R107, R108, R83, -R107 ;  /* 0x000000536c6b7223 */ /* 0x000fe4000001086b */
[----:B------:R-:W-:Y:S02]  /*c9e0*/  FFMA.FTZ R122, R13, R128, -R122 ;  /* 0x000000800d7a7223 */ /* 0x000fe4000001087a */
[----:B------:R-:W-:Y:S02]  /*c9f0*/  FFMA.FTZ R80, R109, R105, -R80 ;  /* 0x000000696d507223 */ /* 0x000fe40000010850 */
[----:B------:R-:W-:Y:S01]  /*ca00*/  FFMA.FTZ R111, R12, R103, -R111 ;  /* 0x000000670c6f7223 */ /* 0x000fe2000001086f */
[----:B------:R-:W-:Y:S01]  /*ca10*/  F2FP.PACK_AB R13, R122, R107 ;  /* 0x0000006b7a0d723e */ /* 0x000fe200000000ff */
[----:B------:R-:W-:Y:S02]  /*ca20*/  FFMA.FTZ R119, R110, R4, -R119 ;  /* 0x000000046e777223 */ /* 0x000fe40000010877 */
[----:B------:R-:W-:-:S02]  /*ca30*/  FFMA.FTZ R14, R14, R117, -R113 ;  /* 0x000000750e0e7223 */ /* 0x000fc40000010871 */
[----:B------:R-:W-:Y:S01]  /*ca40*/  FFMA.FTZ R77, R114, R105, R77 ;  /* 0x00000069724d7223 */ /* 0x000fe2000001004d */
[----:B------:R-:W-:Y:S01]  /*ca50*/  F2FP.PACK_AB R12, R119, R80 ;  /* 0x00000050770c723e */ /* 0x000fe200000000ff */
[----:B------:R-:W-:Y:S01]  /*ca60*/  FFMA.FTZ R78, R115, R4, R78 ;  /* 0x00000004734e7223 */ /* 0x000fe2000001004e */
[----:B------:R-:W-:Y:S01]  /*ca70*/  F2FP.PACK_AB R14, R14, R111 ;  /* 0x0000006f0e0e723e */ /* 0x000fe200000000ff */
[----:B------:R-:W-:-:S03]  /*ca80*/  FFMA.FTZ R79, R6, R117, R79 ;  /* 0x00000075064f7223 */ /* 0x000fc6000001004f */
[----:B------:R-:W-:Y:S01]  /*ca90*/  F2FP.PACK_AB R4, R78, R77 ;  /* 0x0000004d4e04723e */ /* 0x000fe200000000ff */
[----:B------:R1:W-:Y:S01]  /*caa0*/  STS.128 [R102+0xc100], R12 ;  /* 0x00c1000c66007388 */ /* 0x0003e20000000c00 */
[----:B------:R-:W-:-:S05]  /*cab0*/  F2FP.PACK_AB R6, R79, R76 ;  /* 0x0000004c4f06723e */ /* 0x000fca00000000ff */
[----:B------:R1:W-:Y:S02]  /*cac0*/  STS.128 [R101+0xc100], R4 ;  /* 0x00c1000465007388 */ /* 0x0003e40000000c00 */
.L_x_403:
[----:B------:R-:W-:Y:S05]  /*cad0*/  BSYNC B0 ;  /* 0x0000000000007941 */ /* 0x000fea0003800000 */
.L_x_402:
[----:B-1----:R-:W-:Y:S01]  /*cae0*/  IADD3 R12, R61, 0x20, RZ ;  /* 0x000000203d0c7810 */ /* 0x002fe20007ffe0ff */
[----:B------:R-:W-:Y:S03]  /*caf0*/  BSSY B0, `(.L_x_404) ;  /* 0x0000071000007945 */ /* 0x000fe60003800000 */
[----:B------:R-:W-:-:S13]  /*cb00*/  ISETP.GE.AND P0, PT, R12, c[0x0][0x27c], PT ;  /* 0x00009f000c007a0c */ /* 0x000fda0003f06270 */
[----:B------:R-:W-:Y:S05]  /*cb10*/  @P0 BRA `(.L_x_405) ;  /* 0x000006e000000947 */ /* 0x000fea0003800000 */
[----:B------:R-:W-:Y:S01]  /*cb20*/  SHF.R.S32.HI R7, RZ, 0x1f, R12 ;  /* 0x0000001fff077819 */ /* 0x000fe2000001140c */
[----:B------:R-:W-:Y:S01]  /*cb30*/  HADD2.F32 R108, -RZ, R98.H0_H0 ;  /* 0x20000062ff6c7230 */ /* 0x000fe20000004100 */
[----:B------:R-:W-:Y:S01]  /*cb40*/  MOV R4, c[0x0][0x27c] ;  /* 0x00009f0000047a02 */ /* 0x000fe20000000f00 */
[--C-:B------:R-:W-:Y:S01]  /*cb50*/  HADD2.F32 R82, -RZ, R97.reuse.H0_H0 ;  /* 0x20000061ff527230 */ /* 0x100fe20000004100 */
[CC--:B------:R-:W-:Y:S01]  /*cb60*/  LEA.HI R6, R7.reuse, R12.reuse, RZ, 0x3 ;  /* 0x0000000c07067211 */ /* 0x0c0fe200078f18ff */
[----:B------:R-:W-:Y:S01]  /*cb70*/  HADD2.F32 R116, -RZ, R100.H0_H0 ;  /* 0x20000064ff747230 */ /* 0x000fe20000004100 */
[----:B------:R-:W-:Y:S01]  /*cb80*/  LEA.HI R7, R7, R12, RZ, 0x6 ;  /* 0x0000000c07077211 */ /* 0x000fe200078f30ff */
[----:B------:R-:W-:Y:S01]  /*cb90*/  HADD2.F32 R97, -RZ, R97.H1_H1 ;  /* 0x30000061ff617230 */ /* 0x000fe20000004100 */
[----:B------:R-:W-:Y:S01]  /*cba0*/  SHF.R.S32.HI R13, RZ, 0x3, R6 ;  /* 0x00000003ff0d7819 */ /* 0x000fe20000011406 */
[--C-:B------:R-:W-:Y:S01]  /*cbb0*/  HADD2.F32 R106, -RZ, R99.reuse.H0_H0 ;  /* 0x20000063ff6a7230 */ /* 0x100fe20000004100 */
[----:B------:R-:W-:Y:S01]  /*cbc0*/  SHF.L.U32 R5, R90, 0x6, RZ ;  /* 0x000000065a057819 */ /* 0x000fe200000006ff */
[----:B------:R-:W-:Y:S01]  /*cbd0*/  IMAD.SHL.U32 R7, R7, 0x80, RZ ;  /* 0x0000008007077824 */ /* 0x000fe200078e00ff */
[----:B------:R-:W-:Y:S01]  /*cbe0*/  LEA.HI R4, R4, R13, RZ, 0x1d ;  /* 0x0000000d04047211 */ /* 0x000fe200078fe8ff */
[----:B------:R-:W-:Y:S01]  /*cbf0*/  HADD2.F32 R99, -RZ, R99.H1_H1 ;  /* 0x30000063ff637230 */ /* 0x000fe20000004100 */
[----:B------:R-:W-:-:S02]  /*cc00*/  LOP3.LUT R5, R5, 0x1c0, RZ, 0xc0, !PT ;  /* 0x000001c005057812 */ /* 0x000fc400078ec0ff */
[----:B------:R-:W-:Y:S02]  /*cc10*/  SHF.R.S32.HI R13, RZ, 0x1f, R4 ;  /* 0x0000001fff0d7819 */ /* 0x000fe40000011404 */
[----:B------:R-:W-:Y:S02]  /*cc20*/  LOP3.LUT R15, R5, 0x38, R6, 0xf8, !PT ;  /* 0x00000038050f7812 */ /* 0x000fe400078ef806 */
[----:B------:R-:W-:Y:S01]  /*cc30*/  LEA.HI R13, R13, R4, RZ, 0x3 ;  /* 0x000000040d0d7211 */ /* 0x000fe200078f18ff */
[----:B------:R-:W-:Y:S01]  /*cc40*/  IMAD.SHL.U32 R4, R4, 0x8, RZ ;  /* 0x0000000804047824 */ /* 0x000fe200078e00ff */
[----:B------:R-:W-:Y:S02]  /*cc50*/  SHF.R.U32.HI R6, RZ, 0x3, R5 ;  /* 0x00000003ff067819 */ /* 0x000fe40000011605 */
[----:B------:R-:W-:Y:S02]  /*cc60*/  SHF.L.U32 R13, R13, 0xa, RZ ;  /* 0x0000000a0d0d7819 */ /* 0x000fe400000006ff */
[----:B------:R-:W-:-:S02]  /*cc70*/  LOP3.LUT R12, R7, 0x7fffe000, RZ, 0xc0, !PT ;  /* 0x7fffe000070c7812 */ /* 0x000fc400078ec0ff */
[----:B------:R-:W-:Y:S02]  /*cc80*/  LOP3.LUT R5, R5, 0x38, R4, 0xf8, !PT ;  /* 0x0000003805057812 */ /* 0x000fe400078ef804 */
[----:B------:R-:W-:Y:S02]  /*cc90*/  LOP3.LUT R14, R13, 0x7fffe000, RZ, 0xc0, !PT ;  /* 0x7fffe0000d0e7812 */ /* 0x000fe400078ec0ff */
[----:B------:R-:W-:Y:S02]  /*cca0*/  LOP3.LUT R15, R15, R6, RZ, 0x3c, !PT ;  /* 0x000000060f0f7212 */ /* 0x000fe400078e3cff */
[----:B------:R-:W-:Y:S02]  /*ccb0*/  LEA R12, R11, R12, 0x9 ;  /* 0x0000000c0b0c7211 */ /* 0x000fe400078e48ff */
[----:B------:R-:W-:Y:S01]  /*ccc0*/  LOP3.LUT R4, R5, R6, RZ, 0x3c, !PT ;  /* 0x0000000605047212 */ /* 0x000fe200078e3cff */
[----:B------:R-:W-:Y:S01]  /*ccd0*/  IMAD R5, R11, 0x200, R14 ;  /* 0x000002000b057824 */ /* 0x000fe200078e020e */
[----:B------:R-:W-:Y:S01]  /*cce0*/  SHF.R.U32.HI R78, RZ, 0x10, R65 ;  /* 0x00000010ff4e7819 */ /* 0x000fe20000011641 */
[----:B------:R-:W-:Y:S01]  /*ccf0*/  IMAD.IADD R12, R12, 0x1, R15 ;  /* 0x000000010c0c7824 */ /* 0x000fe200078e020f */
[----:B------:R-:W-:-:S02]  /*cd00*/  SHF.R.U64 R72, R72, 0x10, R73 ;  /* 0x0000001048487819 */ /* 0x000fc40000001249 */
[----:B------:R-:W-:Y:S01]  /*cd10*/  IADD3 R4, R5, R4, RZ ;  /* 0x0000000405047210 */ /* 0x000fe20007ffe0ff */
[----:B------:R-:W-:Y:S01]  /*cd20*/  HADD2.F32 R78, -RZ, R78.H0_H0 ;  /* 0x2000004eff4e7230 */ /* 0x000fe20000004100 */
[----:B------:R-:W-:Y:S01]  /*cd30*/  SHF.L.U32 R77, R12, 0x1, RZ ;  /* 0x000000010c4d7819 */ /* 0x000fe200000006ff */
[----:B------:R-:W-:Y:S01]  /*cd40*/  HADD2.F32 R72, -RZ, R72.H0_H0 ;  /* 0x20000048ff487230 */ /* 0x000fe20000004100 */
[----:B------:R-:W-:Y:S01]  /*cd50*/  SHF.R.U32.HI R73, RZ, 0x10, R73 ;  /* 0x00000010ff497819 */ /* 0x000fe20000011649 */
[----:B------:R-:W-:Y:S01]  /*cd60*/  IMAD.SHL.U32 R76, R4, 0x2, RZ ;  /* 0x00000002044c7824 */ /* 0x000fe200078e00ff */
[----:B------:R-:W-:Y:S01]  /*cd70*/  SHF.R.U64 R64, R64, 0x10, R65 ;  /* 0x0000001040407819 */ /* 0x000fe20000001241 */
[----:B------:R-:W1:Y:S01]  /*cd80*/  LDS.128 R12, [R77+0xc100] ;  /* 0x00c100004d0c7984 */ /* 0x000e620000000c00 */
[--C-:B------:R-:W-:Y:S01]  /*cd90*/  SHF.R.U64 R65, R74, 0x10, R75.reuse ;  /* 0x000000104a417819 */ /* 0x100fe2000000124b */
[----:B------:R-:W-:Y:S01]  /*cda0*/  HADD2.F32 R112, -RZ, R73.H0_H0 ;  /* 0x20000049ff707230 */ /* 0x000fe20000004100 */
[----:B------:R-:W-:Y:S01]  /*cdb0*/  SHF.R.U32.HI R74, RZ, 0x10, R75 ;  /* 0x00000010ff4a7819 */ /* 0x000fe2000001164b */
[----:B------:R-:W2:Y:S01]  /*cdc0*/  LDS.128 R4, [R76+0xc100] ;  /* 0x00c100004c047984 */ /* 0x000ea20000000c00 */
[----:B------:R-:W-:-:S02]  /*cdd0*/  SHF.R.U64 R66, R66, 0x10, R67 ;  /* 0x0000001042427819 */ /* 0x000fc40000001243 */
[----:B------:R-:W-:Y:S01]  /*cde0*/  SHF.R.U32.HI R67, RZ, 0x10, R67 ;  /* 0x00000010ff437819 */ /* 0x000fe20000011643 */
[----:B------:R-:W-:Y:S02]  /*cdf0*/  HADD2.F32 R118, -RZ, R74.H0_H0 ;  /* 0x2000004aff767230 */ /* 0x000fe40000004100 */
[--C-:B-1----:R-:W-:Y:S02]  /*ce00*/  HADD2.F32 R79, -RZ, R13.reuse.H1_H1 ;  /* 0x3000000dff4f7230 */ /* 0x102fe40000004100 */
[----:B------:R-:W-:Y:S02]  /*ce10*/  HADD2.F32 R75, -RZ, R13.H0_H0 ;  /* 0x2000000dff4b7230 */ /* 0x000fe40000004100 */
[----:B------:R-:W-:Y:S01]  /*ce20*/  HADD2.F32 R13, -RZ, R15.H0_H0 ;  /* 0x2000000fff0d7230 */ /* 0x000fe20000004100 */
[----:B------:R-:W-:Y:S01]  /*ce30*/  FMUL.FTZ R110, R79, R78 ;  /* 0x0000004e4f6e7220 */ /* 0x000fe20000410000 */
[--C-:B--2---:R-:W-:Y:S01]  /*ce40*/  HADD2.F32 R101, -RZ, R5.reuse.H1_H1 ;  /* 0x30000005ff657230 */ /* 0x104fe20000004100 */
[----:B------:R-:W-:Y:S01]  /*ce50*/  FMUL.FTZ R104, R75, R82 ;  /* 0x000000524b687220 */ /* 0x000fe20000410000 */
[----:B------:R-:W-:Y:S01]  /*ce60*/  HADD2.F32 R83, -RZ, R5.H0_H0 ;  /* 0x20000005ff537230 */ /* 0x000fe20000004100 */
[----:B------:R-:W-:Y:S01]  /*ce70*/  FMUL.FTZ R114, R13, R108 ;  /* 0x0000006c0d727220 */ /* 0x000fe20000410000 */
[----:B------:R-:W-:Y:S01]  /*ce80*/  HADD2.F32 R5, -RZ, R7.H0_H0 ;  /* 0x20000007ff057230 */ /* 0x000fe20000004100 */
[C---:B------:R-:W-:Y:S01]  /*ce90*/  FMUL.FTZ R78, R101.reuse, R78 ;  /* 0x0000004e654e7220 */ /* 0x040fe20000410000 */
[----:B------:R-:W-:Y:S01]  /*cea0*/  HADD2.F32 R80, -RZ, R12.H0_H0 ;  /* 0x2000000cff507230 */ /* 0x000fe20000004100 */
[----:B------:R-:W-:Y:S01]  /*ceb0*/  FFMA.FTZ R101, R101, R112, R110 ;  /* 0x0000007065657223 */ /* 0x000fe2000001006e */
[----:B------:R-:W-:Y:S01]  /*cec0*/  HADD2.F32 R15, -RZ, R15.H1_H1 ;  /* 0x3000000fff0f7230 */ /* 0x000fe20000004100 */
[C---:B------:R-:W-:Y:S01]  /*ced0*/  FMUL.FTZ R108, R5.reuse, R108 ;  /* 0x0000006c056c7220 */ /* 0x040fe20000410000 */
[----:B------:R-:W-:Y:S01]  /*cee0*/  HADD2.F32 R110, -RZ, R67.H0_H0 ;  /* 0x20000043ff6e7230 */ /* 0x000fe20000004100 */
[----:B------:R-:W-:Y:S01]  /*cef0*/  FFMA.FTZ R114, R5, R116, R114 ;  /* 0x0000007405727223 */ /* 0x000fe20000010072 */
[----:B------:R-:W-:Y:S01]  /*cf00*/  HADD2.F32 R102, -RZ, R4.H0_H0 ;  /* 0x20000004ff667230 */ /* 0x000fe20000004100 */
[-C--:B------:R-:W-:Y:S01]  /*cf10*/  FMUL.FTZ R5, R80, R97.reuse ;  /* 0x0000006150057220 */ /* 0x080fe20000410000 */
[----:B------:R-:W-:Y:S01]  /*cf20*/  HADD2.F32 R81, -RZ, R12.H1_H1 ;  /* 0x3000000cff517230 */ /* 0x000fe20000004100 */
[-C--:B------:R-:W-:Y:S01]  /*cf30*/  FMUL.FTZ R74, R15, R110.reuse ;  /* 0x0000006e0f4a7220 */ /* 0x080fe20000410000 */
[----:B------:R-:W-:Y:S01]  /*cf40*/  HADD2.F32 R7, -RZ, R7.H1_H1 ;  /* 0x30000007ff077230 */ /* 0x000fe20000004100 */
[C---:B------:R-:W-:Y:S01]  /*cf50*/  FMUL.FTZ R97, R102.reuse, R97 ;  /* 0x0000006166617220 */ /* 0x040fe20000410000 */
[----:B------:R-:W-:Y:S01]  /*cf60*/  HADD2.F32 R12, -RZ, R14.H0_H0 ;  /* 0x2000000eff0c7230 */ /* 0x000fe20000004100 */
[----:B------:R-:W-:Y:S01]  /*cf70*/  FFMA.FTZ R102, R102, R99, R5 ;  /* 0x0000006366667223 */ /* 0x000fe20000010005 */
[----:B------:R-:W-:Y:S01]  /*cf80*/  HADD2.F32 R67, -RZ, R98.H1_H1 ;  /* 0x30000062ff437230 */ /* 0x000fe20000004100 */
[----:B------:R-:W-:Y:S01]  /*cf90*/  FMUL.FTZ R110, R7, R110 ;  /* 0x0000006e076e7220 */ /* 0x000fe20000410000 */
[----:B------:R-:W-:Y:S01]  /*cfa0*/  HADD2.F32 R103, -RZ, R4.H1_H1 ;  /* 0x30000004ff677230 */ /* 0x000fe20000004100 */
[C---:B------:R-:W-:Y:S01]  /*cfb0*/  FMUL.FTZ R82, R83.reuse, R82 ;  /* 0x0000005253527220 */ /* 0x040fe20000410000 */
[----:B------:R-:W-:Y:S01]  /*cfc0*/  HADD2.F32 R4, -RZ, R6.H0_H0 ;  /* 0x20000006ff047230 */ /* 0x000fe20000004100 */
[----:B------:R-:W-:Y:S01]  /*cfd0*/  FFMA.FTZ R104, R83, R106, R104 ;  /* 0x0000006a53687223 */ /* 0x000fe20000010068 */
[----:B------:R-:W-:Y:S01]  /*cfe0*/  HADD2.F32 R5, -RZ, R100.H1_H1 ;  /* 0x30000064ff057230 */ /* 0x000fe20000004100 */
[----:B------:R-:W-:Y:S01]  /*cff0*/  FFMA.FTZ R7, R7, R118, R74 ;  /* 0x0000007607077223 */ /* 0x000fe2000001004a */
[----:B------:R-:W-:Y:S01]  /*d000*/  HADD2.F32 R14, -RZ, R14.H1_H1 ;  /* 0x3000000eff0e7230 */ /* 0x000fe20000004100 */
[-C--:B------:R-:W-:Y:S01]  /*d010*/  FMUL.FTZ R73, R12, R67.reuse ;  /* 0x000000430c497220 */ /* 0x080fe20000410000 */
[----:B------:R-:W-:Y:S01]  /*d020*/  HADD2.F32 R74, -RZ, R64.H0_H0 ;  /* 0x20000040ff4a7230 */ /* 0x000fe20000004100 */
[C---:B------:R-:W-:Y:S01]  /*d030*/  FMUL.FTZ R67, R4.reuse, R67 ;  /* 0x0000004304437220 */ /* 0x040fe20000410000 */
[----:B------:R-:W-:Y:S01]  /*d040*/  HADD2.F32 R83, -RZ, R66.H0_H0 ;  /* 0x20000042ff537230 */ /* 0x000fe20000004100 */
[----:B------:R-:W-:Y:S01]  /*d050*/  FFMA.FTZ R64, R4, R5, R73 ;  /* 0x0000000504407223 */ /* 0x000fe20000010049 */
[----:B------:R-:W-:Y:S01]  /*d060*/  HADD2.F32 R6, -RZ, R6.H1_H1 ;  /* 0x30000006ff067230 */ /* 0x000fe20000004100 */
[----:B------:R-:W-:Y:S01]  /*d070*/  FMUL.FTZ R4, R81, R74 ;  /* 0x0000004a51047220 */ /* 0x000fe20000410000 */
[----:B------:R-:W-:Y:S01]  /*d080*/  HADD2.F32 R73, -RZ, R65.H0_H0 ;  /* 0x20000041ff497230 */ /* 0x000fe20000004100 */
[----:B------:R-:W-:Y:S01]  /*d090*/  FMUL.FTZ R65, R14, R83 ;  /* 0x000000530e417220 */ /* 0x000fe20000410000 */
[----:B------:R-:W-:Y:S01]  /*d0a0*/  F2FP.PACK_AB R7, R7, R114 ;  /* 0x000000720707723e */ /* 0x000fe200000000ff */
[----:B------:R-:W-:-:S02]  /*d0b0*/  FMUL.FTZ R74, R103, R74 ;  /* 0x0000004a674a7220 */ /* 0x000fc40000410000 */
[----:B------:R-:W-:Y:S02]  /*d0c0*/  FMUL.FTZ R83, R6, R83 ;  /* 0x0000005306537220 */ /* 0x000fe40000410000 */
[----:B------:R-:W-:Y:S01]  /*d0d0*/  FFMA.FTZ R67, R12, R5, -R67 ;  /* 0x000000050c437223 */ /* 0x000fe20000010843 */
[----:B------:R-:W-:Y:S01]  /*d0e0*/  F2FP.PACK_AB R5, R101, R104 ;  /* 0x000000686505723e */ /* 0x000fe200000000ff */
        /* <DEDUP_REMOVED lines=9> */
[----:B------:R-:W-:Y:S01]  /*d180*/  FFMA.FTZ R103, R103, R72, R4 ;  /* 0x0000004867677223 */ /* 0x000fe20000010004 */
[----:B------:R-:W-:Y:S01]  /*d190*/  F2FP.PACK_AB R12, R12, R97 ;  /* 0x000000610c0c723e */ /* 0x000fe200000000ff */
[----:B------:R-:W-:Y:S01]  /*d1a0*/  FFMA.FTZ R65, R6, R73, R65 ;  /* 0x0000004906417223 */ /* 0x000fe20000010041 */
[----:B------:R-:W-:Y:S02]  /*d1b0*/  F2FP.PACK_AB R14, R14, R67 ;  /* 0x000000430e0e723e */ /* 0x000fe400000000ff */
[----:B------:R-:W-:Y:S02]  /*d1c0*/  F2FP.PACK_AB R4, R103, R102 ;  /* 0x000000666704723e */ /* 0x000fe400000000ff */
[----:B------:R-:W-:Y:S01]  /*d1d0*/  F2FP.PACK_AB R6, R65, R64 ;  /* 0x000000404106723e */ /* 0x000fe200000000ff */
[----:B------:R1:W-:Y:S04]  /*d1e0*/  STS.128 [R77+0xc100], R12 ;  /* 0x00c1000c4d007388 */ /* 0x0003e80000000c00 */
[----:B------:R1:W-:Y:S02]  /*d1f0*/  STS.128 [R76+0xc100], R4 ;  /* 0x00c100044c007388 */ /* 0x0003e40000000c00 */
.L_x_405:
[----:B------:R-:W-:Y:S05]  /*d200*/  BSYNC B0 ;  /* 0x0000000000007941 */ /* 0x000fea0003800000 */
.L_x_404:
[----:B-1----:R-:W-:-:S04]  /*d210*/  IADD3 R12, R61, 0x40, RZ ;  /* 0x000000403d0c7810 */ /* 0x002fc80007ffe0ff */
[----:B------:R-:W-:-:S13]  /*d220*/  ISETP.GE.AND P0, PT, R12, c[0x0][0x27c], PT ;  /* 0x00009f000c007a0c */ /* 0x000fda0003f06270 */
[----:B------:R-:W-:Y:S05]  /*d230*/  @P0 BRA `(.L_x_401) ;  /* 0x000006e000000947 */ /* 0x000fea0003800000 */
[----:B------:R-:W-:Y:S01]  /*d240*/  SHF.R.S32.HI R7, RZ, 0x1f, R12 ;  /* 0x0000001fff077819 */ /* 0x000fe2000001140c */
[----:B------:R-:W-:Y:S01]  /*d250*/  HADD2.F32 R98, -RZ, R94.H0_H0 ;  /* 0x2000005eff627230 */ /* 0x000fe20000004100 */
[----:B------:R-:W-:Y:S01]  /*d260*/  MOV R4, c[0x0][0x27c] ;  /* 0x00009f0000047a02 */ /* 0x000fe20000000f00 */
[----:B------:R-:W-:Y:S01]  /*d270*/  HADD2.F32 R104, -RZ, R96.H0_H0 ;  /* 0x20000060ff687230 */ /* 0x000fe20000004100 */
[CC--:B------:R-:W-:Y:S01]  /*d280*/  LEA.HI R6, R7.reuse, R12.reuse, RZ, 0x3 ;  /* 0x0000000c07067211 */ /* 0x0c0fe200078f18ff */
[--C-:B------:R-:W-:Y:S01]  /*d290*/  HADD2.F32 R74, -RZ, R93.reuse.H0_H0 ;  /* 0x2000005dff4a7230 */ /* 0x100fe20000004100 */
        /* <DEDUP_REMOVED lines=37> */
[--C-:B------:R-:W-:Y:S01]  /*d4f0*/  SHF.R.U64 R42, R42, 0x10, R43.reuse ;  /* 0x000000102a2a7819 */ /* 0x100fe2000000122b */
[----:B------:R-:W-:Y:S01]  /*d500*/  HADD2.F32 R79, -RZ, R41.H0_H0 ;  /* 0x20000029ff4f7230 */ /* 0x000fe20000004100 */
[----:B------:R-:W-:Y:S01]  /*d510*/  SHF.R.U32.HI R43, RZ, 0x10, R43 ;  /* 0x00000010ff2b7819 */ /* 0x000fe2000001162b */
[----:B------:R-:W-:-:S02]  /*d520*/  HADD2.F32 R106, -RZ, R50.H0_H0 ;  /* 0x20000032ff6a7230 */ /* 0x000fc40000004100 */
        /* <DEDUP_REMOVED lines=16> */
[----:B------:R-:W-:Y:S01]  /*d630*/  HADD2.F32 R7, -RZ, R7.H1_H1 ;  /* 0x30000007ff077230 */ /* 0x000fe20000004100 */
[----:B------:R-:W-:Y:S01]  /*d640*/  FMUL.FTZ R74, R75, R74 ;  /* 0x0000004a4b4a7220 */ /* 0x000fe20000410000 */
[----:B------:R-:W-:Y:S01]  /*d650*/  HADD2.F32 R77, -RZ, R4.H0_H0 ;  /* 0x20000004ff4d7230 */ /* 0x000fe20000004100 */
[-C--:B------:R-:W-:Y:S01]  /*d660*/  FMUL.FTZ R50, R15, R76.reuse ;  /* 0x0000004c0f327220 */ /* 0x080fe20000410000 */
[----:B------:R-:W-:Y:S01]  /*d670*/  HADD2.F32 R5, -RZ, R94.H1_H1 ;  /* 0x3000005eff057230 */ /* 0x000fe20000004100 */
[-C--:B------:R-:W-:Y:S01]  /*d680*/  FMUL.FTZ R94, R72, R93.reuse ;  /* 0x0000005d485e7220 */ /* 0x080fe20000410000 */
[----:B------:R-:W-:Y:S01]  /*d690*/  HADD2.F32 R73, -RZ, R12.H1_H1 ;  /* 0x3000000cff497230 */ /* 0x000fe20000004100 */
[----:B------:R-:W-:Y:S01]  /*d6a0*/  FMUL.FTZ R76, R7, R76 ;  /* 0x0000004c074c7220 */ /* 0x000fe20000410000 */
[----:B------:R-:W-:Y:S01]  /*d6b0*/  HADD2.F32 R12, -RZ, R14.H0_H0 ;  /* 0x2000000eff0c7230 */ /* 0x000fe20000004100 */
[C---:B------:R-:W-:Y:S01]  /*d6c0*/  FMUL.FTZ R93, R77.reuse, R93 ;  /* 0x0000005d4d5d7220 */ /* 0x040fe20000410000 */
[----:B------:R-:W-:Y:S01]  /*d6d0*/  HADD2.F32 R78, -RZ, R4.H1_H1 ;  /* 0x30000004ff4e7230 */ /* 0x000fe20000004100 */
[----:B------:R-:W-:Y:S01]  /*d6e0*/  FFMA.FTZ R94, R77, R95, R94 ;  /* 0x0000005f4d5e7223 */ /* 0x000fe2000001005e */
[----:B------:R-:W-:Y:S01]  /*d6f0*/  HADD2.F32 R14, -RZ, R14.H1_H1 ;  /* 0x3000000eff0e7230 */ /* 0x000fe20000004100 */
[----:B------:R-:W-:Y:S01]  /*d700*/  FFMA.FTZ R80, R75, R82, R80 ;  /* 0x000000524b507223 */ /* 0x000fe20000010050 */
[----:B------:R-:W-:Y:S01]  /*d710*/  HADD2.F32 R4, -RZ, R6.H0_H0 ;  /* 0x20000006ff047230 */ /* 0x000fe20000004100 */
[----:B------:R-:W-:Y:S01]  /*d720*/  FFMA.FTZ R7, R7, R106, R50 ;  /* 0x0000006a07077223 */ /* 0x000fe20000010032 */
[----:B------:R-:W-:Y:S01]  /*d730*/  HADD2.F32 R43, -RZ, R96.H1_H1 ;  /* 0x30000060ff2b7230 */ /* 0x000fe20000004100 */
[-C--:B------:R-:W-:Y:S01]  /*d740*/  FMUL.FTZ R50, R12, R5.reuse ;  /* 0x000000050c327220 */ /* 0x080fe20000410000 */
[----:B------:R-:W-:Y:S01]  /*d750*/  HADD2.F32 R77, -RZ, R42.H0_H0 ;  /* 0x2000002aff4d7230 */ /* 0x000fe20000004100 */
[C---:B------:R-:W-:Y:S01]  /*d760*/  FMUL.FTZ R5, R4.reuse, R5 ;  /* 0x0000000504057220 */ /* 0x040fe20000410000 */
[----:B------:R-:W-:Y:S01]  /*d770*/  HADD2.F32 R6, -RZ, R6.H1_H1 ;  /* 0x30000006ff067230 */ /* 0x000fe20000004100 */
[----:B------:R-:W-:Y:S01]  /*d780*/  FFMA.FTZ R74, R51, R82, -R74 ;  /* 0x00000052334a7223 */ /* 0x000fe2000001084a */
[----:B------:R-:W-:Y:S01]  /*d790*/  HADD2.F32 R75, -RZ, R40.H0_H0 ;  /* 0x20000028ff4b7230 */ /* 0x000fe20000004100 */
[----:B------:R-:W-:Y:S01]  /*d7a0*/  FFMA.FTZ R40, R4, R43, R50 ;  /* 0x0000002b04287223 */ /* 0x000fe20000010032 */
[----:B------:R-:W-:Y:S01]  /*d7b0*/  F2FP.PACK_AB R7, R7, R102 ;  /* 0x000000660707723e */ /* 0x000fe200000000ff */
[----:B------:R-:W-:-:S02]  /*d7c0*/  FMUL.FTZ R41, R14, R77 ;  /* 0x0000004d0e297220 */ /* 0x000fc40000410000 */
[----:B------:R-:W-:Y:S02]  /*d7d0*/  FMUL.FTZ R4, R78, R75 ;  /* 0x0000004b4e047220 */ /* 0x000fe40000410000 */
[----:B------:R-:W-:Y:S02]  /*d7e0*/  FMUL.FTZ R77, R6, R77 ;  /* 0x0000004d064d7220 */ /* 0x000fe40000410000 */
[----:B------:R-:W-:Y:S02]  /*d7f0*/  FMUL.FTZ R81, R73, R75 ;  /* 0x0000004b49517220 */ /* 0x000fe40000410000 */
[----:B------:R-:W-:Y:S01]  /*d800*/  FFMA.FTZ R43, R12, R43, -R5 ;  /* 0x0000002b0c2b7223 */ /* 0x000fe20000010805 */
[----:B------:R-:W-:Y:S01]  /*d810*/  F2FP.PACK_AB R5, R49, R80 ;  /* 0x000000503105723e */ /* 0x000fe200000000ff */
[----:B------:R-:W-:Y:S02]  /*d820*/  FFMA.FTZ R67, R67, R100, -R66 ;  /* 0x0000006443437223 */ /* 0x000fe40000010842 */
[----:B------:R-:W-:-:S02]  /*d830*/  FFMA.FTZ R98, R13, R104, -R98 ;  /* 0x000000680d627223 */ /* 0x000fc40000010862 */
[----:B------:R-:W-:Y:S01]  /*d840*/  FFMA.FTZ R15, R15, R106, -R76 ;  /* 0x0000006a0f0f7223 */ /* 0x000fe2000001084c */
[----:B------:R-:W-:Y:S01]  /*d850*/  F2FP.PACK_AB R13, R67, R74 ;  /* 0x0000004a430d723e */ /* 0x000fe200000000ff */
[----:B------:R-:W-:Y:S02]  /*d860*/  FFMA.FTZ R93, R72, R95, -R93 ;  /* 0x0000005f485d7223 */ /* 0x000fe4000001085d */
[----:B------:R-:W-:Y:S01]  /*d870*/  FFMA.FTZ R12, R73, R48, -R4 ;  /* 0x00000030490c7223 */ /* 0x000fe20000010804 */
[----:B------:R-:W-:Y:S01]  /*d880*/  F2FP.PACK_AB R15, R15, R98 ;  /* 0x000000620f0f723e */ /* 0x000fe200000000ff */
[----:B------:R-:W-:Y:S02]  /*d890*/  FFMA.FTZ R14, R14, R79, -R77 ;  /* 0x0000004f0e0e7223 */ /* 0x000fe4000001084d */
[----:B------:R-:W-:Y:S01]  /*d8a0*/  FFMA.FTZ R75, R78, R48, R81 ;  /* 0x000000304e4b7223 */ /* 0x000fe20000010051 */
[----:B------:R-:W-:Y:S01]  /*d8b0*/  F2FP.PACK_AB R12, R12, R93 ;  /* 0x0000005d0c0c723e */ /* 0x000fe200000000ff */
[----:B------:R-:W-:Y:S01]  /*d8c0*/  FFMA.FTZ R41, R6, R79, R41 ;  /* 0x0000004f06297223 */ /* 0x000fe20000010029 */
[----:B------:R-:W-:-:S02]  /*d8d0*/  F2FP.PACK_AB R14, R14, R43 ;  /* 0x0000002b0e0e723e */ /* 0x000fc400000000ff */
[----:B------:R-:W-:Y:S02]  /*d8e0*/  F2FP.PACK_AB R4, R75, R94 ;  /* 0x0000005e4b04723e */ /* 0x000fe400000000ff */
[----:B------:R-:W-:Y:S01]  /*d8f0*/  F2FP.PACK_AB R6, R41, R40 ;  /* 0x000000282906723e */ /* 0x000fe200000000ff */
[----:B------:R1:W-:Y:S04]  /*d900*/  STS.128 [R65+0xc100], R12 ;  /* 0x00c1000c41007388 */ /* 0x0003e80000000c00 */
[----:B------:R1:W-:Y:S02]  /*d910*/  STS.128 [R64+0xc100], R4 ;  /* 0x00c1000440007388 */ /* 0x0003e40000000c00 */
.L_x_401:
[----:B------:R-:W-:Y:S05]  /*d920*/  BSYNC B1 ;  /* 0x0000000000017941 */ /* 0x000fea0003800000 */
.L_x_400:
        /* <DEDUP_REMOVED lines=9> */
[--C-:B------:R-:W-:Y:S01]  /*d9c0*/  HADD2.F32 R80, -RZ, R88.reuse.H0_H0 ;  /* 0x20000058ff507230 */ /* 0x100fe20000004100 */
[----:B------:R-:W-:Y:S01]  /*d9d0*/  LEA.HI R92, R5, R92, RZ, 0x1d ;  /* 0x0000005c055c7211 */ /* 0x000fe200078fe8ff */
[----:B------:R-:W-:Y:S01]  /*d9e0*/  HADD2.F32 R50, -RZ, R87.H0_H0 ;  /* 0x20000057ff327230 */ /* 0x000fe20000004100 */
[----:B------:R-:W-:Y:S01]  /*d9f0*/  LEA.HI R4, R7, R90, RZ, 0x3 ;  /* 0x0000005a07047211 */ /* 0x000fe200078f18ff */
[----:B------:R-:W-:Y:S01]  /*da00*/  HADD2.F32 R85, -RZ, R85.H1_H1 ;  /* 0x30000055ff557230 */ /* 0x000fe20000004100 */
[----:B------:R-:W-:Y:S01]  /*da10*/  SHF.R.S32.HI R5, RZ, 0x1f, R92 ;  /* 0x0000001fff057819 */ /* 0x000fe2000001145c */
[----:B------:R-:W-:Y:S01]  /*da20*/  HADD2.F32 R74, -RZ, R89.H0_H0 ;  /* 0x20000059ff4a7230 */ /* 0x000fe20000004100 */
[----:B------:R-:W-:Y:S01]  /*da30*/  SHF.L.U32 R6, R90, 0x6, RZ ;  /* 0x000000065a067819 */ /* 0x000fe200000006ff */
[----:B------:R-:W-:Y:S01]  /*da40*/  IMAD.SHL.U32 R4, R4, 0x40, RZ ;  /* 0x0000004004047824 */ /* 0x000fe200078e00ff */
[----:B------:R-:W-:Y:S01]  /*da50*/  LEA.HI R5, R5, R92, RZ, 0x3 ;  /* 0x0000005c05057211 */ /* 0x000fe200078f18ff */
[----:B------:R-:W-:Y:S01]  /*da60*/  HADD2.F32 R88, -RZ, R88.H1_H1 ;  /* 0x30000058ff587230 */ /* 0x000fe20000004100 */
[----:B------:R-:W-:Y:S01]  /*da70*/  LOP3.LUT R6, R6, 0x1c0, RZ, 0xc0, !PT ;  /* 0x000001c006067812 */ /* 0x000fe200078ec0ff */
[----:B------:R-:W-:Y:S01]  /*da80*/  HADD2.F32 R87, -RZ, R87.H1_H1 ;  /* 0x30000057ff577230 */ /* 0x000fe20000004100 */
[----:B------:R-:W-:Y:S01]  /*da90*/  SHF.L.U32 R7, R92, 0x3, RZ ;  /* 0x000000035c077819 */ /* 0x000fe200000006ff */
[----:B------:R-:W-:Y:S01]  /*daa0*/  IMAD.SHL.U32 R5, R5, 0x400, RZ ;  /* 0x0000040005057824 */ /* 0x000fe200078e00ff */
[----:B------:R-:W-:Y:S01]  /*dab0*/  LOP3.LUT R12, R6, 0x38, R61, 0xf8, !PT ;  /* 0x00000038060c7812 */ /* 0x000fe200078ef83d */
[----:B------:R-:W-:Y:S01]  /*dac0*/  HADD2.F32 R89, -RZ, R89.H1_H1 ;  /* 0x30000059ff597230 */ /* 0x000fe20000004100 */
[----:B------:R-:W-:-:S02]  /*dad0*/  SHF.R.U32.HI R13, RZ, 0x3, R6 ;  /* 0x00000003ff0d7819 */ /* 0x000fc40000011606 */
[----:B------:R-:W-:Y:S02]  /*dae0*/  LOP3.LUT R4, R4, 0xfffffe00, RZ, 0xc0, !PT ;  /* 0xfffffe0004047812 */ /* 0x000fe400078ec0ff */
[----:B------:R-:W-:Y:S02]  /*daf0*/  LOP3.LUT R6, R6, 0x38, R7, 0xf8, !PT ;  /* 0x0000003806067812 */ /* 0x000fe400078ef807 */
[----:B------:R-:W-:Y:S02]  /*db00*/  LOP3.LUT R12, R4, R12, R13, 0xf6, !PT ;  /* 0x0000000c040c7212 */ /* 0x000fe400078ef60d */
[----:B------:R-:W-:Y:S02]  /*db10*/  LOP3.LUT R13, R6, R13, RZ, 0x3c, !PT ;  /* 0x0000000d060d7212 */ /* 0x000fe400078e3cff */
[----:B------:R-:W-:Y:S02]  /*db20*/  LOP3.LUT R5, R5, 0x7fffe000, RZ, 0xc0, !PT ;  /* 0x7fffe00005057812 */ /* 0x000fe400078ec0ff */
[----:B------:R-:W-:-:S02]  /*db30*/  SHF.L.U32 R41, R12, 0x1, RZ ;  /* 0x000000010c297819 */ /* 0x000fc400000006ff */
[----:B------:R-:W-:Y:S02]  /*db40*/  IADD3 R40, R13, R5, R4 ;  /* 0x000000050d287210 */ /* 0x000fe40007ffe004 */
[--C-:B------:R-:W-:Y:S01]  /*db50*/  SHF.R.U32.HI R42, RZ, 0x10, R35.reuse ;  /* 0x00000010ff2a7819 */ /* 0x100fe20000011623 */
[----:B------:R-:W1:Y:S01]  /*db60*/  LDS.128 R12, [R41+0xc100] ;  /* 0x00c10000290c7984 */ /* 0x000e620000000c00 */
[----:B------:R-:W-:Y:S02]  /*db70*/  SHF.L.U32 R40, R40, 0x1, RZ ;  /* 0x0000000128287819 */ /* 0x000fe400000006ff */
[----:B------:R-:W-:Y:S01]  /*db80*/  SHF.R.U64 R34, R34, 0x10, R35 ;  /* 0x0000001022227819 */ /* 0x000fe20000001223 */
[----:B------:R-:W-:Y:S01]  /*db90*/  HADD2.F32 R42, -RZ, R42.H0_H0 ;  /* 0x2000002aff2a7230 */ /* 0x000fe20000004100 */
[----:B------:R-:W-:Y:S01]  /*dba0*/  SHF.R.U64 R35, R36, 0x10, R37 ;  /* 0x0000001024237819 */ /* 0x000fe20000001225 */
[----:B------:R-:W2:Y:S01]  /*dbb0*/  LDS.128 R4, [R40+0xc100] ;  /* 0x00c1000028047984 */ /* 0x000ea20000000c00 */
[----:B------:R-:W-:-:S02]  /*dbc0*/  SHF.R.U64 R38, R38, 0x10, R39 ;  /* 0x0000001026267819 */ /* 0x000fc40000001227 */
[----:B------:R-:W-:Y:S02]  /*dbd0*/  SHF.R.U32.HI R36, RZ, 0x10, R37 ;  /* 0x00000010ff247819 */ /* 0x000fe40000011625 */
[----:B------:R-:W-:Y:S02]  /*dbe0*/  SHF.R.U32.HI R39, RZ, 0x10, R39 ;  /* 0x00000010ff277819 */ /* 0x000fe40000011627 */
[--C-:B------:R-:W-:Y:S02]  /*dbf0*/  SHF.R.U64 R32, R32, 0x10, R33.reuse ;  /* 0x0000001020207819 */ /* 0x100fe40000001221 */
[----:B------:R-:W-:Y:S01]  /*dc00*/  SHF.R.U32.HI R33, RZ, 0x10, R33 ;  /* 0x00000010ff217819 */ /* 0x000fe20000011621 */
[----:B------:R-:W-:Y:S02]  /*dc10*/  HADD2.F32 R78, -RZ, R39.H0_H0 ;  /* 0x20000027ff4e7230 */ /* 0x000fe40000004100 */
[--C-:B-1----:R-:W-:Y:S02]  /*dc20*/  HADD2.F32 R37, -RZ, R15.reuse.H0_H0 ;  /* 0x2000000fff257230 */ /* 0x102fe40000004100 */
[----:B------:R-:W-:-:S02]  /*dc30*/  HADD2.F32 R15, -RZ, R15.H1_H1 ;  /* 0x3000000fff0f7230 */ /* 0x000fc40000004100 */
[----:B------:R-:W-:Y:S01]  /*dc40*/  HADD2.F32 R43, -RZ, R13.H0_H0 ;  /* 0x2000000dff2b7230 */ /* 0x000fe20000004100 */
[----:B------:R-:W-:Y:S01]  /*dc50*/  FMUL.FTZ R72, R37, R50 ;  /* 0x0000003225487220 */ /* 0x000fe20000410000 */
[--C-:B--2---:R-:W-:Y:S01]  /*dc60*/  HADD2.F32 R51, -RZ, R7.reuse.H0_H0 ;  /* 0x20000007ff337230 */ /* 0x104fe20000004100 */
[----:B------:R-:W-:Y:S01]  /*dc70*/  FMUL.FTZ R76, R15, R42 ;  /* 0x0000002a0f4c7220 */ /* 0x000fe20000410000 */
[----:B------:R-:W-:Y:S01]  /*dc80*/  HADD2.F32 R7, -RZ, R7.H1_H1 ;  /* 0x30000007ff077230 */ /* 0x000fe20000004100 */
[-C--:B------:R-:W-:Y:S01]  /*dc90*/  FMUL.FTZ R39, R43, R67.reuse ;  /* 0x000000432b277220 */ /* 0x080fe20000410000 */
[----:B------:R-:W-:Y:S01]  /*dca0*/  HADD2.F32 R64, -RZ, R5.H0_H0 ;  /* 0x20000005ff407230 */ /* 0x000fe20000004100 */
[----:B------:R-:W-:Y:S01]  /*dcb0*/  FMUL.FTZ R50, R51, R50 ;  /* 0x0000003233327220 */ /* 0x000fe20000410000 */
[----:B------:R-:W-:Y:S01]  /*dcc0*/  HADD2.F32 R13, -RZ, R13.H1_H1 ;  /* 0x3000000dff0d7230 */ /* 0x000fe20000004100 */
[C---:B------:R-:W-:Y:S01]  /*dcd0*/  FMUL.FTZ R42, R7.reuse, R42 ;  /* 0x0000002a072a7220 */ /* 0x040fe20000410000 */
[--C-:B------:R-:W-:Y:S01]  /*dce0*/  HADD2.F32 R48, -RZ, R12.reuse.H0_H0 ;  /* 0x2000000cff307230 */ /* 0x100fe20000004100 */
[----:B------:R-:W-:Y:S01]  /*dcf0*/  FFMA.FTZ R7, R7, R78, R76 ;  /* 0x0000004e07077223 */ /* 0x000fe2000001004c */
[----:B------:R-:W-:Y:S01]  /*dd00*/  HADD2.F32 R76, -RZ, R33.H0_H0 ;  /* 0x20000021ff4c7230 */ /* 0x000fe20000004100 */
[C---:B------:R-:W-:Y:S01]  /*dd10*/  FMUL.FTZ R67, R64.reuse, R67 ;  /* 0x0000004340437220 */ /* 0x040fe20000410000 */
[----:B------:R-:W-:Y:S01]  /*dd20*/  HADD2.F32 R49, -RZ, R12.H1_H1 ;  /* 0x3000000cff317230 */ /* 0x000fe20000004100 */
[----:B------:R-:W-:Y:S01]  /*dd30*/  FFMA.FTZ R39, R64, R80, R39 ;  /* 0x0000005040277223 */ /* 0x000fe20000010027 */
[----:B------:R-:W-:Y:S01]  /*dd40*/  HADD2.F32 R5, -RZ, R5.H1_H1 ;  /* 0x30000005ff057230 */ /* 0x000fe20000004100 */
[-C--:B------:R-:W-:Y:S01]  /*dd50*/  FMUL.FTZ R33, R48, R85.reuse ;  /* 0x0000005530217220 */ /* 0x080fe20000410000 */
[----:B------:R-:W-:Y:S01]  /*dd60*/  HADD2.F32 R64, -RZ, R36.H0_H0 ;  /* 0x20000024ff407230 */ /* 0x000fe20000004100 */
[-C--:B------:R-:W-:Y:S01]  /*dd70*/  FMUL.FTZ R36, R13, R76.reuse ;  /* 0x0000004c0d247220 */ /* 0x080fe20000410000 */
[----:B------:R-:W-:Y:S01]  /*dd80*/  HADD2.F32 R12, -RZ, R14.H0_H0 ;  /* 0x2000000eff0c7230 */ /* 0x000fe20000004100 */
[C---:B------:R-:W-:Y:S01]  /*dd90*/  FMUL.FTZ R76, R5.reuse, R76 ;  /* 0x0000004c054c7220 */ /* 0x040fe20000410000 */
[--C-:B------:R-:W-:Y:S01]  /*dda0*/  HADD2.F32 R65, -RZ, R4.reuse.H0_H0 ;  /* 0x20000004ff417230 */ /* 0x100fe20000004100 */
[----:B------:R-:W-:Y:S01]  /*ddb0*/  FFMA.FTZ R36, R5, R64, R36 ;  /* 0x0000004005247223 */ /* 0x000fe20000010024 */
[----:B------:R-:W-:Y:S01]  /*ddc0*/  HADD2.F32 R66, -RZ, R4.H1_H1 ;  /* 0x30000004ff427230 */ /* 0x000fe20000004100 */
[----:B------:R-:W-:Y:S01]  /*ddd0*/  FFMA.FTZ R72, R51, R74, R72 ;  /* 0x0000004a33487223 */ /* 0x000fe20000010048 */
[----:B------:R-:W-:Y:S01]  /*dde0*/  HADD2.F32 R4, -RZ, R6.H0_H0 ;  /* 0x20000006ff047230 */ /* 0x000fe20000004100 */
[C---:B------:R-:W-:Y:S01]  /*ddf0*/  FMUL.FTZ R85, R65.reuse, R85 ;  /* 0x0000005541557220 */ /* 0x040fe20000410000 */
[----:B------:R-:W-:Y:S01]  /*de00*/  HADD2.F32 R14, -RZ, R14.H1_H1 ;  /* 0x3000000eff0e7230 */ /* 0x000fe20000004100 */
[----:B------:R-:W-:Y:S01]  /*de10*/  FFMA.FTZ R33, R65, R88, R33 ;  /* 0x0000005841217223 */ /* 0x000fe20000010021 */
[----:B------:R-:W-:Y:S01]  /*de20*/  HADD2.F32 R51, -RZ, R32.H0_H0 ;  /* 0x20000020ff337230 */ /* 0x000fe20000004100 */
[-C--:B------:R-:W-:Y:S01]  /*de30*/  FMUL.FTZ R5, R12, R87.reuse ;  /* 0x000000570c057220 */ /* 0x080fe20000410000 */
[----:B------:R-:W-:Y:S01]  /*de40*/  HADD2.F32 R65, -RZ, R34.H0_H0 ;  /* 0x20000022ff417230 */ /* 0x000fe20000004100 */
[C---:B------:R-:W-:Y:S01]  /*de50*/  FMUL.FTZ R87, R4.reuse, R87 ;  /* 0x0000005704577220 */ /* 0x040fe20000410000 */
[----:B------:R-:W-:Y:S01]  /*de60*/  HADD2.F32 R6, -RZ, R6.H1_H1 ;  /* 0x30000006ff067230 */ /* 0x000fe20000004100 */
[----:B------:R-:W-:Y:S01]  /*de70*/  FFMA.FTZ R32, R4, R89, R5 ;  /* 0x0000005904207223 */ /* 0x000fe20000010005 */
[----:B------:R-:W-:Y:S01]  /*de80*/  HADD2.F32 R4, -RZ, R35.H0_H0 ;  /* 0x20000023ff047230 */ /* 0x000fe20000004100 */
[----:B------:R-:W-:Y:S01]  /*de90*/  FMUL.FTZ R73, R49, R51 ;  /* 0x0000003331497220 */ /* 0x000fe20000410000 */
[----:B------:R-:W-:Y:S01]  /*dea0*/  HADD2.F32 R5, -RZ, R38.H0_H0 ;  /* 0x20000026ff057230 */ /* 0x000fe20000004100 */
[----:B------:R-:W-:Y:S01]  /*deb0*/  FMUL.FTZ R35, R14, R65 ;  /* 0x000000410e237220 */ /* 0x000fe20000410000 */
[----:B------:R-:W-:Y:S01]  /*dec0*/  F2FP.PACK_AB R7, R7, R72 ;  /* 0x000000480707723e */ /* 0x000fe200000000ff */
[----:B------:R-:W-:-:S02]  /*ded0*/  FMUL.FTZ R51, R66, R51 ;  /* 0x0000003342337220 */ /* 0x000fc40000410000 */
[----:B------:R-:W-:Y:S02]  /*dee0*/  FMUL.FTZ R65, R6, R65 ;  /* 0x0000004106417220 */ /* 0x000fe40000410000 */
[----:B------:R-:W-:Y:S02]  /*def0*/  FFMA.FTZ R87, R12, R89, -R87 ;  /* 0x000000590c577223 */ /* 0x000fe40000010857 */
[----:B------:R-:W-:Y:S02]  /*df00*/  FFMA.FTZ R50, R37, R74, -R50 ;  /* 0x0000004a25327223 */ /* 0x000fe40000010832 */
[----:B------:R-:W-:Y:S02]  /*df10*/  FFMA.FTZ R15, R15, R78, -R42 ;  /* 0x0000004e0f0f7223 */ /* 0x000fe4000001082a */
[----:B------:R-:W-:Y:S02]  /*df20*/  FFMA.FTZ R67, R43, R80, -R67 ;  /* 0x000000502b437223 */ /* 0x000fe40000010843 */
[----:B------:R-:W-:Y:S01]  /*df30*/  FFMA.FTZ R76, R13, R64, -R76 ;  /* 0x000000400d4c7223 */ /* 0x000fe2000001084c */
[----:B------:R-:W-:Y:S01]  /*df40*/  F2FP.PACK_AB R15, R15, R50 ;  /* 0x000000320f0f723e */ /* 0x000fe200000000ff */
[----:B------:R-:W-:-:S02]  /*df50*/  FFMA.FTZ R85, R48, R88, -R85 ;  /* 0x0000005830557223 */ /* 0x000fc40000010855 */
[-C--:B------:R-:W-:Y:S01]  /*df60*/  FFMA.FTZ R12, R49, R4.reuse, -R51 ;  /* 0x00000004310c7223 */ /* 0x080fe20000010833 */
        /* <DEDUP_REMOVED lines=8> */
[----:B------:R1:W-:Y:S01]  /*dff0*/  STS.128 [R41+0xc100], R12 ;  /* 0x00c1000c29007388 */ /* 0x0003e20000000c00 */
[----:B------:R-:W-:-:S05]  /*e000*/  F2FP.PACK_AB R6, R35, R32 ;  /* 0x000000202306723e */ /* 0x000fca00000000ff */
[----:B------:R1:W-:Y:S02]  /*e010*/  STS.128 [R40+0xc100], R4 ;  /* 0x00c1000428007388 */ /* 0x0003e40000000c00 */
.L_x_407:
[----:B------:R-:W-:Y:S05]  /*e020*/  BSYNC B0 ;  /* 0x0000000000007941 */ /* 0x000fea0003800000 */
.L_x_406:
[----:B-1----:R-:W-:Y:S01]  /*e030*/  IADD3 R7, R61, 0x20, RZ ;  /* 0x000000203d077810 */ /* 0x002fe20007ffe0ff */
[----:B------:R-:W-:Y:S03]  /*e040*/  BSSY B0, `(.L_x_408) ;  /* 0x0000073000007945 */ /* 0x000fe60003800000 */
[----:B------:R-:W-:-:S13]  /*e050*/  ISETP.GE.AND P0, PT, R7, c[0x0][0x27c], PT ;  /* 0x00009f0007007a0c */ /* 0x000fda0003f06270 */
[----:B------:R-:W-:Y:S05]  /*e060*/  @P0 BRA `(.L_x_409) ;  /* 0x0000070000000947 */ /* 0x000fea0003800000 */
[----:B------:R-:W-:Y:S01]  /*e070*/  SHF.R.S32.HI R12, RZ, 0x1f, R7 ;  /* 0x0000001fff0c7819 */ /* 0x000fe20000011407 */
[----:B------:R-:W-:Y:S01]  /*e080*/  IMAD.MOV.U32 R13, RZ, RZ, c[0x0][0x27c] ;  /* 0x00009f00ff0d7624 */ /* 0x000fe200078e00ff */
[----:B------:R-:W-:Y:S01]  /*e090*/  SHF.R.S32.HI R5, RZ, 0x1f, R90 ;  /* 0x0000001fff057819 */ /* 0x000fe2000001145a */
[----:B------:R-:W-:Y:S01]  /*e0a0*/  IMAD.SHL.U32 R14, R90, 0x40, RZ ;  /* 0x000000405a0e7824 */ /* 0x000fe200078e00ff */
[CC--:B------:R-:W-:Y:S01]  /*e0b0*/  LEA.HI R15, R12.reuse, R7.reuse, RZ, 0x3 ;  /* 0x000000070c0f7211 */ /* 0x0c0fe200078f18ff */
[----:B------:R-:W-:Y:S01]  /*e0c0*/  HADD2.F32 R64, -RZ, R63.H0_H0 ;  /* 0x2000003fff407230 */ /* 0x000fe20000004100 */
[----:B------:R-:W-:Y:S01]  /*e0d0*/  LEA.HI R5, R5, R90, RZ, 0x3 ;  /* 0x0000005a05057211 */ /* 0x000fe200078f18ff */
[----:B------:R-:W-:Y:S01]  /*e0e0*/  HADD2.F32 R38, -RZ, R62.H0_H0 ;  /* 0x2000003eff267230 */ /* 0x000fe20000004100 */
[----:B------:R-:W-:Y:S01]  /*e0f0*/  SHF.R.S32.HI R4, RZ, 0x3, R15 ;  /* 0x00000003ff047819 */ /* 0x000fe2000001140f */
[----:B------:R-:W-:Y:S01]  /*e100*/  HADD2.F32 R74, -RZ, R70.H0_H0 ;  /* 0x20000046ff4a7230 */ /* 0x000fe20000004100 */
[----:B------:R-:W-:Y:S01]  /*e110*/  LEA.HI R12, R12, R7, RZ, 0x6 ;  /* 0x000000070c0c7211 */ /* 0x000fe200078f30ff */
[----:B------:R-:W-:Y:S01]  /*e120*/  IMAD.SHL.U32 R5, R5, 0x40, RZ ;  /* 0x0000004005057824 */ /* 0x000fe200078e00ff */
[----:B------:R-:W-:Y:S01]  /*e130*/  LEA.HI R13, R13, R4, RZ, 0x1d ;  /* 0x000000040d0d7211 */ /* 0x000fe200078fe8ff */
[----:B------:R-:W-:Y:S01]  /*e140*/  HADD2.F32 R50, -RZ, R69.H0_H0 ;  /* 0x20000045ff327230 */ /* 0x000fe20000004100 */
[----:B------:R-:W-:Y:S01]  /*e150*/  LOP3.LUT R14, R14, 0x1c0, RZ, 0xc0, !PT ;  /* 0x000001c00e0e7812 */ /* 0x000fe200078ec0ff */
[----:B------:R-:W-:Y:S01]  /*e160*/  HADD2.F32 R62, -RZ, R62.H1_H1 ;  /* 0x3000003eff3e7230 */ /* 0x000fe20000004100 */
[----:B------:R-:W-:Y:S01]  /*e170*/  SHF.R.S32.HI R4, RZ, 0x1f, R13 ;  /* 0x0000001fff047819 */ /* 0x000fe2000001140d */
[----:B------:R-:W-:Y:S01]  /*e180*/  IMAD.SHL.U32 R7, R13, 0x8, RZ ;  /* 0x000000080d077824 */ /* 0x000fe200078e00ff */
[----:B------:R-:W-:Y:S01]  /*e190*/  SHF.L.U32 R12, R12, 0x7, RZ ;  /* 0x000000070c0c7819 */ /* 0x000fe200000006ff */
[----:B------:R-:W-:Y:S01]  /*e1a0*/  HADD2.F32 R63, -RZ, R63.H1_H1 ;  /* 0x3000003fff3f7230 */ /* 0x000fe20000004100 */
[----:B------:R-:W-:Y:S01]  /*e1b0*/  LOP3.LUT R15, R14, 0x38, R15, 0xf8, !PT ;  /* 0x000000380e0f7812 */ /* 0x000fe200078ef80f */
[----:B------:R-:W-:Y:S01]  /*e1c0*/  HADD2.F32 R69, -RZ, R69.H1_H1 ;  /* 0x30000045ff457230 */ /* 0x000fe20000004100 */
[----:B------:R-:W-:-:S02]  /*e1d0*/  SHF.R.U32.HI R6, RZ, 0x3, R14 ;  /* 0x00000003ff067819 */ /* 0x000fc4000001160e */
[----:B------:R-:W-:Y:S02]  /*e1e0*/  LEA.HI R4, R4, R13, RZ, 0x3 ;  /* 0x0000000d04047211 */ /* 0x000fe400078f18ff */
[----:B------:R-:W-:Y:S02]  /*e1f0*/  LOP3.LUT R12, R12, 0x7fffe000, RZ, 0xc0, !PT ;  /* 0x7fffe0000c0c7812 */ /* 0x000fe400078ec0ff */
[----:B------:R-:W-:Y:S02]  /*e200*/  LOP3.LUT R15, R15, R6, RZ, 0x3c, !PT ;  /* 0x000000060f0f7212 */ /* 0x000fe400078e3cff */
[----:B------:R-:W-:Y:S02]  /*e210*/  LOP3.LUT R5, R5, 0xfffffe00, RZ, 0xc0, !PT ;  /* 0xfffffe0005057812 */ /* 0x000fe400078ec0ff */
[----:B------:R-:W-:Y:S02]  /*e220*/  LOP3.LUT R7, R14, 0x38, R7, 0xf8, !PT ;  /* 0x000000380e077812 */ /* 0x000fe400078ef807 */
[----:B------:R-:W-:-:S02]  /*e230*/  SHF.L.U32 R4, R4, 0xa, RZ ;  /* 0x0000000a04047819 */ /* 0x000fc400000006ff */
[----:B------:R-:W-:Y:S02]  /*e240*/  IADD3 R12, R15, R12, R5 ;  /* 0x0000000c0f0c7210 */ /* 0x000fe40007ffe005 */
[----:B------:R-:W-:Y:S02]  /*e250*/  LOP3.LUT R6, R7, R6, RZ, 0x3c, !PT ;  /* 0x0000000607067212 */ /* 0x000fe400078e3cff */
[----:B------:R-:W-:Y:S01]  /*e260*/  LOP3.LUT R4, R4, 0x7fffe000, RZ, 0xc0, !PT ;  /* 0x7fffe00004047812 */ /* 0x000fe200078ec0ff */
[----:B------:R-:W-:Y:S01]  /*e270*/  IMAD.SHL.U32 R33, R12, 0x2, RZ ;  /* 0x000000020c217824 */ /* 0x000fe200078e00ff */
[----:B------:R-:W-:Y:S02]  /*e280*/  SHF.R.U32.HI R34, RZ, 0x10, R17 ;  /* 0x00000010ff227819 */ /* 0x000fe40000011611 */
[----:B------:R-:W-:Y:S02]  /*e290*/  IADD3 R4, R6, R4, R5 ;  /* 0x0000000406047210 */ /* 0x000fe40007ffe005 */
[----:B------:R-:W1:Y:S01]  /*e2a0*/  LDS.128 R12, [R33+0xc100] ;  /* 0x00c10000210c7984 */ /* 0x000e620000000c00 */
[----:B------:R-:W-:Y:S01]  /*e2b0*/  SHF.R.U64 R24, R24, 0x10, R25 ;  /* 0x0000001018187819 */ /* 0x000fe20000001219 */
[----:B------:R-:W-:Y:S01]  /*e2c0*/  HADD2.F32 R34, -RZ, R34.H0_H0 ;  /* 0x20000022ff227230 */ /* 0x000fe20000004100 */
[----:B------:R-:W-:-:S02]  /*e2d0*/  SHF.L.U32 R32, R4, 0x1, RZ ;  /* 0x0000000104207819 */ /* 0x000fc400000006ff */
[----:B------:R-:W-:Y:S01]  /*e2e0*/  SHF.R.U32.HI R25, RZ, 0x10, R25 ;  /* 0x00000010ff197819 */ /* 0x000fe20000011619 */
[----:B------:R-:W-:Y:S01]  /*e2f0*/  HADD2.F32 R24, -RZ, R24.H0_H0 ;  /* 0x20000018ff187230 */ /* 0x000fe20000004100 */
[----:B------:R-:W-:Y:S01]  /*e300*/  SHF.R.U64 R18, R18, 0x10, R19 ;  /* 0x0000001012127819 */ /* 0x000fe20000001213 */
[----:B------:R-:W2:Y:S01]  /*e310*/  LDS.128 R4, [R32+0xc100] ;  /* 0x00c1000020047984 */ /* 0x000ea20000000c00 */
[----:B------:R-:W-:Y:S01]  /*e320*/  SHF.R.U64 R16, R16, 0x10, R17 ;  /* 0x0000001010107819 */ /* 0x000fe20000001211 */
[----:B------:R-:W-:Y:S01]  /*e330*/  HADD2.F32 R66, -RZ, R25.H0_H0 ;  /* 0x20000019ff427230 */ /* 0x000fe20000004100 */
[----:B------:R-:W-:Y:S02]  /*e340*/  SHF.R.U32.HI R19, RZ, 0x10, R19 ;  /* 0x00000010ff137819 */ /* 0x000fe40000011613 */
[--C-:B------:R-:W-:Y:S02]  /*e350*/  SHF.R.U64 R17, R26, 0x10, R27.reuse ;  /* 0x000000101a117819 */ /* 0x100fe4000000121b */
[----:B------:R-:W-:-:S05]  /*e360*/  SHF.R.U32.HI R26, RZ, 0x10, R27 ;  /* 0x00000010ff1a7819 */ /* 0x000fca000001161b */
[----:B------:R-:W-:Y:S02]  /*e370*/  HADD2.F32 R76, -RZ, R26.H0_H0 ;  /* 0x2000001aff4c7230 */ /* 0x000fe40000004100 */
[--C-:B-1----:R-:W-:Y:S02]  /*e380*/  HADD2.F32 R35, -RZ, R13.reuse.H1_H1 ;  /* 0x3000000dff237230 */ /* 0x102fe40000004100 */
[----:B------:R-:W-:Y:S02]  /*e390*/  HADD2.F32 R27, -RZ, R13.H0_H0 ;  /* 0x2000000dff1b7230 */ /* 0x000fe40000004100 */
[--C-:B------:R-:W-:Y:S01]  /*e3a0*/  HADD2.F32 R13, -RZ, R15.reuse.H0_H0 ;  /* 0x2000000fff0d7230 */ /* 0x100fe20000004100 */
[----:B------:R-:W-:Y:S01]  /*e3b0*/  FMUL.FTZ R25, R35, R34 ;  /* 0x0000002223197220 */ /* 0x000fe20000410000 */
[----:B------:R-:W-:Y:S01]  /*e3c0*/  HADD2.F32 R15, -RZ, R15.H1_H1 ;  /* 0x3000000fff0f7230 */ /* 0x000fe20000004100 */
[----:B------:R-:W-:Y:S01]  /*e3d0*/  FMUL.FTZ R48, R27, R38 ;  /* 0x000000261b307220 */ /* 0x000fe20000410000 */
[--C-:B--2---:R-:W-:Y:S01]  /*e3e0*/  HADD2.F32 R40, -RZ, R5.reuse.H1_H1 ;  /* 0x30000005ff287230 */ /* 0x104fe20000004100 */
[----:B------:R-:W-:Y:S01]  /*e3f0*/  FMUL.FTZ R72, R13, R64 ;  /* 0x000000400d487220 */ /* 0x000fe20000410000 */
[----:B------:R-:W-:-:S02]  /*e400*/  HADD2.F32 R39, -RZ, R5.H0_H0 ;  /* 0x20000005ff277230 */ /* 0x000fc40000004100 */
[--C-:B------:R-:W-:Y:S01]  /*e410*/  HADD2.F32 R5, -RZ, R7.reuse.H0_H0 ;  /* 0x20000007ff057230 */ /* 0x100fe20000004100 */
[C---:B------:R-:W-:Y:S01]  /*e420*/  FMUL.FTZ R34, R40.reuse, R34 ;  /* 0x0000002228227220 */ /* 0x040fe20000410000 */
[----:B------:R-:W-:Y:S01]  /*e430*/  HADD2.F32 R7, -RZ, R7.H1_H1 ;  /* 0x30000007ff077230 */ /* 0x000fe20000004100 */
[----:B------:R-:W-:Y:S01]  /*e440*/  FFMA.FTZ R25, R40, R66, R25 ;  /* 0x0000004228197223 */ /* 0x000fe20000010019 */
[----:B------:R-:W-:Y:S01]  /*e450*/  HADD2.F32 R40, -RZ, R19.H0_H0 ;  /* 0x20000013ff287230 */ /* 0x000fe20000004100 */
[C---:B------:R-:W-:Y:S01]  /*e460*/  FMUL.FTZ R64, R5.reuse, R64 ;  /* 0x0000004005407220 */ /* 0x040fe20000410000 */
[--C-:B------:R-:W-:Y:S01]  /*e470*/  HADD2.F32 R36, -RZ, R12.reuse.H0_H0 ;  /* 0x2000000cff247230 */ /* 0x100fe20000004100 */
[----:B------:R-:W-:Y:S01]  /*e480*/  FFMA.FTZ R72, R5, R74, R72 ;  /* 0x0000004a05487223 */ /* 0x000fe20000010048 */
[----:B------:R-:W-:Y:S01]  /*e490*/  HADD2.F32 R37, -RZ, R12.H1_H1 ;  /* 0x3000000cff257230 */ /* 0x000fe20000004100 */
[-C--:B------:R-:W-:Y:S01]  /*e4a0*/  FMUL.FTZ R26, R15, R40.reuse ;  /* 0x000000280f1a7220 */ /* 0x080fe20000410000 */
[----:B------:R-:W-:Y:S01]  /*e4b0*/  HADD2.F32 R12, -RZ, R14.H0_H0 ;  /* 0x2000000eff0c7230 */ /* 0x000fe20000004100 */
[----:B------:R-:W-:Y:S01]  /*e4c0*/  FMUL.FTZ R40, R7, R40 ;  /* 0x0000002807287220 */ /* 0x000fe20000410000 */
[--C-:B------:R-:W-:Y:S01]  /*e4d0*/  HADD2.F32 R41, -RZ, R4.reuse.H0_H0 ;  /* 0x20000004ff297230 */ /* 0x100fe20000004100 */
[C---:B------:R-:W-:Y:S01]  /*e4e0*/  FMUL.FTZ R38, R39.reuse, R38 ;  /* 0x0000002627267220 */ /* 0x040fe20000410000 */
[----:B------:R-:W-:Y:S01]  /*e4f0*/  HADD2.F32 R42, -RZ, R4.H1_H1 ;  /* 0x30000004ff2a7230 */ /* 0x000fe20000004100 */
[----:B------:R-:W-:Y:S01]  /*e500*/  FFMA.FTZ R48, R39, R50, R48 ;  /* 0x0000003227307223 */ /* 0x000fe20000010030 */
[----:B------:R-:W-:Y:S01]  /*e510*/  HADD2.F32 R4, -RZ, R6.H0_H0 ;  /* 0x20000006ff047230 */ /* 0x000fe20000004100 */
[----:B------:R-:W-:Y:S01]  /*e520*/  FMUL.FTZ R78, R36, R62 ;  /* 0x0000003e244e7220 */ /* 0x000fe20000410000 */
[----:B------:R-:W-:Y:S01]  /*e530*/  HADD2.F32 R5, -RZ, R70.H1_H1 ;  /* 0x30000046ff057230 */ /* 0x000fe20000004100 */
[----:B------:R-:W-:Y:S01]  /*e540*/  FFMA.FTZ R7, R7, R76, R26 ;  /* 0x0000004c07077223 */ /* 0x000fe2000001001a */
[----:B------:R-:W-:Y:S01]  /*e550*/  HADD2.F32 R14, -RZ, R14.H1_H1 ;  /* 0x3000000eff0e7230 */ /* 0x000fe20000004100 */
[----:B------:R-:W-:Y:S01]  /*e560*/  FMUL.FTZ R19, R12, R63 ;  /* 0x0000003f0c137220 */ /* 0x000fe20000410000 */
[----:B------:R-:W-:Y:S01]  /*e570*/  HADD2.F32 R26, -RZ, R16.H0_H0 ;  /* 0x20000010ff1a7230 */ /* 0x000fe20000004100 */
[C---:B------:R-:W-:Y:S01]  /*e580*/  FMUL.FTZ R62, R41.reuse, R62 ;  /* 0x0000003e293e7220 */ /* 0x040fe20000410000 */
[----:B------:R-:W-:Y:S01]  /*e590*/  HADD2.F32 R39, -RZ, R18.H0_H0 ;  /* 0x20000012ff277230 */ /* 0x000fe20000004100 */
[----:B------:R-:W-:Y:S01]  /*e5a0*/  FFMA.FTZ R78, R41, R69, R78 ;  /* 0x00000045294e7223 */ /* 0x000fe2000001004e */
[----:B------:R-:W-:Y:S01]  /*e5b0*/  HADD2.F32 R6, -RZ, R6.H1_H1 ;  /* 0x30000006ff067230 */ /* 0x000fe20000004100 */
[----:B------:R-:W-:Y:S01]  /*e5c0*/  FFMA.FTZ R16, R4, R5, R19 ;  /* 0x0000000504107223 */ /* 0x000fe20000010013 */
[----:B------:R-:W-:Y:S01]  /*e5d0*/  HADD2.F32 R41, -RZ, R17.H0_H0 ;  /* 0x20000011ff297230 */ /* 0x000fe20000004100 */
[----:B------:R-:W-:Y:S01]  /*e5e0*/  FMUL.FTZ R19, R37, R26 ;  /* 0x0000001a25137220 */ /* 0x000fe20000410000 */
[----:B------:R-:W-:Y:S01]  /*e5f0*/  F2FP.PACK_AB R7, R7, R72 ;  /* 0x000000480707723e */ /* 0x000fe200000000ff */
[----:B------:R-:W-:-:S02]  /*e600*/  FMUL.FTZ R17, R14, R39 ;  /* 0x000000270e117220 */ /* 0x000fc40000410000 */
[----:B------:R-:W-:Y:S02]  /*e610*/  FMUL.FTZ R63, R4, R63 ;  /* 0x0000003f043f7220 */ /* 0x000fe40000410000 */
[----:B------:R-:W-:Y:S02]  /*e620*/  FMUL.FTZ R26, R42, R26 ;  /* 0x0000001a2a1a7220 */ /* 0x000fe40000410000 */
[----:B------:R-:W-:Y:S02]  /*e630*/  FMUL.FTZ R39, R6, R39 ;  /* 0x0000002706277220 */ /* 0x000fe40000410000 */
[----:B------:R-:W-:Y:S02]  /*e640*/  FFMA.FTZ R38, R27, R50, -R38 ;  /* 0x000000321b267223 */ /* 0x000fe40000010826 */
[----:B------:R-:W-:Y:S02]  /*e650*/  FFMA.FTZ R35, R35, R66, -R34 ;  /* 0x0000004223237223 */ /* 0x000fe40000010822 */
[----:B------:R-:W-:-:S02]  /*e660*/  FFMA.FTZ R64, R13, R74, -R64 ;  /* 0x0000004a0d407223 */ /* 0x000fc40000010840 */
[----:B------:R-:W-:Y:S01]  /*e670*/  FFMA.FTZ R15, R15, R76, -R40 ;  /* 0x0000004c0f0f7223 */ /* 0x000fe20000010828 */
[----:B------:R-:W-:Y:S01]  /*e680*/  F2FP.PACK_AB R13, R35, R38 ;  /* 0x00000026230d723e */ /* 0x000fe200000000ff */
[----:B------:R-:W-:Y:S02]  /*e690*/  FFMA.FTZ R62, R36, R69, -R62 ;  /* 0x00000045243e7223 */ /* 0x000fe4000001083e */
[----:B------:R-:W-:Y:S01]  /*e6a0*/  FFMA.FTZ R63, R12, R5, -R63 ;  /* 0x000000050c3f7223 */ /* 0x000fe2000001083f */
[----:B------:R-:W-:Y:S01]  /*e6b0*/  F2FP.PACK_AB R15, R15, R64 ;  /* 0x000000400f0f723e */ /* 0x000fe200000000ff */
[----:B------:R-:W-:Y:S01]  /*e6c0*/  FFMA.FTZ R37, R37, R24, -R26 ;  /* 0x0000001825257223 */ /* 0x000fe2000001081a */
[----:B------:R-:W-:Y:S01]  /*e6d0*/  F2FP.PACK_AB R5, R25, R48 ;  /* 0x000000301905723e */ /* 0x000fe200000000ff */
[-C--:B------:R-:W-:Y:S02]  /*e6e0*/  FFMA.FTZ R14, R14, R41.reuse, -R39 ;  /* 0x000000290e0e7223 */ /* 0x080fe40000010827 */
        /* <DEDUP_REMOVED lines=8> */
.L_x_409:
[----:B------:R-:W-:Y:S05]  /*e770*/  BSYNC B0 ;  /* 0x0000000000007941 */ /* 0x000fea0003800000 */
.L_x_408:
[----:B-1----:R-:W-:-:S04]  /*e780*/  IADD3 R4, R61, 0x40, RZ ;  /* 0x000000403d047810 */ /* 0x002fc80007ffe0ff */
        /* <DEDUP_REMOVED lines=13> */
[----:B------:R-:W-:Y:S01]  /*e860*/  HADD2.F32 R57, -RZ, R57.H1_H1 ;  /* 0x30000039ff397230 */ /* 0x000fe20000004100 */
[----:B------:R-:W-:Y:S01]  /*e870*/  LEA.HI R7, R7, R6, RZ, 0x1d ;  /* 0x0000000607077211 */ /* 0x000fe200078fe8ff */
[----:B------:R-:W-:Y:S01]  /*e880*/  HADD2.F32 R59, -RZ, R59.H1_H1 ;  /* 0x3000003bff3b7230 */ /* 0x000fe20000004100 */
[----:B------:R-:W-:Y:S01]  /*e890*/  LOP3.LUT R12, R12, 0x1c0, RZ, 0xc0, !PT ;  /* 0x000001c00c0c7812 */ /* 0x000fe200078ec0ff */
[----:B------:R-:W-:Y:S01]  /*e8a0*/  IMAD.SHL.U32 R4, R4, 0x40, RZ ;  /* 0x0000004004047824 */ /* 0x000fe200078e00ff */
[----:B------:R-:W-:Y:S01]  /*e8b0*/  SHF.R.S32.HI R6, RZ, 0x1f, R7 ;  /* 0x0000001fff067819 */ /* 0x000fe20000011407 */
[----:B------:R-:W-:Y:S01]  /*e8c0*/  IMAD.SHL.U32 R15, R7, 0x8, RZ ;  /* 0x00000008070f7824 */ /* 0x000fe200078e00ff */
[----:B------:R-:W-:-:S02]  /*e8d0*/  LOP3.LUT R14, R12, 0x38, R5, 0xf8, !PT ;  /* 0x000000380c0e7812 */ /* 0x000fc400078ef805 */
[----:B------:R-:W-:Y:S02]  /*e8e0*/  SHF.L.U32 R13, R13, 0x7, RZ ;  /* 0x000000070d0d7819 */ /* 0x000fe400000006ff */
[----:B------:R-:W-:Y:S02]  /*e8f0*/  SHF.R.U32.HI R5, RZ, 0x3, R12 ;  /* 0x00000003ff057819 */ /* 0x000fe4000001160c */
[----:B------:R-:W-:Y:S02]  /*e900*/  LEA.HI R6, R6, R7, RZ, 0x3 ;  /* 0x0000000706067211 */ /* 0x000fe400078f18ff */
[----:B------:R-:W-:Y:S02]  /*e910*/  LOP3.LUT R13, R13, 0x7fffe000, RZ, 0xc0, !PT ;  /* 0x7fffe0000d0d7812 */ /* 0x000fe400078ec0ff */
[----:B------:R-:W-:Y:S02]  /*e920*/  LOP3.LUT R4, R4, 0xfffffe00, RZ, 0xc0, !PT ;  /* 0xfffffe0004047812 */ /* 0x000fe400078ec0ff */
[----:B------:R-:W-:-:S02]  /*e930*/  LOP3.LUT R14, R14, R5, RZ, 0x3c, !PT ;  /* 0x000000050e0e7212 */ /* 0x000fc400078e3cff */
[----:B------:R-:W-:Y:S02]  /*e940*/  LOP3.LUT R12, R12, 0x38, R15, 0xf8, !PT ;  /* 0x000000380c0c7812 */ /* 0x000fe400078ef80f */
[----:B------:R-:W-:Y:S02]  /*e950*/  SHF.L.U32 R7, R6, 0xa, RZ ;  /* 0x0000000a06077819 */ /* 0x000fe400000006ff */
[----:B------:R-:W-:Y:S02]  /*e960*/  IADD3 R13, R14, R13, R4 ;  /* 0x0000000d0e0d7210 */ /* 0x000fe40007ffe004 */
[----:B------:R-:W-:Y:S02]  /*e970*/  LOP3.LUT R6, R12, R5, RZ, 0x3c, !PT ;  /* 0x000000050c067212 */ /* 0x000fe400078e3cff */
[----:B------:R-:W-:Y:S01]  /*e980*/  LOP3.LUT R5, R7, 0x7fffe000, RZ, 0xc0, !PT ;  /* 0x7fffe00007057812 */ /* 0x000fe200078ec0ff */
[----:B------:R-:W-:Y:S01]  /*e990*/  IMAD.SHL.U32 R17, R13, 0x2, RZ ;  /* 0x000000020d117824 */ /* 0x000fe200078e00ff */
[----:B------:R-:W-:-:S02]  /*e9a0*/  SHF.R.U64 R19, R22, 0x10, R23 ;  /* 0x0000001016137819 */ /* 0x000fc40000001217 */
[----:B------:R-:W-:Y:S02]  /*e9b0*/  IADD3 R5, R6, R5, R4 ;  /* 0x0000000506057210 */ /* 0x000fe40007ffe004 */
[----:B------:R-:W1:Y:S01]  /*e9c0*/  LDS.128 R12, [R17+0xc100] ;  /* 0x00c10000110c7984 */ /* 0x000e620000000c00 */
[--C-:B------:R-:W-:Y:S02]  /*e9d0*/  SHF.R.U64 R22, R28, 0x10, R29.reuse ;  /* 0x000000101c167819 */ /* 0x100fe4000000121d */
[----:B------:R-:W-:Y:S02]  /*e9e0*/  SHF.L.U32 R16, R5, 0x1, RZ ;  /* 0x0000000105107819 */ /* 0x000fe400000006ff */
[----:B------:R-:W-:Y:S01]  /*e9f0*/  SHF.R.U32.HI R28, RZ, 0x10, R29 ;  /* 0x00000010ff1c7819 */ /* 0x000fe2000001161d */
[----:B------:R-:W-:Y:S01]  /*ea00*/  HADD2.F32 R29, -RZ, R58.H0_H0 ;  /* 0x2000003aff1d7230 */ /* 0x000fe20000004100 */
[----:B------:R-:W-:Y:S01]  /*ea10*/  SHF.R.U32.HI R23, RZ, 0x10, R23 ;  /* 0x00000010ff177819 */ /* 0x000fe20000011617 */
[----:B------:R-:W2:Y:S01]  /*ea20*/  LDS.128 R4, [R16+0xc100] ;  /* 0x00c1000010047984 */ /* 0x000ea20000000c00 */
[--C-:B------:R-:W-:Y:S01]  /*ea30*/  SHF.R.U64 R18, R30, 0x10, R31.reuse ;  /* 0x000000101e127819 */ /* 0x100fe2000000121f */
[----:B------:R-:W-:Y:S01]  /*ea40*/  HADD2.F32 R50, -RZ, R28.H0_H0 ;  /* 0x2000001cff327230 */ /* 0x000fe20000004100 */
[----:B------:R-:W-:Y:S01]  /*ea50*/  SHF.R.U32.HI R30, RZ, 0x10, R31 ;  /* 0x00000010ff1e7819 */ /* 0x000fe2000001161f */
[----:B------:R-:W-:Y:S01]  /*ea60*/  HADD2.F32 R36, -RZ, R23.H0_H0 ;  /* 0x20000017ff247230 */ /* 0x000fe20000004100 */
[--C-:B------:R-:W-:Y:S01]  /*ea70*/  SHF.R.U64 R20, R20, 0x10, R21.reuse ;  /* 0x0000001014147819 */ /* 0x100fe20000001215 */
[----:B------:R-:W-:Y:S01]  /*ea80*/  HADD2.F32 R22, -RZ, R22.H0_H0 ;  /* 0x20000016ff167230 */ /* 0x000fe20000004100 */
[----:B------:R-:W-:-:S03]  /*ea90*/  SHF.R.U32.HI R21, RZ, 0x10, R21 ;  /* 0x00000010ff157819 */ /* 0x000fc60000011615 */
[----:B------:R-:W-:Y:S02]  /*eaa0*/  HADD2.F32 R20, -RZ, R20.H0_H0 ;  /* 0x20000014ff147230 */ /* 0x000fe40000004100 */
[----:B------:R-:W-:Y:S02]  /*eab0*/  HADD2.F32 R48, -RZ, R21.H0_H0 ;  /* 0x20000015ff307230 */ /* 0x000fe40000004100 */
[----:B------:R-:W-:Y:S02]  /*eac0*/  HADD2.F32 R21, -RZ, R60.H1_H1 ;  /* 0x3000003cff157230 */ /* 0x000fe40000004100 */
[--C-:B-1----:R-:W-:Y:S02]  /*ead0*/  HADD2.F32 R24, -RZ, R15.reuse.H0_H0 ;  /* 0x2000000fff187230 */ /* 0x102fe40000004100 */
[----:B------:R-:W-:Y:S02]  /*eae0*/  HADD2.F32 R15, -RZ, R15.H1_H1 ;  /* 0x3000000fff0f7230 */ /* 0x000fe40000004100 */
[----:B------:R-:W-:Y:S01]  /*eaf0*/  HADD2.F32 R25, -RZ, R13.H0_H0 ;  /* 0x2000000dff197230 */ /* 0x000fe20000004100 */
[----:B------:R-:W-:Y:S01]  /*eb00*/  FMUL.FTZ R35, R24, R29 ;  /* 0x0000001d18237220 */ /* 0x000fe20000410000 */
[----:B------:R-:W-:-:S02]  /*eb10*/  HADD2.F32 R26, -RZ, R12.H0_H0 ;  /* 0x2000000cff1a7230 */ /* 0x000fc40000004100 */
[--C-:B--2---:R-:W-:Y:S01]  /*eb20*/  HADD2.F32 R32, -RZ, R7.reuse.H0_H0 ;  /* 0x20000007ff207230 */ /* 0x104fe20000004100 */
[----:B------:R-:W-:Y:S01]  /*eb30*/  FMUL.FTZ R40, R25, R38 ;  /* 0x0000002619287220 */ /* 0x000fe20000410000 */
[----:B------:R-:W-:Y:S02]  /*eb40*/  HADD2.F32 R7, -RZ, R7.H1_H1 ;  /* 0x30000007ff077230 */ /* 0x000fe40000004100 */
[----:B------:R-:W-:Y:S01]  /*eb50*/  HADD2.F32 R27, -RZ, R12.H1_H1 ;  /* 0x3000000cff1b7230 */ /* 0x000fe20000004100 */
[C---:B------:R-:W-:Y:S01]  /*eb60*/  FMUL.FTZ R29, R32.reuse, R29 ;  /* 0x0000001d201d7220 */ /* 0x040fe20000410000 */
[----:B------:R-:W-:Y:S01]  /*eb70*/  HADD2.F32 R31, -RZ, R5.H0_H0 ;  /* 0x20000005ff1f7230 */ /* 0x000fe20000004100 */
[----:B------:R-:W-:Y:S01]  /*eb80*/  FFMA.FTZ R35, R32, R37, R35 ;  /* 0x0000002520237223 */ /* 0x000fe20000010023 */
[----:B------:R-:W-:Y:S01]  /*eb90*/  HADD2.F32 R32, -RZ, R30.H0_H0 ;  /* 0x2000001eff207230 */ /* 0x000fe20000004100 */
[-C--:B------:R-:W-:Y:S01]  /*eba0*/  FMUL.FTZ R30, R15, R36.reuse ;  /* 0x000000240f1e7220 */ /* 0x080fe20000410000 */
[----:B------:R-:W-:Y:S01]  /*ebb0*/  HADD2.F32 R12, -RZ, R14.H0_H0 ;  /* 0x2000000eff0c7230 */ /* 0x000fe20000004100 */
[C---:B------:R-:W-:Y:S01]  /*ebc0*/  FMUL.FTZ R36, R7.reuse, R36 ;  /* 0x0000002407247220 */ /* 0x040fe20000410000 */
[----:B------:R-:W-:Y:S01]  /*ebd0*/  HADD2.F32 R33, -RZ, R4.H0_H0 ;  /* 0x20000004ff217230 */ /* 0x000fe20000004100 */
[----:B------:R-:W-:Y:S01]  /*ebe0*/  FFMA.FTZ R30, R7, R32, R30 ;  /* 0x00000020071e7223 */ /* 0x000fe2000001001e */
[----:B------:R-:W-:Y:S01]  /*ebf0*/  HADD2.F32 R7, -RZ, R58.H1_H1 ;  /* 0x3000003aff077230 */ /* 0x000fe20000004100 */
[C---:B------:R-:W-:Y:S01]  /*ec00*/  FMUL.FTZ R38, R31.reuse, R38 ;  /* 0x000000261f267220 */ /* 0x040fe20000410000 */
[----:B------:R-:W-:Y:S01]  /*ec10*/  HADD2.F32 R34, -RZ, R4.H1_H1 ;  /* 0x30000004ff227230 */ /* 0x000fe20000004100 */
[----:B------:R-:W-:Y:S01]  /*ec20*/  FFMA.FTZ R40, R31, R42, R40 ;  /* 0x0000002a1f287223 */ /* 0x000fe20000010028 */
[----:B------:R-:W-:Y:S01]  /*ec30*/  HADD2.F32 R4, -RZ, R6.H0_H0 ;  /* 0x20000006ff047230 */ /* 0x000fe20000004100 */
[----:B------:R-:W-:Y:S01]  /*ec40*/  FMUL.FTZ R58, R26, R57 ;  /* 0x000000391a3a7220 */ /* 0x000fe20000410000 */
[----:B------:R-:W-:Y:S01]  /*ec50*/  HADD2.F32 R13, -RZ, R13.H1_H1 ;  /* 0x3000000dff0d7230 */ /* 0x000fe20000004100 */
[----:B------:R-:W-:Y:S01]  /*ec60*/  FMUL.FTZ R23, R12, R7 ;  /* 0x000000070c177220 */ /* 0x000fe20000410000 */
[----:B------:R-:W-:Y:S01]  /*ec70*/  HADD2.F32 R14, -RZ, R14.H1_H1 ;  /* 0x3000000eff0e7230 */ /* 0x000fe20000004100 */
        /* <DEDUP_REMOVED lines=8> */
[----:B------:R-:W-:-:S02]  /*ed00*/  FMUL.FTZ R28, R13, R48 ;  /* 0x000000300d1c7220 */ /* 0x000fc40000410000 */
[----:B------:R-:W-:Y:S02]  /*ed10*/  FMUL.FTZ R23, R27, R20 ;  /* 0x000000141b177220 */ /* 0x000fe40000410000 */
[-C--:B------:R-:W-:Y:S02]  /*ed20*/  FMUL.FTZ R4, R14, R31.reuse ;  /* 0x0000001f0e047220 */ /* 0x080fe40000410000 */
[----:B------:R-:W-:Y:S02]  /*ed30*/  FMUL.FTZ R48, R5, R48 ;  /* 0x0000003005307220 */ /* 0x000fe40000410000 */
[----:B------:R-:W-:Y:S02]  /*ed40*/  FMUL.FTZ R20, R34, R20 ;  /* 0x0000001422147220 */ /* 0x000fe40000410000 */
[----:B------:R-:W-:Y:S02]  /*ed50*/  FMUL.FTZ R31, R6, R31 ;  /* 0x0000001f061f7220 */ /* 0x000fe40000410000 */
[----:B------:R-:W-:Y:S01]  /*ed60*/  FFMA.FTZ R21, R12, R21, -R7 ;  /* 0x000000150c157223 */ /* 0x000fe20000010807 */
[----:B------:R-:W-:Y:S01]  /*ed70*/  F2FP.PACK_AB R7, R30, R35 ;  /* 0x000000231e07723e */ /* 0x000fe200000000ff */
[----:B------:R-:W-:-:S02]  /*ed80*/  FFMA.FTZ R29, R24, R37, -R29 ;  /* 0x00000025181d7223 */ /* 0x000fc4000001081d */
[----:B------:R-:W-:Y:S02]  /*ed90*/  FFMA.FTZ R36, R15, R32, -R36 ;  /* 0x000000200f247223 */ /* 0x000fe40000010824 */
[----:B------:R-:W-:Y:S02]  /*eda0*/  FFMA.FTZ R38, R25, R42, -R38 ;  /* 0x0000002a19267223 */ /* 0x000fe40000010826 */
[----:B------:R-:W-:Y:S01]  /*edb0*/  FFMA.FTZ R13, R13, R50, -R48 ;  /* 0x000000320d0d7223 */ /* 0x000fe20000010830 */
[----:B------:R-:W-:Y:S01]  /*edc0*/  F2FP.PACK_AB R15, R36, R29 ;  /* 0x0000001d240f723e */ /* 0x000fe200000000ff */
[----:B------:R-:W-:Y:S02]  /*edd0*/  FFMA.FTZ R57, R26, R59, -R57 ;  /* 0x0000003b1a397223 */ /* 0x000fe40000010839 */
[----:B------:R-:W-:Y:S01]  /*ede0*/  FFMA.FTZ R12, R27, R22, -R20 ;  /* 0x000000161b0c7223 */ /* 0x000fe20000010814 */
[----:B------:R-:W-:Y:S01]  /*edf0*/  F2FP.PACK_AB R13, R13, R38 ;  /* 0x000000260d0d723e */ /* 0x000fe200000000ff */
[----:B------:R-:W-:-:S02]  /*ee00*/  FFMA.FTZ R14, R14, R33, -R31 ;  /* 0x000000210e0e7223 */ /* 0x000fc4000001081f */
[----:B------:R-:W-:Y:S01]  /*ee10*/  FFMA.FTZ R5, R5, R50, R28 ;  /* 0x0000003205057223 */ /* 0x000fe2000001001c */
[----:B------:R-:W-:Y:S01]  /*ee20*/  F2FP.PACK_AB R12, R12, R57 ;  /* 0x000000390c0c723e */ /* 0x000fe200000000ff */
[----:B------:R-:W-:Y:S01]  /*ee30*/  FFMA.FTZ R23, R34, R22, R23 ;  /* 0x0000001622177223 */ /* 0x000fe20000010017 */
[----:B------:R-:W-:Y:S01]  /*ee40*/  F2FP.PACK_AB R14, R14, R21 ;  /* 0x000000150e0e723e */ /* 0x000fe200000000ff */
[----:B------:R-:W-:Y:S01]  /*ee50*/  FFMA.FTZ R6, R6, R33, R4 ;  /* 0x0000002106067223 */ /* 0x000fe20000010004 */
[----:B------:R-:W-:Y:S02]  /*ee60*/  F2FP.PACK_AB R5, R5, R40 ;  /* 0x000000280505723e */ /* 0x000fe400000000ff */
[----:B------:R-:W-:Y:S01]  /*ee70*/  F2FP.PACK_AB R4, R23, R58 ;  /* 0x0000003a1704723e */ /* 0x000fe200000000ff */
[----:B------:R1:W-:Y:S01]  /*ee80*/  STS.128 [R17+0xc100], R12 ;  /* 0x00c1000c11007388 */ /* 0x0003e20000000c00 */
[----:B------:R-:W-:-:S05]  /*ee90*/  F2FP.PACK_AB R6, R6, R19 ;  /* 0x000000130606723e */ /* 0x000fca00000000ff */
[----:B------:R1:W-:Y:S02]  /*eea0*/  STS.128 [R16+0xc100], R4 ;  /* 0x00c1000410007388 */ /* 0x0003e40000000c00 */
.L_x_385:
[----:B------:R-:W-:Y:S05]  /*eeb0*/  BSYNC B2 ;  /* 0x0000000000027941 */ /* 0x000fea0003800000 */
.L_x_367:
[----:B-1----:R-:W-:Y:S01]  /*eec0*/  IMAD R4, R55, c[0x0][0x208], RZ ;  /* 0x0000820037047a24 */ /* 0x002fe200078e02ff */
[----:B------:R-:W-:Y:S01]  /*eed0*/  SHF.R.S32.HI R5, RZ, 0x4, R56 ;  /* 0x00000004ff057819 */ /* 0x000fe20000011438 */
[----:B------:R-:W-:Y:S01]  /*eee0*/  IMAD.WIDE.U32 R6, R205, c[0x0][0x208], RZ ;  /* 0x00008200cd067a25 */ /* 0x000fe200078e00ff */
[----:B------:R-:W-:-:S04]  /*eef0*/  DEPBAR.LE SB0, 0x0 ;  /* 0x000080000000791a */ /* 0x000fc80000000000 */
[----:B------:R-:W-:Y:S01]  /*ef00*/  IMAD R4, R205, c[0x0][0x20c], R4 ;  /* 0x00008300cd047a24 */ /* 0x000fe200078e0204 */
[----:B------:R-:W-:Y:S01]  /*ef10*/  LEA.HI R14, R56, R5, RZ, 0x1 ;  /* 0x00000005380e7211 */ /* 0x000fe200078f08ff */
[----:B------:R-:W-:Y:S01]  /*ef20*/  IMAD R13, R54, c[0x0][0x218], RZ ;  /* 0x00008600360d7a24 */ /* 0x000fe200078e02ff */
[----:B------:R-:W-:Y:S01]  /*ef30*/  ISETP.GE.AND P5, PT, R206, c[0x0][0x1d4], PT ;  /* 0x00007500ce007a0c */ /* 0x000fe20003fa6270 */
[----:B------:R-:W-:Y:S01]  /*ef40*/  IMAD.IADD R7, R7, 0x1, R4 ;  /* 0x0000000107077824 */ /* 0x000fe200078e0204 */
[----:B------:R-:W-:Y:S01]  /*ef50*/  LOP3.LUT R14, R14, 0xfffffffe, RZ, 0xc0, !PT ;  /* 0xfffffffe0e0e7812 */ /* 0x000fe200078ec0ff */
[C---:B------:R-:W-:Y:S01]  /*ef60*/  IMAD R13, R204.reuse, c[0x0][0x21c], R13 ;  /* 0x00008700cc0d7a24 */ /* 0x040fe200078e020d */
[----:B------:R-:W-:Y:S01]  /*ef70*/  BAR.SYNC.DEFER_BLOCKING 0x0 ;  /* 0x0000000000007b1d */ /* 0x000fe20000010000 */
[----:B------:R-:W-:Y:S01]  /*ef80*/  IMAD.WIDE.U32 R6, R204, c[0x0][0x218], R6 ;  /* 0x00008600cc067a25 */ /* 0x000fe200078e0006 */
[----:B------:R-:W-:-:S03]  /*ef90*/  ISETP.GE.AND P2, PT, R45, c[0x0][0x1d4], PT ;  /* 0x000075002d007a0c */ /* 0x000fc60003f46270 */
[----:B------:R-:W-:Y:S01]  /*efa0*/  IMAD.IADD R14, R5, 0x1, -R14 ;  /* 0x00000001050e7824 */ /* 0x000fe200078e0a0e */
[----:B------:R-:W-:Y:S01]  /*efb0*/  IADD3 R4, P0, R6, UR18, RZ ;  /* 0x0000001206047c10 */ /* 0x000fe2000ff1e0ff */
[----:B------:R-:W-:Y:S02]  /*efc0*/  IMAD.SHL.U32 R6, R46, 0x40, RZ ;  /* 0x000000402e067824 */ /* 0x000fe400078e00ff */
[----:B------:R-:W-:Y:S01]  /*efd0*/  IMAD.WIDE R18, R214, 0x2, RZ ;  /* 0x00000002d6127825 */ /* 0x000fe200078e02ff */
[----:B------:R-:W-:Y:S02]  /*efe0*/  IADD3.X R13, R7, UR12, R13, P0, !PT ;  /* 0x0000000c070d7c10 */ /* 0x000fe400087fe40d */
[----:B------:R-:W-:Y:S01]  /*eff0*/  LOP3.LUT R6, R6, 0x1c0, RZ, 0xc0, !PT ;  /* 0x000001c006067812 */ /* 0x000fe200078ec0ff */
[----:B------:R-:W-:Y:S01]  /*f000*/  IMAD.SHL.U32 R7, R53, 0x8, RZ ;  /* 0x0000000835077824 */ /* 0x000fe200078e00ff */
[----:B------:R-:W-:Y:S01]  /*f010*/  LEA R15, P0, R4, c[0x0][0x1f8], 0x1 ;  /* 0x00007e00040f7a11 */ /* 0x000fe200078008ff */
[----:B------:R-:W-:-:S02]  /*f020*/  IMAD.SHL.U32 R69, R52, 0x40, RZ ;  /* 0x0000004034457824 */ /* 0x000fc400078e00ff */
[----:B------:R-:W-:Y:S01]  /*f030*/  IMAD.SHL.U32 R70, R47, 0x40, RZ ;  /* 0x000000402f467824 */ /* 0x000fe200078e00ff */
[----:B------:R-:W-:Y:S01]  /*f040*/  LOP3.LUT R7, R6, 0x8, R7, 0xf8, !PT ;  /* 0x0000000806077812 */ /* 0x000fe200078ef807 */
[----:B-----5:R-:W1:Y:S01]  /*f050*/  SHFL.IDX PT, R76, R15, 0x1, 0x181f ;  /* 0x00381f000f4c7f89 */ /* 0x020e6200000e0000 */
[----:B------:R-:W-:Y:S01]  /*f060*/  SHF.R.U32.HI R6, RZ, 0x3, R6 ;  /* 0x00000003ff067819 */ /* 0x000fe20000011606 */
[----:B------:R-:W-:Y:S01]  /*f070*/  IMAD.SHL.U32 R208, R0, 0x2, RZ ;  /* 0x0000000200d07824 */ /* 0x000fe200078e00ff */
[----:B------:R-:W-:Y:S02]  /*f080*/  LEA.HI.X R13, R4, c[0x0][0x1fc], R13, 0x1, P0 ;  /* 0x00007f00040d7a11 */ /* 0x000fe400000f0c0d */
[----:B------:R-:W-:Y:S01]  /*f090*/  LOP3.LUT R7, R7, R6, RZ, 0x3c, !PT ;  /* 0x0000000607077212 */ /* 0x000fe200078e3cff */
[----:B------:R-:W2:Y:S01]  /*f0a0*/  SHFL.IDX PT, R4, R15, RZ, 0x181f ;  /* 0x00181fff0f047589 */ /* 0x000ea200000e0000 */
[----:B------:R-:W-:Y:S02]  /*f0b0*/  LOP3.LUT P0, RZ, R46, 0x2, RZ, 0xc0, !PT ;  /* 0x000000022eff7812 */ /* 0x000fe4000780c0ff */
[----:B------:R-:W-:Y:S01]  /*f0c0*/  LOP3.LUT R69, R69, 0x1c0, RZ, 0xc0, !PT ;  /* 0x000001c045457812 */ /* 0x000fe200078ec0ff */
[C---:B------:R-:W-:Y:S01]  /*f0d0*/  IMAD R197, R14.reuse, 0x200, R7 ;  /* 0x000002000ec57824 */ /* 0x040fe200078e0207 */
[----:B------:R-:W3:Y:S01]  /*f0e0*/  SHFL.IDX PT, R12, R13, 0x1, 0x181f ;  /* 0x00381f000d0c7f89 */ /* 0x000ee200000e0000 */
[----:B------:R-:W-:Y:S01]  /*f0f0*/  SHF.R.S32.HI R7, RZ, 0x1f, R206 ;  /* 0x0000001fff077819 */ /* 0x000fe200000114ce */
[----:B------:R-:W-:Y:S01]  /*f100*/  IMAD.SHL.U32 R14, R14, 0x8, RZ ;  /* 0x000000080e0e7824 */ /* 0x000fe200078e00ff */
[----:B------:R-:W-:Y:S01]  /*f110*/  LOP3.LUT R70, R70, 0xfffffe00, RZ, 0xc0, !PT ;  /* 0xfffffe0046467812 */ /* 0x000fe200078ec0ff */
[----:B------:R-:W4:Y:S01]  /*f120*/  SHFL.IDX PT, R5, R13, RZ, 0x181f ;  /* 0x00181fff0d057589 */ /* 0x000f2200000e0000 */
[----:B------:R-:W-:Y:S01]  /*f130*/  IMAD.SHL.U32 R197, R197, 0x2, RZ ;  /* 0x00000002c5c57824 */ /* 0x000fe200078e00ff */
[----:B------:R-:W-:-:S02]  /*f140*/  LEA.HI R216, R7, R206, RZ, 0x3 ;  /* 0x000000ce07d87211 */ /* 0x000fc400078f18ff */
[----:B------:R-:W-:Y:S02]  /*f150*/  LOP3.LUT R14, R69, 0x8, R14, 0xf8, !PT ;  /* 0x00000008450e7812 */ /* 0x000fe400078ef80e */
[C---:B------:R-:W-:Y:S01]  /*f160*/  IADD3 R6, R197.reuse, 0x6100, RZ ;  /* 0x00006100c5067810 */ /* 0x040fe20007ffe0ff */
[----:B------:R-:W-:Y:S01]  /*f170*/  LDSM.16.M88.4 R28, [R197+0x6100] ;  /* 0x00610000c51c783b */ /* 0x000fe20000000200 */
[----:B------:R-:W-:Y:S02]  /*f180*/  IADD3 R196, R197, 0x6120, RZ ;  /* 0x00006120c5c47810 */ /* 0x000fe40007ffe0ff */
[----:B------:R-:W-:Y:S01]  /*f190*/  @P0 IADD3 R196, R6, -0x20, RZ ;  /* 0xffffffe006c40810 */ /* 0x000fe20007ffe0ff */
[----:B------:R-:W-:Y:S01]  /*f1a0*/  LDSM.16.M88.4 R40, [R197+0x7900] ;  /* 0x00790000c528783b */ /* 0x000fe20000000200 */
[----:B------:R-:W-:Y:S02]  /*f1b0*/  SHF.R.S32.HI R6, RZ, 0x1f, R45 ;  /* 0x0000001fff067819 */ /* 0x000fe4000001142d */
[----:B------:R-:W-:Y:S01]  /*f1c0*/  LOP3.LUT R216, R216, 0xfffffff8, RZ, 0xc0, !PT ;  /* 0xfffffff8d8d87812 */ /* 0x000fe200078ec0ff */
[----:B------:R-:W-:Y:S01]  /*f1d0*/  LDSM.16.M88.4 R36, [R196] ;  /* 0x00000000c424783b */ /* 0x000fe20000000200 */
[----:B------:R-:W-:-:S02]  /*f1e0*/  LEA.HI R215, R6, R45, RZ, 0x3 ;  /* 0x0000002d06d77211 */ /* 0x000fc400078f18ff */
[----:B-1----:R-:W-:Y:S01]  /*f1f0*/  IADD3 R48, P0, R18, R76, RZ ;  /* 0x0000004c12307210 */ /* 0x002fe20007f1e0ff */
[----:B------:R-:W-:Y:S01]  /*f200*/  IMAD.WIDE R20, R216, 0x2, RZ ;  /* 0x00000002d8147825 */ /* 0x000fe200078e02ff */
[----:B--2---:R-:W-:Y:S01]  /*f210*/  IADD3 R16, P1, R4, R18, RZ ;  /* 0x0000001204107210 */ /* 0x004fe20007f3e0ff */
[----:B------:R-:W-:Y:S01]  /*f220*/  LDSM.16.M88.4 R72, [R196+0x800] ;  /* 0x00080000c448783b */ /* 0x000fe20000000200 */
[----:B------:R-:W-:Y:S01]  /*f230*/  LOP3.LUT R215, R215, 0xfffffff8, RZ, 0xc0, !PT ;  /* 0xfffffff8d7d77812 */ /* 0x000fe200078ec0ff */
[--C-:B---3--:R-:W-:Y:S01]  /*f240*/  IMAD.X R49, R19, 0x1, R12.reuse, P0 ;  /* 0x0000000113317824 */ /* 0x108fe200000e060c */
[----:B------:R-:W-:Y:S01]  /*f250*/  IADD3 R78, P0, R20, R76, RZ ;  /* 0x0000004c144e7210 */ /* 0x000fe20007f1e0ff */
[----:B----4-:R-:W-:Y:S01]  /*f260*/  IMAD.X R17, R5, 0x1, R19, P1 ;  /* 0x0000000105117824 */ /* 0x010fe200008e0613 */
[----:B------:R-:W-:Y:S01]  /*f270*/  IADD3 R6, P1, R4, R20, RZ ;  /* 0x0000001404067210 */ /* 0x000fe20007f3e0ff */
[----:B------:R-:W-:Y:S01]  /*f280*/  IMAD.WIDE R18, R215, 0x2, RZ ;  /* 0x00000002d7127825 */ /* 0x000fe200078e02ff */
[----:B------:R-:W-:Y:S01]  /*f290*/  SHF.R.U32.HI R69, RZ, 0x3, R69 ;  /* 0x00000003ff457819 */ /* 0x000fe20000011645 */
[----:B------:R-:W-:Y:S01]  /*f2a0*/  LDSM.16.M88.4 R64, [R196+0x1000] ;  /* 0x00100000c440783b */ /* 0x000fe20000000200 */
[----:B------:R-:W-:Y:S01]  /*f2b0*/  IADD3 R211, R208, 0x100, RZ ;  /* 0x00000100d0d37810 */ /* 0x000fe20007ffe0ff */
[--C-:B------:R-:W-:Y:S01]  /*f2c0*/  IMAD.X R79, R21, 0x1, R12.reuse, P0 ;  /* 0x00000001154f7824 */ /* 0x100fe200000e060c */
[----:B------:R-:W-:Y:S01]  /*f2d0*/  IADD3 R76, P0, R18, R76, RZ ;  /* 0x0000004c124c7210 */ /* 0x000fe20007f1e0ff */
[----:B------:R-:W-:Y:S01]  /*f2e0*/  IMAD.X R7, R5, 0x1, R21, P1 ;  /* 0x0000000105077824 */ /* 0x000fe200008e0615 */
[----:B------:R-:W-:Y:S01]  /*f2f0*/  IADD3 R4, P1, R4, R18, RZ ;  /* 0x0000001204047210 */ /* 0x000fe20007f3e0ff */
[----:B------:R-:W-:Y:S01]  /*f300*/  LDSM.16.M88.4 R20, [R197+0x6900] ;  /* 0x00690000c514783b */ /* 0x000fe20000000200 */
[----:B------:R-:W-:Y:S01]  /*f310*/  LOP3.LUT R69, R14, R69, RZ, 0x3c, !PT ;  /* 0x000000450e457212 */ /* 0x000fe200078e3cff */
[----:B------:R-:W-:Y:S01]  /*f320*/  IMAD.X R77, R19, 0x1, R12, P0 ;  /* 0x00000001134d7824 */ /* 0x000fe200000e060c */
[----:B------:R-:W-:Y:S01]  /*f330*/  IADD3 R187, R196, 0x800, RZ ;  /* 0x00000800c4bb7810 */ /* 0x000fe20007ffe0ff */
[----:B------:R-:W-:Y:S01]  /*f340*/  IMAD.X R5, R5, 0x1, R19, P1 ;  /* 0x0000000105057824 */ /* 0x000fe200008e0613 */
[----:B------:R-:W-:Y:S01]  /*f350*/  ISETP.GE.AND P1, PT, R214, c[0x0][0x1d4], PT ;  /* 0x00007500d6007a0c */ /* 0x000fe20003f26270 */
[----:B------:R-:W-:Y:S01]  /*f360*/  IMAD R12, R11, 0x400, R70 ;  /* 0x000004000b0c7824 */ /* 0x000fe200078e0246 */
[----:B------:R-:W-:Y:S01]  /*f370*/  LDSM.16.M88.4 R60, [R196+0x1800] ;  /* 0x00180000c43c783b */ /* 0x000fe20000000200 */
[----:B------:R-:W-:-:S02]  /*f380*/  IADD3 R186, R196, 0x1000, RZ ;  /* 0x00001000c4ba7810 */ /* 0x000fc40007ffe0ff */
[----:B------:R-:W-:Y:S01]  /*f390*/  IMAD.IADD R0, R69, 0x1, R12 ;  /* 0x0000000145007824 */ /* 0x000fe200078e020c */
[----:B------:R-:W-:Y:S01]  /*f3a0*/  ISETP.LT.OR P0, PT, R44, 0x1, P1 ;  /* 0x000000012c00780c */ /* 0x000fe20000f01670 */
[----:B------:R-:W-:Y:S01]  /*f3b0*/  LDSM.16.M88.4 R12, [R197+0x7100] ;  /* 0x00710000c50c783b */ /* 0x000fe20000000200 */
[----:B------:R-:W-:Y:S01]  /*f3c0*/  IADD3 R185, R196, 0x1800, RZ ;  /* 0x00001800c4b97810 */ /* 0x000fe20007ffe0ff */
[----:B------:R-:W-:Y:S01]  /*f3d0*/  IMAD.SHL.U32 R198, R0, 0x2, RZ ;  /* 0x0000000200c67824 */ /* 0x000fe200078e00ff */
[C---:B------:R-:W-:Y:S01]  /*f3e0*/  IADD3 R183, R196.reuse, 0x2000, RZ ;  /* 0x00002000c4b77810 */ /* 0x040fe20007ffe0ff */
[----:B------:R-:W-:Y:S01]  /*f3f0*/  IMAD.MOV.U32 R0, RZ, RZ, 0x40 ;  /* 0x00000040ff007424 */ /* 0x000fe200078e00ff */
[----:B------:R-:W-:Y:S01]  /*f400*/  IADD3 R182, R196, 0x2800, RZ ;  /* 0x00002800c4b67810 */ /* 0x000fe20007ffe0ff */
[--C-:B------:R-:W-:Y:S01]  /*f410*/  IMAD R194, R2, 0x2, R198.reuse ;  /* 0x0000000202c27824 */ /* 0x100fe200078e02c6 */
[----:B------:R-:W1:Y:S01]  /*f420*/  LDSM.16.M88.4 R80, [R198+0xc100] ;  /* 0x00c10000c650783b */ /* 0x000e620000000200 */
[C---:B------:R-:W-:Y:S01]  /*f430*/  IMAD R193, R3.reuse, 0x2, R198 ;  /* 0x0000000203c17824 */ /* 0x040fe200078e02c6 */
[C---:B------:R-:W-:Y:S01]  /*f440*/  IADD3 R181, R196.reuse, 0x3000, RZ ;  /* 0x00003000c4b57810 */ /* 0x040fe20007ffe0ff */
[----:B------:R-:W-:Y:S01]  /*f450*/  IMAD R191, R3, 0x2, R194 ;  /* 0x0000000203bf7824 */ /* 0x000fe200078e02c2 */
[----:B------:R-:W2:Y:S01]  /*f460*/  LDSM.16.M88.4 R56, [R194+0xc100] ;  /* 0x00c10000c238783b */ /* 0x000ea20000000200 */
[----:B------:R-:W-:-:S02]  /*f470*/  IADD3 R180, R196, 0x3800, RZ ;  /* 0x00003800c4b47810 */ /* 0x000fc40007ffe0ff */
        /* <DEDUP_REMOVED lines=10> */
[----:B------:R-:W-:-:S13]  /*f520*/  ISETP.LT.OR P0, PT, R44, 0x1, P2 ;  /* 0x000000012c00780c */ /* 0x000fda0001701670 */
[----:B------:R4:W-:Y:S01]  /*f530*/  LDGSTS.E.BYPASS.LTC128B.128 [R208+0x4100], [R4.64], !P0 ;  /* 0x0410000004d07fae */ /* 0x0009e2000c101d56 */
[C---:B------:R-:W-:Y:S02]  /*f540*/  ISETP.LT.OR P0, PT, R44.reuse, 0x21, P1 ;  /* 0x000000212c00780c */ /* 0x040fe40000f01670 */
[----:B------:R-:W-:Y:S01]  /*f550*/  ISETP.LT.OR P1, PT, R44, 0x21, P5 ;  /* 0x000000212c00780c */ /* 0x000fe20002f21670 */
[C---:B-1----:R-:W-:Y:S08]  /*f560*/  HMMA.16816.F32 R32, R80.reuse, R28, RZ ;  /* 0x0000001c5020723c */ /* 0x042ff000000018ff */
[----:B------:R-:W-:Y:S02]  /*f570*/  HMMA.16816.F32 R28, R80, R30, RZ ;  /* 0x0000001e501c723c */ /* 0x000fe400000018ff */
[----:B------:R1:W-:Y:S01]  /*f580*/  LDGSTS.E.BYPASS.LTC128B.128 [R208+0x1100], [R48.64], !P0 ;  /* 0x0110000030d07fae */ /* 0x0003e2000c101d56 */
[----:B------:R-:W-:-:S03]  /*f590*/  LOP3.LUT P0, RZ, R46, 0x4, RZ, 0xc0, !PT ;  /* 0x000000042eff7812 */ /* 0x000fc6000780c0ff */
[----:B------:R2:W-:Y:S01]  /*f5a0*/  LDGSTS.E.BYPASS.LTC128B.128 [R208+0x3100], [R78.64], !P1 ;  /* 0x031000004ed07fae */ /* 0x0005e2000c901d56 */
[----:B------:R-:W-:Y:S01]  /*f5b0*/  SEL R0, R0, 0xffffffc0, !P0 ;  /* 0xffffffc000007807 */ /* 0x000fe20004000000 */
[----:B------:R-:W-:Y:S01]  /*f5c0*/  HMMA.16816.F32 R24, R80, R20, RZ ;  /* 0x000000145018723c */ /* 0x000fe200000018ff */
[----:B------:R-:W-:-:S03]  /*f5d0*/  ISETP.LT.OR P0, PT, R44, 0x21, P2 ;  /* 0x000000212c00780c */ /* 0x000fc60001701670 */
[----:B------:R-:W-:Y:S02]  /*f5e0*/  IMAD.IADD R192, R197, 0x1, R0 ;  /* 0x00000001c5c07824 */ /* 0x000fe400078e0200 */
[----:B------:R-:W-:Y:S02]  /*f5f0*/  IMAD.IADD R184, R0, 0x1, R196 ;  /* 0x0000000100b87824 */ /* 0x000fe400078e02c4 */
[C---:B---3--:R-:W-:Y:S06]  /*f600*/  HMMA.16816.F32 R16, R80.reuse, R12, RZ ;  /* 0x0000000c5010723c */ /* 0x048fec00000018ff */
[----:B------:R2:W-:Y:S01]  /*f610*/  LDGSTS.E.BYPASS.LTC128B.128 [R208+0x5100], [R76.64], !P0 ;  /* 0x051000004cd07fae */ /* 0x0005e2000c101d56 */
[----:B------:R-:W-:Y:S01]  /*f620*/  ISETP.GT.AND P0, PT, R86, R203, PT ;  /* 0x000000cb5600720c */ /* 0x000fe20003f04270 */
[C---:B------:R-:W-:Y:S02]  /*f630*/  HMMA.16816.F32 R20, R80.reuse, R22, RZ ;  /* 0x000000165014723c */ /* 0x040fe400000018ff */
[----:B------:R-:W-:Y:S04]  /*f640*/  LDSM.16.M88.4 R52, [R193+0xc100] ;  /* 0x00c10000c134783b */ /* 0x000fe80000000200 */
[----:B-1----:R-:W1:Y:S02]  /*f650*/  LDSM.16.M88.4 R48, [R192+0x6100] ;  /* 0x00610000c030783b */ /* 0x002e640000000200 */
[C---:B------:R-:W-:Y:S02]  /*f660*/  HMMA.16816.F32 R12, R80.reuse, R14, RZ ;  /* 0x0000000e500c723c */ /* 0x040fe400000018ff */
[----:B------:R-:W3:Y:S04]  /*f670*/  LDSM.16.M88.4 R44, [R192+0x6900] ;  /* 0x00690000c02c783b */ /* 0x000ee80000000200 */
[----:B------:R-:W0:Y:S02]  /*f680*/  LDGDEPBAR ;  /* 0x00000000000079af */ /* 0x000e240000000000 */
[C---:B----4-:R-:W-:Y:S08]  /*f690*/  HMMA.16816.F32 R4, R80.reuse, R40, RZ ;  /* 0x000000285004723c */ /* 0x050ff000000018ff */
[----:B------:R-:W-:Y:S01]  /*f6a0*/  HMMA.16816.F32 R80, R80, R42, RZ ;  /* 0x0000002a5050723c */ /* 0x000fe200000018ff */
[----:B------:R-:W4:Y:S04]  /*f6b0*/  LDSM.16.M88.4 R40, [R192+0x7100] ;  /* 0x00710000c028783b */ /* 0x000f280000000200 */
[----:B--2---:R-:W-:Y:S03]  /*f6c0*/  LDSM.16.M88.4 R76, [R191+0xc100] ;  /* 0x00c10000bf4c783b */ /* 0x004fe60000000200 */
[C---:B------:R-:W-:Y:S08]  /*f6d0*/  HMMA.16816.F32 R32, R56.reuse, R36, R32 ;  /* 0x000000243820723c */ /* 0x040ff00000001820 */
[C---:B------:R-:W-:Y:S01]  /*f6e0*/  HMMA.16816.F32 R28, R56.reuse, R38, R28 ;  /* 0x00000026381c723c */ /* 0x040fe2000000181c */
[----:B------:R-:W2:Y:S07]  /*f6f0*/  LDSM.16.M88.4 R36, [R192+0x7900] ;  /* 0x00790000c024783b */ /* 0x000eae0000000200 */
[C---:B------:R-:W-:Y:S08]  /*f700*/  HMMA.16816.F32 R24, R56.reuse, R72, R24 ;  /* 0x000000483818723c */ /* 0x040ff00000001818 */
[C---:B------:R-:W-:Y:S01]  /*f710*/  HMMA.16816.F32 R20, R56.reuse, R74, R20 ;  /* 0x0000004a3814723c */ /* 0x040fe20000001814 */
[----:B------:R-:W2:Y:S07]  /*f720*/  LDSM.16.M88.4 R72, [R184] ;  /* 0x00000000b848783b */ /* 0x000eae0000000200 */
        /* <DEDUP_REMOVED lines=10> */
[C---:B---3--:R-:W-:Y:S08]  /*f7d0*/  HMMA.16816.F32 R24, R52.reuse, R44, R24 ;  /* 0x0000002c3418723c */ /* 0x048ff00000001818 */
[C---:B------:R-:W-:Y:S01]  /*f7e0*/  HMMA.16816.F32 R20, R52.reuse, R46, R20 ;  /* 0x0000002e3414723c */ /* 0x040fe20000001814 */
[----:B------:R-:W-:Y:S07]  /*f7f0*/  LDSM.16.M88.4 R44, [R197+0x8900] ;  /* 0x00890000c52c783b */ /* 0x000fee0000000200 */
[C---:B----4-:R-:W-:Y:S08]  /*f800*/  HMMA.16816.F32 R16, R52.reuse, R40, R16 ;  /* 0x000000283410723c */ /* 0x050ff00000001810 */
        /* <DEDUP_REMOVED lines=102> */
[C---:B------:R-:W-:Y:S07]  /*fe70*/  HMMA.16816.F32 R16, R52.reuse, R40, R16 ;  /* 0x000000283410723c */ /* 0x040fee0000001810 */
[----:B------:R-:W-:Y:S01]  /*fe80*/  SHF.R.S32.HI R41, RZ, 0x1f, R214 ;  /* 0x0000001fff297819 */ /* 0x000fe200000114d6 */
[C---:B------:R-:W-:Y:S07]  /*fe90*/  HMMA.16816.F32 R12, R52.reuse, R42, R12 ;  /* 0x0000002a340c723c */ /* 0x040fee000000180c */
[----:B------:R-:W-:Y:S01]  /*fea0*/  SHF.R.S32.HI R42, RZ, 0x1f, R215 ;  /* 0x0000001fff2a7819 */ /* 0x000fe200000114d7 */
        /* <DEDUP_REMOVED lines=8> */
[C---:B----4-:R-:W-:Y:S07]  /*ff30*/  HMMA.16816.F32 R36, R76.reuse, R56, R4 ;  /* 0x000000384c24723c */ /* 0x050fee0000001804 */
[----:B------:R-:W-:Y:S01]  /*ff40*/  SHF.R.S32.HI R5, RZ, 0x1f, R216 ;  /* 0x0000001fff057819 */ /* 0x000fe200000114d8 */
        /* <DEDUP_REMOVED lines=16> */
[----:B------:R-:W-:Y:S01]  /*10050*/  ISETP.GE.AND P5, PT, R206, c[0x0][0x1d4], PT ;  /* 0x00007500ce007a0c */ /* 0x000fe20003fa6270 */
[C---:B------:R-:W-:Y:S01]  /*10060*/  IMAD.SHL.U32 R40, R214.reuse, 0x2, RZ ;  /* 0x00000002d6287824 */ /* 0x040fe200078e00ff */
[----:B------:R-:W-:Y:S01]  /*10070*/  SHF.L.U64.HI R41, R214, 0x1, R41 ;  /* 0x00000001d6297819 */ /* 0x000fe20000010229 */
[----:B------:R-:W-:Y:S01]  /*10080*/  IMAD R205, R0, c[0x0][0x2b8], R205 ;  /* 0x0000ae0000cd7a24 */ /* 0x000fe200078e02cd */
[----:B------:R-:W-:Y:S02]  /*10090*/  SEL R4, RZ, 0x10, P5 ;  /* 0x00000010ff047807 */ /* 0x000fe40002800000 */
[----:B------:R-:W-:Y:S01]  /*100a0*/  SHF.L.U64.HI R42, R215, 0x1, R42 ;  /* 0x00000001d72a7819 */ /* 0x000fe2000001022a */
[----:B------:R-:W-:Y:S01]  /*100b0*/  IMAD.WIDE.U32 R44, R205, c[0x0][0x1e0], RZ ;  /* 0x00007800cd2c7a25 */ /* 0x000fe200078e00ff */
[----:B------:R-:W-:-:S02]  /*100c0*/  SHF.R.S32.HI R0, RZ, 0x1f, R205 ;  /* 0x0000001fff007819 */ /* 0x000fc400000114cd */
[----:B------:R-:W-:-:S03]  /*100d0*/  IADD3 R48, -R4, 0x10, RZ ;  /* 0x0000001004307810 */ /* 0x000fc60007ffe1ff */
[----:B------:R-:W-:Y:S01]  /*100e0*/  IMAD R0, R0, c[0x0][0x1e0], RZ ;  /* 0x0000780000007a24 */ /* 0x000fe200078e02ff */
[----:B------:R-:W-:-:S03]  /*100f0*/  LOP3.LUT R48, R48, 0xf, RZ, 0xc0, !PT ;  /* 0x0000000f30307812 */ /* 0x000fc600078ec0ff */
[----:B------:R-:W-:-:S04]  /*10100*/  IMAD R43, R205, c[0x0][0x1e4], R0 ;  /* 0x00007900cd2b7a24 */ /* 0x000fc800078e0200 */
[----:B------:R-:W-:Y:S01]  /*10110*/  IMAD.IADD R45, R45, 0x1, R43 ;  /* 0x000000012d2d7824 */ /* 0x000fe200078e022b */
[----:B--2---:R-:W-:-:S03]  /*10120*/  SHF.R.S32.HI R43, RZ, 0x1f, R204 ;  /* 0x0000001fff2b7819 */ /* 0x004fc600000114cc */
[----:B------:R-:W-:-:S04]  /*10130*/  IMAD.WIDE.U32 R6, R204, c[0x0][0x1f0], R44 ;  /* 0x00007c00cc067a25 */ /* 0x000fc800078e002c */
[----:B------:R-:W-:Y:S01]  /*10140*/  IMAD R43, R43, c[0x0][0x1f0], RZ ;  /* 0x00007c002b2b7a24 */ /* 0x000fe200078e02ff */
[----:B------:R-:W-:Y:S02]  /*10150*/  IADD3 R52, P0, R6, UR10, RZ ;  /* 0x0000000a06347c10 */ /* 0x000fe4000ff1e0ff */
[----:B------:R-:W-:Y:S01]  /*10160*/  SHF.L.U64.HI R6, R216, 0x1, R5 ;  /* 0x00000001d8067819 */ /* 0x000fe20000010205 */
[----:B------:R-:W-:Y:S01]  /*10170*/  IMAD R0, R204, c[0x0][0x1f4], R43 ;  /* 0x00007d00cc007a24 */ /* 0x000fe200078e022b */
[----:B------:R-:W-:Y:S01]  /*10180*/  IADD3 R43, -R84, 0x10, RZ ;  /* 0x00000010542b7810 */ /* 0x000fe20007ffe1ff */
[----:B------:R-:W-:-:S03]  /*10190*/  IMAD.SHL.U32 R5, R216, 0x2, RZ ;  /* 0x00000002d8057824 */ /* 0x000fc600078e00ff */
[----:B------:R-:W-:Y:S02]  /*101a0*/  IADD3.X R7, R7, UR7, R0, P0, !PT ;  /* 0x0000000707077c10 */ /* 0x000fe400087fe400 */
[C---:B------:R-:W-:Y:S02]  /*101b0*/  LEA R0, P0, R52.reuse, c[0x0][0x1c8], 0x1 ;  /* 0x0000720034007a11 */ /* 0x040fe400078008ff */
[----:B------:R-:W-:Y:S02]  /*101c0*/  LOP3.LUT R43, R43, 0xf, RZ, 0xc0, !PT ;  /* 0x0000000f2b2b7812 */ /* 0x000fe400078ec0ff */
[----:B------:R-:W-:Y:S01]  /*101d0*/  LEA.HI.X R52, R52, c[0x0][0x1cc], R7, 0x1, P0 ;  /* 0x0000730034347a11 */ /* 0x000fe200000f0c07 */
[----:B------:R-:W1:Y:S01]  /*101e0*/  SHFL.IDX PT, R44, R0, 0x1, 0x181f ;  /* 0x00381f00002c7f89 */ /* 0x000e6200000e0000 */
[----:B------:R-:W-:-:S03]  /*101f0*/  SEL R7, RZ, 0x10, P4 ;  /* 0x00000010ff077807 */ /* 0x000fc60002000000 */
[----:B------:R-:W2:Y:S01]  /*10200*/  SHFL.IDX PT, R45, R52, 0x1, 0x181f ;  /* 0x00381f00342d7f89 */ /* 0x000ea200000e0000 */
[C---:B------:R-:W-:Y:S02]  /*10210*/  IADD3 R51, -R7.reuse, 0x10, RZ ;  /* 0x0000001007337810 */ /* 0x040fe40007ffe1ff */
[----:B------:R-:W-:Y:S01]  /*10220*/  ISETP.NE.U32.AND P2, PT, R7, RZ, PT ;  /* 0x000000ff0700720c */ /* 0x000fe20003f45070 */
[----:B------:R3:W4:Y:S01]  /*10230*/  SHFL.IDX PT, R47, R0, RZ, 0x181f ;  /* 0x00181fff002f7589 */ /* 0x00072200000e0000 */
[----:B------:R-:W-:-:S03]  /*10240*/  LOP3.LUT R51, R51, 0xf, RZ, 0xc0, !PT ;  /* 0x0000000f33337812 */ /* 0x000fc600078ec0ff */
[----:B------:R4:W5:Y:S01]  /*10250*/  SHFL.IDX PT, R46, R52, RZ, 0x181f ;  /* 0x00181fff342e7589 */ /* 0x00096200000e0000 */
[----:B-1----:R-:W-:-:S04]  /*10260*/  IADD3 R50, P1, P0, R51, R44, R40 ;  /* 0x0000002c33327210 */ /* 0x002fc8000783e028 */
[----:B--2---:R-:W-:Y:S02]  /*10270*/  IADD3.X R51, RZ, R45, R41, P1, P0 ;  /* 0x0000002dff337210 */ /* 0x004fe40000fe0429 */
[----:B------:R-:W-:Y:S01]  /*10280*/  IADD3 R48, P1, P0, R48, R44, R5 ;  /* 0x0000002c30307210 */ /* 0x000fe2000783e005 */
[----:B---3--:R-:W-:-:S03]  /*10290*/  IMAD.SHL.U32 R0, R215, 0x2, RZ ;  /* 0x00000002d7007824 */ /* 0x008fc600078e00ff */
[----:B------:R-:W-:Y:S02]  /*102a0*/  IADD3.X R49, RZ, R45, R6, P1, P0 ;  /* 0x0000002dff317210 */ /* 0x000fe40000fe0406 */
[----:B------:R-:W-:-:S04]  /*102b0*/  IADD3 R44, P1, P0, R43, R44, R0 ;  /* 0x0000002c2b2c7210 */ /* 0x000fc8000783e000 */
[----:B------:R-:W-:Y:S02]  /*102c0*/  IADD3.X R45, RZ, R45, R42, P1, P0 ;  /* 0x0000002dff2d7210 */ /* 0x000fe40000fe042a */
[C---:B----4-:R-:W-:Y:S02]  /*102d0*/  IADD3 R52, P0, R47.reuse, R5, RZ ;  /* 0x000000052f347210 */ /* 0x050fe40007f1e0ff */
[----:B------:R-:W-:-:S03]  /*102e0*/  IADD3 R40, P1, R47, R40, RZ ;  /* 0x000000282f287210 */ /* 0x000fc60007f3e0ff */
[C---:B-----5:R-:W-:Y:S01]  /*102f0*/  IMAD.X R53, R46.reuse, 0x1, R6, P0 ;  /* 0x000000012e357824 */ /* 0x060fe200000e0606 */
[----:B------:R-:W-:Y:S01]  /*10300*/  IADD3 R6, P0, R47, R0, RZ ;  /* 0x000000002f067210 */ /* 0x000fe20007f1e0ff */
[----:B------:R-:W-:Y:S01]  /*10310*/  IMAD.X R41, R46, 0x1, R41, P1 ;  /* 0x000000012e297824 */ /* 0x000fe200008e0629 */
[----:B------:R-:W-:-:S03]  /*10320*/  ISETP.NE.U32.AND P1, PT, R4, RZ, PT ;  /* 0x000000ff0400720c */ /* 0x000fc60003f25070 */
[----:B------:R-:W-:Y:S01]  /*10330*/  IMAD.X R7, R46, 0x1, R42, P0 ;  /* 0x000000012e077824 */ /* 0x000fe200000e062a */
[----:B------:R-:W-:Y:S01]  /*10340*/  ISETP.NE.U32.AND P0, PT, R84, RZ, PT ;  /* 0x000000ff5400720c */ /* 0x000fe20003f05070 */
[----:B------:R1:W-:Y:S04]  /*10350*/  LDGSTS.E.BYPASS.LTC128B.128 [R208+0x6100], [R40.64], !P4 ;  /* 0x0610000028d07fae */ /* 0x0003e8000e101d56 */
[----:B------:R1:W-:Y:S04]  /*10360*/  LDGSTS.E.BYPASS.LTC128B.128 [R208+0x8100], [R52.64], !P5 ;  /* 0x0810000034d07fae */ /* 0x0003e8000e901d56 */
[----:B------:R1:W-:Y:S04]  /*10370*/  LDGSTS.E.BYPASS.LTC128B.128 [R208+0xa100], [R6.64], !P6 ;  /* 0x0a10000006d07fae */ /* 0x0003e8000f101d56 */
[----:B------:R1:W-:Y:S04]  /*10380*/  LDGSTS.E.BYPASS.LTC128B.128.ZFILL [R208+0x7100], [R50.64], P2 ;  /* 0x0710000032d07fae */ /* 0x0003e80009141d56 */
[----:B------:R1:W-:Y:S04]  /*10390*/  LDGSTS.E.BYPASS.LTC128B.128.ZFILL [R208+0x9100], [R48.64], P1 ;  /* 0x0910000030d07fae */ /* 0x0003e80008941d56 */
[----:B------:R1:W-:Y:S02]  /*103a0*/  LDGSTS.E.BYPASS.LTC128B.128.ZFILL [R208+0xb100], [R44.64], P0 ;  /* 0x0b1000002cd07fae */ /* 0x0003e40008141d56 */
.L_x_410:
[----:B------:R-:W-:Y:S01]  /*103b0*/  LOP3.LUT R0, R9, 0xffffffe0, RZ, 0xc0, !PT ;  /* 0xffffffe009007812 */ /* 0x000fe200078ec0ff */
[----:B------:R-:W-:Y:S01]  /*103c0*/  ULDC UR13, c[0x0][0x324] ;  /* 0x0000c900000d7ab9 */ /* 0x000fe20000000800 */
[----:B-1----:R-:W-:Y:S01]  /*103d0*/  LEA.HI R6, R68, R71, RZ, 0x2 ;  /* 0x0000004744067211 */ /* 0x002fe200078f10ff */
[----:B------:R-:W-:Y:S01]  /*103e0*/  ULOP3.LUT UR13, URZ, UR13, URZ, 0x33, !UPT ;  /* 0x0000000d3f0d7292 */ /* 0x000fe2000f8e333f */
[----:B------:R-:W-:Y:S01]  /*103f0*/  SHF.R.S32.HI R4, RZ, 0x1f, R11 ;  /* 0x0000001fff047819 */ /* 0x000fe2000001140b */
        /* <DEDUP_REMOVED lines=24> */
[----:B------:R-:W-:Y:S01]  /*10580*/  IMAD.IADD R210, R0, 0x1, -R5 ;  /* 0x0000000100d27824 */ /* 0x000fe200078e0a05 */
[----:B------:R-:W-:-:S03]  /*10590*/  IADD3 R5, R199, 0x1, -R8 ;  /* 0x00000001c7057810 */ /* 0x000fc60007ffe808 */
[----:B------:R-:W-:-:S05]  /*105a0*/  IMAD.SHL.U32 R210, R210, 0x2, RZ ;  /* 0x00000002d2d27824 */ /* 0x000fca00078e00ff */
[----:B------:R-:W-:Y:S02]  /*105b0*/  IADD3 R5, -R202, R5, -R210 ;  /* 0x00000005ca057210 */ /* 0x000fe40007ffe9d2 */
[----:B------:R-:W-:Y:S02]  /*105c0*/  IADD3 R0, -R210, R199, -R8 ;  /* 0x000000c7d2007210 */ /* 0x000fe40007ffe908 */
[C---:B------:R-:W-:Y:S02]  /*105d0*/  IADD3 R9, R5.reuse, c[0x0][0x328], RZ ;  /* 0x0000ca0005097a10 */ /* 0x040fe40007ffe0ff */
[----:B------:R-:W-:-:S03]  /*105e0*/  IADD3 R5, R5, UR13, RZ ;  /* 0x0000000d05057c10 */ /* 0x000fc6000fffe0ff */
[--C-:B-1----:R-:W-:Y:S02]  /*105f0*/  IMAD.IADD R41, R9, 0x1, R6.reuse ;  /* 0x0000000109297824 */ /* 0x102fe400078e0206 */
[----:B------:R-:W-:-:S03]  /*10600*/  IMAD.IADD R11, R5, 0x1, R6 ;  /* 0x00000001050b7824 */ /* 0x000fc600078e0206 */
[----:B------:R-:W-:Y:S01]  /*10610*/  IMNMX R41, R41, R0, PT ;  /* 0x0000000029297217 */ /* 0x000fe20003800200 */
[----:B------:R-:W-:Y:S05]  /*10620*/  @P0 BRA `(.L_x_411) ;  /* 0x0000015000000947 */ /* 0x000fea0003800000 */
[----:B------:R-:W-:Y:S01]  /*10630*/  IADD3 R7, -R202, R199, R6 ;  /* 0x000000c7ca077210 */ /* 0x000fe20007ffe106 */
[----:B------:R-:W-:Y:S03]  /*10640*/  BSSY B0, `(.L_x_412) ;  /* 0x000000e000007945 */ /* 0x000fe60003800000 */
        /* <DEDUP_REMOVED lines=9> */
.L_x_413:
[----:B------:R-:W-:-:S04]  /*106e0*/  MOV R6, 0x1 ;  /* 0x0000000100067802 */ /* 0x000fc80000000f00 */
[----:B------:R-:W-:-:S13]  /*106f0*/  ISETP.NE.AND P0, PT, R6, c[0x0][0x32c], PT ;  /* 0x0000cb0006007a0c */ /* 0x000fda0003f05270 */
[----:B------:R-:W-:-:S05]  /*10700*/  @P0 IMAD.HI.U32 R6, R7, c[0x0][0x330], RZ ;  /* 0x0000cc0007060a27 */ /* 0x000fca00078e00ff */
[----:B------:R-:W-:Y:S02]  /*10710*/  @P0 SHF.R.U32.HI R7, RZ, c[0x0][0x334], R6 ;  /* 0x0000cd00ff070a19 */ /* 0x000fe40000011606 */
.L_x_414:
[----:B------:R-:W-:Y:S05]  /*10720*/  BSYNC B0 ;  /* 0x0000000000007941 */ /* 0x000fea0003800000 */
.L_x_412:
[----:B------:R-:W-:-:S04]  /*10730*/  IMAD R7, R7, c[0x0][0x32c], -R8 ;  /* 0x0000cb0007077a24 */ /* 0x000fc800078e0a08 */
[----:B------:R-:W-:-:S05]  /*10740*/  IMAD.IADD R40, R7, 0x1, -R210 ;  /* 0x0000000107287824 */ /* 0x000fca00078e0ad2 */
[----:B------:R-:W-:Y:S02]  /*10750*/  IADD3 R6, R40, c[0x0][0x32c], RZ ;  /* 0x0000cb0028067a10 */ /* 0x000fe40007ffe0ff */
[----:B------:R-:W-:Y:S02]  /*10760*/  IMNMX R11, R11, R40, !PT ;  /* 0x000000280b0b7217 */ /* 0x000fe40007800200 */
[----:B------:R-:W-:Y:S02]  /*10770*/  IMNMX R41, R41, R6, PT ;  /* 0x0000000629297217 */ /* 0x000fe40003800200 */
.L_x_411:
[----:B------:R-:W-:-:S04]  /*10780*/  ISETP.GT.AND P2, PT, R10, RZ, PT ;  /* 0x000000ff0a00720c */ /* 0x000fc80003f44270 */
        /* <DEDUP_REMOVED lines=35> */
[----:B------:R-:W-:Y:S01]  /*109c0*/  ISETP.LT.OR P0, PT, R41, 0x2a, P0 ;  /* 0x0000002a2900780c */ /* 0x000fe20000701670 */
[--C-:B-1----:R-:W-:Y:S02]  /*109d0*/  IMAD.IADD R9, R9, 0x1, R16.reuse ;  /* 0x0000000109097824 */ /* 0x102fe400078e0210 */
[----:B------:R-:W-:Y:S01]  /*109e0*/  IMAD.IADD R12, R5, 0x1, R16 ;  /* 0x00000001050c7824 */ /* 0x000fe200078e0210 */
[----:B------:R-:W-:Y:S02]  /*109f0*/  FSEL R160, R13, -INF , !P0 ;  /* 0xff8000000da07808 */ /* 0x000fe40004000000 */
[----:B------:R-:W-:Y:S02]  /*10a00*/  ISETP.GT.AND P0, PT, R11, 0x30, P2 ;  /* 0x000000300b00780c */ /* 0x000fe40001704270 */
[----:B------:R-:W-:Y:S02]  /*10a10*/  IMNMX R0, R9, R0, PT ;  /* 0x0000000009007217 */ /* 0x000fe40003800200 */
        /* <DEDUP_REMOVED lines=24> */
.L_x_417:
[----:B------:R-:W-:-:S04]  /*10ba0*/  MOV R5, 0x1 ;  /* 0x0000000100057802 */ /* 0x000fc80000000f00 */
[----:B------:R-:W-:-:S13]  /*10bb0*/  ISETP.NE.AND P0, PT, R5, c[0x0][0x32c], PT ;  /* 0x0000cb0005007a0c */ /* 0x000fda0003f05270 */
[----:B------:R-:W-:-:S05]  /*10bc0*/  @P0 IMAD.HI.U32 R5, R9, c[0x0][0x330], RZ ;  /* 0x0000cc0009050a27 */ /* 0x000fca00078e00ff */
[----:B------:R-:W-:Y:S02]  /*10bd0*/  @P0 SHF.R.U32.HI R9, RZ, c[0x0][0x334], R5 ;  /* 0x0000cd00ff090a19 */ /* 0x000fe40000011605 */
.L_x_418:
[----:B------:R-:W-:Y:S05]  /*10be0*/  BSYNC B0 ;  /* 0x0000000000007941 */ /* 0x000fea0003800000 */
.L_x_416:
[----:B------:R-:W-:-:S04]  /*10bf0*/  IMAD R9, R9, c[0x0][0x32c], -R8 ;  /* 0x0000cb0009097a24 */ /* 0x000fc800078e0a08 */
[----:B------:R-:W-:-:S05]  /*10c00*/  IMAD.IADD R9, R9, 0x1, -R210 ;  /* 0x0000000109097824 */ /* 0x000fca00078e0ad2 */
[----:B------:R-:W-:Y:S02]  /*10c10*/  IADD3 R5, R9, c[0x0][0x32c], RZ ;  /* 0x0000cb0009057a10 */ /* 0x000fe40007ffe0ff */
[----:B------:R-:W-:Y:S02]  /*10c20*/  IMNMX R12, R12, R9, !PT ;  /* 0x000000090c0c7217 */ /* 0x000fe40007800200 */
[----:B------:R-:W-:Y:S02]  /*10c30*/  IMNMX R0, R0, R5, PT ;  /* 0x0000000500007217 */ /* 0x000fe40003800200 */
.L_x_415:
[----:B------:R-:W-:Y:S01]  /*10c40*/  ISETP.GT.AND P0, PT, R12, 0x1, P2 ;  /* 0x000000010c00780c */ /* 0x000fe20001704270 */
[----:B------:R-:W-:Y:S01]  /*10c50*/  IMAD.SHL.U32 R195, R4, 0x2, RZ ;  /* 0x0000000204c37824 */ /* 0x000fe200078e00ff */
[----:B------:R-:W-:Y:S01]  /*10c60*/  FMNMX.FTZ R13, R7, R42, !PT ;  /* 0x0000002a070d7209 */ /* 0x000fe20007810000 */
[----:B------:R-:W-:Y:S01]  /*10c70*/  @UP3 USHF.L.U32 UR15, UR15, 0x7, URZ ;  /* 0x000000070f0f3899 */ /* 0x000fe2000800063f */
        /* <DEDUP_REMOVED lines=11> */
[----:B------:R-:W-:Y:S01]  /*10d30*/  ULDC.64 UR4, c[0x0][0x2c8] ;  /* 0x0000b20000047ab9 */ /* 0x000fe20000000a00 */
[----:B------:R-:W-:Y:S01]  /*10d40*/  FMNMX.FTZ R13, R28, R13, !PT ;  /* 0x0000000d1c0d7209 */ /* 0x000fe20007810000 */
[----:B------:R-:W-:Y:S01]  /*10d50*/  LDSM.16.MT88.4 R108, [R190+0x100] ;  /* 0x00010000be6c783b */ /* 0x000fe20000004200 */
[----:B------:R-:W-:Y:S01]  /*10d60*/  FSEL R5, R30, -INF , !P0 ;  /* 0xff8000001e057808 */ /* 0x000fe20004000000 */
[----:B------:R-:W-:Y:S01]  /*10d70*/  UIMAD.WIDE.U32 UR24, UR15, UR4, URZ ;  /* 0x000000040f1872a5 */ /* 0x000fe2000f8e003f */
[----:B------:R-:W-:Y:S01]  /*10d80*/  ISETP.GT.AND P0, PT, R12, 0x9, P2 ;  /* 0x000000090c00780c */ /* 0x000fe20001704270 */
[----:B------:R-:W-:Y:S01]  /*10d90*/  LDSM.16.MT88.4 R116, [R189+0x100] ;  /* 0x00010000bd74783b */ /* 0x000fe20000004200 */
[----:B------:R-:W-:-:S02]  /*10da0*/  FMNMX.FTZ R13, R24, R13, !PT ;  /* 0x0000000d180d7209 */ /* 0x000fc40007810000 */
[----:B------:R-:W-:Y:S01]  /*10db0*/  ISETP.LT.OR P0, PT, R0, 0xa, P0 ;  /* 0x0000000a0000780c */ /* 0x000fe20000701670 */
[----:B------:R-:W-:Y:S01]  /*10dc0*/  LDSM.16.MT88.4 R124, [R188+0x100] ;  /* 0x00010000bc7c783b */ /* 0x000fe20000004200 */
[----:B------:R-:W-:Y:S01]  /*10dd0*/  FMNMX.FTZ R13, R20, R13, !PT ;  /* 0x0000000d140d7209 */ /* 0x000fe20007810000 */
[----:B------:R-:W-:Y:S01]  /*10de0*/  @UP3 UMOV UR15, UR25 ;  /* 0x00000019000f3c82 */ /* 0x000fe20008000000 */
[----:B------:R-:W-:Y:S01]  /*10df0*/  FSEL R31, R31, -INF , !P0 ;  /* 0xff8000001f1f7808 */ /* 0x000fe20004000000 */
[----:B------:R-:W-:Y:S01]  /*10e00*/  LDSM.16.MT88.4 R48, [R190+0x2100] ;  /* 0x00210000be30783b */ /* 0x000fe20000004200 */
[----:B------:R-:W-:Y:S01]  /*10e10*/  ISETP.GT.AND P0, PT, R12, 0x10, P2 ;  /* 0x000000100c00780c */ /* 0x000fe20001704270 */
[----:B------:R-:W-:Y:S01]  /*10e20*/  @UP3 USHF.R.U32.HI UR17, URZ, UR5, UR15 ;  /* 0x000000053f113299 */ /* 0x000fe2000801160f */
[----:B------:R-:W-:Y:S01]  /*10e30*/  FMNMX.FTZ R13, R6, R13, !PT ;  /* 0x0000000d060d7209 */ /* 0x000fe20007810000 */
[----:B------:R-:W-:Y:S01]  /*10e40*/  LDSM.16.MT88.4 R64, [R188+0x2100] ;  /* 0x00210000bc40783b */ /* 0x000fe20000004200 */
[----:B------:R-:W-:-:S02]  /*10e50*/  ISETP.LT.OR P0, PT, R0, 0x11, P0 ;  /* 0x000000110000780c */ /* 0x000fc40000701670 */
[----:B------:R-:W-:Y:S01]  /*10e60*/  FMNMX.FTZ R13, R166, R13, !PT ;  /* 0x0000000da60d7209 */ /* 0x000fe20007810000 */
[----:B------:R-:W-:Y:S01]  /*10e70*/  LDSM.16.MT88.4 R72, [R195+0x4100] ;  /* 0x00410000c348783b */ /* 0x000fe20000004200 */
[----:B------:R-:W-:Y:S02]  /*10e80*/  FSEL R11, R26, -INF , !P0 ;  /* 0xff8000001a0b7808 */ /* 0x000fe40004000000 */
[----:B------:R-:W-:Y:S01]  /*10e90*/  ISETP.GT.AND P0, PT, R12, 0x11, P2 ;  /* 0x000000110c00780c */ /* 0x000fe20001704270 */
[----:B------:R-:W-:Y:S01]  /*10ea0*/  LDSM.16.MT88.4 R88, [R189+0x4100] ;  /* 0x00410000bd58783b */ /* 0x000fe20000004200 */
[----:B------:R-:W-:Y:S02]  /*10eb0*/  FMNMX.FTZ R13, R158, R13, !PT ;  /* 0x0000000d9e0d7209 */ /* 0x000fe40007810000 */
[----:B------:R-:W-:Y:S01]  /*10ec0*/  ISETP.LT.OR P0, PT, R0, 0x12, P0 ;  /* 0x000000120000780c */ /* 0x000fe20000701670 */
[----:B------:R-:W-:Y:S01]  /*10ed0*/  LDSM.16.MT88.4 R136, [R190+0x900] ;  /* 0x00090000be88783b */ /* 0x000fe20000004200 */
[----:B------:R-:W-:-:S02]  /*10ee0*/  FMNMX.FTZ R13, R164, R13, !PT ;  /* 0x0000000da40d7209 */ /* 0x000fc40007810000 */
[----:B------:R-:W-:Y:S01]  /*10ef0*/  FSEL R27, R27, -INF , !P0 ;  /* 0xff8000001b1b7808 */ /* 0x000fe20004000000 */
[----:B------:R-:W-:Y:S01]  /*10f00*/  LDSM.16.MT88.4 R132, [R189+0x900] ;  /* 0x00090000bd84783b */ /* 0x000fe20000004200 */
        /* <DEDUP_REMOVED lines=10> */
[----:B------:R-:W-:-:S02]  /*10fb0*/  ISETP.GT.AND P0, PT, R12, 0x20, P2 ;  /* 0x000000200c00780c */ /* 0x000fc40001704270 */
[----:B------:R-:W-:Y:S02]  /*10fc0*/  ISETP.GT.AND P1, PT, R12, 0x38, P2 ;  /* 0x000000380c00780c */ /* 0x000fe40001724270 */
[C---:B------:R-:W-:Y:S02]  /*10fd0*/  ISETP.LT.OR P0, PT, R0.reuse, 0x21, P0 ;  /* 0x000000210000780c */ /* 0x040fe40000701670 */
[----:B------:R-:W-:Y:S02]  /*10fe0*/  ISETP.LT.OR P1, PT, R0, 0x39, P1 ;  /* 0x000000390000780c */ /* 0x000fe40000f21670 */
[----:B------:R-:W-:Y:S02]  /*10ff0*/  FSEL R161, R18, -INF , !P0 ;  /* 0xff80000012a17808 */ /* 0x000fe40004000000 */
[----:B------:R-:W-:Y:S02]  /*11000*/  ISETP.GT.AND P0, PT, R12, 0x21, P2 ;  /* 0x000000210c00780c */ /* 0x000fe40001704270 */
[----:B------:R-:W-:-:S02]  /*11010*/  FSEL R141, R82, -INF , !P1 ;  /* 0xff800000528d7808 */ /* 0x000fc40004800000 */
        /* <DEDUP_REMOVED lines=22> */
[----:B------:R-:W-:-:S02]  /*11180*/  FMNMX.FTZ R8, R140, R13, !PT ;  /* 0x0000000d8c087209 */ /* 0x000fc40007810000 */
[----:B------:R-:W-:Y:S02]  /*11190*/  FMNMX.FTZ R14, R171, R14, !PT ;  /* 0x0000000eab0e7209 */ /* 0x000fe40007810000 */
[----:B------:R-:W-:Y:S01]  /*111a0*/  FSEL R165, R38, -INF , !P0 ;  /* 0xff80000026a57808 */ /* 0x000fe20004000000 */
[----:B------:R-:W1:Y:S01]  /*111b0*/  SHFL.BFLY PT, R13, R8, 0x2, 0x1f ;  /* 0x0c401f00080d7f89 */ /* 0x000e6200000e0000 */
[----:B------:R-:W-:Y:S02]  /*111c0*/  ISETP.GT.AND P0, PT, R12, 0x31, P2 ;  /* 0x000000310c00780c */ /* 0x000fe40001704270 */
[----:B------:R-:W-:Y:S02]  /*111d0*/  FMNMX.FTZ R14, R163, R14, !PT ;  /* 0x0000000ea30e7209 */ /* 0x000fe40007810000 */
[----:B------:R-:W-:Y:S02]  /*111e0*/  ISETP.LT.OR P0, PT, R0, 0x32, P0 ;  /* 0x000000320000780c */ /* 0x000fe40000701670 */
[----:B------:R-:W-:-:S02]  /*111f0*/  FMNMX.FTZ R14, R169, R14, !PT ;  /* 0x0000000ea90e7209 */ /* 0x000fc40007810000 */
[----:B------:R-:W-:Y:S02]  /*11200*/  FSEL R143, R39, -INF , !P0 ;  /* 0xff800000278f7808 */ /* 0x000fe40004000000 */
[----:B------:R-:W-:Y:S02]  /*11210*/  ISETP.GT.AND P0, PT, R12, 0x39, P2 ;  /* 0x000000390c00780c */ /* 0x000fe40001704270 */
[----:B------:R-:W-:Y:S02]  /*11220*/  FMNMX.FTZ R12, R165, R14, !PT ;  /* 0x0000000ea50c7209 */ /* 0x000fe40007810000 */
[----:B------:R-:W-:Y:S02]  /*11230*/  ISETP.LT.OR P0, PT, R0, 0x3a, P0 ;  /* 0x0000003a0000780c */ /* 0x000fe40000701670 */
[----:B------:R-:W-:Y:S02]  /*11240*/  FMNMX.FTZ R12, R143, R12, !PT ;  /* 0x0000000c8f0c7209 */ /* 0x000fe40007810000 */
[----:B------:R-:W-:-:S02]  /*11250*/  FSEL R159, R83, -INF , !P0 ;  /* 0xff800000539f7808 */ /* 0x000fc40004000000 */
[----:B------:R-:W-:Y:S01]  /*11260*/  FMNMX.FTZ R12, R141, R12, !PT ;  /* 0x0000000c8d0c7209 */ /* 0x000fe20007810000 */
[----:B------:R-:W-:Y:S01]  /*11270*/  LDSM.16.MT88.4 R80, [R190+0x4100] ;  /* 0x00410000be50783b */ /* 0x000fe20000004200 */
[----:B-1----:R-:W-:Y:S02]  /*11280*/  FMNMX.FTZ R14, R8, R13, !PT ;  /* 0x0000000d080e7209 */ /* 0x002fe40007810000 */
[----:B------:R-:W-:-:S03]  /*11290*/  FMNMX.FTZ R12, R159, R12, !PT ;  /* 0x0000000c9f0c7209 */ /* 0x000fc60007810000 */
[----:B------:R-:W1:Y:S04]  /*112a0*/  SHFL.BFLY PT, R15, R14, 0x1, 0x1f ;  /* 0x0c201f000e0f7f89 */ /* 0x000e6800000e0000 */
[----:B------:R-:W2:Y:S01]  /*112b0*/  SHFL.BFLY PT, R13, R12, 0x2, 0x1f ;  /* 0x0c401f000c0d7f89 */ /* 0x000ea200000e0000 */
[----:B-1----:R-:W-:Y:S02]  /*112c0*/  FMNMX.FTZ R0, R14, R15, !PT ;  /* 0x0000000f0e007209 */ /* 0x002fe40007810000 */
[----:B--2---:R-:W-:-:S03]  /*112d0*/  FMNMX.FTZ R13, R12, R13, !PT ;  /* 0x0000000d0c0d7209 */ /* 0x004fc60007810000 */
[C---:B------:R-:W-:Y:S01]  /*112e0*/  FMUL.FTZ R167, R0.reuse, c[0x0][0x2d0] ;  /* 0x0000b40000a77a20 */ /* 0x040fe20000410000 */
[----:B------:R-:W-:Y:S01]  /*112f0*/  FSETP.NEU.FTZ.AND P0, PT, R0, -INF , PT ;  /* 0xff8000000000780b */ /* 0x000fe20003f1d000 */
[----:B------:R-:W1:Y:S03]  /*11300*/  SHFL.BFLY PT, R8, R13, 0x1, 0x1f ;  /* 0x0c201f000d087f89 */ /* 0x000e6600000e0000 */
[----:B------:R-:W-:-:S05]  /*11310*/  FSEL R167, R167, RZ, P0 ;  /* 0x000000ffa7a77208 */ /* 0x000fca0000000000 */
[--C-:B------:R-:W-:Y:S02]  /*11320*/  FFMA.FTZ R151, R42, c[0x0][0x2d0], -R167.reuse ;  /* 0x0000b4002a977a23 */ /* 0x100fe400000108a7 */
[--C-:B------:R-:W-:Y:S02]  /*11330*/  FFMA.FTZ R149, R40, c[0x0][0x2d0], -R167.reuse ;  /* 0x0000b40028957a23 */ /* 0x100fe400000108a7 */
[----:B------:R-:W2:Y:S01]  /*11340*/  LDSM.16.MT88.4 R40, [R195+0x2100] ;  /* 0x00210000c328783b */ /* 0x000ea20000004200 */
[--C-:B------:R-:W-:Y:S01]  /*11350*/  FFMA.FTZ R152, R7, c[0x0][0x2d0], -R167.reuse ;  /* 0x0000b40007987a23 */ /* 0x100fe200000108a7 */
[----:B------:R-:W-:Y:S01]  /*11360*/  MUFU.EX2 R151, R151 ;  /* 0x0000009700977308 */ /* 0x000fe20000000800 */
[--C-:B------:R-:W-:Y:S02]  /*11370*/  FFMA.FTZ R146, R32, c[0x0][0x2d0], -R167.reuse ;  /* 0x0000b40020927a23 */ /* 0x100fe400000108a7 */
[--C-:B------:R-:W-:Y:S02]  /*11380*/  FFMA.FTZ R3, R6, c[0x0][0x2d0], -R167.reuse ;  /* 0x0000b40006037a23 */ /* 0x100fe400000108a7 */
[----:B------:R-:W-:-:S02]  /*11390*/  FFMA.FTZ R144, R20, c[0x0][0x2d0], -R167 ;  /* 0x0000b40014907a23 */ /* 0x000fc400000108a7 */
[--C-:B------:R-:W-:Y:S01]  /*113a0*/  FFMA.FTZ R150, R28, c[0x0][0x2d0], -R167.reuse ;  /* 0x0000b4001c967a23 */ /* 0x100fe200000108a7 */
[----:B------:R-:W3:Y:S01]  /*113b0*/  MUFU.EX2 R152, R152 ;  /* 0x0000009800987308 */ /* 0x000ee20000000800 */
[--C-:B------:R-:W-:Y:S02]  /*113c0*/  FFMA.FTZ R145, R24, c[0x0][0x2d0], -R167.reuse ;  /* 0x0000b40018917a23 */ /* 0x100fe400000108a7 */
        /* <DEDUP_REMOVED lines=8> */
[----:B------:R-:W-:-:S02]  /*11450*/  FFMA.FTZ R160, R160, c[0x0][0x2d0], -R167 ;  /* 0x0000b400a0a07a23 */ /* 0x000fc400000108a7 */
[----:B------:R-:W-:Y:S01]  /*11460*/  FFMA.FTZ R168, R168, c[0x0][0x2d0], -R167 ;  /* 0x0000b400a8a87a23 */ /* 0x000fe200000108a7 */
[----:B------:R-:W-:Y:S02]  /*11470*/  FSEL R162, R162, RZ, P0 ;  /* 0x000000ffa2a27208 */ /* 0x000fe40000000000 */
[----:B---3--:R-:W-:Y:S01]  /*11480*/  F2FP.PACK_AB R96, R151, R152 ;  /* 0x000000989760723e */ /* 0x008fe200000000ff */
[----:B------:R-:W-:Y:S01]  /*11490*/  FADD.FTZ R152, R152, R151 ;  /* 0x0000009798987221 */ /* 0x000fe20000010000 */
[----:B------:R-:W1:Y:S01]  /*114a0*/  MUFU.EX2 R146, R146 ;  /* 0x0000009200927308 */ /* 0x000e620000000800 */
[--C-:B------:R-:W-:Y:S01]  /*114b0*/  FFMA.FTZ R153, R34, c[0x0][0x2d0], -R162.reuse ;  /* 0x0000b40022997a23 */ /* 0x100fe200000108a2 */
[----:B------:R-:W-:Y:S01]  /*114c0*/  PLOP3.LUT P0, PT, PT, PT, UP2, 0x40, 0x0 ;  /* 0x000000000000781c */ /* 0x000fe20003f0e828 */
[--C-:B------:R-:W-:Y:S02]  /*114d0*/  FFMA.FTZ R154, R35, c[0x0][0x2d0], -R162.reuse ;  /* 0x0000b400239a7a23 */ /* 0x100fe400000108a2 */
[--C-:B------:R-:W-:Y:S01]  /*114e0*/  FFMA.FTZ R156, R5, c[0x0][0x2d0], -R162.reuse ;  /* 0x0000b400059c7a23 */ /* 0x100fe200000108a2 */
[----:B------:R-:W-:Y:S01]  /*114f0*/  LDSM.16.MT88.4 R32, [R188+0x900] ;  /* 0x00090000bc20783b */ /* 0x000fe20000004200 */
[--C-:B------:R-:W-:Y:S01]  /*11500*/  FFMA.FTZ R147, R31, c[0x0][0x2d0], -R162.reuse ;  /* 0x0000b4001f937a23 */ /* 0x100fe200000108a2 */
[----:B------:R-:W-:Y:S01]  /*11510*/  MUFU.EX2 R153, R153 ;  /* 0x0000009900997308 */ /* 0x000fe20000000800 */
[--C-:B------:R-:W-:Y:S01]  /*11520*/  FFMA.FTZ R2, R23, c[0x0][0x2d0], -R162.reuse ;  /* 0x0000b40017027a23 */ /* 0x100fe200000108a2 */
[----:B------:R-:W3:Y:S01]  /*11530*/  LDSM.16.MT88.4 R4, [R188+0x4100] ;  /* 0x00410000bc04783b */ /* 0x000ee20000004200 */
[----:B------:R-:W-:-:S02]  /*11540*/  FFMA.FTZ R148, R11, c[0x0][0x2d0], -R162 ;  /* 0x0000b4000b947a23 */ /* 0x000fc400000108a2 */
[--C-:B------:R-:W-:Y:S01]  /*11550*/  FFMA.FTZ R11, R27, c[0x0][0x2d0], -R162.reuse ;  /* 0x0000b4001b0b7a23 */ /* 0x100fe200000108a2 */
[----:B------:R-:W4:Y:S01]  /*11560*/  LDSM.16.MT88.4 R20, [R189+0x2900] ;  /* 0x00290000bd14783b */ /* 0x000f220000004200 */
[--C-:B------:R-:W-:Y:S01]  /*11570*/  FFMA.FTZ R9, R9, c[0x0][0x2d0], -R162.reuse ;  /* 0x0000b40009097a23 */ /* 0x100fe200000108a2 */
[----:B------:R-:W5:Y:S01]  /*11580*/  MUFU.EX2 R154, R154 ;  /* 0x0000009a009a7308 */ /* 0x000f620000000800 */
[----:B-1----:R-:W-:Y:S01]  /*11590*/  F2FP.PACK_AB R98, R146, R149 ;  /* 0x000000959262723e */ /* 0x002fe200000000ff */
[----:B------:R-:W1:Y:S01]  /*115a0*/  LDSM.16.MT88.4 R24, [R195+0x900] ;  /* 0x00090000c318783b */ /* 0x000e620000004200 */
        /* <DEDUP_REMOVED lines=10> */
[----:B-----5:R-:W-:Y:S01]  /*11650*/  F2FP.PACK_AB R97, R154, R153 ;  /* 0x000000999a61723e */ /* 0x020fe200000000ff */
[--C-:B------:R-:W-:Y:S02]  /*11660*/  FFMA.FTZ R172, R143, c[0x0][0x2d0], -R162.reuse ;  /* 0x0000b4008fac7a23 */ /* 0x100fe400000108a2 */
[----:B------:R-:W-:Y:S02]  /*11670*/  FFMA.FTZ R171, R141, c[0x0][0x2d0], -R162 ;  /* 0x0000b4008dab7a23 */ /* 0x000fe400000108a2 */
[----:B------:R-:W-:-:S02]  /*11680*/  FFMA.FTZ R167, R140, c[0x0][0x2d0], -R167 ;  /* 0x0000b4008ca77a23 */ /* 0x000fc400000108a7 */
[----:B------:R-:W-:Y:S01]  /*11690*/  MUFU.EX2 R150, R150 ;  /* 0x0000009600967308 */ /* 0x000fe20000000800 */
[----:B------:R-:W-:Y:S01]  /*116a0*/  FFMA.FTZ R162, R159, c[0x0][0x2d0], -R162 ;  /* 0x0000b4009fa27a23 */ /* 0x000fe200000108a2 */
[----:B------:R-:W-:Y:S01]  /*116b0*/  LDSM.16.MT88.4 R140, [R190+0x1900] ;  /* 0x00190000be8c783b */ /* 0x000fe20000004200 */
[----:B------:R-:W-:Y:S02]  /*116c0*/  FADD.FTZ R153, R153, R154 ;  /* 0x0000009a99997221 */ /* 0x000fe40000010000 */
[----:B------:R-:W-:Y:S01]  /*116d0*/  FADD.FTZ R149, R149, R152 ;  /* 0x0000009895957221 */ /* 0x000fe20000010000 */
[----:B--2---:R-:W-:Y:S02]  /*116e0*/  F2FP.PACK_AB R99, R147, R156 ;  /* 0x0000009c9363723e */ /* 0x004fe400000000ff */
[----:B------:R-:W2:Y:S01]  /*116f0*/  MUFU.EX2 R145, R145 ;  /* 0x0000009100917308 */ /* 0x000ea20000000800 */
[----:B------:R-:W-:Y:S02]  /*11700*/  FADD.FTZ R156, R156, R153 ;  /* 0x000000999c9c7221 */ /* 0x000fe40000010000 */
[----:B------:R-:W-:-:S02]  /*11710*/  FADD.FTZ R149, R146, R149 ;  /* 0x0000009592957221 */ /* 0x000fc40000010000 */
        /* <DEDUP_REMOVED lines=45> */
[C---:B---3--:R-:W-:Y:S07]  /*119f0*/  HMMA.16816.F32 R92, R96.reuse, R4, RZ ;  /* 0x00000004605c723c */ /* 0x048fee00000018ff */
[----:B--2---:R-:W-:Y:S01]  /*11a00*/  F2FP.PACK_AB R4, R145, R150 ;  /* 0x000000969104723e */ /* 0x004fe200000000ff */
        /* <DEDUP_REMOVED lines=15> */
[C---:B----4-:R-:W-:Y:S08]  /*11b00*/  HMMA.16816.F32 R52, R4.reuse, R20, R52 ;  /* 0x000000140434723c */ /* 0x050ff00000001834 */
        /* <DEDUP_REMOVED lines=44> */
[----:B------:R-:W-:Y:S02]  /*11dd0*/  FADD.FTZ R166, R166, R163 ;  /* 0x000000a3a6a67221 */ /* 0x000fe40000010000 */
[----:B------:R-:W-:Y:S01]  /*11de0*/  IMAD.IADD R2, R199, 0x1, -R202 ;  /* 0x00000001c7027824 */ /* 0x000fe200078e0aca */
[----:B------:R-:W-:Y:S01]  /*11df0*/  HMMA.16816.F32 R100, R4, R14, R100 ;  /* 0x0000000e0464723c */ /* 0x000fe20000001864 */
[----:B------:R-:W1:Y:S03]  /*11e00*/  LDSM.16.MT88.4 R12, [R189+0x3100] ;  /* 0x00310000bd0c783b */ /* 0x000e660000004200 */
[----:B------:R-:W-:-:S04]  /*11e10*/  IADD3 R2, R2, UR17, RZ ;  /* 0x0000001102027c10 */ /* 0x000fc8000fffe0ff */
        /* <DEDUP_REMOVED lines=43> */
[----:B------:R-:W-:Y:S01]  /*120d0*/  FADD.FTZ R171, R171, R172 ;  /* 0x000000acabab7221 */ /* 0x000fe20000010000 */
[----:B------:R-:W-:Y:S01]  /*120e0*/  IADD3 R172, R10, -0x2, RZ ;  /* 0xfffffffe0aac7810 */ /* 0x000fe20007ffe0ff */
[----:B------:R-:W-:-:S02]  /*120f0*/  FADD.FTZ R212, R167, R170 ;  /* 0x000000aaa7d47221 */ /* 0x000fc40000010000 */
        /* <DEDUP_REMOVED lines=26> */
[----:B------:R-:W-:Y:S07]  /*122a0*/  HMMA.16816.F32 R96, R4, R22, R96 ;  /* 0x000000160460723c */ /* 0x000fee0000001860 */
[----:B------:R-:W-:Y:S01]  /*122b0*/  IADD3 R4, R2, c[0x0][0x328], RZ ;  /* 0x0000ca0002047a10 */ /* 0x000fe20007ffe0ff */
[----:B------:R-:W-:Y:S05]  /*122c0*/  @P0 BRA `(.L_x_419) ;  /* 0x0000011000000947 */ /* 0x000fea0003800000 */
[C---:B------:R-:W-:Y:S02]  /*122d0*/  ISETP.GT.AND P0, PT, R2.reuse, RZ, PT ;  /* 0x000000ff0200720c */ /* 0x040fe40003f04270 */
[----:B------:R-:W-:-:S11]  /*122e0*/  IADD3 R3, R2, -0x1, RZ ;  /* 0xffffffff02037810 */ /* 0x000fd60007ffe0ff */
[----:B------:R-:W-:Y:S05]  /*122f0*/  @P0 BRA `(.L_x_420) ;  /* 0x0000007000000947 */ /* 0x000fea0003800000 */
[----:B------:R-:W-:-:S05]  /*12300*/  IMAD.MOV.U32 R3, RZ, RZ, 0x1 ;  /* 0x00000001ff037424 */ /* 0x000fca00078e00ff */
[----:B------:R-:W-:Y:S01]  /*12310*/  ISETP.NE.AND P0, PT, R3, c[0x0][0x32c], PT ;  /* 0x0000cb0003007a0c */ /* 0x000fe20003f05270 */
[----:B------:R-:W-:-:S12]  /*12320*/  IMAD.MOV R3, RZ, RZ, -R2 ;  /* 0x000000ffff037224 */ /* 0x000fd800078e0a02 */
[----:B------:R-:W-:-:S05]  /*12330*/  @P0 IMAD.HI.U32 R2, R3, c[0x0][0x330], RZ ;  /* 0x0000cc0003020a27 */ /* 0x000fca00078e00ff */
[----:B------:R-:W-:-:S04]  /*12340*/  @P0 SHF.R.U32.HI R3, RZ, c[0x0][0x334], R2 ;  /* 0x0000cd00ff030a19 */ /* 0x000fc80000011602 */
[----:B------:R-:W-:Y:S01]  /*12350*/  LOP3.LUT R3, RZ, R3, RZ, 0x33, !PT ;  /* 0x00000003ff037212 */ /* 0x000fe200078e33ff */
[----:B------:R-:W-:Y:S05]  /*12360*/  BRA `(.L_x_421) ;  /* 0x0000004000007947 */ /* 0x000fea0003800000 */
.L_x_420:
[----:B------:R-:W-:-:S04]  /*12370*/  MOV R2, 0x1 ;  /* 0x0000000100027802 */ /* 0x000fc80000000f00 */
[----:B------:R-:W-:-:S13]  /*12380*/  ISETP.NE.AND P0, PT, R2, c[0x0][0x32c], PT ;  /* 0x0000cb0002007a0c */ /* 0x000fda0003f05270 */
[----:B------:R-:W-:-:S05]  /*12390*/  @P0 IMAD.HI.U32 R2, R3, c[0x0][0x330], RZ ;  /* 0x0000cc0003020a27 */ /* 0x000fca00078e00ff */
[----:B------:R-:W-:Y:S02]  /*123a0*/  @P0 SHF.R.U32.HI R3, RZ, c[0x0][0x334], R2 ;  /* 0x0000cd00ff030a19 */ /* 0x000fe40000011602 */
.L_x_421:
[----:B------:R-:W-:-:S05]  /*123b0*/  MOV R2, c[0x0][0x32c] ;  /* 0x0000cb0000027a02 */ /* 0x000fca0000000f00 */
[----:B------:R-:W-:-:S05]  /*123c0*/  IMAD R3, R3, R2, c[0x0][0x32c] ;  /* 0x0000cb0003037624 */ /* 0x000fca00078e0202 */
[----:B------:R-:W-:-:S04]  /*123d0*/  IMNMX R4, R4, R3, PT ;  /* 0x0000000304047217 */ /* 0x000fc80003800200 */
.L_x_419:
[----:B------:R-:W-:-:S04]  /*123e0*/  SHF.R.S32.HI R3, RZ, 0x1f, R4 ;  /* 0x0000001fff037819 */ /* 0x000fc80000011404 */
[----:B------:R-:W-:-:S04]  /*123f0*/  LEA.HI R2, R3, R4, RZ, 0x6 ;  /* 0x0000000403027211 */ /* 0x000fc800078f30ff */
[----:B------:R-:W-:-:S04]  /*12400*/  SHF.R.S32.HI R2, RZ, 0x6, R2 ;  /* 0x00000006ff027819 */ /* 0x000fc80000011402 */
[----:B------:R-:W-:-:S04]  /*12410*/  IMNMX R223, R203, R2, !PT ;  /* 0x00000002cbdf7217 */ /* 0x000fc80007800200 */
[----:B------:R-:W-:-:S13]  /*12420*/  ISETP.GE.AND P0, PT, R172, R223, PT ;  /* 0x000000dfac00720c */ /* 0x000fda0003f06270 */
[----:B------:R-:W-:Y:S05]  /*12430*/  @!P0 BRA `(.L_x_422) ;  /* 0x0000359000008947 */ /* 0x000fea0003800000 */
[----:B------:R-:W-:Y:S01]  /*12440*/  SHF.R.S32.HI R221, RZ, 0x1f, R216 ;  /* 0x0000001fffdd7819 */ /* 0x000fe200000114d8 */
[----:B------:R-:W-:Y:S01]  /*12450*/  IMAD.MOV.U32 R2, RZ, RZ, R8 ;  /* 0x000000ffff027224 */ /* 0x000fe200078e0008 */
[----:B------:R-:W-:Y:S01]  /*12460*/  ISETP.GE.AND P1, PT, R206, c[0x0][0x1d4], PT ;  /* 0x00007500ce007a0c */ /* 0x000fe20003f26270 */
[----:B------:R-:W-:Y:S01]  /*12470*/  IMAD.MOV.U32 R3, RZ, RZ, R0 ;  /* 0x000000ffff037224 */ /* 0x000fe200078e0000 */
[----:B------:R-:W-:Y:S01]  /*12480*/  SHF.R.S32.HI R218, RZ, 0x1f, R215 ;  /* 0x0000001fffda7819 */ /* 0x000fe200000114d7 */
[----:B------:R-:W-:Y:S01]  /*12490*/  IMAD.MOV.U32 R222, RZ, RZ, R172 ;  /* 0x000000ffffde7224 */ /* 0x000fe200078e00ac */
[----:B------:R-:W-:Y:S01]  /*124a0*/  SHF.R.S32.HI R175, RZ, 0x1f, R214 ;  /* 0x0000001fffaf7819 */ /* 0x000fe200000114d6 */
[----:B------:R-:W-:Y:S01]  /*124b0*/  IMAD.SHL.U32 R220, R216, 0x2, RZ ;  /* 0x00000002d8dc7824 */ /* 0x000fe200078e00ff */
[----:B------:R-:W-:Y:S01]  /*124c0*/  SEL R219, RZ, 0x10, P1 ;  /* 0x00000010ffdb7807 */ /* 0x000fe20000800000 */
[----:B------:R-:W-:Y:S01]  /*124d0*/  IMAD.SHL.U32 R217, R215, 0x2, RZ ;  /* 0x00000002d7d97824 */ /* 0x000fe200078e00ff */
[----:B------:R-:W-:Y:S01]  /*124e0*/  SEL R173, RZ, 0x10, P6 ;  /* 0x00000010ffad7807 */ /* 0x000fe20003000000 */
[----:B------:R-:W-:Y:S01]  /*124f0*/  IMAD.SHL.U32 R174, R214, 0x2, RZ ;  /* 0x00000002d6ae7824 */ /* 0x000fe200078e00ff */
[----:B------:R-:W-:-:S02]  /*12500*/  SHF.L.U64.HI R221, R216, 0x1, R221 ;  /* 0x00000001d8dd7819 */ /* 0x000fc400000102dd */
[----:B------:R-:W-:Y:S02]  /*12510*/  SHF.L.U64.HI R218, R215, 0x1, R218 ;  /* 0x00000001d7da7819 */ /* 0x000fe400000102da */
[----:B------:R-:W-:Y:S02]  /*12520*/  SHF.L.U64.HI R175, R214, 0x1, R175 ;  /* 0x00000001d6af7819 */ /* 0x000fe400000102af */
.L_x_433:
[----:B------:R-:W-:Y:S04]  /*12530*/  DEPBAR.LE SB0, 0x0 ;  /* 0x000080000000791a */ /* 0x000fe80000000000 */
[----:B------:R-:W-:Y:S01]  /*12540*/  BAR.SYNC.DEFER_BLOCKING 0x0 ;  /* 0x0000000000007b1d */ /* 0x000fe20000010000 */
[----:B------:R-:W-:Y:S02]  /*12550*/  ISETP.GT.AND P0, PT, R203, R222, PT ;  /* 0x000000decb00720c */ /* 0x000fe40003f04270 */
[----:B------:R-:W-:Y:S03]  /*12560*/  ISETP.GE.AND P5, PT, R206, c[0x0][0x1d4], PT ;  /* 0x00007500ce007a0c */ /* 0x000fe60003fa6270 */
        /* <DEDUP_REMOVED lines=31> */
[----:B------:R2:W1:Y:S01]  /*12760*/  SHFL.IDX PT, R4, R14, RZ, 0x181f ;  /* 0x00181fff0e047589 */ /* 0x00046200000e0000 */
[-C--:B-----5:R-:W-:Y:S04]  /*12770*/  IADD3 R10, P1, P0, R10, R5.reuse, R220 ;  /* 0x000000050a0a7210 */ /* 0x0a0fe8000783e0dc */
[----:B----4-:R-:W-:Y:S02]  /*12780*/  IADD3.X R11, RZ, R0, R221, P1, P0 ;  /* 0x00000000ff0b7210 */ /* 0x010fe40000fe04dd */
[----:B------:R-:W-:Y:S02]  /*12790*/  IADD3 R8, P1, P0, R8, R5, R217 ;  /* 0x0000000508087210 */ /* 0x000fe4000783e0d9 */
[C---:B---3--:R-:W-:Y:S02]  /*127a0*/  IADD3 R6, P2, R7.reuse, R220, RZ ;  /* 0x000000dc07067210 */ /* 0x048fe40007f5e0ff */
[--C-:B------:R-:W-:Y:S02]  /*127b0*/  IADD3.X R9, RZ, R0, R218.reuse, P1, P0 ;  /* 0x00000000ff097210 */ /* 0x100fe40000fe04da */
[CC--:B------:R-:W-:Y:S02]  /*127c0*/  IADD3 R12, P0, R7.reuse, R174.reuse, RZ ;  /* 0x000000ae070c7210 */ /* 0x0c0fe40007f1e0ff */
[----:B--2---:R-:W-:Y:S01]  /*127d0*/  IADD3 R14, P1, R7, R217, RZ ;  /* 0x000000d9070e7210 */ /* 0x004fe20007f3e0ff */
[C---:B-1----:R-:W-:Y:S02]  /*127e0*/  IMAD.X R7, R4.reuse, 0x1, R221, P2 ;  /* 0x0000000104077824 */ /* 0x042fe400010e06dd */
[C-C-:B------:R-:W-:Y:S01]  /*127f0*/  IMAD.X R13, R4.reuse, 0x1, R175.reuse, P0 ;  /* 0x00000001040d7824 */ /* 0x140fe200000e06af */
[----:B------:R-:W-:Y:S01]  /*12800*/  IADD3 R16, P0, R5, R174, RZ ;  /* 0x000000ae05107210 */ /* 0x000fe20007f1e0ff */
[----:B------:R-:W-:Y:S01]  /*12810*/  IMAD.X R15, R4, 0x1, R218, P1 ;  /* 0x00000001040f7824 */ /* 0x000fe200008e06da */
[----:B------:R-:W-:Y:S02]  /*12820*/  ISETP.NE.U32.AND P1, PT, R219, RZ, PT ;  /* 0x000000ffdb00720c */ /* 0x000fe40003f25070 */
[----:B------:R1:W-:Y:S01]  /*12830*/  LDGSTS.E.BYPASS.LTC128B.128 [R211], [R12.64], !P4 ;  /* 0x000000000cd37fae */ /* 0x0003e2000e101d56 */
[----:B------:R-:W-:Y:S01]  /*12840*/  IMAD.X R17, R0, 0x1, R175, P0 ;  /* 0x0000000100117824 */ /* 0x000fe200000e06af */
[----:B------:R-:W-:Y:S02]  /*12850*/  ISETP.NE.U32.AND P0, PT, R173, RZ, PT ;  /* 0x000000ffad00720c */ /* 0x000fe40003f05070 */
[----:B------:R1:W-:Y:S04]  /*12860*/  LDGSTS.E.BYPASS.LTC128B.128 [R211+0x2000], [R6.64], !P5 ;  /* 0x0200000006d37fae */ /* 0x0003e8000e901d56 */
[----:B------:R1:W-:Y:S04]  /*12870*/  LDGSTS.E.BYPASS.LTC128B.128 [R211+0x4000], [R14.64], !P6 ;  /* 0x040000000ed37fae */ /* 0x0003e8000f101d56 */
[----:B------:R1:W-:Y:S04]  /*12880*/  LDGSTS.E.BYPASS.LTC128B.128 [R211+0x1000], [R16.64], !P4 ;  /* 0x0100000010d37fae */ /* 0x0003e8000e101d56 */
[----:B------:R1:W-:Y:S04]  /*12890*/  LDGSTS.E.BYPASS.LTC128B.128.ZFILL [R211+0x3000], [R10.64], P1 ;  /* 0x030000000ad37fae */ /* 0x0003e80008941d56 */
[----:B------:R1:W-:Y:S02]  /*128a0*/  LDGSTS.E.BYPASS.LTC128B.128.ZFILL [R211+0x5000], [R8.64], P0 ;  /* 0x0500000008d37fae */ /* 0x0003e40008141d56 */
.L_x_423:
[C---:B-123--:R-:W-:Y:S01]  /*128b0*/  HMMA.16816.F32 R4, R132.reuse, R136, RZ ;  /* 0x000000888404723c */ /* 0x04efe200000018ff */
[----:B------:R-:W0:Y:S02]  /*128c0*/  LDGDEPBAR ;  /* 0x00000000000079af */ /* 0x000e240000000000 */
[----:B------:R-:W-:Y:S05]  /*128d0*/  ISETP.GT.AND P0, PT, R222, R203, PT ;  /* 0x000000cbde00720c */ /* 0x000fea0003f04270 */
[C---:B------:R-:W-:Y:S01]  /*128e0*/  HMMA.16816.F32 R8, R132.reuse, R138, RZ ;  /* 0x0000008a8408723c */ /* 0x040fe200000018ff */
[----:B------:R-:W-:Y:S07]  /*128f0*/  LDSM.16.M88.4 R136, [R193+0xc100] ;  /* 0x00c10000c188783b */ /* 0x000fee0000000200 */
[C---:B----4-:R-:W-:Y:S08]  /*12900*/  HMMA.16816.F32 R12, R132.reuse, R140, RZ ;  /* 0x0000008c840c723c */ /* 0x050ff000000018ff */
[C---:B------:R-:W-:Y:S01]  /*12910*/  HMMA.16816.F32 R16, R132.reuse, R142, RZ ;  /* 0x0000008e8410723c */ /* 0x040fe200000018ff */
[----:B------:R-:W1:Y:S07]  /*12920*/  LDSM.16.M88.4 R140, [R192+0x6100] ;  /* 0x00610000c08c783b */ /* 0x000e6e0000000200 */
[C---:B------:R-:W-:Y:S08]  /*12930*/  HMMA.16816.F32 R20, R132.reuse, R144, RZ ;  /* 0x000000908414723c */ /* 0x040ff000000018ff */
[C---:B------:R-:W-:Y:S01]  /*12940*/  HMMA.16816.F32 R24, R132.reuse, R146, RZ ;  /* 0x000000928418723c */ /* 0x040fe200000018ff */
[----:B------:R-:W2:Y:S07]  /*12950*/  LDSM.16.M88.4 R144, [R192+0x6900] ;  /* 0x00690000c090783b */ /* 0x000eae0000000200 */
        /* <DEDUP_REMOVED lines=17> */
[C---:B-1----:R-:W-:Y:S08]  /*12a70*/  HMMA.16816.F32 R4, R136.reuse, R140, R4 ;  /* 0x0000008c8804723c */ /* 0x042ff00000001804 */
[C---:B------:R-:W-:Y:S01]  /*12a80*/  HMMA.16816.F32 R8, R136.reuse, R142, R8 ;  /* 0x0000008e8808723c */ /* 0x040fe20000001808 */
[----:B------:R-:W-:Y:S07]  /*12a90*/  LDSM.16.M88.4 R140, [R197+0x8100] ;  /* 0x00810000c58c783b */ /* 0x000fee0000000200 */
[C---:B--2---:R-:W-:Y:S08]  /*12aa0*/  HMMA.16816.F32 R12, R136.reuse, R144, R12 ;  /* 0x00000090880c723c */ /* 0x044ff0000000180c */
        /* <DEDUP_REMOVED lines=118> */
[----:B------:R-:W-:-:S07]  /*13210*/  @!P0 BRA `(.L_x_424) ;  /* 0x0000037000008947 */ /* 0x000fce0003800000 */
[----:B------:R-:W-:Y:S01]  /*13220*/  ISETP.NE.AND P1, PT, R201, 0x1, PT ;  /* 0x00000001c900780c */ /* 0x000fe20003f25270 */
[----:B------:R-:W-:Y:S01]  /*13230*/  IMAD R0, R222, 0x40, R200 ;  /* 0x00000040de007824 */ /* 0x000fe200078e02c8 */
[----:B------:R-:W-:Y:S01]  /*13240*/  IADD3 R138, -R219, 0x10, RZ ;  /* 0x00000010db8a7810 */ /* 0x000fe20007ffe1ff */
[----:B------:R-:W-:Y:S03]  /*13250*/  IMAD.MOV.U32 R204, RZ, RZ, RZ ;  /* 0x000000ffffcc7224 */ /* 0x000fe600078e00ff */
[----:B------:R-:W-:Y:S02]  /*13260*/  IADD3 R205, R0, -0x40, R207 ;  /* 0xffffffc000cd7810 */ /* 0x000fe40007ffe0cf */
[----:B------:R-:W-:Y:S03]  /*13270*/  LOP3.LUT R138, R138, 0xf, RZ, 0xc0, !PT ;  /* 0x0000000f8a8a7812 */ /* 0x000fe600078ec0ff */
[--C-:B------:R-:W-:Y:S02]  /*13280*/  IMAD.MOV.U32 R0, RZ, RZ, R205.reuse ;  /* 0x000000ffff007224 */ /* 0x100fe400078e00cd */
[----:B------:R-:W-:Y:S05]  /*13290*/  @P1 IMAD.HI.U32 R134, R205, c[0x0][0x2bc], RZ ;  /* 0x0000af00cd861a27 */ /* 0x000fea00078e00ff */
        /* <DEDUP_REMOVED lines=23> */
[----:B------:R-:W1:Y:S04]  /*13410*/  SHFL.IDX PT, R135, R134, RZ, 0x181f ;  /* 0x00181fff86877589 */ /* 0x000e6800000e0000 */
[----:B------:R1:W2:Y:S04]  /*13420*/  SHFL.IDX PT, R133, R134, 0x1, 0x181f ;  /* 0x00381f0086857f89 */ /* 0x0002a800000e0000 */
[----:B------:R-:W3:Y:S04]  /*13430*/  SHFL.IDX PT, R0, R142, 0x1, 0x181f ;  /* 0x00381f008e007f89 */ /* 0x000ee800000e0000 */
[----:B------:R4:W5:Y:S01]  /*13440*/  SHFL.IDX PT, R132, R142, RZ, 0x181f ;  /* 0x00181fff8e847589 */ /* 0x00096200000e0000 */
[C---:B-1----:R-:W-:Y:S02]  /*13450*/  IADD3 R134, P2, R135.reuse, R220, RZ ;  /* 0x000000dc87867210 */ /* 0x042fe40007f5e0ff */
[-C--:B--2---:R-:W-:Y:S04]  /*13460*/  IADD3 R138, P1, P0, R138, R133.reuse, R220 ;  /* 0x000000858a8a7210 */ /* 0x084fe8000783e0dc */
[-C--:B---3--:R-:W-:Y:S02]  /*13470*/  IADD3.X R139, RZ, R0.reuse, R221, P1, P0 ;  /* 0x00000000ff8b7210 */ /* 0x088fe40000fe04dd */
[----:B------:R-:W-:Y:S04]  /*13480*/  IADD3 R136, P1, P0, R136, R133, R217 ;  /* 0x0000008588887210 */ /* 0x000fe8000783e0d9 */
[--C-:B------:R-:W-:Y:S02]  /*13490*/  IADD3.X R137, RZ, R0, R218.reuse, P1, P0 ;  /* 0x00000000ff897210 */ /* 0x100fe40000fe04da */
[CC--:B------:R-:W-:Y:S02]  /*134a0*/  IADD3 R140, P0, R135.reuse, R174.reuse, RZ ;  /* 0x000000ae878c7210 */ /* 0x0c0fe40007f1e0ff */
[----:B----4-:R-:W-:Y:S01]  /*134b0*/  IADD3 R142, P1, R135, R217, RZ ;  /* 0x000000d9878e7210 */ /* 0x010fe20007f3e0ff */
[C---:B-----5:R-:W-:Y:S02]  /*134c0*/  IMAD.X R135, R132.reuse, 0x1, R221, P2 ;  /* 0x0000000184877824 */ /* 0x060fe400010e06dd */
[C-C-:B------:R-:W-:Y:S01]  /*134d0*/  IMAD.X R141, R132.reuse, 0x1, R175.reuse, P0 ;  /* 0x00000001848d7824 */ /* 0x140fe200000e06af */
[----:B------:R-:W-:Y:S01]  /*134e0*/  IADD3 R144, P0, R133, R174, RZ ;  /* 0x000000ae85907210 */ /* 0x000fe20007f1e0ff */
[----:B------:R-:W-:Y:S01]  /*134f0*/  IMAD.X R143, R132, 0x1, R218, P1 ;  /* 0x00000001848f7824 */ /* 0x000fe200008e06da */
[----:B------:R-:W-:Y:S02]  /*13500*/  ISETP.NE.U32.AND P1, PT, R219, RZ, PT ;  /* 0x000000ffdb00720c */ /* 0x000fe40003f25070 */
[----:B------:R1:W-:Y:S01]  /*13510*/  LDGSTS.E.BYPASS.LTC128B.128 [R208+0x6100], [R140.64], !P4 ;  /* 0x061000008cd07fae */ /* 0x0003e2000e101d56 */
[----:B------:R-:W-:Y:S01]  /*13520*/  IMAD.X R145, R0, 0x1, R175, P0 ;  /* 0x0000000100917824 */ /* 0x000fe200000e06af */
[----:B------:R-:W-:Y:S02]  /*13530*/  ISETP.NE.U32.AND P0, PT, R173, RZ, PT ;  /* 0x000000ffad00720c */ /* 0x000fe40003f05070 */
[----:B------:R1:W-:Y:S04]  /*13540*/  LDGSTS.E.BYPASS.LTC128B.128 [R208+0x8100], [R134.64], !P5 ;  /* 0x0810000086d07fae */ /* 0x0003e8000e901d56 */
[----:B------:R1:W-:Y:S04]  /*13550*/  LDGSTS.E.BYPASS.LTC128B.128 [R208+0xa100], [R142.64], !P6 ;  /* 0x0a1000008ed07fae */ /* 0x0003e8000f101d56 */
[----:B------:R1:W-:Y:S04]  /*13560*/  LDGSTS.E.BYPASS.LTC128B.128 [R208+0x7100], [R144.64], !P4 ;  /* 0x0710000090d07fae */ /* 0x0003e8000e101d56 */
[----:B------:R1:W-:Y:S04]  /*13570*/  LDGSTS.E.BYPASS.LTC128B.128.ZFILL [R208+0x9100], [R138.64], P1 ;  /* 0x091000008ad07fae */ /* 0x0003e80008941d56 */
[----:B------:R1:W-:Y:S02]  /*13580*/  LDGSTS.E.BYPASS.LTC128B.128.ZFILL [R208+0xb100], [R136.64], P0 ;  /* 0x0b10000088d07fae */ /* 0x0003e40008141d56 */
.L_x_424:
[----:B------:R-:W-:Y:S01]  /*13590*/  PLOP3.LUT P1, PT, PT, PT, UP3, 0x80, 0x0 ;  /* 0x000000000000781c */ /* 0x000fe20003f2f038 */
[----:B------:R-:W0:Y:S01]  /*135a0*/  LDGDEPBAR ;  /* 0x00000000000079af */ /* 0x000e220000000000 */
[----:B------:R-:W-:Y:S01]  /*135b0*/  PLOP3.LUT P0, PT, PT, PT, UP3, 0x80, 0x0 ;  /* 0x000000000000781c */ /* 0x000fe20003f0f038 */
[----:B-1----:R-:W-:Y:S02]  /*135c0*/  IMAD.MOV.U32 R139, RZ, RZ, R209 ;  /* 0x000000ffff8b7224 */ /* 0x002fe400078e00d1 */
[----:B------:R-:W-:Y:S08]  /*135d0*/  IMAD.SHL.U32 R133, R222, 0x40, RZ ;  /* 0x00000040de857824 */ /* 0x000ff000078e00ff */
[----:B------:R-:W-:Y:S05]  /*135e0*/  @P1 IMAD.HI.U32 R0, R209, c[0x0][0x2c8], RZ ;  /* 0x0000b200d1001a27 */ /* 0x000fea00078e00ff */
[----:B------:R-:W-:Y:S02]  /*135f0*/  @P0 SHF.R.U32.HI R139, RZ, c[0x0][0x2cc], R0 ;  /* 0x0000b300ff8b0a19 */ /* 0x000fe40000011600 */
[----:B------:R-:W-:Y:S02]  /*13600*/  PLOP3.LUT P0, PT, PT, PT, UP2, 0x40, 0x0 ;  /* 0x000000000000781c */ /* 0x000fe40003f0e828 */
[----:B------:R-:W-:Y:S01]  /*13610*/  IADD3 R0, -R210, 0x1, -R133 ;  /* 0x00000001d2007810 */ /* 0x000fe20007ffe985 */
[----:B------:R-:W1:Y:S03]  /*13620*/  SHFL.IDX PT, R141, R139, RZ, 0x1c1f ;  /* 0x001c1fff8b8d7589 */ /* 0x000e6600000e0000 */
[----:B------:R-:W-:Y:S04]  /*13630*/  IADD3 R0, -R202, R0, R199 ;  /* 0x00000000ca007210 */ /* 0x000fe80007ffe1c7 */
[C---:B------:R-:W-:Y:S02]  /*13640*/  IADD3 R132, R0.reuse, c[0x0][0x328], RZ ;  /* 0x0000ca0000847a10 */ /* 0x040fe40007ffe0ff */
[----:B------:R-:W-:Y:S03]  /*13650*/  IADD3 R0, R0, UR13, RZ ;  /* 0x0000000d00007c10 */ /* 0x000fe6000fffe0ff */
[--C-:B-1----:R-:W-:Y:S02]  /*13660*/  IMAD.IADD R137, R132, 0x1, R141.reuse ;  /* 0x0000000184897824 */ /* 0x102fe400078e028d */
[----:B------:R-:W-:Y:S01]  /*13670*/  IMAD.IADD R135, R0, 0x1, R141 ;  /* 0x0000000100877824 */ /* 0x000fe200078e028d */
[----:B------:R-:W-:-:S05]  /*13680*/  @P0 BRA `(.L_x_425) ;  /* 0x0000018000000947 */ /* 0x000fca0003800000 */
[----:B------:R-:W-:Y:S01]  /*13690*/  IADD3 R136, -R202, R199, R141 ;  /* 0x000000c7ca887210 */ /* 0x000fe20007ffe18d */
[----:B------:R-:W-:Y:S03]  /*136a0*/  BSSY B0, `(.L_x_426) ;  /* 0x0000011000007945 */ /* 0x000fe60003800000 */
        /* <DEDUP_REMOVED lines=11> */
.L_x_427:
[----:B------:R-:W-:Y:S04]  /*13760*/  MOV R134, 0x1 ;  /* 0x0000000100867802 */ /* 0x000fe80000000f00 */
[----:B------:R-:W-:Y:S11]  /*13770*/  ISETP.NE.AND P0, PT, R134, c[0x0][0x32c], PT ;  /* 0x0000cb0086007a0c */ /* 0x000ff60003f05270 */
[----:B------:R-:W-:Y:S02]  /*13780*/  @!UPT UIADD3 URZ, URZ, URZ, URZ ;  /* 0x0000003f3f3ff290 */ /* 0x000fe4000fffe03f */
[----:B------:R-:W-:Y:S05]  /*13790*/  @P0 IMAD.HI.U32 R134, R136, c[0x0][0x330], RZ ;  /* 0x0000cc0088860a27 */ /* 0x000fea00078e00ff */
[----:B------:R-:W-:Y:S02]  /*137a0*/  @P0 SHF.R.U32.HI R136, RZ, c[0x0][0x334], R134 ;  /* 0x0000cd00ff880a19 */ /* 0x000fe40000011686 */
.L_x_428:
[----:B------:R-:W-:Y:S05]  /*137b0*/  BSYNC B0 ;  /* 0x0000000000007941 */ /* 0x000fea0003800000 */
.L_x_426:
[----:B------:R-:W-:Y:S04]  /*137c0*/  IMAD R141, R136, c[0x0][0x32c], -R133 ;  /* 0x0000cb00888d7a24 */ /* 0x000fe800078e0a85 */
[----:B------:R-:W-:Y:S05]  /*137d0*/  IMAD.IADD R136, R141, 0x1, -R210 ;  /* 0x000000018d887824 */ /* 0x000fea00078e0ad2 */
[----:B------:R-:W-:Y:S02]  /*137e0*/  IADD3 R134, R136, c[0x0][0x32c], RZ ;  /* 0x0000cb0088867a10 */ /* 0x000fe40007ffe0ff */
[----:B------:R-:W-:Y:S02]  /*137f0*/  IMNMX R135, R135, R136, !PT ;  /* 0x0000008887877217 */ /* 0x000fe40007800200 */
[----:B------:R-:W-:Y:S02]  /*13800*/  IMNMX R137, R137, R134, PT ;  /* 0x0000008689897217 */ /* 0x000fe40003800200 */
.L_x_425:
[----:B------:R-:W-:Y:S04]  /*13810*/  ISETP.GT.AND P2, PT, R222, -0x1, PT ;  /* 0xffffffffde00780c */ /* 0x000fe80003f44270 */
[----:B------:R-:W-:Y:S04]  /*13820*/  ISETP.GT.AND P0, PT, R135, RZ, P2 ;  /* 0x000000ff8700720c */ /* 0x000fe80001704270 */
[----:B------:R-:W-:Y:S04]  /*13830*/  ISETP.LT.OR P0, PT, R137, 0x1, P0 ;  /* 0x000000018900780c */ /* 0x000fe80000701670 */
[----:B------:R-:W-:Y:S02]  /*13840*/  FSEL R138, R4, -INF , !P0 ;  /* 0xff800000048a7808 */ /* 0x000fe40004000000 */
[----:B------:R-:W-:Y:S04]  /*13850*/  ISETP.GT.AND P0, PT, R135, 0x1, P2 ;  /* 0x000000018700780c */ /* 0x000fe80001704270 */
[----:B------:R-:W-:Y:S04]  /*13860*/  ISETP.LT.OR P0, PT, R137, 0x2, P0 ;  /* 0x000000028900780c */ /* 0x000fe80000701670 */
[----:B------:R-:W-:Y:S02]  /*13870*/  FSEL R136, R5, -INF , !P0 ;  /* 0xff80000005887808 */ /* 0x000fe40004000000 */
[----:B------:R-:W-:Y:S01]  /*13880*/  ISETP.GT.AND P0, PT, R135, 0x8, P2 ;  /* 0x000000088700780c */ /* 0x000fe20001704270 */
[----:B------:R-:W1:Y:S03]  /*13890*/  SHFL.IDX PT, R5, R139, 0x1, 0x1c1f ;  /* 0x003c1f008b057f89 */ /* 0x000e6600000e0000 */
[----:B------:R-:W-:Y:S04]  /*138a0*/  ISETP.LT.OR P0, PT, R137, 0x9, P0 ;  /* 0x000000098900780c */ /* 0x000fe80000701670 */
[----:B------:R-:W-:Y:S02]  /*138b0*/  FSEL R134, R8, -INF , !P0 ;  /* 0xff80000008867808 */ /* 0x000fe40004000000 */
[----:B------:R-:W-:Y:S04]  /*138c0*/  ISETP.GT.AND P0, PT, R135, 0x9, P2 ;  /* 0x000000098700780c */ /* 0x000fe80001704270 */
[----:B------:R-:W-:Y:S04]  /*138d0*/  ISETP.LT.OR P0, PT, R137, 0xa, P0 ;  /* 0x0000000a8900780c */ /* 0x000fe80000701670 */
[----:B------:R-:W-:Y:S02]  /*138e0*/  FSEL R8, R9, -INF , !P0 ;  /* 0xff80000009087808 */ /* 0x000fe40004000000 */
[----:B------:R-:W-:Y:S04]  /*138f0*/  ISETP.GT.AND P0, PT, R135, 0x10, P2 ;  /* 0x000000108700780c */ /* 0x000fe80001704270 */
[----:B------:R-:W-:Y:S01]  /*13900*/  ISETP.LT.OR P0, PT, R137, 0x11, P0 ;  /* 0x000000118900780c */ /* 0x000fe20000701670 */
[--C-:B-1----:R-:W-:Y:S02]  /*13910*/  IMAD.IADD R132, R132, 0x1, R5.reuse ;  /* 0x0000000184847824 */ /* 0x102fe400078e0205 */
[----:B------:R-:W-:Y:S01]  /*13920*/  IMAD.IADD R0, R0, 0x1, R5 ;  /* 0x0000000100007824 */ /* 0x000fe200078e0205 */
[----:B------:R-:W-:Y:S02]  /*13930*/  FSEL R166, R12, -INF , !P0 ;  /* 0xff8000000ca67808 */ /* 0x000fe40004000000 */
[----:B------:R-:W-:Y:S04]  /*13940*/  ISETP.GT.AND P0, PT, R135, 0x11, P2 ;  /* 0x000000118700780c */ /* 0x000fe80001704270 */
[----:B------:R-:W-:Y:S04]  /*13950*/  ISETP.LT.OR P0, PT, R137, 0x12, P0 ;  /* 0x000000128900780c */ /* 0x000fe80000701670 */
        /* <DEDUP_REMOVED lines=31> */
[----:B------:R-:W-:Y:S11]  /*13b50*/  PLOP3.LUT P0, PT, PT, PT, UP2, 0x40, 0x0 ;  /* 0x000000000000781c */ /* 0x000ff60003f0e828 */
[----:B------:R-:W-:Y:S02]  /*13b60*/  @!UPT UIADD3 URZ, URZ, URZ, URZ ;  /* 0x0000003f3f3ff290 */ /* 0x000fe4000fffe03f */
        /* <DEDUP_REMOVED lines=14> */
.L_x_431:
[----:B------:R-:W-:Y:S04]  /*13c50*/  MOV R4, 0x1 ;  /* 0x0000000100047802 */ /* 0x000fe80000000f00 */
[----:B------:R-:W-:Y:S11]  /*13c60*/  ISETP.NE.AND P0, PT, R4, c[0x0][0x32c], PT ;  /* 0x0000cb0004007a0c */ /* 0x000ff60003f05270 */
[----:B------:R-:W-:Y:S02]  /*13c70*/  @!UPT UIADD3 URZ, URZ, URZ, URZ ;  /* 0x0000003f3f3ff290 */ /* 0x000fe4000fffe03f */
[----:B------:R-:W-:Y:S05]  /*13c80*/  @P0 IMAD.HI.U32 R4, R12, c[0x0][0x330], RZ ;  /* 0x0000cc000c040a27 */ /* 0x000fea00078e00ff */
[----:B------:R-:W-:Y:S02]  /*13c90*/  @P0 SHF.R.U32.HI R12, RZ, c[0x0][0x334], R4 ;  /* 0x0000cd00ff0c0a19 */ /* 0x000fe40000011604 */
.L_x_432:
[----:B------:R-:W-:Y:S05]  /*13ca0*/  BSYNC B0 ;  /* 0x0000000000007941 */ /* 0x000fea0003800000 */
.L_x_430:
[----:B------:R-:W-:Y:S04]  /*13cb0*/  IMAD R133, R12, c[0x0][0x32c], -R133 ;  /* 0x0000cb000c857a24 */ /* 0x000fe800078e0a85 */
[----:B------:R-:W-:Y:S05]  /*13cc0*/  IMAD.IADD R133, R133, 0x1, -R210 ;  /* 0x0000000185857824 */ /* 0x000fea00078e0ad2 */
[----:B------:R-:W-:Y:S02]  /*13cd0*/  IADD3 R5, R133, c[0x0][0x32c], RZ ;  /* 0x0000cb0085057a10 */ /* 0x000fe40007ffe0ff */
[----:B------:R-:W-:Y:S02]  /*13ce0*/  IMNMX R0, R0, R133, !PT ;  /* 0x0000008500007217 */ /* 0x000fe40007800200 */
[----:B------:R-:W-:Y:S02]  /*13cf0*/  IMNMX R132, R132, R5, PT ;  /* 0x0000000584847217 */ /* 0x000fe40003800200 */
.L_x_429:
[----:B------:R-:W-:Y:S02]  /*13d00*/  ISETP.GT.AND P0, PT, R0, RZ, P2 ;  /* 0x000000ff0000720c */ /* 0x000fe40001704270 */
[----:B------:R-:W-:Y:S02]  /*13d10*/  FMNMX.FTZ R5, R138, R3, !PT ;  /* 0x000000038a057209 */ /* 0x000fe40007810000 */
[----:B------:R-:W-:Y:S02]  /*13d20*/  ISETP.LT.OR P0, PT, R132, 0x1, P0 ;  /* 0x000000018400780c */ /* 0x000fe40000701670 */
[----:B------:R-:W-:Y:S02]  /*13d30*/  FMNMX.FTZ R5, R136, R5, !PT ;  /* 0x0000000588057209 */ /* 0x000fe40007810000 */
[----:B------:R-:W-:Y:S02]  /*13d40*/  FSEL R17, R6, -INF , !P0 ;  /* 0xff80000006117808 */ /* 0x000fe40004000000 */
[----:B------:R-:W-:Y:S02]  /*13d50*/  ISETP.GT.AND P0, PT, R0, 0x1, P2 ;  /* 0x000000010000780c */ /* 0x000fe40001704270 */
        /* <DEDUP_REMOVED lines=44> */
[----:B------:R-:W-:Y:S01]  /*14020*/  ISETP.GT.AND P0, PT, R0, 0x28, P2 ;  /* 0x000000280000780c */ /* 0x000fe20001704270 */
[----:B------:R-:W-:Y:S01]  /*14030*/  LDSM.16.MT88.4 R20, [R190+0x100] ;  /* 0x00010000be14783b */ /* 0x000fe20000004200 */
        /* <DEDUP_REMOVED lines=12> */
[----:B------:R-:W-:Y:S02]  /*14100*/  ISETP.GT.AND P1, PT, R0, 0x38, P2 ;  /* 0x000000380000780c */ /* 0x000fe40001724270 */
[----:B------:R-:W-:Y:S02]  /*14110*/  FSEL R149, R30, -INF , !P0 ;  /* 0xff8000001e957808 */ /* 0x000fe40004000000 */
[----:B------:R-:W-:Y:S02]  /*14120*/  ISETP.GT.AND P0, PT, R0, 0x31, P2 ;  /* 0x000000310000780c */ /* 0x000fe40001704270 */
[----:B------:R-:W-:Y:S02]  /*14130*/  FMNMX.FTZ R5, R150, R5, !PT ;  /* 0x0000000596057209 */ /* 0x000fe40007810000 */
[C---:B------:R-:W-:Y:S02]  /*14140*/  ISETP.LT.OR P0, PT, R132.reuse, 0x32, P0 ;  /* 0x000000328400780c */ /* 0x040fe40000701670 */
[----:B------:R-:W-:Y:S02]  /*14150*/  ISETP.LT.OR P1, PT, R132, 0x39, P1 ;  /* 0x000000398400780c */ /* 0x000fe40000f21670 */
[----:B------:R-:W-:Y:S02]  /*14160*/  FSEL R147, R31, -INF , !P0 ;  /* 0xff8000001f937808 */ /* 0x000fe40004000000 */
[----:B------:R-:W-:Y:S01]  /*14170*/  ISETP.GT.AND P0, PT, R0, 0x39, P2 ;  /* 0x000000390000780c */ /* 0x000fe20001704270 */
[----:B------:R-:W-:Y:S01]  /*14180*/  LDSM.16.MT88.4 R28, [R189+0x100] ;  /* 0x00010000bd1c783b */ /* 0x000fe20000004200 */
[----:B------:R-:W-:Y:S02]  /*14190*/  FMNMX.FTZ R0, R149, R4, !PT ;  /* 0x0000000495007209 */ /* 0x000fe40007810000 */
[----:B------:R-:W-:Y:S02]  /*141a0*/  FMNMX.FTZ R5, R148, R5, !PT ;  /* 0x0000000594057209 */ /* 0x000fe40007810000 */
[----:B------:R-:W-:Y:S02]  /*141b0*/  FSEL R145, R34, -INF , !P1 ;  /* 0xff80000022917808 */ /* 0x000fe40004800000 */
[----:B------:R-:W-:Y:S02]  /*141c0*/  FMNMX.FTZ R0, R147, R0, !PT ;  /* 0x0000000093007209 */ /* 0x000fe40007810000 */
[----:B------:R-:W-:Y:S02]  /*141d0*/  ISETP.LT.OR P0, PT, R132, 0x3a, P0 ;  /* 0x0000003a8400780c */ /* 0x000fe40000701670 */
[----:B------:R-:W-:Y:S02]  /*141e0*/  FMNMX.FTZ R6, R146, R5, !PT ;  /* 0x0000000592067209 */ /* 0x000fe40007810000 */
[----:B------:R-:W-:Y:S02]  /*141f0*/  FMNMX.FTZ R0, R145, R0, !PT ;  /* 0x0000000091007209 */ /* 0x000fe40007810000 */
[----:B------:R-:W-:Y:S01]  /*14200*/  FSEL R133, R35, -INF , !P0 ;  /* 0xff80000023857808 */ /* 0x000fe20004000000 */
[----:B------:R-:W1:Y:S03]  /*14210*/  SHFL.BFLY PT, R5, R6, 0x2, 0x1f ;  /* 0x0c401f0006057f89 */ /* 0x000e6600000e0000 */
        /* <DEDUP_REMOVED lines=8> */
[----:B------:R-:W-:Y:S01]  /*142a0*/  FMUL.FTZ R153, R0, c[0x0][0x2d0] ;  /* 0x0000b40000997a20 */ /* 0x000fe20000410000 */
[----:B--2---:R-:W-:Y:S04]  /*142b0*/  FMNMX.FTZ R132, R132, R5, !PT ;  /* 0x0000000584847209 */ /* 0x004fe80007810000 */
[----:B------:R-:W-:Y:S02]  /*142c0*/  FSEL R153, R153, RZ, P0 ;  /* 0x000000ff99997208 */ /* 0x000fe40000000000 */
[----:B------:R-:W-:Y:S01]  /*142d0*/  FSEL R4, R0, RZ, P0 ;  /* 0x000000ff00047208 */ /* 0x000fe20000000000 */
[C---:B------:R-:W-:Y:S01]  /*142e0*/  FMUL.FTZ R144, R132.reuse, c[0x0][0x2d0] ;  /* 0x0000b40084907a20 */ /* 0x040fe20000410000 */
[----:B------:R-:W-:Y:S01]  /*142f0*/  FSETP.NEU.FTZ.AND P0, PT, R132, -INF , PT ;  /* 0xff8000008400780b */ /* 0x000fe20003f1d000 */
[----:B------:R-:W-:Y:S02]  /*14300*/  FFMA.FTZ R160, R138, c[0x0][0x2d0], -R153 ;  /* 0x0000b4008aa07a23 */ /* 0x000fe40000010899 */
[----:B------:R-:W-:Y:S01]  /*14310*/  FADD.FTZ R3, -R4, R3 ;  /* 0x0000000304037221 */ /* 0x000fe20000010100 */
[----:B------:R-:W-:Y:S01]  /*14320*/  FSEL R144, R144, RZ, P0 ;  /* 0x000000ff90907208 */ /* 0x000fe20000000000 */
[--C-:B------:R-:W-:Y:S01]  /*14330*/  FFMA.FTZ R135, R136, c[0x0][0x2d0], -R153.reuse ;  /* 0x0000b40088877a23 */ /* 0x100fe20000010899 */
[----:B------:R-:W-:Y:S01]  /*14340*/  FSEL R5, R132, RZ, P0 ;  /* 0x000000ff84057208 */ /* 0x000fe20000000000 */
[--C-:B------:R-:W-:Y:S01]  /*14350*/  FFMA.FTZ R134, R134, c[0x0][0x2d0], -R153.reuse ;  /* 0x0000b40086867a23 */ /* 0x100fe20000010899 */
[----:B------:R-:W-:Y:S01]  /*14360*/  MUFU.EX2 R160, R160 ;  /* 0x000000a000a07308 */ /* 0x000fe20000000800 */
[----:B------:R-:W-:Y:S01]  /*14370*/  FFMA.FTZ R164, R13, c[0x0][0x2d0], -R144 ;  /* 0x0000b4000da47a23 */ /* 0x000fe20000010890 */
[----:B------:R-:W-:Y:S01]  /*14380*/  ISETP.GT.AND P0, PT, R222, R223, PT ;  /* 0x000000dfde00720c */ /* 0x000fe20003f04270 */
[----:B------:R-:W-:Y:S01]  /*14390*/  FADD.FTZ R5, -R5, R2 ;  /* 0x0000000205057221 */ /* 0x000fe20000010100 */
[----:B------:R-:W1:Y:S01]  /*143a0*/  LDSM.16.MT88.4 R12, [R195+0x100] ;  /* 0x00010000c30c783b */ /* 0x000e620000004200 */
[--C-:B------:R-:W-:Y:S02]  /*143b0*/  FFMA.FTZ R161, R8, c[0x0][0x2d0], -R153.reuse ;  /* 0x0000b40008a17a23 */ /* 0x100fe40000010899 */
[--C-:B------:R-:W-:Y:S02]  /*143c0*/  FFMA.FTZ R165, R17, c[0x0][0x2d0], -R144.reuse ;  /* 0x0000b40011a57a23 */ /* 0x100fe40000010890 */
[--C-:B------:R-:W-:Y:S01]  /*143d0*/  FFMA.FTZ R163, R9, c[0x0][0x2d0], -R144.reuse ;  /* 0x0000b40009a37a23 */ /* 0x100fe20000010890 */
[----:B------:R-:W2:Y:S01]  /*143e0*/  MUFU.EX2 R135, R135 ;  /* 0x0000008700877308 */ /* 0x000ea20000000800 */
[--C-:B------:R-:W-:Y:S02]  /*143f0*/  FFMA.FTZ R162, R11, c[0x0][0x2d0], -R144.reuse ;  /* 0x0000b4000ba27a23 */ /* 0x100fe40000010890 */
[----:B------:R-:W-:Y:S02]  /*14400*/  FMUL.FTZ R2, R5, c[0x0][0x2d0] ;  /* 0x0000b40005027a20 */ /* 0x000fe40000410000 */
[----:B------:R-:W-:Y:S02]  /*14410*/  FMUL.FTZ R6, R3, c[0x0][0x2d0] ;  /* 0x0000b40003067a20 */ /* 0x000fe40000410000 */
        /* <DEDUP_REMOVED lines=8> */
[----:B------:R-:W3:Y:S01]  /*144a0*/  MUFU.EX2 R161, R161 ;  /* 0x000000a100a17308 */ /* 0x000ee20000000800 */
[--C-:B------:R-:W-:Y:S02]  /*144b0*/  FFMA.FTZ R230, R157, c[0x0][0x2d0], -R144.reuse ;  /* 0x0000b4009de67a23 */ /* 0x100fe40000010890 */
[----:B------:R-:W-:Y:S01]  /*144c0*/  LDSM.16.MT88.4 R156, [R195+0x5900] ;  /* 0x00590000c39c783b */ /* 0x000fe20000004200 */
[----:B--2---:R-:W-:Y:S01]  /*144d0*/  F2FP.PACK_AB R136, R135, R160 ;  /* 0x000000a08788723e */ /* 0x004fe200000000ff */
[--C-:B------:R-:W-:Y:S02]  /*144e0*/  FFMA.FTZ R233, R155, c[0x0][0x2d0], -R144.reuse ;  /* 0x0000b4009be97a23 */ /* 0x100fe40000010890 */
[--C-:B------:R-:W-:Y:S02]  /*144f0*/  FFMA.FTZ R232, R151, c[0x0][0x2d0], -R153.reuse ;  /* 0x0000b40097e87a23 */ /* 0x100fe40000010899 */
[--C-:B------:R-:W-:Y:S01]  /*14500*/  FFMA.FTZ R235, R150, c[0x0][0x2d0], -R153.reuse ;  /* 0x0000b40096eb7a23 */ /* 0x100fe20000010899 */
[----:B------:R-:W2:Y:S01]  /*14510*/  MUFU.EX2 R3, R6 ;  /* 0x0000000600037308 */ /* 0x000ea20000000800 */
        /* <DEDUP_REMOVED lines=15> */
[C---:B--2---:R-:W-:Y:S02]  /*14610*/  FMUL.FTZ R4, R3.reuse, R128 ;  /* 0x0000008003047220 */ /* 0x044fe40000410000 */
        /* <DEDUP_REMOVED lines=35> */
[----:B------:R-:W2:Y:S01]  /*14850*/  MUFU.EX2 R167, R167 ;  /* 0x000000a700a77308 */ /* 0x000ea20000000800 */
[C---:B------:R-:W-:Y:S02]  /*14860*/  FMUL.FTZ R11, R2.reuse, R103 ;  /* 0x00000067020b7220 */ /* 0x040fe40000410000 */
[C---:B-1----:R-:W-:Y:S03]  /*14870*/  HMMA.16816.F32 R4, R136.reuse, R12, R4 ;  /* 0x0000000c8804723c */ /* 0x042fe60000001804 */
[----:B------:R-:W1:Y:S02]  /*14880*/  LDSM.16.MT88.4 R100, [R188+0x100] ;  /* 0x00010000bc64783b */ /* 0x000e640000004200 */
        /* <DEDUP_REMOVED lines=47> */
[C---:B-1----:R-:W-:Y:S03]  /*14b80*/  HMMA.16816.F32 R28, R136.reuse, R100, R28 ;  /* 0x00000064881c723c */ /* 0x042fe6000000181c */
[C---:B------:R-:W-:Y:S01]  /*14b90*/  FMUL.FTZ R58, R2.reuse, R58 ;  /* 0x0000003a023a7220 */ /* 0x040fe20000410000 */
[----:B------:R-:W-:Y:S01]  /*14ba0*/  MUFU.EX2 R226, R226 ;  /* 0x000000e200e27308 */ /* 0x000fe20000000800 */
[C---:B------:R-:W-:Y:S02]  /*14bb0*/  FMUL.FTZ R59, R2.reuse, R59 ;  /* 0x0000003b023b7220 */ /* 0x040fe40000410000 */
[C---:B------:R-:W-:Y:S01]  /*14bc0*/  FMUL.FTZ R62, R2.reuse, R62 ;  /* 0x0000003e023e7220 */ /* 0x040fe20000410000 */
[C---:B------:R-:W-:Y:S01]  /*14bd0*/  HMMA.16816.F32 R32, R136.reuse, R102, R32 ;  /* 0x000000668820723c */ /* 0x040fe20000001820 */
[----:B------:R-:W1:Y:S03]  /*14be0*/  LDSM.16.MT88.4 R100, [R189+0x2100] ;  /* 0x00210000bd64783b */ /* 0x000e660000004200 */
        /* <DEDUP_REMOVED lines=26> */
[----:B------:R-:W1:Y:S01]  /*14d90*/  LDSM.16.MT88.4 R100, [R190+0x4100] ;  /* 0x00410000be64783b */ /* 0x000e620000004200 */
        /* <DEDUP_REMOVED lines=12> */
[C---:B--2---:R-:W-:Y:S04]  /*14e60*/  HMMA.16816.F32 R68, R136.reuse, R108, R68 ;  /* 0x0000006c8844723c */ /* 0x044fe80000001844 */
[C---:B------:R-:W-:Y:S02]  /*14e70*/  FMUL.FTZ R84, R3.reuse, R84 ;  /* 0x0000005403547220 */ /* 0x040fe40000410000 */
[----:B------:R-:W-:Y:S02]  /*14e80*/  FMUL.FTZ R85, R3, R85 ;  /* 0x0000005503557220 */ /* 0x000fe40000410000 */
[C---:B------:R-:W-:Y:S01]  /*14e90*/  HMMA.16816.F32 R72, R136.reuse, R110, R72 ;  /* 0x0000006e8848723c */ /* 0x040fe20000001848 */
[----:B------:R-:W2:Y:S01]  /*14ea0*/  LDSM.16.MT88.4 R108, [R188+0x4100] ;  /* 0x00410000bc6c783b */ /* 0x000ea20000004200 */
[----:B------:R-:W-:Y:S02]  /*14eb0*/  MUFU.EX2 R236, R236 ;  /* 0x000000ec00ec7308 */ /* 0x000fe40000000800 */
[C---:B------:R-:W-:Y:S02]  /*14ec0*/  FMUL.FTZ R86, R2.reuse, R86 ;  /* 0x0000005602567220 */ /* 0x040fe40000410000 */
[C---:B------:R-:W-:Y:S02]  /*14ed0*/  FMUL.FTZ R87, R2.reuse, R87 ;  /* 0x0000005702577220 */ /* 0x040fe40000410000 */
[--C-:B------:R-:W-:Y:S01]  /*14ee0*/  FFMA.FTZ R171, R171, c[0x0][0x2d0], -R144.reuse ;  /* 0x0000b400abab7a23 */ /* 0x100fe20000010890 */
[C---:B-1----:R-:W-:Y:S03]  /*14ef0*/  HMMA.16816.F32 R76, R136.reuse, R100, R76 ;  /* 0x00000064884c723c */ /* 0x042fe6000000184c */
[C---:B------:R-:W-:Y:S01]  /*14f00*/  FMUL.FTZ R88, R3.reuse, R88 ;  /* 0x0000005803587220 */ /* 0x040fe20000410000 */
[----:B------:R-:W-:Y:S01]  /*14f10*/  MUFU.EX2 R239, R239 ;  /* 0x000000ef00ef7308 */ /* 0x000fe20000000800 */
[----:B------:R-:W-:Y:S02]  /*14f20*/  FMUL.FTZ R89, R3, R89 ;  /* 0x0000005903597220 */ /* 0x000fe40000410000 */
[C---:B------:R-:W-:Y:S01]  /*14f30*/  FMUL.FTZ R90, R2.reuse, R90 ;  /* 0x0000005a025a7220 */ /* 0x040fe20000410000 */
[C---:B------:R-:W-:Y:S04]  /*14f40*/  HMMA.16816.F32 R80, R136.reuse, R102, R80 ;  /* 0x000000668850723c */ /* 0x040fe80000001850 */
[C---:B------:R-:W-:Y:S01]  /*14f50*/  FMUL.FTZ R91, R2.reuse, R91 ;  /* 0x0000005b025b7220 */ /* 0x040fe20000410000 */
[----:B------:R-:W-:Y:S01]  /*14f60*/  F2FP.PACK_AB R100, R167, R166 ;  /* 0x000000a6a764723e */ /* 0x000fe200000000ff */
[----:B------:R-:W-:Y:S01]  /*14f70*/  FMUL.FTZ R92, R3, R92 ;  /* 0x0000005c035c7220 */ /* 0x000fe20000410000 */
[----:B---3--:R-:W-:Y:S01]  /*14f80*/  F2FP.PACK_AB R102, R169, R168 ;  /* 0x000000a8a966723e */ /* 0x008fe200000000ff */
[C---:B----4-:R-:W-:Y:S01]  /*14f90*/  HMMA.16816.F32 R84, R136.reuse, R104, R84 ;  /* 0x000000688854723c */ /* 0x050fe20000001854 */
[----:B------:R-:W1:Y:S03]  /*14fa0*/  MUFU.EX2 R171, R171 ;  /* 0x000000ab00ab7308 */ /* 0x000e660000000800 */
[----:B------:R-:W-:Y:S01]  /*14fb0*/  FMUL.FTZ R93, R3, R93 ;  /* 0x0000005d035d7220 */ /* 0x000fe20000410000 */
        /* <DEDUP_REMOVED lines=8> */
[C---:B--2---:R-:W-:Y:S03]  /*15040*/  HMMA.16816.F32 R92, R136.reuse, R108, R92 ;  /* 0x0000006c885c723c */ /* 0x044fe6000000185c */
[C---:B------:R-:W-:Y:S02]  /*15050*/  FMUL.FTZ R98, R2.reuse, R98 ;  /* 0x0000006202627220 */ /* 0x040fe40000410000 */
[C---:B------:R-:W-:Y:S01]  /*15060*/  FMUL.FTZ R99, R2.reuse, R99 ;  /* 0x0000006302637220 */ /* 0x040fe20000410000 */
[----:B-1----:R-:W-:Y:S01]  /*15070*/  F2FP.PACK_AB R101, R171, R170 ;  /* 0x000000aaab65723e */ /* 0x002fe200000000ff */
        /* <DEDUP_REMOVED lines=23> */
[----:B------:R-:W-:Y:S02]  /*151f0*/  FADD.FTZ R170, R170, R3 ;  /* 0x00000003aaaa7221 */ /* 0x000fe40000010000 */
[----:B------:R-:W-:Y:S02]  /*15200*/  FADD.FTZ R167, R167, R166 ;  /* 0x000000a6a7a77221 */ /* 0x000fe40000010000 */
[C---:B---3--:R-:W-:Y:S04]  /*15210*/  HMMA.16816.F32 R20, R100.reuse, R104, R20 ;  /* 0x000000686414723c */ /* 0x048fe80000001814 */
[----:B------:R-:W-:Y:S02]  /*15220*/  FADD.FTZ R171, R171, R170 ;  /* 0x000000aaabab7221 */ /* 0x000fe40000010000 */
[----:B------:R-:W-:Y:S02]  /*15230*/  FADD.FTZ R168, R168, R167 ;  /* 0x000000a7a8a87221 */ /* 0x000fe40000010000 */
[C---:B------:R-:W-:Y:S01]  /*15240*/  HMMA.16816.F32 R24, R100.reuse, R106, R24 ;  /* 0x0000006a6418723c */ /* 0x040fe20000001818 */
[----:B------:R-:W2:Y:S03]  /*15250*/  LDSM.16.MT88.4 R104, [R195+0x4900] ;  /* 0x00490000c368783b */ /* 0x000ea60000004200 */
[----:B------:R-:W-:Y:S01]  /*15260*/  FADD.FTZ R2, R172, R171 ;  /* 0x000000abac027221 */ /* 0x000fe20000010000 */
[----:B------:R-:W-:Y:S01]  /*15270*/  IADD3 R172, R222, -0x1, RZ ;  /* 0xffffffffdeac7810 */ /* 0x000fe20007ffe0ff */
[----:B------:R-:W-:Y:S02]  /*15280*/  FADD.FTZ R169, R169, R168 ;  /* 0x000000a8a9a97221 */ /* 0x000fe40000010000 */
[C---:B------:R-:W-:Y:S04]  /*15290*/  HMMA.16816.F32 R28, R100.reuse, R120, R28 ;  /* 0x00000078641c723c */ /* 0x040fe8000000181c */
[----:B------:R-:W-:Y:S01]  /*152a0*/  FADD.FTZ R2, R225, R2 ;  /* 0x00000002e1027221 */ /* 0x000fe20000010000 */
[----:B------:R-:W-:Y:S03]  /*152b0*/  MOV R222, R172 ;  /* 0x000000ac00de7202 */ /* 0x000fe60000000f00 */
[C---:B------:R-:W-:Y:S01]  /*152c0*/  HMMA.16816.F32 R32, R100.reuse, R122, R32 ;  /* 0x0000007a6420723c */ /* 0x040fe20000001820 */
[----:B------:R-:W-:Y:S03]  /*152d0*/  LDSM.16.MT88.4 R120, [R190+0x1100] ;  /* 0x00110000be78783b */ /* 0x000fe60000004200 */
[----:B----4-:R-:W-:Y:S01]  /*152e0*/  FADD.FTZ R3, R227, R2 ;  /* 0x00000002e3037221 */ /* 0x010fe20000010000 */
[----:B------:R-:W-:Y:S03]  /*152f0*/  MOV R2, R132 ;  /* 0x0000008400027202 */ /* 0x000fe60000000f00 */
        /* <DEDUP_REMOVED lines=23> */
[----:B------:R-:W-:Y:S01]  /*15470*/  HMMA.16816.F32 R96, R100, R110, R96 ;  /* 0x0000006e6460723c */ /* 0x000fe20000001860 */
[----:B------:R-:W-:Y:S06]  /*15480*/  LDSM.16.MT88.4 R108, [R195+0x5100] ;  /* 0x00510000c36c783b */ /* 0x000fec0000004200 */
[----:B------:R-:W-:Y:S01]  /*15490*/  F2FP.PACK_AB R100, R229, R224 ;  /* 0x000000e0e564723e */ /* 0x000fe200000000ff */
[----:B------:R-:W-:Y:S01]  /*154a0*/  FADD.FTZ R224, R224, R169 ;  /* 0x000000a9e0e07221 */ /* 0x000fe20000010000 */
[----:B------:R-:W-:Y:S03]  /*154b0*/  F2FP.PACK_AB R102, R231, R226 ;  /* 0x000000e2e766723e */ /* 0x000fe600000000ff */
[----:B------:R-:W-:Y:S01]  /*154c0*/  F2FP.PACK_AB R101, R228, R227 ;  /* 0x000000e3e465723e */ /* 0x000fe200000000ff */
[----:B------:R-:W-:Y:S01]  /*154d0*/  FADD.FTZ R229, R229, R224 ;  /* 0x000000e0e5e57221 */ /* 0x000fe20000010000 */
[C---:B------:R-:W-:Y:S01]  /*154e0*/  F2FP.PACK_AB R103, R233.reuse, R230 ;  /* 0x000000e6e967723e */ /* 0x040fe200000000ff */
[----:B------:R-:W-:Y:S01]  /*154f0*/  FADD.FTZ R230, R230, R3 ;  /* 0x00000003e6e67221 */ /* 0x000fe20000010000 */
[----:B------:R-:W-:Y:S01]  /*15500*/  MOV R3, R0 ;  /* 0x0000000000037202 */ /* 0x000fe20000000f00 */
[----:B------:R-:W-:Y:S02]  /*15510*/  FADD.FTZ R226, R226, R229 ;  /* 0x000000e5e2e27221 */ /* 0x000fe40000010000 */
[----:B------:R-:W-:Y:S02]  /*15520*/  FADD.FTZ R233, R233, R230 ;  /* 0x000000e6e9e97221 */ /* 0x000fe40000010000 */
[C---:B--2---:R-:W-:Y:S03]  /*15530*/  HMMA.16816.F32 R4, R100.reuse, R104, R4 ;  /* 0x000000686404723c */ /* 0x044fe60000001804 */
[----:B------:R-:W-:Y:S05]  /*15540*/  FADD.FTZ R231, R231, R226 ;  /* 0x000000e2e7e77221 */ /* 0x000fea0000010000 */
        /* <DEDUP_REMOVED lines=10> */
[C---:B----4-:R-:W-:Y:S08]  /*155f0*/  HMMA.16816.F32 R36, R100.reuse, R116, R36 ;  /* 0x000000746424723c */ /* 0x050ff00000001824 */
        /* <DEDUP_REMOVED lines=61> */
.L_x_422:
[----:B------:R-:W1:Y:S01]  /*159d0*/  S2UR UR15, SR_CTAID.X ;  /* 0x00000000000f79c3 */ /* 0x000e620000002500 */
[----:B------:R-:W-:Y:S01]  /*159e0*/  ULDC.64 UR4, c[0x0][0x2c8] ;  /* 0x0000b20000047ab9 */ /* 0x000fe20000000a00 */
[----:B------:R-:W-:-:S02]  /*159f0*/  PLOP3.LUT P0, PT, PT, PT, UP2, 0x40, 0x0 ;  /* 0x000000000000781c */ /* 0x000fc40003f0e828 */
[----:B------:R-:W-:Y:S01]  /*15a00*/  IADD3 R4, R199, 0x1, -R202 ;  /* 0x00000001c7047810 */ /* 0x000fe20007ffe8ca */
[----:B-1----:R-:W-:-:S04]  /*15a10*/  ULEA UR15, UR15, 0x7f, 0x7 ;  /* 0x0000007f0f0f7891 */ /* 0x002fc8000f8e383f */
[----:B------:R-:W-:-:S03]  /*15a20*/  UIMAD.WIDE.U32 UR16, UR15, UR4, URZ ;  /* 0x000000040f1072a5 */ /* 0x000fc6000f8e003f */
[----:B------:R-:W-:-:S04]  /*15a30*/  UMOV UR4, UR15 ;  /* 0x0000000f00047c82 */ /* 0x000fc80008000000 */
[----:B------:R-:W-:Y:S02]  /*15a40*/  @UP3 UMOV UR15, UR17 ;  /* 0x00000011000f3c82 */ /* 0x000fe40008000000 */
[----:B------:R-:W-:-:S06]  /*15a50*/  @UP3 USHF.R.U32.HI UR4, URZ, UR5, UR15 ;  /* 0x000000053f043299 */ /* 0x000fcc000801160f */
[----:B------:R-:W-:-:S04]  /*15a60*/  IADD3 R4, R4, UR4, RZ ;  /* 0x0000000404047c10 */ /* 0x000fc8000fffe0ff */
[----:B------:R-:W-:Y:S01]  /*15a70*/  IADD3 R3, R4, -c[0x0][0x324], RZ ;  /* 0x8000c90004037a10 */ /* 0x000fe20007ffe0ff */
[----:B------:R-:W-:Y:S05]  /*15a80*/  @P0 BRA `(.L_x_434) ;  /* 0x000000f000000947 */ /* 0x000fea0003800000 */
        /* <DEDUP_REMOVED lines=9> */
.L_x_435:
[----:B------:R-:W-:-:S04]  /*15b20*/  MOV R2, 0x1 ;  /* 0x0000000100027802 */ /* 0x000fc80000000f00 */
[----:B------:R-:W-:-:S13]  /*15b30*/  ISETP.NE.AND P0, PT, R2, c[0x0][0x32c], PT ;  /* 0x0000cb0002007a0c */ /* 0x000fda0003f05270 */
[----:B------:R-:W-:-:S05]  /*15b40*/  @P0 IMAD.HI.U32 R2, R4, c[0x0][0x330], RZ ;  /* 0x0000cc0004020a27 */ /* 0x000fca00078e00ff */
[----:B------:R-:W-:-:S05]  /*15b50*/  @P0 SHF.R.U32.HI R4, RZ, c[0x0][0x334], R2 ;  /* 0x0000cd00ff040a19 */ /* 0x000fca0000011602 */
.L_x_436:
[----:B------:R-:W-:-:S05]  /*15b60*/  IMAD R4, R4, c[0x0][0x32c], RZ ;  /* 0x0000cb0004047a24 */ /* 0x000fca00078e02ff */
[----:B------:R-:W-:-:S04]  /*15b70*/  IMNMX R3, R3, R4, !PT ;  /* 0x0000000403037217 */ /* 0x000fc80007800200 */
.L_x_434:
[----:B------:R-:W-:-:S04]  /*15b80*/  IADD3 R3, R3, 0x3f, RZ ;  /* 0x0000003f03037810 */ /* 0x000fc80007ffe0ff */
        /* <DEDUP_REMOVED lines=8> */
[----:B------:R-:W-:Y:S01]  /*15c10*/  SHF.R.S32.HI R7, RZ, 0x1f, R214 ;  /* 0x0000001fff077819 */ /* 0x000fe200000114d6 */
[----:B------:R-:W-:Y:S01]  /*15c20*/  IMAD.MOV.U32 R3, RZ, RZ, R0 ;  /* 0x000000ffff037224 */ /* 0x000fe200078e0000 */
[----:B------:R-:W-:Y:S01]  /*15c30*/  SHF.R.S32.HI R5, RZ, 0x1f, R216 ;  /* 0x0000001fff057819 */ /* 0x000fe200000114d8 */
[----:B------:R-:W-:Y:S01]  /*15c40*/  IMAD.MOV.U32 R226, RZ, RZ, R172 ;  /* 0x000000ffffe27224 */ /* 0x000fe200078e00ac */
[----:B------:R-:W-:Y:S01]  /*15c50*/  ISETP.GE.AND P1, PT, R206, c[0x0][0x1d4], PT ;  /* 0x00007500ce007a0c */ /* 0x000fe20003f26270 */
[C---:B------:R-:W-:Y:S01]  /*15c60*/  IMAD.SHL.U32 R223, R215.reuse, 0x2, RZ ;  /* 0x00000002d7df7824 */ /* 0x040fe200078e00ff */
[----:B------:R-:W-:Y:S01]  /*15c70*/  SEL R221, RZ, 0x10, P6 ;  /* 0x00000010ffdd7807 */ /* 0x000fe20003000000 */
[----:B------:R-:W-:Y:S01]  /*15c80*/  IMAD.SHL.U32 R219, R216, 0x2, RZ ;  /* 0x00000002d8db7824 */ /* 0x000fe200078e00ff */
[----:B------:R-:W-:Y:S01]  /*15c90*/  SEL R218, RZ, 0x10, P1 ;  /* 0x00000010ffda7807 */ /* 0x000fe20000800000 */
[----:B------:R-:W-:Y:S01]  /*15ca0*/  IMAD.SHL.U32 R217, R214, 0x2, RZ ;  /* 0x00000002d6d97824 */ /* 0x000fe200078e00ff */
[----:B------:R-:W-:-:S02]  /*15cb0*/  SHF.L.U64.HI R224, R215, 0x1, R224 ;  /* 0x00000001d7e07819 */ /* 0x000fc400000102e0 */
[----:B------:R-:W-:Y:S02]  /*15cc0*/  SHF.L.U64.HI R222, R214, 0x1, R7 ;  /* 0x00000001d6de7819 */ /* 0x000fe40000010207 */
[----:B------:R-:W-:Y:S02]  /*15cd0*/  SHF.L.U64.HI R220, R216, 0x1, R5 ;  /* 0x00000001d8dc7819 */ /* 0x000fe40000010205 */
.L_x_440:
        /* <DEDUP_REMOVED lines=32> */
[----:B------:R-:W5:Y:S04]  /*15ee0*/  SHFL.IDX PT, R2, R6, RZ, 0x181f ;  /* 0x00181fff06027589 */ /* 0x000f6800000e0000 */
[----:B------:R-:W4:Y:S04]  /*15ef0*/  SHFL.IDX PT, R0, R6, 0x1, 0x181f ;  /* 0x00381f0006007f89 */ /* 0x000f2800000e0000 */
[----:B------:R-:W3:Y:S04]  /*15f00*/  SHFL.IDX PT, R5, R4, 0x1, 0x181f ;  /* 0x00381f0004057f89 */ /* 0x000ee800000e0000 */
[----:B------:R-:W2:Y:S01]  /*15f10*/  SHFL.IDX PT, R7, R4, RZ, 0x181f ;  /* 0x00181fff04077589 */ /* 0x000ea200000e0000 */
[----:B-----5:R-:W-:Y:S02]  /*15f20*/  IADD3 R12, P2, R2, R219, RZ ;  /* 0x000000db020c7210 */ /* 0x020fe40007f5e0ff */
[-C--:B----4-:R-:W-:Y:S04]  /*15f30*/  IADD3 R10, P1, P0, R10, R0.reuse, R219 ;  /* 0x000000000a0a7210 */ /* 0x090fe8000783e0db */
[-CC-:B---3--:R-:W-:Y:S02]  /*15f40*/  IADD3.X R11, RZ, R5.reuse, R220.reuse, P1, P0 ;  /* 0x00000005ff0b7210 */ /* 0x188fe40000fe04dc */
[----:B------:R-:W-:Y:S01]  /*15f50*/  IADD3 R8, P1, P0, R8, R0, R223 ;  /* 0x0000000008087210 */ /* 0x000fe2000783e0df */
[C---:B--2---:R-:W-:Y:S03]  /*15f60*/  IMAD.X R13, R7.reuse, 0x1, R220, P2 ;  /* 0x00000001070d7824 */ /* 0x044fe600010e06dc */
[----:B------:R-:W-:Y:S02]  /*15f70*/  IADD3.X R9, RZ, R5, R224, P1, P0 ;  /* 0x00000005ff097210 */ /* 0x000fe40000fe04e0 */
[C---:B------:R-:W-:Y:S02]  /*15f80*/  IADD3 R14, P0, R2.reuse, R217, RZ ;  /* 0x000000d9020e7210 */ /* 0x040fe40007f1e0ff */
[----:B------:R-:W-:Y:S03]  /*15f90*/  IADD3 R6, P1, R2, R223, RZ ;  /* 0x000000df02067210 */ /* 0x000fe60007f3e0ff */
[C---:B------:R-:W-:Y:S01]  /*15fa0*/  IMAD.X R15, R7.reuse, 0x1, R222, P0 ;  /* 0x00000001070f7824 */ /* 0x040fe200000e06de */
        /* <DEDUP_REMOVED lines=11> */
.L_x_438:
[C---:B--23--:R-:W-:Y:S01]  /*16060*/  HMMA.16816.F32 R4, R136.reuse, R140, RZ ;  /* 0x0000008c8804723c */ /* 0x04cfe200000018ff */
[----:B------:R-:W-:Y:S02]  /*16070*/  LDSM.16.M88.4 R164, [R192+0x6100] ;  /* 0x00610000c0a4783b */ /* 0x000fe40000000200 */
[----:B------:R-:W-:Y:S04]  /*16080*/  ISETP.GT.AND P0, PT, R226, R203, PT ;  /* 0x000000cbe200720c */ /* 0x000fe80003f04270 */
[----:B------:R-:W0:Y:S01]  /*16090*/  LDGDEPBAR ;  /* 0x00000000000079af */ /* 0x000e220000000000 */
[C---:B------:R-:W-:Y:S05]  /*160a0*/  HMMA.16816.F32 R8, R136.reuse, R142, RZ ;  /* 0x0000008e8808723c */ /* 0x040fea00000018ff */
        /* <DEDUP_REMOVED lines=149> */
[----:B------:R-:W-:Y:S01]  /*16a00*/  IMAD.MOV.U32 R204, RZ, RZ, RZ ;  /* 0x000000ffffcc7224 */ /* 0x000fe200078e00ff */
[----:B------:R-:W-:Y:S02]  /*16a10*/  IADD3 R138, -R221, 0x10, RZ ;  /* 0x00000010dd8a7810 */ /* 0x000fe40007ffe1ff */
[----:B------:R-:W-:Y:S02]  /*16a20*/  IADD3 R205, R0, -0x40, R207 ;  /* 0xffffffc000cd7810 */ /* 0x000fe40007ffe0cf */
[----:B------:R-:W-:Y:S02]  /*16a30*/  LOP3.LUT R140, R140, 0xf, RZ, 0xc0, !PT ;  /* 0x0000000f8c8c7812 */ /* 0x000fe400078ec0ff */
[----:B------:R-:W-:Y:S01]  /*16a40*/  LOP3.LUT R138, R138, 0xf, RZ, 0xc0, !PT ;  /* 0x0000000f8a8a7812 */ /* 0x000fe200078ec0ff */
        /* <DEDUP_REMOVED lines=24> */
[----:B------:R-:W2:Y:S04]  /*16bd0*/  SHFL.IDX PT, R0, R134, 0x1, 0x181f ;  /* 0x00381f0086007f89 */ /* 0x000ea800000e0000 */
[----:B------:R-:W3:Y:S04]  /*16be0*/  SHFL.IDX PT, R135, R132, 0x1, 0x181f ;  /* 0x00381f0084877f89 */ /* 0x000ee800000e0000 */
[----:B------:R-:W4:Y:S01]  /*16bf0*/  SHFL.IDX PT, R137, R132, RZ, 0x181f ;  /* 0x00181fff84897589 */ /* 0x000f2200000e0000 */
[----:B-1----:R-:W-:Y:S02]  /*16c00*/  IADD3 R142, P2, R2, R219, RZ ;  /* 0x000000db028e7210 */ /* 0x002fe40007f5e0ff */
[-C--:B--2---:R-:W-:Y:S04]  /*16c10*/  IADD3 R140, P1, P0, R140, R0.reuse, R219 ;  /* 0x000000008c8c7210 */ /* 0x084fe8000783e0db */
[-CC-:B---3--:R-:W-:Y:S02]  /*16c20*/  IADD3.X R141, RZ, R135.reuse, R220.reuse, P1, P0 ;  /* 0x00000087ff8d7210 */ /* 0x188fe40000fe04dc */
[----:B------:R-:W-:Y:S01]  /*16c30*/  IADD3 R138, P1, P0, R138, R0, R223 ;  /* 0x000000008a8a7210 */ /* 0x000fe2000783e0df */
[C---:B----4-:R-:W-:Y:S03]  /*16c40*/  IMAD.X R143, R137.reuse, 0x1, R220, P2 ;  /* 0x00000001898f7824 */ /* 0x050fe600010e06dc */
[----:B------:R-:W-:Y:S02]  /*16c50*/  IADD3.X R139, RZ, R135, R224, P1, P0 ;  /* 0x00000087ff8b7210 */ /* 0x000fe40000fe04e0 */
[C---:B------:R-:W-:Y:S02]  /*16c60*/  IADD3 R144, P0, R2.reuse, R217, RZ ;  /* 0x000000d902907210 */ /* 0x040fe40007f1e0ff */
[----:B------:R-:W-:Y:S03]  /*16c70*/  IADD3 R136, P1, R2, R223, RZ ;  /* 0x000000df02887210 */ /* 0x000fe60007f3e0ff */
[C---:B------:R-:W-:Y:S01]  /*16c80*/  IMAD.X R145, R137.reuse, 0x1, R222, P0 ;  /* 0x0000000189917824 */ /* 0x040fe200000e06de */
        /* <DEDUP_REMOVED lines=11> */
.L_x_439:
        /* <DEDUP_REMOVED lines=35> */
[----:B------:R-:W-:Y:S02]  /*16f70*/  ISETP.GT.AND P0, PT, R226, R225, PT ;  /* 0x000000e1e200720c */ /* 0x000fe40003f04270 */
        /* <DEDUP_REMOVED lines=337> */
[----:B------:R-:W-:Y:S01]  /*18490*/  FADD.FTZ R227, R227, R172 ;  /* 0x000000ace3e37221 */ /* 0x000fe20000010000 */
[----:B------:R-:W-:Y:S01]  /*184a0*/  IADD3 R172, R226, -0x1, RZ ;  /* 0xffffffffe2ac7810 */ /* 0x000fe20007ffe0ff */
[C---:B---3--:R-:W-:Y:S01]  /*184b0*/  HMMA.16816.F32 R128, R12.reuse, R20, R8 ;  /* 0x000000140c80723c */ /* 0x048fe20000001808 */
[----:B------:R-:W3:Y:S02]  /*184c0*/  LDSM.16.MT88.4 R8, [R190+0x5900] ;  /* 0x00590000be08783b */ /* 0x000ee40000004200 */
[----:B------:R-:W-:Y:S01]  /*184d0*/  FADD.FTZ R213, R229, R174 ;  /* 0x000000aee5d57221 */ /* 0x000fe20000010000 */
[----:B------:R-:W-:Y:S01]  /*184e0*/  MOV R226, R172 ;  /* 0x000000ac00e27202 */ /* 0x000fe20000000f00 */
        /* <DEDUP_REMOVED lines=29> */
.L_x_437:
[----:B------:R-:W-:-:S13]  /*186c0*/  ISETP.GE.AND P0, PT, R172, R203, PT ;  /* 0x000000cbac00720c */ /* 0x000fda0003f06270 */
[----:B------:R-:W-:Y:S05]  /*186d0*/  @!P0 BRA `(.L_x_441) ;  /* 0x0000346000008947 */ /* 0x000fea0003800000 */
[----:B------:R-:W-:Y:S01]  /*186e0*/  IMAD.MOV.U32 R3, RZ, RZ, R0 ;  /* 0x000000ffff037224 */ /* 0x000fe200078e0000 */
[----:B------:R-:W-:Y:S01]  /*186f0*/  SHF.R.S32.HI R173, RZ, 0x1f, R214 ;  /* 0x0000001fffad7819 */ /* 0x000fe200000114d6 */
[----:B------:R-:W-:Y:S01]  /*18700*/  IMAD.SHL.U32 R174, R216, 0x2, RZ ;  /* 0x00000002d8ae7824 */ /* 0x000fe200078e00ff */
[----:B------:R-:W-:Y:S01]  /*18710*/  SHF.R.S32.HI R0, RZ, 0x1f, R215 ;  /* 0x0000001fff007819 */ /* 0x000fe200000114d7 */
[----:B------:R-:W-:Y:S01]  /*18720*/  IMAD.MOV.U32 R2, RZ, RZ, R8 ;  /* 0x000000ffff027224 */ /* 0x000fe200078e0008 */
[----:B------:R-:W-:Y:S02]  /*18730*/  SHF.R.S32.HI R5, RZ, 0x1f, R216 ;  /* 0x0000001fff057819 */ /* 0x000fe400000114d8 */
[C---:B------:R-:W-:Y:S01]  /*18740*/  SHF.L.U64.HI R173, R214.reuse, 0x1, R173 ;  /* 0x00000001d6ad7819 */ /* 0x040fe200000102ad */
[----:B------:R-:W-:Y:S01]  /*18750*/  IMAD.SHL.U32 R214, R214, 0x2, RZ ;  /* 0x00000002d6d67824 */ /* 0x000fe200078e00ff */
[C---:B------:R-:W-:Y:S01]  /*18760*/  SHF.L.U64.HI R175, R215.reuse, 0x1, R0 ;  /* 0x00000001d7af7819 */ /* 0x040fe20000010200 */
[----:B------:R-:W-:Y:S01]  /*18770*/  IMAD.SHL.U32 R215, R215, 0x2, RZ ;  /* 0x00000002d7d77824 */ /* 0x000fe200078e00ff */
[----:B------:R-:W-:-:S02]  /*18780*/  SHF.L.U64.HI R216, R216, 0x1, R5 ;  /* 0x00000001d8d87819 */ /* 0x000fc40000010205 */
.L_x_451:
[----:B------:R-:W-:Y:S04]  /*18790*/  DEPBAR.LE SB0, 0x0 ;  /* 0x000080000000791a */ /* 0x000fe80000000000 */
[----:B------:R-:W-:Y:S01]  /*187a0*/  BAR.SYNC.DEFER_BLOCKING 0x0 ;  /* 0x0000000000007b1d */ /* 0x000fe20000010000 */
[----:B------:R-:W-:Y:S01]  /*187b0*/  SHF.R.S32.HI R5, RZ, 0x1f, R205 ;  /* 0x0000001fff057819 */ /* 0x000fe200000114cd */
[----:B------:R-:W-:Y:S01]  /*187c0*/  IMAD.WIDE.U32 R6, R205, c[0x0][0x208], RZ ;  /* 0x00008200cd067a25 */ /* 0x000fe200078e00ff */
[----:B------:R-:W-:Y:S02]  /*187d0*/  SHF.R.S32.HI R0, RZ, 0x1f, R204 ;  /* 0x0000001fff007819 */ /* 0x000fe400000114cc */
[----:B------:R-:W-:Y:S01]  /*187e0*/  ISETP.GE.AND P5, PT, R206, c[0x0][0x1d4], PT ;  /* 0x00007500ce007a0c */ /* 0x000fe20003fa6270 */
        /* <DEDUP_REMOVED lines=20> */
[----:B------:R-:W3:Y:S01]  /*18930*/  SHFL.IDX PT, R31, R21, RZ, 0x181f ;  /* 0x00181fff151f7589 */ /* 0x000ee200000e0000 */
[C---:B-1----:R-:W-:Y:S03]  /*18940*/  HMMA.16816.F32 R4, R32.reuse, R8, RZ ;  /* 0x000000082004723c */ /* 0x042fe600000018ff */
[----:B------:R-:W1:Y:S04]  /*18950*/  SHFL.IDX PT, R28, R20, RZ, 0x181f ;  /* 0x00181fff141c7589 */ /* 0x000e6800000e0000 */
[----:B------:R-:W4:Y:S01]  /*18960*/  SHFL.IDX PT, R29, R21, 0x1, 0x181f ;  /* 0x00381f00151d7f89 */ /* 0x000f2200000e0000 */
[C---:B------:R-:W-:Y:S03]  /*18970*/  HMMA.16816.F32 R8, R32.reuse, R10, RZ ;  /* 0x0000000a2008723c */ /* 0x040fe600000018ff */
[----:B------:R5:W5:Y:S05]  /*18980*/  SHFL.IDX PT, R0, R20, 0x1, 0x181f ;  /* 0x00381f0014007f89 */ /* 0x000b6a00000e0000 */
[C---:B--2---:R-:W-:Y:S01]  /*18990*/  HMMA.16816.F32 R12, R32.reuse, R16, RZ ;  /* 0x00000010200c723c */ /* 0x044fe200000018ff */
[C---:B---3--:R-:W-:Y:S03]  /*189a0*/  IADD3 R156, P0, R31.reuse, R174, RZ ;  /* 0x000000ae1f9c7210 */ /* 0x048fe60007f1e0ff */
[CC--:B------:R-:W-:Y:S04]  /*189b0*/  IADD3 R158, P1, R31.reuse, R214.reuse, RZ ;  /* 0x000000d61f9e7210 */ /* 0x0c0fe80007f3e0ff */
[C---:B------:R-:W-:Y:S01]  /*189c0*/  HMMA.16816.F32 R16, R32.reuse, R18, RZ ;  /* 0x000000122010723c */ /* 0x040fe200000018ff */
[C-C-:B-1----:R-:W-:Y:S03]  /*189d0*/  IMAD.X R157, R28.reuse, 0x1, R216.reuse, P0 ;  /* 0x000000011c9d7824 */ /* 0x142fe600000e06d8 */
[-C--:B------:R-:W-:Y:S01]  /*189e0*/  IADD3 R168, P0, R31, R215.reuse, RZ ;  /* 0x000000d71fa87210 */ /* 0x080fe20007f1e0ff */
[C---:B------:R-:W-:Y:S01]  /*189f0*/  IMAD.X R159, R28.reuse, 0x1, R173, P1 ;  /* 0x000000011c9f7824 */ /* 0x040fe200008e06ad */
[C---:B----4-:R-:W-:Y:S02]  /*18a00*/  IADD3 R222, P2, R29.reuse, R214, RZ ;  /* 0x000000d61dde7210 */ /* 0x050fe40007f5e0ff */
[C---:B-----5:R-:W-:Y:S01]  /*18a10*/  HMMA.16816.F32 R20, R32.reuse, R24, RZ ;  /* 0x000000182014723c */ /* 0x060fe200000018ff */
[----:B------:R-:W-:Y:S01]  /*18a20*/  IMAD.X R169, R28, 0x1, R175, P0 ;  /* 0x000000011ca97824 */ /* 0x000fe200000e06af */
[----:B------:R1:W-:Y:S02]  /*18a30*/  LDGSTS.E.BYPASS.LTC128B.128 [R211], [R158.64], !P4 ;  /* 0x000000009ed37fae */ /* 0x0003e4000e101d56 */
[C---:B------:R-:W-:Y:S01]  /*18a40*/  IADD3 R218, P1, R29.reuse, R174, RZ ;  /* 0x000000ae1dda7210 */ /* 0x040fe20007f3e0ff */
[C---:B------:R-:W-:Y:S01]  /*18a50*/  IMAD.X R223, R0.reuse, 0x1, R173, P2 ;  /* 0x0000000100df7824 */ /* 0x040fe200010e06ad */
[----:B------:R1:W-:Y:S01]  /*18a60*/  LDGSTS.E.BYPASS.LTC128B.128 [R211+0x2000], [R156.64], !P5 ;  /* 0x020000009cd37fae */ /* 0x0003e2000e901d56 */
[----:B------:R-:W-:Y:S01]  /*18a70*/  IADD3 R220, P0, R29, R215, RZ ;  /* 0x000000d71ddc7210 */ /* 0x000fe20007f1e0ff */
[C---:B------:R-:W-:Y:S01]  /*18a80*/  HMMA.16816.F32 R24, R32.reuse, R26, RZ ;  /* 0x0000001a2018723c */ /* 0x040fe200000018ff */
[C---:B------:R-:W-:Y:S01]  /*18a90*/  IMAD.X R219, R0.reuse, 0x1, R216, P1 ;  /* 0x0000000100db7824 */ /* 0x040fe200008e06d8 */
[----:B------:R2:W-:Y:S02]  /*18aa0*/  LDGSTS.E.BYPASS.LTC128B.128 [R211+0x4000], [R168.64], !P6 ;  /* 0x04000000a8d37fae */ /* 0x0005e4000f101d56 */
[----:B------:R-:W-:Y:S01]  /*18ab0*/  IMAD.X R221, R0, 0x1, R175, P0 ;  /* 0x0000000100dd7824 */ /* 0x000fe200000e06af */
[----:B------:R-:W-:Y:S01]  /*18ac0*/  ISETP.GT.AND P0, PT, R172, R203, PT ;  /* 0x000000cbac00720c */ /* 0x000fe20003f04270 */
[----:B------:R3:W-:Y:S02]  /*18ad0*/  LDGSTS.E.BYPASS.LTC128B.128 [R211+0x1000], [R222.64], !P4 ;  /* 0x01000000ded37fae */ /* 0x0007e4000e101d56 */
[C---:B------:R-:W-:Y:S02]  /*18ae0*/  HMMA.16816.F32 R28, R32.reuse, R132, RZ ;  /* 0x00000084201c723c */ /* 0x040fe400000018ff */
[----:B------:R3:W-:Y:S04]  /*18af0*/  LDGSTS.E.BYPASS.LTC128B.128 [R211+0x3000], [R218.64], !P5 ;  /* 0x03000000dad37fae */ /* 0x0007e8000e901d56 */
[----:B------:R3:W-:Y:S02]  /*18b00*/  LDGSTS.E.BYPASS.LTC128B.128 [R211+0x5000], [R220.64], !P6 ;  /* 0x05000000dcd37fae */ /* 0x0007e4000f101d56 */
[----:B------:R-:W-:Y:S02]  /*18b10*/  HMMA.16816.F32 R32, R32, R134, RZ ;  /* 0x000000862020723c */ /* 0x000fe400000018ff */
[----:B------:R-:W-:Y:S04]  /*18b20*/  LDSM.16.M88.4 R160, [R192+0x6100] ;  /* 0x00610000c0a0783b */ /* 0x000fe80000000200 */
[----:B------:R-:W0:Y:S02]  /*18b30*/  LDGDEPBAR ;  /* 0x00000000000079af */ /* 0x000e240000000000 */
[C---:B------:R-:W-:Y:S02]  /*18b40*/  HMMA.16816.F32 R4, R136.reuse, R140, R4 ;  /* 0x0000008c8804723c */ /* 0x040fe40000001804 */
[----:B-1----:R-:W1:Y:S04]  /*18b50*/  LDSM.16.M88.4 R156, [R193+0xc100] ;  /* 0x00c10000c19c783b */ /* 0x002e680000000200 */
[----:B------:R-:W4:Y:S02]  /*18b60*/  LDSM.16.M88.4 R164, [R192+0x6900] ;  /* 0x00690000c0a4783b */ /* 0x000f240000000200 */
[C---:B------:R-:W-:Y:S02]  /*18b70*/  HMMA.16816.F32 R8, R136.reuse, R142, R8 ;  /* 0x0000008e8808723c */ /* 0x040fe40000001808 */
[----:B------:R-:W5:Y:S04]  /*18b80*/  LDSM.16.M88.4 R132, [R192+0x7100] ;  /* 0x00710000c084783b */ /* 0x000f680000000200 */
[----:B--2---:R-:W2:Y:S02]  /*18b90*/  LDSM.16.M88.4 R168, [R192+0x7900] ;  /* 0x00790000c0a8783b */ /* 0x004ea40000000200 */
[C---:B------:R-:W-:Y:S02]  /*18ba0*/  HMMA.16816.F32 R12, R136.reuse, R144, R12 ;  /* 0x00000090880c723c */ /* 0x040fe4000000180c */
[----:B------:R-:W-:Y:S06]  /*18bb0*/  LDSM.16.M88.4 R140, [R191+0xc100] ;  /* 0x00c10000bf8c783b */ /* 0x000fec0000000200 */
        /* <DEDUP_REMOVED lines=133> */
[----:B------:R-:W-:Y:S02]  /*19410*/  IMAD R0, R172, 0x40, R200 ;  /* 0x00000040ac007824 */ /* 0x000fe400078e02c8 */
[----:B------:R-:W-:Y:S03]  /*19420*/  IMAD.MOV.U32 R204, RZ, RZ, RZ ;  /* 0x000000ffffcc7224 */ /* 0x000fe600078e00ff */
[----:B------:R-:W-:Y:S05]  /*19430*/  IADD3 R205, R0, -0x40, R207 ;  /* 0xffffffc000cd7810 */ /* 0x000fea0007ffe0cf */
        /* <DEDUP_REMOVED lines=30> */
[-C--:B------:R-:W-:Y:S01]  /*19620*/  IADD3 R140, P0, R135, R215.reuse, RZ ;  /* 0x000000d7878c7210 */ /* 0x080fe20007f1e0ff */
[C-C-:B------:R-:W-:Y:S01]  /*19630*/  IMAD.X R135, R132.reuse, 0x1, R216.reuse, P1 ;  /* 0x0000000184877824 */ /* 0x140fe200008e06d8 */
        /* <DEDUP_REMOVED lines=12> */
[----:B------:R1:W-:Y:S02]  /*19700*/  LDGSTS.E.BYPASS.LTC128B.128 [R208+0xb100], [R142.64], !P6 ;  /* 0x0b1000008ed07fae */ /* 0x0003e4000f101d56 */
.L_x_442:
        /* <DEDUP_REMOVED lines=29> */
.L_x_445:
[----:B------:R-:W-:Y:S04]  /*198e0*/  MOV R132, 0x1 ;  /* 0x0000000100847802 */ /* 0x000fe80000000f00 */
[----:B------:R-:W-:Y:S11]  /*198f0*/  ISETP.NE.AND P0, PT, R132, c[0x0][0x32c], PT ;  /* 0x0000cb0084007a0c */ /* 0x000ff60003f05270 */
[----:B------:R-:W-:Y:S02]  /*19900*/  @!UPT UIADD3 URZ, URZ, URZ, URZ ;  /* 0x0000003f3f3ff290 */ /* 0x000fe4000fffe03f */
[----:B------:R-:W-:Y:S05]  /*19910*/  @P0 IMAD.HI.U32 R132, R134, c[0x0][0x330], RZ ;  /* 0x0000cc0086840a27 */ /* 0x000fea00078e00ff */
[----:B------:R-:W-:Y:S02]  /*19920*/  @P0 SHF.R.U32.HI R134, RZ, c[0x0][0x334], R132 ;  /* 0x0000cd00ff860a19 */ /* 0x000fe40000011684 */
.L_x_446:
[----:B------:R-:W-:Y:S05]  /*19930*/  BSYNC B0 ;  /* 0x0000000000007941 */ /* 0x000fea0003800000 */
.L_x_444:
[----:B------:R-:W-:Y:S04]  /*19940*/  IMAD R143, R134, c[0x0][0x32c], -R135 ;  /* 0x0000cb00868f7a24 */ /* 0x000fe800078e0a87 */
[----:B------:R-:W-:Y:S05]  /*19950*/  IMAD.IADD R134, R143, 0x1, -R210 ;  /* 0x000000018f867824 */ /* 0x000fea00078e0ad2 */
[----:B------:R-:W-:Y:S02]  /*19960*/  IADD3 R132, R134, c[0x0][0x32c], RZ ;  /* 0x0000cb0086847a10 */ /* 0x000fe40007ffe0ff */
[----:B------:R-:W-:Y:S02]  /*19970*/  IMNMX R137, R137, R134, !PT ;  /* 0x0000008689897217 */ /* 0x000fe40007800200 */
[----:B------:R-:W-:Y:S02]  /*19980*/  IMNMX R139, R139, R132, PT ;  /* 0x000000848b8b7217 */ /* 0x000fe40003800200 */
.L_x_443:
        /* <DEDUP_REMOVED lines=68> */
.L_x_449:
[----:B------:R-:W-:Y:S04]  /*19dd0*/  MOV R5, 0x1 ;  /* 0x0000000100057802 */ /* 0x000fe80000000f00 */
[----:B------:R-:W-:Y:S11]  /*19de0*/  ISETP.NE.AND P0, PT, R5, c[0x0][0x32c], PT ;  /* 0x0000cb0005007a0c */ /* 0x000ff60003f05270 */
[----:B------:R-:W-:Y:S02]  /*19df0*/  @!UPT UIADD3 URZ, URZ, URZ, URZ ;  /* 0x0000003f3f3ff290 */ /* 0x000fe4000fffe03f */
[----:B------:R-:W-:Y:S05]  /*19e00*/  @P0 IMAD.HI.U32 R5, R8, c[0x0][0x330], RZ ;  /* 0x0000cc0008050a27 */ /* 0x000fea00078e00ff */
[----:B------:R-:W-:Y:S02]  /*19e10*/  @P0 SHF.R.U32.HI R8, RZ, c[0x0][0x334], R5 ;  /* 0x0000cd00ff080a19 */ /* 0x000fe40000011605 */
.L_x_450:
[----:B------:R-:W-:Y:S05]  /*19e20*/  BSYNC B0 ;  /* 0x0000000000007941 */ /* 0x000fea0003800000 */
.L_x_448:
[----:B------:R-:W-:Y:S04]  /*19e30*/  IMAD R135, R8, c[0x0][0x32c], -R135 ;  /* 0x0000cb0008877a24 */ /* 0x000fe800078e0a87 */
[----:B------:R-:W-:Y:S05]  /*19e40*/  IMAD.IADD R135, R135, 0x1, -R210 ;  /* 0x0000000187877824 */ /* 0x000fea00078e0ad2 */
[----:B------:R-:W-:Y:S02]  /*19e50*/  IADD3 R5, R135, c[0x0][0x32c], RZ ;  /* 0x0000cb0087057a10 */ /* 0x000fe40007ffe0ff */
[----:B------:R-:W-:Y:S02]  /*19e60*/  IMNMX R0, R0, R135, !PT ;  /* 0x0000008700007217 */ /* 0x000fe40007800200 */
[----:B------:R-:W-:Y:S02]  /*19e70*/  IMNMX R4, R4, R5, PT ;  /* 0x0000000504047217 */ /* 0x000fe40003800200 */
.L_x_447:
        /* <DEDUP_REMOVED lines=104> */
[----:B------:R-:W-:Y:S01]  /*1a500*/  ISETP.GT.AND P0, PT, R172, R203, PT ;  /* 0x000000cbac00720c */ /* 0x000fe20003f04270 */
        /* <DEDUP_REMOVED lines=206> */
[----:B------:R-:W-:Y:S01]  /*1b1f0*/  FFMA.FTZ R153, R2, R213, R153 ;  /* 0x000000d502997223 */ /* 0x000fe20000010099 */
[----:B------:R-:W-:Y:S01]  /*1b200*/  IADD3 R2, R172, -0x1, RZ ;  /* 0xffffffffac027810 */ /* 0x000fe20007ffe0ff */
[C---:B------:R-:W-:Y:S01]  /*1b210*/  HMMA.16816.F32 R104, R12.reuse, R28, R104 ;  /* 0x0000001c0c68723c */ /* 0x040fe20000001868 */
[----:B------:R4:W-:Y:S03]  /*1b220*/  MUFU.EX2 R9, R140 ;  /* 0x0000008c00097308 */ /* 0x0009e60000000800 */
[----:B------:R-:W-:Y:S01]  /*1b230*/  FADD.FTZ R11, R11, R148 ;  /* 0x000000940b0b7221 */ /* 0x000fe20000010000 */
[----:B------:R-:W-:Y:S01]  /*1b240*/  MOV R172, R2 ;  /* 0x0000000200ac7202 */ /* 0x000fe20000000f00 */
[----:B------:R-:W-:Y:S01]  /*1b250*/  FADD.FTZ R152, R152, R153 ;  /* 0x0000009998987221 */ /* 0x000fe20000010000 */
[----:B------:R-:W-:Y:S01]  /*1b260*/  MOV R2, R8 ;  /* 0x0000000800027202 */ /* 0x000fe20000000f00 */
        /* <DEDUP_REMOVED lines=16> */
[----:B------:R-:W-:Y:S01]  /*1b370*/  FADD.FTZ R157, R157, R154 ;  /* 0x0000009a9d9d7221 */ /* 0x000fe20000010000 */
[----:B------:R-:W-:Y:S01]  /*1b380*/  MOV R3, R0 ;  /* 0x0000000000037202 */ /* 0x000fe20000000f00 */
[----:B------:R-:W-:Y:S02]  /*1b390*/  FADD.FTZ R161, R161, R158 ;  /* 0x0000009ea1a17221 */ /* 0x000fe40000010000 */
        /* <DEDUP_REMOVED lines=88> */
[----:B------:R-:W-:Y:S02]  /*1b920*/  FADD.FTZ R170, R170, R167 ;  /* 0x000000a7aaaa7221 */ /* 0x000fe40000010000 */
        /* <DEDUP_REMOVED lines=33> */
.L_x_441:
[----:B------:R-:W1:Y:S01]  /*1bb40*/  SHFL.BFLY PT, R3, R212, 0x2, 0x1f ;  /* 0x0c401f00d4037f89 */ /* 0x000e6200000e0000 */
[----:B------:R-:W-:-:S02]  /*1bb50*/  MOV R4, RZ ;  /* 0x000000ff00047202 */ /* 0x000fc40000000f00 */
[----:B------:R-:W-:Y:S01]  /*1bb60*/  MOV R9, 0xff800000 ;  /* 0xff80000000097802 */ /* 0x000fe20000000f00 */
[----:B------:R-:W2:Y:S01]  /*1bb70*/  SHFL.BFLY PT, R2, R213, 0x2, 0x1f ;  /* 0x0c401f00d5027f89 */ /* 0x000ea200000e0000 */
[----:B------:R-:W-:Y:S01]  /*1bb80*/  PLOP3.LUT P2, PT, PT, PT, PT, 0x8, 0x0 ;  /* 0x000000000000781c */ /* 0x000fe20003f4e170 */
[----:B-1----:R-:W-:Y:S01]  /*1bb90*/  FADD.FTZ R6, R3, R212 ;  /* 0x000000d403067221 */ /* 0x002fe20000010000 */
[----:B------:R-:W-:Y:S01]  /*1bba0*/  MOV R3, RZ ;  /* 0x000000ff00037202 */ /* 0x000fe20000000f00 */
        /* <DEDUP_REMOVED lines=64> */
[----:B------:R-:W-:Y:S01]  /*1bfb0*/  FMUL.FTZ R97, R4, R97 ;  /* 0x0000006104617220 */ /* 0x000fe20000410000 */
[----:B------:R-:W-:Y:S01]  /*1bfc0*/  MOV R4, 0xff800000 ;  /* 0xff80000000047802 */ /* 0x000fe20000000f00 */
        /* <DEDUP_REMOVED lines=50> */
.L_x_359:
[----:B------:R-:W-:Y:S01]  /*1c2f0*/  USHF.R.S32.HI UR8, URZ, 0x1f, UR14 ;  /* 0x0000001f3f087899 */ /* 0x000fe2000801140e */
[----:B------:R-:W-:Y:S05]  /*1c300*/  @P2 BRA `(.L_x_452) ;  /* 0x000017e000002947 */ /* 0x000fea0003800000 */
[----:B------:R-:W2:Y:S01]  /*1c310*/  S2R R0, SR_TID.X ;  /* 0x0000000000007919 */ /* 0x000ea20000002100 */
        /* <DEDUP_REMOVED lines=18> */
[----:B--2---:R-:W-:Y:S02]  /*1c440*/  SHF.R.S32.HI R5, RZ, 0x1f, R0 ;  /* 0x0000001fff057819 */ /* 0x004fe40000011400 */
        /* <DEDUP_REMOVED lines=22> */
[----:B------:R-:W-:Y:S02]  /*1c5b0*/  R2P PR, R11, 0x6 ;  /* 0x000000060b007804 */ /* 0x000fe40000000000 */
[----:B------:R-:W-:Y:S01]  /*1c5c0*/  F2FP.PACK_AB R38, R39, R38 ;  /* 0x000000262726723e */ /* 0x000fe200000000ff */
[----:B------:R-:W-:Y:S01]  /*1c5d0*/  IMAD.U32 R10, R10, 0x2, R15 ;  /* 0x000000020a0a7824 */ /* 0x000fe200078e000f */
[----:B------:R-:W-:Y:S02]  /*1c5e0*/  F2FP.PACK_AB R40, R41, R40 ;  /* 0x000000282928723e */ /* 0x000fe400000000ff */
[----:B------:R-:W-:Y:S01]  /*1c5f0*/  F2FP.PACK_AB R42, R43, R42 ;  /* 0x0000002a2b2a723e */ /* 0x000fe200000000ff */
[----:B------:R-:W-:Y:S01]  /*1c600*/  IMAD.SHL.U32 R15, R10, 0x2, RZ ;  /* 0x000000020a0f7824 */ /* 0x000fe200078e00ff */
[----:B------:R-:W-:Y:S01]  /*1c610*/  BAR.SYNC.DEFER_BLOCKING 0x1, 0x100 ;  /* 0x0044000000007b1d */ /* 0x000fe20000010000 */
[----:B------:R-:W-:Y:S01]  /*1c620*/  IMAD.MOV.U32 R10, RZ, RZ, 0x20 ;  /* 0x00000020ff0a7424 */ /* 0x000fe200078e00ff */
[----:B------:R-:W-:-:S02]  /*1c630*/  F2FP.PACK_AB R44, R45, R44 ;  /* 0x0000002c2d2c723e */ /* 0x000fc400000000ff */
[C---:B------:R-:W-:Y:S02]  /*1c640*/  IADD3 R6, R15.reuse, 0x80, RZ ;  /* 0x000000800f067810 */ /* 0x040fe40007ffe0ff */
[----:B------:R-:W-:Y:S02]  /*1c650*/  IADD3 R17, R15, 0x70, RZ ;  /* 0x000000700f117810 */ /* 0x000fe40007ffe0ff */
[----:B------:R-:W-:Y:S01]  /*1c660*/  @P0 IADD3 R17, R6, 0x10, RZ ;  /* 0x0000001006110810 */ /* 0x000fe20007ffe0ff */
[----:B------:R-:W-:Y:S01]  /*1c670*/  IMAD.MOV.U32 R6, RZ, RZ, 0x40 ;  /* 0x00000040ff067424 */ /* 0x000fe200078e00ff */
[----:B------:R-:W-:Y:S02]  /*1c680*/  SEL R10, R10, 0xffffffe0, !P1 ;  /* 0xffffffe00a0a7807 */ /* 0x000fe40004800000 */
[----:B------:R-:W-:Y:S02]  /*1c690*/  F2FP.PACK_AB R46, R47, R46 ;  /* 0x0000002e2f2e723e */ /* 0x000fe400000000ff */
[----:B------:R-:W-:Y:S01]  /*1c6a0*/  SEL R6, R6, 0xffffffc0, !P2 ;  /* 0xffffffc006067807 */ /* 0x000fe20005000000 */
[----:B------:R-:W-:Y:S01]  /*1c6b0*/  IMAD.IADD R11, R15, 0x1, R10 ;  /* 0x000000010f0b7824 */ /* 0x000fe200078e020a */
[----:B------:R-:W-:Y:S01]  /*1c6c0*/  F2FP.PACK_AB R48, R49, R48 ;  /* 0x000000303130723e */ /* 0x000fe200000000ff */
[--C-:B------:R-:W-:Y:S01]  /*1c6d0*/  IMAD.IADD R19, R10, 0x1, R17.reuse ;  /* 0x000000010a137824 */ /* 0x100fe200078e0211 */
[----:B------:R-:W-:Y:S01]  /*1c6e0*/  F2FP.PACK_AB R50, R51, R50 ;  /* 0x000000323332723e */ /* 0x000fe200000000ff */
[--C-:B------:R-:W-:Y:S01]  /*1c6f0*/  IMAD.IADD R21, R15, 0x1, R6.reuse ;  /* 0x000000010f157824 */ /* 0x100fe200078e0206 */
[----:B------:R-:W-:Y:S01]  /*1c700*/  F2FP.PACK_AB R52, R53, R52 ;  /* 0x000000343534723e */ /* 0x000fe200000000ff */
[C---:B------:R-:W-:Y:S01]  /*1c710*/  IMAD.IADD R23, R6.reuse, 0x1, R17 ;  /* 0x0000000106177824 */ /* 0x040fe200078e0211 */
[----:B------:R-:W-:Y:S01]  /*1c720*/  F2FP.PACK_AB R54, R55, R54 ;  /* 0x000000363736723e */ /* 0x000fe200000000ff */
[----:B------:R-:W-:Y:S01]  /*1c730*/  IMAD.IADD R25, R6, 0x1, R11 ;  /* 0x0000000106197824 */ /* 0x000fe200078e020b */
[----:B------:R-:W-:Y:S01]  /*1c740*/  STS [R15+0x80], R128 ;  /* 0x000080800f007388 */ /* 0x000fe20000000800 */
[----:B------:R-:W-:Y:S01]  /*1c750*/  IMAD.IADD R27, R19, 0x1, R6 ;  /* 0x00000001131b7824 */ /* 0x000fe200078e0206 */
[----:B------:R-:W-:Y:S01]  /*1c760*/  F2FP.PACK_AB R56, R57, R56 ;  /* 0x000000383938723e */ /* 0x000fe200000000ff */
[----:B------:R-:W-:Y:S01]  /*1c770*/  IMAD.U32 R10, RZ, RZ, UR4 ;  /* 0x00000004ff0a7e24 */ /* 0x000fe2000f8e00ff */
        /* <DEDUP_REMOVED lines=59> */
[----:B------:R3:W-:Y:S04]  /*1cb30*/  STS [R19+0x8400], R82 ;  /* 0x0084005213007388 */ /* 0x0007e80000000800 */
[----:B------:R3:W-:Y:S04]  /*1cb40*/  STS [R21+0x8080], R84 ;  /* 0x0080805415007388 */ /* 0x0007e80000000800 */
[----:B------:R3:W-:Y:S04]  /*1cb50*/  STS [R21+0x8480], R86 ;  /* 0x0084805615007388 */ /* 0x0007e80000000800 */
[----:B------:R3:W-:Y:S04]  /*1cb60*/  STS [R23+0x8000], R88 ;  /* 0x0080005817007388 */ /* 0x0007e80000000800 */
[----:B------:R3:W-:Y:S01]  /*1cb70*/  STS [R23+0x8400], R90 ;  /* 0x0084005a17007388 */ /* 0x0007e20000000800 */
[----:B--2---:R-:W-:Y:S01]  /*1cb80*/  IMAD.U32 R11, RZ, RZ, UR5 ;  /* 0x00000005ff0b7e24 */ /* 0x004fe2000f8e00ff */
[----:B------:R-:W-:-:S02]  /*1cb90*/  ULDC.64 UR4, c[0x0][0x508] ;  /* 0x0001420000047ab9 */ /* 0x000fc40000000a00 */
[----:B------:R3:W-:Y:S04]  /*1cba0*/  STS [R25+0x8080], R92 ;  /* 0x0080805c19007388 */ /* 0x0007e80000000800 */
[----:B------:R3:W-:Y:S04]  /*1cbb0*/  STS [R25+0x8480], R94 ;  /* 0x0084805e19007388 */ /* 0x0007e80000000800 */
[----:B------:R3:W-:Y:S04]  /*1cbc0*/  STS [R27+0x8000], R96 ;  /* 0x008000601b007388 */ /* 0x0007e80000000800 */
[----:B------:R3:W-:Y:S04]  /*1cbd0*/  STS [R27+0x8400], R3 ;  /* 0x008400031b007388 */ /* 0x0007e80000000800 */
[----:B------:R-:W-:Y:S01]  /*1cbe0*/  BAR.SYNC.DEFER_BLOCKING 0x1, 0x100 ;  /* 0x0044000000007b1d */ /* 0x000fe20000010000 */
[----:B------:R-:W-:-:S04]  /*1cbf0*/  UISETP.NE.U32.AND UP0, UPT, URZ, UR4, UPT ;  /* 0x000000043f00728c */ /* 0x000fc8000bf05070 */
[----:B------:R-:W-:Y:S01]  /*1cc00*/  UISETP.NE.AND.EX UP0, UPT, URZ, UR5, UPT, UP0 ;  /* 0x000000053f00728c */ /* 0x000fe2000bf05300 */
[----:B------:R-:W2:Y:S02]  /*1cc10*/  @P0 LDG.E R6, [R10.64] ;  /* 0x000000160a060981 */ /* 0x000ea4000c1e1900 */
[----:B------:R-:W-:-:S03]  /*1cc20*/  ULDC.64 UR4, c[0x0][0x508] ;  /* 0x0001420000047ab9 */ /* 0x000fc60000000a00 */
[----:B------:R-:W-:-:S05]  /*1cc30*/  PLOP3.LUT P1, PT, PT, PT, UP0, 0x80, 0x0 ;  /* 0x000000000000781c */ /* 0x000fca0003f2f008 */
[----:B------:R-:W-:Y:S01]  /*1cc40*/  @UP0 UIMAD.WIDE UR4, UR20, UR6, UR4 ;  /* 0x00000006140402a5 */ /* 0x000fe2000f8e0204 */
[----:B------:R-:W-:-:S05]  /*1cc50*/  IMAD.MOV.U32 R7, RZ, RZ, c[0x0][0x388] ;  /* 0x0000e200ff077624 */ /* 0x000fca00078e00ff */
        /* <DEDUP_REMOVED lines=10> */
[----:B---3--:R-:W-:Y:S05]  /*1cd00*/  @!P0 BRA `(.L_x_453) ;  /* 0x0000003000008947 */ /* 0x008fea0003800000 */
[----:B-----5:R-:W2:Y:S04]  /*1cd10*/  LDG.E R7, [R10.64] ;  /* 0x000000160a077981 */ /* 0x020ea8000c1e1900 */
[----:B------:R-:W2:Y:S02]  /*1cd20*/  LDG.E R6, [R10.64+0x4] ;  /* 0x000004160a067981 */ /* 0x000ea4000c1e1900 */
[----:B--2---:R-:W-:Y:S02]  /*1cd30*/  IADD3 R7, -R7, R6, RZ ;  /* 0x0000000607077210 */ /* 0x004fe40007ffe1ff */
.L_x_453:
[----:B---3--:R-:W-:Y:S01]  /*1cd40*/  SHF.R.S32.HI R11, RZ, 0x1f, R2 ;  /* 0x0000001fff0b7819 */ /* 0x008fe20000011402 */
[----:B------:R-:W2:Y:S01]  /*1cd50*/  S2R R57, SR_CTAID.X ;  /* 0x0000000000397919 */ /* 0x000ea20000002500 */
[----:B------:R-:W-:Y:S01]  /*1cd60*/  LOP3.LUT R3, R8, 0xffffffe0, RZ, 0xc0, !PT ;  /* 0xffffffe008037812 */ /* 0x000fe200078ec0ff */
[----:B------:R-:W-:Y:S01]  /*1cd70*/  IMAD.MOV.U32 R6, RZ, RZ, c[0x0][0x4e8] ;  /* 0x00013a00ff067624 */ /* 0x000fe200078e00ff */
[----:B------:R-:W-:Y:S01]  /*1cd80*/  LEA.HI R11, R11, R2, RZ, 0x3 ;  /* 0x000000020b0b7211 */ /* 0x000fe200078f18ff */
[----:B------:R-:W-:Y:S01]  /*1cd90*/  ULDC.64 UR4, c[0x0][0x3a0] ;  /* 0x0000e80000047ab9 */ /* 0x000fe20000000a00 */
[----:B------:R-:W-:Y:S01]  /*1cda0*/  BSSY B0, `(.L_x_454) ;  /* 0x000008c000007945 */ /* 0x000fe20003800000 */
[----:B------:R-:W-:Y:S01]  /*1cdb0*/  IMAD.IADD R3, R0, 0x1, -R3 ;  /* 0x0000000100037824 */ /* 0x000fe200078e0a03 */
[----:B------:R-:W-:Y:S01]  /*1cdc0*/  LOP3.LUT R11, R11, 0xffffff8, RZ, 0xc0, !PT ;  /* 0x0ffffff80b0b7812 */ /* 0x000fe200078ec0ff */
[----:B------:R-:W-:Y:S01]  /*1cdd0*/  UMOV UR11, UR13 ;  /* 0x0000000d000b7c82 */ /* 0x000fe20008000000 */
[----:B------:R-:W-:Y:S01]  /*1cde0*/  ISETP.NE.AND P1, PT, R6, 0x1, PT ;  /* 0x000000010600780c */ /* 0x000fe20003f25270 */
[----:B------:R-:W-:Y:S01]  /*1cdf0*/  UIMAD UR13, UR13, UR4, URZ ;  /* 0x000000040d0d72a4 */ /* 0x000fe2000f8e023f */
[----:B------:R-:W-:Y:S01]  /*1ce00*/  SHF.R.S32.HI R8, RZ, 0x1f, R3 ;  /* 0x0000001fff087819 */ /* 0x000fe20000011403 */
[----:B------:R-:W-:Y:S01]  /*1ce10*/  IMAD.IADD R2, R2, 0x1, -R11 ;  /* 0x0000000102027824 */ /* 0x000fe200078e0a0b */
[----:B------:R-:W-:Y:S01]  /*1ce20*/  LEA.HI R6, R13, R13, RZ, 0x1 ;  /* 0x0000000d0d067211 */ /* 0x000fe200078f08ff */
[----:B------:R-:W-:Y:S01]  /*1ce30*/  UMOV UR10, UR12 ;  /* 0x0000000c000a7c82 */ /* 0x000fe20008000000 */
[----:B------:R-:W-:Y:S01]  /*1ce40*/  LEA.HI R11, R8, R3, RZ, 0x2 ;  /* 0x00000003080b7211 */ /* 0x000fe200078f10ff */
[----:B------:R-:W-:Y:S01]  /*1ce50*/  ULDC.64 UR6, c[0x0][0x490] ;  /* 0x0001240000067ab9 */ /* 0x000fe20000000a00 */
[----:B------:R-:W-:Y:S01]  /*1ce60*/  LOP3.LUT R6, R6, 0x1ffffffe, RZ, 0xc0, !PT ;  /* 0x1ffffffe06067812 */ /* 0x000fe200078ec0ff */
[----:B------:R-:W-:Y:S01]  /*1ce70*/  UIMAD.WIDE.U32 UR16, UR12, UR4, URZ ;  /* 0x000000040c1072a5 */ /* 0x000fe2000f8e003f */
[----:B------:R-:W-:Y:S01]  /*1ce80*/  SHF.R.S32.HI R11, RZ, 0x2, R11 ;  /* 0x00000002ff0b7819 */ /* 0x000fe2000001140b */
[----:B------:R-:W-:Y:S01]  /*1ce90*/  UIMAD UR13, UR12, UR5, UR13 ;  /* 0x000000050c0d72a4 */ /* 0x000fe2000f8e020d */
[----:B------:R-:W-:Y:S01]  /*1cea0*/  LOP3.LUT P2, RZ, R3, 0x3, RZ, 0xc0, !PT ;  /* 0x0000000303ff7812 */ /* 0x000fe2000784c0ff */
[----:B------:R-:W-:Y:S01]  /*1ceb0*/  IMAD.IADD R13, R13, 0x1, -R6 ;  /* 0x000000010d0d7824 */ /* 0x000fe200078e0a06 */
[----:B------:R-:W-:Y:S01]  /*1cec0*/  USHF.R.S32.HI UR12, URZ, 0x1f, UR20 ;  /* 0x0000001f3f0c7899 */ /* 0x000fe20008011414 */
[----:B------:R-:W-:Y:S01]  /*1ced0*/  IMAD R2, R2, 0x10, R11 ;  /* 0x0000001002027824 */ /* 0x000fe200078e020b */
[----:B------:R-:W-:Y:S01]  /*1cee0*/  UIMAD UR9, UR8, UR6, URZ ;  /* 0x00000006080972a4 */ /* 0x000fe2000f8e023f */
[-C--:B------:R-:W-:Y:S01]  /*1cef0*/  LEA.HI R6, R5, R0.reuse, RZ, 0x3 ;  /* 0x0000000005067211 */ /* 0x080fe200078f18ff */
[----:B------:R-:W-:Y:S01]  /*1cf00*/  USEL UR12, UR12, URZ, !UP1 ;  /* 0x0000003f0c0c7287 */ /* 0x000fe2000c800000 */
[----:B------:R-:W-:Y:S01]  /*1cf10*/  IMAD R8, R13, 0x8, R2 ;  /* 0x000000080d087824 */ /* 0x000fe200078e0202 */
[----:B------:R-:W-:Y:S01]  /*1cf20*/  UIMAD.WIDE.U32 UR10, UR14, UR6, UR10 ;  /* 0x000000060e0a72a5 */ /* 0x000fe2000f8e000a */
[----:B------:R-:W-:Y:S01]  /*1cf30*/  LEA.HI R5, R5, R0, RZ, 0x6 ;  /* 0x0000000005057211 */ /* 0x000fe200078f30ff */
[----:B------:R-:W-:-:S02]  /*1cf40*/  UIMAD UR9, UR14, UR7, UR9 ;  /* 0x000000070e0972a4 */ /* 0x000fc4000f8e0209 */
[----:B--2---:R-:W-:Y:S01]  /*1cf50*/  LEA R8, R57, R8, 0x7 ;  /* 0x0000000839087211 */ /* 0x004fe200078e38ff */
[----:B------:R-:W-:Y:S02]  /*1cf60*/  ULDC.64 UR6, c[0x0][0x498] ;  /* 0x0001260000067ab9 */ /* 0x000fe40000000a00 */
        /* <DEDUP_REMOVED lines=9> */
[----:B------:R-:W-:Y:S01]  /*1d000*/  SHF.R.S32.HI R6, RZ, 0x3, R6 ;  /* 0x00000003ff067819 */ /* 0x000fe20000011406 */
[----:B------:R-:W-:Y:S01]  /*1d010*/  IMAD.MOV R11, RZ, RZ, -R14 ;  /* 0x000000ffff0b7224 */ /* 0x000fe200078e0a0e */
[----:B------:R-:W-:Y:S01]  /*1d020*/  ULDC.64 UR4, c[0x0][0x3e8] ;  /* 0x0000fa0000047ab9 */ /* 0x000fe20000000a00 */
[----:B------:R-:W-:Y:S01]  /*1d030*/  IMAD.IADD R3, R0, 0x1, -R3 ;  /* 0x0000000100037824 */ /* 0x000fe200078e0a03 */
[----:B------:R-:W-:Y:S01]  /*1d040*/  UIMAD UR8, UR8, UR4, URZ ;  /* 0x00000004080872a4 */ /* 0x000fe2000f8e023f */
[----:B------:R-:W-:Y:S01]  /*1d050*/  IMAD R8, R11, c[0x0][0x4e8], R8 ;  /* 0x00013a000b087a24 */ /* 0x000fe200078e0208 */
[----:B------:R-:W-:Y:S01]  /*1d060*/  SHF.R.S32.HI R11, RZ, 0x1f, R14 ;  /* 0x0000001fff0b7819 */ /* 0x000fe2000001140e */
[----:B------:R-:W-:Y:S01]  /*1d070*/  IMAD.U32 R0, RZ, RZ, UR7 ;  /* 0x00000007ff007e24 */ /* 0x000fe2000f8e00ff */
[----:B------:R-:W-:Y:S01]  /*1d080*/  IADD3 R14, P0, R14, UR10, RZ ;  /* 0x0000000a0e0e7c10 */ /* 0x000fe2000ff1e0ff */
[----:B------:R-:W-:Y:S01]  /*1d090*/  IMAD.SHL.U32 R19, R6, 0x40, RZ ;  /* 0x0000004006137824 */ /* 0x000fe200078e00ff */
[----:B------:R-:W-:Y:S01]  /*1d0a0*/  SHF.R.S32.HI R17, RZ, 0x1f, R8 ;  /* 0x0000001fff117819 */ /* 0x000fe20000011408 */
[----:B------:R-:W-:Y:S01]  /*1d0b0*/  UIADD3 UR17, UR17, UR13, URZ ;  /* 0x0000000d11117290 */ /* 0x000fe2000fffe03f */
[----:B------:R-:W-:Y:S01]  /*1d0c0*/  IADD3.X R15, R11, UR11, R0, P0, !PT ;  /* 0x0000000b0b0f7c10 */ /* 0x000fe200087fe400 */
[----:B------:R-:W-:Y:S01]  /*1d0d0*/  UIMAD UR5, UR14, UR5, UR8 ;  /* 0x000000050e0572a4 */ /* 0x000fe2000f8e0208 */
[----:B------:R-:W-:Y:S01]  /*1d0e0*/  LEA R0, R3, R6, 0x5 ;  /* 0x0000000603007211 */ /* 0x000fe200078e28ff */
[----:B------:R-:W-:Y:S01]  /*1d0f0*/  IMAD R17, R17, c[0x0][0x488], RZ ;  /* 0x0001220011117a24 */ /* 0x000fe200078e02ff */
[----:B------:R-:W-:Y:S01]  /*1d100*/  LOP3.LUT R19, R19, 0x1c0, RZ, 0xc0, !PT ;  /* 0x000001c013137812 */ /* 0x000fe200078ec0ff */
[----:B------:R-:W-:Y:S01]  /*1d110*/  IMAD.WIDE.U32 R14, R8, c[0x0][0x488], R14 ;  /* 0x00012200080e7a25 */ /* 0x000fe200078e000e */
[----:B------:R-:W-:-:S02]  /*1d120*/  UIMAD.WIDE.U32 UR14, UR14, UR4, UR16 ;  /* 0x000000040e0e72a5 */ /* 0x000fc4000f8e0010 */
[----:B------:R-:W-:Y:S01]  /*1d130*/  ULDC.64 UR6, c[0x0][0x3f0] ;  /* 0x0000fc0000067ab9 */ /* 0x000fe20000000a00 */
[----:B------:R-:W-:Y:S01]  /*1d140*/  IMAD R13, R57, 0x80, R0 ;  /* 0x00000080390d7824 */ /* 0x000fe200078e0200 */
[----:B------:R-:W-:Y:S01]  /*1d150*/  LEA R16, P0, R14, c[0x0][0x450], 0x2 ;  /* 0x000114000e107a11 */ /* 0x000fe200078010ff */
[----:B------:R-:W-:Y:S01]  /*1d160*/  IMAD R17, R8, c[0x0][0x48c], R17 ;  /* 0x0001230008117a24 */ /* 0x000fe200078e0211 */
[----:B------:R-:W-:Y:S01]  /*1d170*/  UIMAD UR12, UR12, UR6, URZ ;  /* 0x000000060c0c72a4 */ /* 0x000fe2000f8e023f */
[----:B------:R-:W-:Y:S01]  /*1d180*/  IMAD.SHL.U32 R0, R3, 0x8, RZ ;  /* 0x0000000803007824 */ /* 0x000fe200078e00ff */
[----:B------:R-:W-:Y:S01]  /*1d190*/  SHF.R.U32.HI R3, RZ, 0x3, R19 ;  /* 0x00000003ff037819 */ /* 0x000fe20000011613 */
[----:B------:R-:W-:Y:S01]  /*1d1a0*/  @P1 IMAD.HI.U32 R11, R13, c[0x0][0x4ec], RZ ;  /* 0x00013b000d0b1a27 */ /* 0x000fe200078e00ff */
[----:B------:R-:W-:Y:S01]  /*1d1b0*/  UIADD3 UR15, UR15, UR5, URZ ;  /* 0x000000050f0f7290 */ /* 0x000fe2000fffe03f */
[----:B------:R-:W-:Y:S01]  /*1d1c0*/  SHFL.IDX PT, R50, R16, RZ, 0x1c1f ;  /* 0x001c1fff10327589 */ /* 0x000fe200000e0000 */
[----:B------:R-:W-:Y:S01]  /*1d1d0*/  LOP3.LUT R10, R19, 0x38, R0, 0xf8, !PT ;  /* 0x00000038130a7812 */ /* 0x000fe200078ef800 */
[----:B------:R-:W-:Y:S01]  /*1d1e0*/  IMAD.IADD R12, R15, 0x1, R17 ;  /* 0x000000010f0c7824 */ /* 0x000fe200078e0211 */
[----:B------:R-:W-:Y:S01]  /*1d1f0*/  UIMAD UR7, UR20, UR7, UR12 ;  /* 0x00000007140772a4 */ /* 0x000fe2000f8e020c */
[----:B------:R-:W-:Y:S01]  /*1d200*/  IMAD.MOV.U32 R8, RZ, RZ, R13 ;  /* 0x000000ffff087224 */ /* 0x000fe200078e000d */
[----:B------:R-:W-:Y:S01]  /*1d210*/  @P1 SHF.R.U32.HI R8, RZ, c[0x0][0x4f0], R11 ;  /* 0x00013c00ff081a19 */ /* 0x000fe2000001160b */
[----:B------:R-:W-:Y:S01]  /*1d220*/  UIMAD.WIDE.U32 UR14, UR20, UR6, UR14 ;  /* 0x00000006140e72a5 */ /* 0x000fe2000f8e000e */
[----:B------:R-:W-:Y:S01]  /*1d230*/  LEA.HI.X R12, R14, c[0x0][0x454], R12, 0x2, P0 ;  /* 0x000115000e0c7a11 */ /* 0x000fe200000f140c */
[----:B------:R-:W-:Y:S01]  /*1d240*/  SHFL.IDX PT, R48, R16, 0x1, 0x1c1f ;  /* 0x003c1f0010307f89 */ /* 0x000fe200000e0000 */
[----:B------:R-:W-:Y:S01]  /*1d250*/  LOP3.LUT R3, R10, R3, RZ, 0x3c, !PT ;  /* 0x000000030a037212 */ /* 0x000fe200078e3cff */
[--C-:B------:R-:W-:Y:S01]  /*1d260*/  IMAD.MOV R10, RZ, RZ, -R8.reuse ;  /* 0x000000ffff0a7224 */ /* 0x100fe200078e0a08 */
[----:B------:R-:W-:Y:S01]  /*1d270*/  UIADD3 UR7, UR15, UR7, URZ ;  /* 0x000000070f077290 */ /* 0x000fe2000fffe03f */
[----:B------:R-:W2:Y:S01]  /*1d280*/  SHFL.IDX PT, R51, R12, RZ, 0x1c1f ;  /* 0x001c1fff0c337589 */ /* 0x000ea200000e0000 */
[----:B------:R-:W-:Y:S01]  /*1d290*/  SHF.R.S32.HI R11, RZ, 0x1f, R8 ;  /* 0x0000001fff0b7819 */ /* 0x000fe20000011408 */
[----:B------:R-:W-:Y:S01]  /*1d2a0*/  IMAD R10, R10, c[0x0][0x4e8], R13 ;  /* 0x00013a000a0a7a24 */ /* 0x000fe200078e020d */
[----:B------:R-:W-:Y:S01]  /*1d2b0*/  MOV R14, UR14 ;  /* 0x0000000e000e7c02 */ /* 0x000fe20008000f00 */
[----:B------:R3:W4:Y:S01]  /*1d2c0*/  SHFL.IDX PT, R49, R12, 0x1, 0x1c1f ;  /* 0x003c1f000c317f89 */ /* 0x00072200000e0000 */
[----:B------:R-:W-:-:S02]  /*1d2d0*/  IMAD R13, R57, 0x80, R2 ;  /* 0x00000080390d7824 */ /* 0x000fc400078e0202 */
[----:B-----5:R-:W-:Y:S02]  /*1d2e0*/  IMAD R2, R7, c[0x0][0x4e8], RZ ;  /* 0x00013a0007027a24 */ /* 0x020fe400078e02ff */
[----:B------:R-:W-:Y:S01]  /*1d2f0*/  IMAD.U32 R15, RZ, RZ, UR15 ;  /* 0x0000000fff0f7e24 */ /* 0x000fe2000f8e00ff */
[C---:B------:R-:W-:Y:S01]  /*1d300*/  IADD3 R7, R13.reuse, 0x8, RZ ;  /* 0x000000080d077810 */ /* 0x040fe20007ffe0ff */
[----:B------:R-:W-:Y:S01]  /*1d310*/  IMAD.U32 R15, RZ, RZ, UR7 ;  /* 0x00000007ff0f7e24 */ /* 0x000fe2000f8e00ff */
[-C--:B------:R-:W-:Y:S01]  /*1d320*/  ISETP.GE.OR P1, PT, R13, R2.reuse, P2 ;  /* 0x000000020d00720c */ /* 0x080fe20001726670 */
[----:B------:R-:W-:Y:S01]  /*1d330*/  IMAD R11, R11, c[0x0][0x3e0], RZ ;  /* 0x0000f8000b0b7a24 */ /* 0x000fe200078e02ff */
[----:B------:R-:W-:Y:S01]  /*1d340*/  ISETP.GE.OR P0, PT, R7, R2, P2 ;  /* 0x000000020700720c */ /* 0x000fe20001706670 */
[----:B------:R-:W-:-:S04]  /*1d350*/  IMAD.WIDE.U32 R14, R8, c[0x0][0x3e0], R14 ;  /* 0x0000f800080e7a25 */ /* 0x000fc800078e000e */
[----:B------:R-:W-:Y:S01]  /*1d360*/  IMAD R11, R8, c[0x0][0x3e4], R11 ;  /* 0x0000f900080b7a24 */ /* 0x000fe200078e020b */
[----:B------:R-:W-:Y:S01]  /*1d370*/  SHF.R.S32.HI R8, RZ, 0x1f, R10 ;  /* 0x0000001fff087819 */ /* 0x000fe2000001140a */
[----:B------:R-:W-:-:S03]  /*1d380*/  IMAD R57, R57, 0x80, R6 ;  /* 0x0000008039397824 */ /* 0x000fc600078e0206 */
[----:B------:R-:W-:Y:S01]  /*1d390*/  IADD3 R15, R15, R11, RZ ;  /* 0x0000000b0f0f7210 */ /* 0x000fe20007ffe0ff */
[----:B--2---:R2:W-:Y:S01]  /*1d3a0*/  @!P1 ST.E [R50.64], R4 ;  /* 0x0000000432009985 */ /* 0x0045e2000c101916 */
[----:B---3--:R-:W-:Y:S02]  /*1d3b0*/  IMAD.SHL.U32 R12, R5, 0x8, RZ ;  /* 0x00000008050c7824 */ /* 0x008fe400078e00ff */
[----:B------:R-:W-:Y:S01]  /*1d3c0*/  IMAD R5, R8, c[0x0][0x3d8], RZ ;  /* 0x0000f60008057a24 */ /* 0x000fe200078e02ff */
[----:B----4-:R2:W-:Y:S02]  /*1d3d0*/  @!P0 ST.E [R48.64], R9 ;  /* 0x0000000930008985 */ /* 0x0105e4000c101916 */
[----:B------:R-:W-:Y:S01]  /*1d3e0*/  LOP3.LUT R12, R3, 0x7ffffe00, R12, 0xf8, !PT ;  /* 0x7ffffe00030c7812 */ /* 0x000fe200078ef80c */
[C---:B------:R-:W-:Y:S02]  /*1d3f0*/  IMAD R3, R10.reuse, c[0x0][0x3dc], R5 ;  /* 0x0000f7000a037a24 */ /* 0x040fe400078e0205 */
[----:B------:R-:W-:-:S04]  /*1d400*/  IMAD.WIDE.U32 R10, R10, c[0x0][0x3d8], R14 ;  /* 0x0000f6000a0a7a25 */ /* 0x000fc800078e000e */
[----:B------:R-:W-:Y:S01]  /*1d410*/  IMAD.SHL.U32 R58, R12, 0x2, RZ ;  /* 0x000000020c3a7824 */ /* 0x000fe200078e00ff */
[----:B------:R-:W-:Y:S01]  /*1d420*/  LEA R56, P0, R10, c[0x0][0x380], 0x1 ;  /* 0x0000e0000a387a11 */ /* 0x000fe200078008ff */
[----:B------:R-:W-:-:S03]  /*1d430*/  IMAD.IADD R3, R11, 0x1, R3 ;  /* 0x000000010b037824 */ /* 0x000fc600078e0203 */
        /* <DEDUP_REMOVED lines=14> */
[----:B--23--:R-:W2:Y:S01]  /*1d520*/  LDS.128 R48, [R58+0x80] ;  /* 0x000080003a307984 */ /* 0x00cea20000000c00 */
[----:B------:R-:W-:-:S02]  /*1d530*/  IADD3 R54, R0, 0x40, RZ ;  /* 0x0000004000367810 */ /* 0x000fc40007ffe0ff */
[----:B------:R-:W-:Y:S01]  /*1d540*/  IADD3 R52, R0, 0x80, RZ ;  /* 0x0000008000347810 */ /* 0x000fe20007ffe0ff */
[----:B------:R-:W3:Y:S01]  /*1d550*/  LDS.128 R8, [R58+0x4080] ;  /* 0x004080003a087984 */ /* 0x000ee20000000c00 */
        /* <DEDUP_REMOVED lines=10> */
[----:B-1---5:R-:W-:-:S04]  /*1d600*/  @!P2 IMAD.WIDE R58, R0, 0x2, R60 ;  /* 0x00000002003aa825 */ /* 0x022fc800078e023c */
[----:B------:R-:W-:-:S04]  /*1d610*/  @!P1 IMAD.WIDE R52, R53, 0x2, R60 ;  /* 0x0000000235349825 */ /* 0x000fc800078e023c */
[----:B------:R-:W-:Y:S01]  /*1d620*/  @!P0 IMAD.WIDE R60, R3, 0x2, R60 ;  /* 0x00000002033c8825 */ /* 0x000fe200078e023c */
[----:B--2---:R1:W-:Y:S04]  /*1d630*/  @!P2 ST.E.128 [R58.64], R48 ;  /* 0x000000303a00a985 */ /* 0x0043e8000c101d16 */
[----:B---3--:R1:W-:Y:S04]  /*1d640*/  @!P1 ST.E.128 [R52.64], R8 ;  /* 0x0000000834009985 */ /* 0x0083e8000c101d16 */
[----:B----4-:R1:W-:Y:S02]  /*1d650*/  @!P0 ST.E.128 [R60.64], R4 ;  /* 0x000000043c008985 */ /* 0x0103e4000c101d16 */
.L_x_455:
[----:B---3--:R-:W-:Y:S05]  /*1d660*/  BSYNC B0 ;  /* 0x0000000000007941 */ /* 0x008fea0003800000 */
.L_x_454:
[----:B------:R-:W-:Y:S01]  /*1d670*/  IADD3 R3, R57, 0x20, RZ ;  /* 0x0000002039037810 */ /* 0x000fe20007ffe0ff */
[----:B-12---:R1:W2:Y:S01]  /*1d680*/  SHFL.IDX PT, R9, R55, 0x1, 0x181f ;  /* 0x00381f0037097f89 */ /* 0x0062a200000e0000 */
[----:B------:R-:W-:Y:S02]  /*1d690*/  BSSY B0, `(.L_x_456) ;  /* 0x0000015000007945 */ /* 0x000fe40003800000 */
[----:B------:R-:W-:Y:S01]  /*1d6a0*/  ISETP.GE.AND P0, PT, R3, R2, PT ;  /* 0x000000020300720c */ /* 0x000fe20003f06270 */
[----:B------:R1:W3:-:S12]  /*1d6b0*/  SHFL.IDX PT, R8, R56, 0x1, 0x181f ;  /* 0x00381f0038087f89 */ /* 0x0002d800000e0000 */
        /* <DEDUP_REMOVED lines=18> */
.L_x_457:
[----:B------:R-:W-:Y:S05]  /*1d7e0*/  BSYNC B0 ;  /* 0x0000000000007941 */ /* 0x000fea0003800000 */
.L_x_456:
[----:B------:R-:W-:Y:S01]  /*1d7f0*/  IADD3 R3, R57, 0x40, RZ ;  /* 0x0000004039037810 */ /* 0x000fe20007ffe0ff */
[----:B--2---:R2:W1:Y:S01]  /*1d800*/  SHFL.IDX PT, R9, R55, 0x2, 0x181f ;  /* 0x00581f0037097f89 */ /* 0x00446200000e0000 */
[----:B------:R-:W-:Y:S02]  /*1d810*/  BSSY B0, `(.L_x_458) ;  /* 0x0000015000007945 */ /* 0x000fe40003800000 */
[----:B------:R-:W-:Y:S01]  /*1d820*/  ISETP.GE.AND P0, PT, R3, R2, PT ;  /* 0x000000020300720c */ /* 0x000fe20003f06270 */
[----:B---3--:R2:W3:-:S12]  /*1d830*/  SHFL.IDX PT, R8, R56, 0x2, 0x181f ;  /* 0x00581f0038087f89 */ /* 0x0084d800000e0000 */
        /* <DEDUP_REMOVED lines=9> */
[--C-:B-1-3--:R-:W-:Y:S01]  /*1d8d0*/  @!P2 IMAD.WIDE R6, R0, 0x2, R8.reuse ;  /* 0x000000020006a825 */ /* 0x10afe200078e0208 */
[----:B------:R-:W-:Y:S02]  /*1d8e0*/  @!P0 LEA.HI R3, R3, R4, RZ, 0x3 ;  /* 0x0000000403038211 */ /* 0x000fe400078f18ff */
[----:B------:R-:W-:Y:S02]  /*1d8f0*/  @!P1 LOP3.LUT R5, R5, 0xfffffff8, RZ, 0xc0, !PT ;  /* 0xfffffff805059812 */ /* 0x000fe400078ec0ff */
[----:B------:R-:W-:Y:S01]  /*1d900*/  @!P0 LOP3.LUT R3, R3, 0xfffffff8, RZ, 0xc0, !PT ;  /* 0xfffffff803038812 */ /* 0x000fe200078ec0ff */
[----:B----4-:R1:W-:Y:S02]  /*1d910*/  @!P2 ST.E.128 [R6.64], R40 ;  /* 0x000000280600a985 */ /* 0x0103e4000c101d16 */
[----:B------:R-:W-:-:S04]  /*1d920*/  @!P1 IMAD.WIDE R4, R5, 0x2, R8 ;  /* 0x0000000205049825 */ /* 0x000fc800078e0208 */
[----:B------:R-:W-:Y:S01]  /*1d930*/  @!P0 IMAD.WIDE R8, R3, 0x2, R8 ;  /* 0x0000000203088825 */ /* 0x000fe200078e0208 */
[----:B------:R1:W-:Y:S04]  /*1d940*/  @!P1 ST.E.128 [R4.64], R28 ;  /* 0x0000001c04009985 */ /* 0x0003e8000c101d16 */
[----:B------:R1:W-:Y:S02]  /*1d950*/  @!P0 ST.E.128 [R8.64], R16 ;  /* 0x0000001008008985 */ /* 0x0003e4000c101d16 */
.L_x_459:
[----:B------:R-:W-:Y:S05]  /*1d960*/  BSYNC B0 ;  /* 0x0000000000007941 */ /* 0x000fea0003800000 */
.L_x_458:
        /* <DEDUP_REMOVED lines=24> */
.L_x_452:
        /* <DEDUP_REMOVED lines=31> */
.L_x_460:
[----:B---3--:R-:W2:Y:S01]  /*1dce0*/  S2R R7, SR_TID.X ;  /* 0x0000000000077919 */ /* 0x008ea20000002100 */
[----:B------:R-:W-:Y:S01]  /*1dcf0*/  USHF.R.S32.HI UR6, URZ, 0x1f, UR20 ;  /* 0x0000001f3f067899 */ /* 0x000fe20008011414 */
[----:B------:R-:W-:Y:S01]  /*1dd00*/  BSSY B0, `(.L_x_461) ;  /* 0x0000029000007945 */ /* 0x000fe20003800000 */
[----:B------:R-:W-:-:S02]  /*1dd10*/  USEL UR20, UR20, URZ, !UP1 ;  /* 0x0000003f14147287 */ /* 0x000fc4000c800000 */
[----:B------:R-:W-:Y:S01]  /*1dd20*/  USEL UR6, UR6, URZ, !UP1 ;  /* 0x0000003f06067287 */ /* 0x000fe2000c800000 */
[----:B--2---:R-:W-:-:S13]  /*1dd30*/  ISETP.GT.AND P0, PT, R7, 0x7f, PT ;  /* 0x0000007f0700780c */ /* 0x004fda0003f04270 */
[----:B------:R-:W-:Y:S05]  /*1dd40*/  @P0 BRA `(.L_x_462) ;  /* 0x0000024000000947 */ /* 0x000fea0003800000 */
[----:B------:R-:W2:Y:S01]  /*1dd50*/  S2R R2, SR_CTAID.X ;  /* 0x0000000000027919 */ /* 0x000ea20000002500 */
[----:B-----5:R-:W-:Y:S01]  /*1dd60*/  IMAD R0, R3, c[0x0][0x4e8], RZ ;  /* 0x00013a0003007a24 */ /* 0x020fe200078e02ff */
[----:B--2---:R-:W-:-:S04]  /*1dd70*/  LEA R5, R2, R7, 0x7 ;  /* 0x0000000702057211 */ /* 0x004fc800078e38ff */
        /* <DEDUP_REMOVED lines=33> */
.L_x_462:
[----:B------:R-:W-:Y:S05]  /*1df90*/  BSYNC B0 ;  /* 0x0000000000007941 */ /* 0x000fea0003800000 */
.L_x_461:
[----:B--2---:R-:W2:Y:S01]  /*1dfa0*/  S2R R5, SR_CTAID.X ;  /* 0x0000000000057919 */ /* 0x004ea20000002500 */
[----:B------:R-:W-:Y:S01]  /*1dfb0*/  SHF.R.S32.HI R4, RZ, 0x1f, R7 ;  /* 0x0000001fff047819 */ /* 0x000fe20000011407 */
[----:B------:R-:W-:Y:S01]  /*1dfc0*/  IMAD.MOV.U32 R0, RZ, RZ, c[0x0][0x4e8] ;  /* 0x00013a00ff007624 */ /* 0x000fe200078e00ff */
[----:B------:R-:W-:Y:S01]  /*1dfd0*/  ULDC.64 UR4, c[0x0][0x3a0] ;  /* 0x0000e80000047ab9 */ /* 0x000fe20000000a00 */
[----:B-----5:R-:W-:Y:S01]  /*1dfe0*/  IMAD R3, R3, c[0x0][0x4e8], RZ ;  /* 0x00013a0003037a24 */ /* 0x020fe200078e02ff */
[----:B------:R-:W-:Y:S01]  /*1dff0*/  LEA.HI R4, R4, R7, RZ, 0x3 ;  /* 0x0000000704047211 */ /* 0x000fe200078f18ff */
[----:B------:R-:W-:Y:S01]  /*1e000*/  UIMAD UR7, UR11, UR4, URZ ;  /* 0x000000040b0772a4 */ /* 0x000fe2000f8e023f */
[----:B------:R-:W-:Y:S01]  /*1e010*/  ISETP.NE.AND P0, PT, R0, 0x1, PT ;  /* 0x000000010000780c */ /* 0x000fe20003f05270 */
[----:B------:R-:W-:Y:S01]  /*1e020*/  UIMAD.WIDE.U32 UR12, UR10, UR4, URZ ;  /* 0x000000040a0c72a5 */ /* 0x000fe2000f8e003f */
[----:B------:R-:W-:Y:S01]  /*1e030*/  LOP3.LUT R2, R4, 0xfffffff8, RZ, 0xc0, !PT ;  /* 0xfffffff804027812 */ /* 0x000fe200078ec0ff */
[----:B------:R-:W-:Y:S01]  /*1e040*/  UIMAD UR7, UR10, UR5, UR7 ;  /* 0x000000050a0772a4 */ /* 0x000fe2000f8e0207 */
[----:B------:R-:W-:Y:S01]  /*1e050*/  SHF.R.S32.HI R4, RZ, 0x3, R4 ;  /* 0x00000003ff047819 */ /* 0x000fe20000011404 */
[----:B------:R-:W-:Y:S01]  /*1e060*/  BSSY B0, `(.L_x_463) ;  /* 0x000003a000007945 */ /* 0x000fe20003800000 */
[----:B------:R-:W-:Y:S01]  /*1e070*/  ULDC.64 UR4, c[0x0][0x3e8] ;  /* 0x0000fa0000047ab9 */ /* 0x000fe20000000a00 */
[----:B------:R-:W-:Y:S01]  /*1e080*/  IMAD.IADD R7, R7, 0x1, -R2 ;  /* 0x0000000107077824 */ /* 0x000fe200078e0a02 */
[----:B------:R-:W-:-:S02]  /*1e090*/  UIADD3 UR13, UR13, UR7, URZ ;  /* 0x000000070d0d7290 */ /* 0x000fc4000fffe03f */
[----:B------:R-:W-:Y:S02]  /*1e0a0*/  UIMAD UR7, UR8, UR4, URZ ;  /* 0x00000004080772a4 */ /* 0x000fe4000f8e023f */
[C---:B------:R-:W-:Y:S01]  /*1e0b0*/  LEA R0, R7.reuse, R4, 0x5 ;  /* 0x0000000407007211 */ /* 0x040fe200078e28ff */
[----:B------:R-:W-:Y:S01]  /*1e0c0*/  UIMAD.WIDE.U32 UR12, UR14, UR4, UR12 ;  /* 0x000000040e0c72a5 */ /* 0x000fe2000f8e000c */
[----:B------:R-:W-:Y:S01]  /*1e0d0*/  SHF.L.U32 R7, R7, 0x3, RZ ;  /* 0x0000000307077819 */ /* 0x000fe200000006ff */
[----:B------:R-:W-:Y:S02]  /*1e0e0*/  UIMAD UR7, UR14, UR5, UR7 ;  /* 0x000000050e0772a4 */ /* 0x000fe4000f8e0207 */
[C---:B--2---:R-:W-:Y:S01]  /*1e0f0*/  IMAD R0, R5.reuse, 0x80, R0 ;  /* 0x0000008005007824 */ /* 0x044fe200078e0200 */
        /* <DEDUP_REMOVED lines=30> */
[----:B------:R2:W3:Y:S04]  /*1e2e0*/  SHFL.IDX PT, R10, R9, RZ, 0x181f ;  /* 0x00181fff090a7589 */ /* 0x0004e800000e0000 */
[----:B------:R2:W4:Y:S08]  /*1e2f0*/  SHFL.IDX PT, R11, R8, RZ, 0x181f ;  /* 0x00181fff080b7589 */ /* 0x00053000000e0000 */
        /* <DEDUP_REMOVED lines=16> */
.L_x_464:
[----:B------:R-:W-:Y:S05]  /*1e400*/  BSYNC B0 ;  /* 0x0000000000007941 */ /* 0x000fea0003800000 */
.L_x_463:
[----:B------:R-:W-:Y:S01]  /*1e410*/  IADD3 R0, R4, 0x20, RZ ;  /* 0x0000002004007810 */ /* 0x000fe20007ffe0ff */
[----:B---34-:R3:W4:Y:S01]  /*1e420*/  SHFL.IDX PT, R11, R8, 0x1, 0x181f ;  /* 0x00381f00080b7f89 */ /* 0x01872200000e0000 */
[----:B------:R-:W-:Y:S02]  /*1e430*/  BSSY B0, `(.L_x_465) ;  /* 0x0000013000007945 */ /* 0x000fe40003800000 */
[----:B------:R-:W-:Y:S01]  /*1e440*/  ISETP.GE.AND P0, PT, R0, R3, PT ;  /* 0x000000030000720c */ /* 0x000fe20003f06270 */
[----:B------:R3:W2:-:S12]  /*1e450*/  SHFL.IDX PT, R10, R9, 0x1, 0x181f ;  /* 0x00381f00090a7f89 */ /* 0x00069800000e0000 */
[----:B------:R-:W-:Y:S05]  /*1e460*/  @P0 BRA `(.L_x_466) ;  /* 0x000000f000000947 */ /* 0x000fea0003800000 */
        /* <DEDUP_REMOVED lines=15> */
.L_x_466:
[----:B------:R-:W-:Y:S05]  /*1e560*/  BSYNC B0 ;  /* 0x0000000000007941 */ /* 0x000fea0003800000 */
.L_x_465:
[----:B------:R-:W-:Y:S01]  /*1e570*/  IADD3 R0, R4, 0x40, RZ ;  /* 0x0000004004007810 */ /* 0x000fe20007ffe0ff */
[----:B--2-4-:R2:W4:Y:S01]  /*1e580*/  SHFL.IDX PT, R11, R8, 0x2, 0x181f ;  /* 0x00581f00080b7f89 */ /* 0x01452200000e0000 */
        /* <DEDUP_REMOVED lines=19> */
.L_x_468:
[----:B------:R-:W-:Y:S05]  /*1e6c0*/  BSYNC B0 ;  /* 0x0000000000007941 */ /* 0x000fea0003800000 */
.L_x_467:
[----:B------:R-:W-:Y:S01]  /*1e6d0*/  IADD3 R4, R4, 0x60, RZ ;  /* 0x0000006004047810 */ /* 0x000fe20007ffe0ff */
[----:B---34-:R3:W4:Y:S03]  /*1e6e0*/  SHFL.IDX PT, R11, R8, 0x3, 0x181f ;  /* 0x00781f00080b7f89 */ /* 0x01872600000e0000 */
[----:B------:R-:W-:Y:S01]  /*1e6f0*/  ISETP.GE.AND P0, PT, R4, R3, PT ;  /* 0x000000030400720c */ /* 0x000fe20003f06270 */
[----:B------:R3:W2:-:S12]  /*1e700*/  SHFL.IDX PT, R10, R9, 0x3, 0x181f ;  /* 0x00781f00090a7f89 */ /* 0x00069800000e0000 */
        /* <DEDUP_REMOVED lines=18> */
.L_x_469:
        /* <DEDUP_REMOVED lines=13> */
.L_x_1499:


//--------------------- .text._ZN7cutlass13device_kernelIN5flash19enable_sm80_to_sm89INS1_16FlashAttnFwdSm80INS1_25CollectiveMainloopFwdSm80ILi8ELi1ELb0EN4cute5tupleIJNS5_1CILi128EEENS7_ILi64EEENS7_ILi192EEEEEELi192ENS_6half_tEfNS_4arch4Sm80ELb1ELb0ELb0ELb0ELb1ELb0ELb1ELb0EEENS1_21CollectiveEpilogueFwdINS6_IJS8_SA_S9_EEENS6_IJNS7_ILi1EEESI_SI_EEESC_SE_Li256ELb0ELb1ELb0ELb0EEENS1_30DynamicPersistentTileSchedulerILi256ELi256ELb0ELb1ELb0EEEEEEEEEvNT_6ParamsE --------------------------
	.section	.text._ZN7cutlass13device_kernelIN5flash19enable_sm80_to_sm89INS1_16FlashAttnFwdSm80INS1_25CollectiveMainloopFwdSm80ILi8ELi1ELb0EN4cute5tupleIJNS5_1CILi128EEENS7_ILi64EEENS7_ILi192EEEEEELi192ENS_6half_tEfNS_4arch4Sm80ELb1ELb0ELb0ELb0ELb1ELb0ELb1ELb0EEENS1_21CollectiveEpilogueFwdINS6_IJS8_SA_S9_EEENS6_IJNS7_ILi1EEESI_SI_EEESC_SE_Li256ELb0ELb1ELb0ELb0EEENS1_30DynamicPersistentTileSchedulerILi256ELi256ELb0ELb1ELb0EEEEEEEEEvNT_6ParamsE,"ax",@progbits
	.sectioninfo	@"SHI_REGISTERS=251"
	.align	128
.text._ZN7cutlass13device_kernelIN5flash19enable_sm80_to_sm89INS1_16FlashAttnFwdSm80INS1_25CollectiveMainloopFwdSm80ILi8ELi1ELb0EN4cute5tupleIJNS5_1CILi128EEENS7_ILi64EEENS7_ILi192EEEEEELi192ENS_6half_tEfNS_4arch4Sm80ELb1ELb0ELb0ELb0ELb1ELb0ELb1ELb0EEENS1_21CollectiveEpilogueFwdINS6_IJS8_SA_S9_EEENS6_IJNS7_ILi1EEESI_SI_EEESC_SE_Li256ELb0ELb1ELb0ELb0EEENS1_30DynamicPersistentTileSchedulerILi256ELi256ELb0ELb1ELb0EEEEEEEEEvNT_6ParamsE:
        .type           _ZN7cutlass13device_kernelIN5flash19enable_sm80_to_sm89INS1_16FlashAttnFwdSm80INS1_25CollectiveMainloopFwdSm80ILi8ELi1ELb0EN4cute5tupleIJNS5_1CILi128EEENS7_ILi64EEENS7_ILi192EEEEEELi192ENS_6half_tEfNS_4arch4Sm80ELb1ELb0ELb0ELb0ELb1ELb0ELb1ELb0EEENS1_21CollectiveEpilogueFwdINS6_IJS8_SA_S9_EEENS6_IJNS7_ILi1EEESI_SI_EEESC_SE_Li256ELb0ELb1ELb0ELb0EEENS1_30DynamicPersistentTileSchedulerILi256ELi256ELb0ELb1ELb0EEEEEEEEEvNT_6ParamsE,@function
        .size           _ZN7cutlass13device_kernelIN5flash19enable_sm80_to_sm89INS1_16FlashAttnFwdSm80INS1_25CollectiveMainloopFwdSm80ILi8ELi1ELb0EN4cute5tupleIJNS5_1CILi128EEENS7_ILi64EEENS7_ILi192EEEEEELi192ENS_6half_tEfNS_4arch4Sm80ELb1ELb0ELb0ELb0ELb1ELb0ELb1ELb0EEENS1_21CollectiveEpilogueFwdINS6_IJS8_SA_S9_EEENS6_IJNS7_ILi1EEESI_SI_EEESC_SE_Li256ELb0ELb1ELb0ELb0EEENS1_30DynamicPersistentTileSchedulerILi256ELi256ELb0ELb1ELb0EEEEEEEEEvNT_6ParamsE,(.L_x_1500 - _ZN7cutlass13device_kernelIN5flash19enable_sm80_to_sm89INS1_16FlashAttnFwdSm80INS1_25CollectiveMainloopFwdSm80ILi8ELi1ELb0EN4cute5tupleIJNS5_1CILi128EEENS7_ILi64EEENS7_ILi192EEEEEELi192ENS_6half_tEfNS_4arch4Sm80ELb1ELb0ELb0ELb0ELb1ELb0ELb1ELb0EEENS1_21CollectiveEpilogueFwdINS6_IJS8_SA_S9_EEENS6_IJNS7_ILi1EEESI_SI_EEESC_SE_Li256ELb0ELb1ELb0ELb0EEENS1_30DynamicPersistentTileSchedulerILi256ELi256ELb0ELb1ELb0EEEEEEEEEvNT_6ParamsE)
        .other          _ZN7cutlass13device_kernelIN5flash19enable_sm80_to_sm89INS1_16FlashAttnFwdSm80INS1_25CollectiveMainloopFwdSm80ILi8ELi1ELb0EN4cute5tupleIJNS5_1CILi128EEENS7_ILi64EEENS7_ILi192EEEEEELi192ENS_6half_tEfNS_4arch4Sm80ELb1ELb0ELb0ELb0ELb1ELb0ELb1ELb0EEENS1_21CollectiveEpilogueFwdINS6_IJS8_SA_S9_EEENS6_IJNS7_ILi1EEESI_SI_EEESC_SE_Li256ELb0ELb1ELb0ELb0EEENS1_30DynamicPersistentTileSchedulerILi256ELi256ELb0ELb1ELb0EEEEEEEEEvNT_6ParamsE,@"STO_CUDA_ENTRY STV_DEFAULT"
_ZN7cutlass13device_kernelIN5flash19enable_sm80_to_sm89INS1_16FlashAttnFwdSm80INS1_25CollectiveMainloopFwdSm80ILi8ELi1ELb0EN4cute5tupleIJNS5_1CILi128EEENS7_ILi64EEENS7_ILi192EEEEEELi192ENS_6half_tEfNS_4arch4Sm80ELb1ELb0ELb0ELb0ELb1ELb0ELb1ELb0EEENS1_21CollectiveEpilogueFwdINS6_IJS8_SA_S9_EEENS6_IJNS7_ILi1EEESI_SI_EEESC_SE_Li256ELb0ELb1ELb0ELb0EEENS1_30DynamicPersistentTileSchedulerILi256ELi256ELb0ELb1ELb0EEEEEEEEEvNT_6ParamsE:
[----:B------:R-:W-:Y:S02]  /*0000*/  MOV R1, c[0x0][0x28] ;  /* 0x00000a0000017a02 */ /* 0x000fe40000000f00 */
[----:B------:R-:W1:Y:S04]  /*0010*/  S2R R194, SR_TID.X ;  /* 0x0000000000c27919 */ /* 0x000e680000002100 */
[----:B------:R-:W2:Y:S01]  /*0020*/  S2R R207, SR_CTAID.X ;  /* 0x0000000000cf7919 */ /* 0x000ea20000002500 */
[----:B-1----:R-:W-:-:S05]  /*0030*/  SHF.R.U32.HI R2, RZ, 0x5, R194 ;  /* 0x00000005ff027819 */ /* 0x002fca00000116c2 */
[----:B------:R-:W1:Y:S04]  /*0040*/  SHFL.IDX PT, R0, R2, RZ, 0x1f ;  /* 0x00001fff02007589 */ /* 0x000e6800000e0000 */
[----:B------:R3:W4:Y:S01]  /*0050*/  SHFL.IDX PT, R209, R2, RZ, 0x1f ;  /* 0x00001fff02d17589 */ /* 0x00072200000e0000 */
[----:B-1----:R-:W-:-:S13]  /*0060*/  ISETP.GE.AND P0, PT, R0, 0x1, PT ;  /* 0x000000010000780c */ /* 0x002fda0003f06270 */
[----:B------:R-:W-:Y:S06]  /*0070*/  @P0 BAR.ARV 0x4, 0x100 ;  /* 0x0104000000000b1d */ /* 0x000fec0000002000 */
[----:B--2---:R-:W-:-:S13]  /*0080*/  ISETP.GE.AND P0, PT, R207, c[0x0][0x538], PT ;  /* 0x00014e00cf007a0c */ /* 0x004fda0003f06270 */
[----:B------:R-:W-:Y:S05]  /*0090*/  @P0 EXIT ;  /* 0x000000000000094d */ /* 0x000fea0003800000 */
[----:B---34-:R-:W-:Y:S01]  /*00a0*/  SHF.R.S32.HI R3, RZ, 0x1f, R194 ;  /* 0x0000001fff037819 */ /* 0x018fe200000114c2 */
[----:B------:R-:W-:Y:S01]  /*00b0*/  IMAD.MOV.U32 R181, RZ, RZ, 0x20 ;  /* 0x00000020ffb57424 */ /* 0x000fe200078e00ff */
[----:B------:R-:W-:Y:S02]  /*00c0*/  ULDC.64 UR6, c[0x0][0x118] ;  /* 0x0000460000067ab9 */ /* 0x000fe40000000a00 */
[CC--:B------:R-:W-:Y:S02]  /*00d0*/  LEA.HI R13, R3.reuse, R194.reuse, RZ, 0x4 ;  /* 0x000000c2030d7211 */ /* 0x0c0fe400078f20ff */
[----:B------:R-:W-:Y:S02]  /*00e0*/  LEA.HI R11, R3, R194, RZ, 0x2 ;  /* 0x000000c2030b7211 */ /* 0x000fe400078f10ff */
[----:B------:R-:W-:Y:S02]  /*00f0*/  SHF.R.S32.HI R0, RZ, 0x4, R13 ;  /* 0x00000004ff007819 */ /* 0x000fe4000001140d */
[----:B------:R-:W-:-:S02]  /*0100*/  SHF.R.S32.HI R5, RZ, 0x2, R11 ;  /* 0x00000002ff057819 */ /* 0x000fc4000001140b */
[C---:B------:R-:W-:Y:S02]  /*0110*/  LEA.HI R7, R13.reuse, R0, RZ, 0x1 ;  /* 0x000000000d077211 */ /* 0x040fe400078f08ff */
[----:B------:R-:W-:Y:S02]  /*0120*/  LOP3.LUT R13, R13, 0xfffffff0, RZ, 0xc0, !PT ;  /* 0xfffffff00d0d7812 */ /* 0x000fe400078ec0ff */
[----:B------:R-:W-:Y:S02]  /*0130*/  LOP3.LUT R7, R7, 0xfffffffe, RZ, 0xc0, !PT ;  /* 0xfffffffe07077812 */ /* 0x000fe400078ec0ff */
[CC--:B------:R-:W-:Y:S01]  /*0140*/  LEA.HI R9, R3.reuse, R194.reuse, RZ, 0x3 ;  /* 0x000000c203097211 */ /* 0x0c0fe200078f18ff */
[----:B------:R-:W-:Y:S01]  /*0150*/  IMAD.IADD R13, R194, 0x1, -R13 ;  /* 0x00000001c20d7824 */ /* 0x000fe200078e0a0d */
[----:B------:R-:W-:Y:S01]  /*0160*/  LEA.HI R6, R3, R194, RZ, 0x5 ;  /* 0x000000c203067211 */ /* 0x000fe200078f28ff */
[----:B------:R-:W-:Y:S01]  /*0170*/  IMAD.IADD R7, R0, 0x1, -R7 ;  /* 0x0000000100077824 */ /* 0x000fe200078e0a07 */
[----:B------:R-:W-:-:S02]  /*0180*/  SHF.R.S32.HI R0, RZ, 0x1f, R11 ;  /* 0x0000001fff007819 */ /* 0x000fc4000001140b */
[----:B------:R-:W-:Y:S02]  /*0190*/  LOP3.LUT R205, R9, 0xfffffff8, RZ, 0xc0, !PT ;  /* 0xfffffff809cd7812 */ /* 0x000fe400078ec0ff */
[----:B------:R-:W-:Y:S02]  /*01a0*/  LEA.HI R0, R0, R5, RZ, 0x3 ;  /* 0x0000000500007211 */ /* 0x000fe400078f18ff */
[----:B------:R-:W-:Y:S01]  /*01b0*/  SHF.R.S32.HI R2, RZ, 0x1f, R13 ;  /* 0x0000001fff027819 */ /* 0x000fe2000001140d */
[----:B------:R-:W-:Y:S01]  /*01c0*/  IMAD.IADD R205, R194, 0x1, -R205 ;  /* 0x00000001c2cd7824 */ /* 0x000fe200078e0acd */
[----:B------:R-:W-:Y:S02]  /*01d0*/  LOP3.LUT R0, R0, 0xfffffff8, RZ, 0xc0, !PT ;  /* 0xfffffff800007812 */ /* 0x000fe400078ec0ff */
[----:B------:R-:W-:Y:S01]  /*01e0*/  LOP3.LUT R11, R11, 0xfffffffc, RZ, 0xc0, !PT ;  /* 0xfffffffc0b0b7812 */ /* 0x000fe200078ec0ff */
[----:B------:R-:W-:Y:S01]  /*01f0*/  IMAD.SHL.U32 R186, R205, 0x40, RZ ;  /* 0x00000040cdba7824 */ /* 0x000fe200078e00ff */
[----:B------:R-:W-:Y:S01]  /*0200*/  SHF.R.S32.HI R208, RZ, 0x3, R9 ;  /* 0x00000003ffd07819 */ /* 0x000fe20000011409 */
[----:B------:R-:W-:Y:S01]  /*0210*/  IMAD.IADD R0, R5, 0x1, -R0 ;  /* 0x0000000105007824 */ /* 0x000fe200078e0a00 */
[----:B------:R-:W-:Y:S01]  /*0220*/  LEA.HI R5, R2, R13, RZ, 0x3 ;  /* 0x0000000d02057211 */ /* 0x000fe200078f18ff */
[----:B------:R-:W-:Y:S01]  /*0230*/  IMAD.IADD R204, R194, 0x1, -R11 ;  /* 0x00000001c2cc7824 */ /* 0x000fe200078e0a0b */
[----:B------:R-:W-:Y:S01]  /*0240*/  LOP3.LUT R186, R186, 0x1c0, RZ, 0xc0, !PT ;  /* 0x000001c0baba7812 */ /* 0x000fe200078ec0ff */
[----:B------:R-:W-:Y:S01]  /*0250*/  IMAD.SHL.U32 R15, R208, 0x40, RZ ;  /* 0x00000040d00f7824 */ /* 0x000fe200078e00ff */
[C---:B------:R-:W-:Y:S01]  /*0260*/  LOP3.LUT R4, R5.reuse, 0xfffffff8, RZ, 0xc0, !PT ;  /* 0xfffffff805047812 */ /* 0x040fe200078ec0ff */
[----:B------:R-:W-:Y:S01]  /*0270*/  IMAD.SHL.U32 R5, R5, 0x40, RZ ;  /* 0x0000004005057824 */ /* 0x000fe200078e00ff */
[----:B------:R-:W-:Y:S01]  /*0280*/  LOP3.LUT R2, R0, 0x1, RZ, 0xc0, !PT ;  /* 0x0000000100027812 */ /* 0x000fe200078ec0ff */
[----:B------:R-:W-:Y:S01]  /*0290*/  IMAD.SHL.U32 R206, R205, 0x8, RZ ;  /* 0x00000008cdce7824 */ /* 0x000fe200078e00ff */
[----:B------:R-:W-:Y:S01]  /*02a0*/  LOP3.LUT R201, R6, 0xffffffe0, RZ, 0xc0, !PT ;  /* 0xffffffe006c97812 */ /* 0x000fe200078ec0ff */
[----:B------:R-:W-:Y:S01]  /*02b0*/  IMAD.IADD R4, R13, 0x1, -R4 ;  /* 0x000000010d047824 */ /* 0x000fe200078e0a04 */
[----:B------:R-:W-:Y:S01]  /*02c0*/  SHF.R.S32.HI R187, RZ, 0x5, R6 ;  /* 0x00000005ffbb7819 */ /* 0x000fe20000011406 */
[----:B------:R-:W-:Y:S01]  /*02d0*/  IMAD R203, R205, 0x20, R208 ;  /* 0x00000020cdcb7824 */ /* 0x000fe200078e02d0 */
[----:B------:R-:W-:Y:S01]  /*02e0*/  LOP3.LUT R9, R186, 0x8, R9, 0xf8, !PT ;  /* 0x00000008ba097812 */ /* 0x000fe200078ef809 */
[----:B------:R-:W-:Y:S01]  /*02f0*/  IMAD.SHL.U32 R182, R4, 0x40, RZ ;  /* 0x0000004004b67824 */ /* 0x000fe200078e00ff */
[----:B------:R-:W-:Y:S01]  /*0300*/  SHF.R.S32.HI R6, RZ, 0x1f, R6 ;  /* 0x0000001fff067819 */ /* 0x000fe20000011406 */
[----:B------:R-:W-:Y:S01]  /*0310*/  IMAD.IADD R201, R194, 0x1, -R201 ;  /* 0x00000001c2c97824 */ /* 0x000fe200078e0ac9 */
[----:B------:R-:W-:-:S02]  /*0320*/  SHF.R.U32.HI R186, RZ, 0x3, R186 ;  /* 0x00000003ffba7819 */ /* 0x000fc400000116ba */
[----:B------:R-:W-:Y:S02]  /*0330*/  ISETP.NE.U32.AND P0, PT, R2, 0x1, PT ;  /* 0x000000010200780c */ /* 0x000fe40003f05070 */
[----:B------:R-:W-:Y:S02]  /*0340*/  LEA.HI R6, R6, R187, RZ, 0x3 ;  /* 0x000000bb06067211 */ /* 0x000fe400078f18ff */
[----:B------:R-:W-:Y:S01]  /*0350*/  LOP3.LUT R186, R9, R186, RZ, 0x3c, !PT ;  /* 0x000000ba09ba7212 */ /* 0x000fe200078e3cff */
[C---:B------:R-:W-:Y:S01]  /*0360*/  IMAD.SHL.U32 R9, R7.reuse, 0x8, RZ ;  /* 0x0000000807097824 */ /* 0x040fe200078e00ff */
[----:B------:R-:W-:Y:S02]  /*0370*/  LOP3.LUT R182, R182, 0x1c0, RZ, 0xc0, !PT ;  /* 0x000001c0b6b67812 */ /* 0x000fe400078ec0ff */
[C---:B------:R-:W-:Y:S01]  /*0380*/  R2P PR, R0.reuse, 0x6 ;  /* 0x0000000600007804 */ /* 0x040fe20000000000 */
[----:B------:R-:W-:Y:S01]  /*0390*/  IMAD.SHL.U32 R0, R0, 0x40, RZ ;  /* 0x0000004000007824 */ /* 0x000fe200078e00ff */
[----:B------:R-:W-:Y:S01]  /*03a0*/  LOP3.LUT R6, R6, 0xffffff8, RZ, 0xc0, !PT ;  /* 0x0ffffff806067812 */ /* 0x000fe200078ec0ff */
[----:B------:R-:W-:Y:S01]  /*03b0*/  IMAD R186, R7, 0x200, R186 ;  /* 0x0000020007ba7824 */ /* 0x000fe200078e02ba */
[----:B------:R-:W-:-:S02]  /*03c0*/  LEA.HI R199, R204, R204, RZ, 0x1 ;  /* 0x000000ccccc77211 */ /* 0x000fc400078f08ff */
[----:B------:R-:W-:Y:S01]  /*03d0*/  LOP3.LUT R9, R182, 0x8, R9, 0xf8, !PT ;  /* 0x00000008b6097812 */ /* 0x000fe200078ef809 */
[C---:B------:R-:W-:Y:S01]  /*03e0*/  IMAD.IADD R11, R187.reuse, 0x1, -R6 ;  /* 0x00000001bb0b7824 */ /* 0x040fe200078e0a06 */
[----:B------:R-:W-:Y:S01]  /*03f0*/  SHF.R.U32.HI R182, RZ, 0x3, R182 ;  /* 0x00000003ffb67819 */ /* 0x000fe200000116b6 */
[----:B------:R-:W-:Y:S01]  /*0400*/  IMAD.SHL.U32 R187, R187, 0x400, RZ ;  /* 0x00000400bbbb7824 */ /* 0x000fe200078e00ff */
[----:B------:R-:W-:Y:S02]  /*0410*/  LOP3.LUT R199, R199, 0x1ffffffe, RZ, 0xc0, !PT ;  /* 0x1ffffffec7c77812 */ /* 0x000fe400078ec0ff */
[----:B------:R-:W-:Y:S02]  /*0420*/  LOP3.LUT R0, R0, 0x1c0, RZ, 0xc0, !PT ;  /* 0x000001c000007812 */ /* 0x000fe400078ec0ff */
[----:B------:R-:W-:Y:S01]  /*0430*/  LOP3.LUT R182, R9, R182, RZ, 0x3c, !PT ;  /* 0x000000b609b67212 */ /* 0x000fe200078e3cff */
[----:B------:R-:W-:Y:S01]  /*0440*/  IMAD.IADD R199, R204, 0x1, -R199 ;  /* 0x00000001ccc77824 */ /* 0x000fe200078e0ac7 */
[----:B------:R-:W-:Y:S01]  /*0450*/  LEA.HI R9, R0, R0, RZ, 0x1d ;  /* 0x0000000000097211 */ /* 0x000fe200078fe8ff */
[----:B------:R-:W-:Y:S01]  /*0460*/  IMAD R204, R204, 0x2, R187 ;  /* 0x00000002cccc7824 */ /* 0x000fe200078e02bb */
[----:B------:R-:W-:Y:S01]  /*0470*/  LOP3.LUT R15, R15, 0x1c0, RZ, 0xc0, !PT ;  /* 0x000001c00f0f7812 */ /* 0x000fe200078ec0ff */
[----:B------:R-:W-:Y:S01]  /*0480*/  IMAD.MOV.U32 R0, RZ, RZ, 0x40 ;  /* 0x00000040ff007424 */ /* 0x000fe200078e00ff */
[----:B------:R-:W-:Y:S01]  /*0490*/  SHF.R.S32.HI R2, RZ, 0x1f, R201 ;  /* 0x0000001fff027819 */ /* 0x000fe200000114c9 */
[----:B------:R-:W-:Y:S01]  /*04a0*/  IMAD.IADD R204, R204, 0x1, R9 ;  /* 0x00000001cccc7824 */ /* 0x000fe200078e0209 */
[----:B------:R-:W-:-:S02]  /*04b0*/  LOP3.LUT R5, R5, 0xfffffe00, RZ, 0xc0, !PT ;  /* 0xfffffe0005057812 */ /* 0x000fc400078ec0ff */
[----:B------:R-:W-:Y:S02]  /*04c0*/  LEA.HI R13, R3, R194, RZ, 0x6 ;  /* 0x000000c2030d7211 */ /* 0x000fe400078f30ff */
[----:B------:R-:W-:Y:S02]  /*04d0*/  SHF.R.U32.HI R198, RZ, 0x3, R15 ;  /* 0x00000003ffc67819 */ /* 0x000fe4000001160f */
[----:B------:R-:W-:Y:S01]  /*04e0*/  LEA.HI R2, R2, R201, RZ, 0x2 ;  /* 0x000000c902027211 */ /* 0x000fe200078f10ff */
[----:B------:R-:W-:Y:S01]  /*04f0*/  IMAD.SHL.U32 R13, R13, 0x8, RZ ;  /* 0x000000080d0d7824 */ /* 0x000fe200078e00ff */
[----:B------:R-:W-:Y:S02]  /*0500*/  LOP3.LUT P4, RZ, R4, 0x2, RZ, 0xc0, !PT ;  /* 0x0000000204ff7812 */ /* 0x000fe4000788c0ff */
[----:B------:R-:W-:Y:S02]  /*0510*/  IADD3 R187, R182, R5, R187 ;  /* 0x00000005b6bb7210 */ /* 0x000fe40007ffe0bb */
[----:B------:R-:W-:-:S02]  /*0520*/  LEA R204, R204, 0x80, 0x1 ;  /* 0x00000080cccc7811 */ /* 0x000fc400078e08ff */
[----:B------:R-:W-:Y:S02]  /*0530*/  LOP3.LUT R15, R15, 0x38, R206, 0xf8, !PT ;  /* 0x000000380f0f7812 */ /* 0x000fe400078ef8ce */
[----:B------:R-:W-:Y:S02]  /*0540*/  LOP3.LUT R182, R182, R5, RZ, 0xfc, !PT ;  /* 0x00000005b6b67212 */ /* 0x000fe400078efcff */
[C---:B------:R-:W-:Y:S02]  /*0550*/  SEL R215, R181.reuse, 0xffffffe0, !P1 ;  /* 0xffffffe0b5d77807 */ /* 0x040fe40004800000 */
[----:B------:R-:W-:Y:S02]  /*0560*/  SHF.R.S32.HI R200, RZ, 0x2, R2 ;  /* 0x00000002ffc87819 */ /* 0x000fe40000011402 */
[----:B------:R-:W-:Y:S01]  /*0570*/  SEL R181, R181, 0xffffffe0, !P4 ;  /* 0xffffffe0b5b57807 */ /* 0x000fe20006000000 */
[C---:B------:R-:W-:Y:S01]  /*0580*/  IMAD.IADD R212, R204.reuse, 0x1, R215 ;  /* 0x00000001ccd47824 */ /* 0x040fe200078e02d7 */
[----:B------:R-:W-:Y:S01]  /*0590*/  IADD3 R213, R204, -0x10, RZ ;  /* 0xfffffff0ccd57810 */ /* 0x000fe20007ffe0ff */
[----:B------:R-:W-:Y:S01]  /*05a0*/  IMAD R200, R11, 0x10, R200 ;  /* 0x000000100bc87824 */ /* 0x000fe200078e02c8 */
[----:B------:R-:W-:-:S02]  /*05b0*/  LEA R187, R187, 0xc100, 0x1 ;  /* 0x0000c100bbbb7811 */ /* 0x000fc400078e08ff */
[----:B------:R-:W-:Y:S01]  /*05c0*/  LOP3.LUT R198, R15, R198, RZ, 0x3c, !PT ;  /* 0x000000c60fc67212 */ /* 0x000fe200078e3cff */
[----:B------:R-:W-:Y:S01]  /*05d0*/  IMAD R199, R199, 0x8, R200 ;  /* 0x00000008c7c77824 */ /* 0x000fe200078e02c8 */
[----:B------:R-:W-:Y:S01]  /*05e0*/  LOP3.LUT P3, RZ, R4, 0x4, RZ, 0xc0, !PT ;  /* 0x0000000404ff7812 */ /* 0x000fe2000786c0ff */
[----:B------:R-:W-:Y:S01]  /*05f0*/  IMAD.IADD R185, R187, 0x1, R181 ;  /* 0x00000001bbb97824 */ /* 0x000fe200078e02b5 */
[----:B------:R-:W-:Y:S02]  /*0600*/  LOP3.LUT R2, R2, 0x7ffffffc, RZ, 0xc0, !PT ;  /* 0x7ffffffc02027812 */ /* 0x000fe400078ec0ff */
[----:B------:R-:W-:Y:S02]  /*0610*/  @P0 IADD3 R213, R204, 0x10, RZ ;  /* 0x00000010ccd50810 */ /* 0x000fe40007ffe0ff */
[----:B------:R-:W-:Y:S01]  /*0620*/  LEA R182, R182, 0x100, 0x1 ;  /* 0x00000100b6b67811 */ /* 0x000fe200078e08ff */
[----:B------:R-:W-:Y:S01]  /*0630*/  IMAD.IADD R195, R201, 0x1, -R2 ;  /* 0x00000001c9c37824 */ /* 0x000fe200078e0a02 */
[----:B------:R-:W-:Y:S01]  /*0640*/  SEL R216, R0, 0xffffffc0, !P2 ;  /* 0xffffffc000d87807 */ /* 0x000fe20005000000 */
[----:B------:R-:W-:Y:S01]  /*0650*/  IMAD.IADD R215, R215, 0x1, R213 ;  /* 0x00000001d7d77824 */ /* 0x000fe200078e02d5 */
[----:B------:R-:W-:Y:S01]  /*0660*/  LOP3.LUT R198, R198, 0x7ffffe00, R13, 0xf8, !PT ;  /* 0x7ffffe00c6c67812 */ /* 0x000fe200078ef80d */
[----:B------:R-:W-:Y:S01]  /*0670*/  IMAD.IADD R181, R181, 0x1, R182 ;  /* 0x00000001b5b57824 */ /* 0x000fe200078e02b6 */
[----:B------:R-:W-:Y:S01]  /*0680*/  SEL R0, R0, 0xffffffc0, !P3 ;  /* 0xffffffc000007807 */ /* 0x000fe20005800000 */
[--C-:B------:R-:W-:Y:S01]  /*0690*/  IMAD.IADD R211, R204, 0x1, R216.reuse ;  /* 0x00000001ccd37824 */ /* 0x100fe200078e02d8 */
[----:B------:R-:W-:Y:S01]  /*06a0*/  LEA.HI R202, R3, R194, RZ, 0x7 ;  /* 0x000000c203ca7211 */ /* 0x000fe200078f38ff */
[----:B------:R-:W-:Y:S01]  /*06b0*/  IMAD.IADD R210, R212, 0x1, R216 ;  /* 0x00000001d4d27824 */ /* 0x000fe200078e02d8 */
[----:B------:R-:W-:Y:S01]  /*06c0*/  IADD3 R197, R206, 0x40, RZ ;  /* 0x00000040cec57810 */ /* 0x000fe20007ffe0ff */
[----:B------:R-:W-:Y:S01]  /*06d0*/  IMAD.IADD R214, R216, 0x1, R213 ;  /* 0x00000001d8d67824 */ /* 0x000fe200078e02d5 */
[----:B------:R-:W-:Y:S01]  /*06e0*/  IADD3 R196, R206, 0x80, RZ ;  /* 0x00000080cec47810 */ /* 0x000fe20007ffe0ff */
[----:B------:R-:W-:Y:S01]  /*06f0*/  IMAD.SHL.U32 R198, R198, 0x2, RZ ;  /* 0x00000002c6c67824 */ /* 0x000fe200078e00ff */
[----:B------:R-:W-:Y:S01]  /*0700*/  SHF.R.S32.HI R202, RZ, 0x7, R202 ;  /* 0x00000007ffca7819 */ /* 0x000fe200000114ca */
[----:B------:R-:W-:Y:S01]  /*0710*/  IMAD.SHL.U32 R195, R195, 0x2, RZ ;  /* 0x00000002c3c37824 */ /* 0x000fe200078e00ff */
[----:B------:R-:W-:Y:S01]  /*0720*/  SHF.R.S32.HI R193, RZ, 0x1f, R206 ;  /* 0x0000001fffc17819 */ /* 0x000fe200000114ce */
[----:B------:R-:W-:Y:S01]  /*0730*/  IMAD.IADD R216, R215, 0x1, R216 ;  /* 0x00000001d7d87824 */ /* 0x000fe200078e02d8 */
[----:B------:R-:W-:Y:S01]  /*0740*/  SHF.R.S32.HI R192, RZ, 0x1f, R197 ;  /* 0x0000001fffc07819 */ /* 0x000fe200000114c5 */
[----:B------:R-:W-:Y:S01]  /*0750*/  IMAD.IADD R184, R187, 0x1, R0 ;  /* 0x00000001bbb87824 */ /* 0x000fe200078e0200 */
[----:B------:R-:W-:Y:S01]  /*0760*/  SHF.R.S32.HI R191, RZ, 0x1f, R196 ;  /* 0x0000001fffbf7819 */ /* 0x000fe200000114c4 */
[----:B------:R-:W-:Y:S01]  /*0770*/  IMAD.IADD R180, R0, 0x1, R182 ;  /* 0x0000000100b47824 */ /* 0x000fe200078e02b6 */
[----:B------:R-:W-:Y:S01]  /*0780*/  LEA R186, R186, 0x6100, 0x1 ;  /* 0x00006100baba7811 */ /* 0x000fe200078e08ff */
[----:B------:R-:W-:-:S02]  /*0790*/  IMAD.IADD R183, R185, 0x1, R0 ;  /* 0x00000001b9b77824 */ /* 0x000fc400078e0200 */
[----:B------:R-:W-:Y:S02]  /*07a0*/  IMAD.IADD R179, R0, 0x1, R181 ;  /* 0x0000000100b37824 */ /* 0x000fe400078e02b5 */
.L_x_543:
[----:B------:R-:W-:Y:S01]  /*07b0*/  IMAD.MOV.U32 R0, RZ, RZ, c[0x0][0x560] ;  /* 0x00015800ff007624 */ /* 0x000fe200078e00ff */
[----:B------:R-:W-:Y:S01]  /*07c0*/  MOV R4, R207 ;  /* 0x000000cf00047202 */ /* 0x000fe20000000f00 */
[----:B------:R-:W-:Y:S01]  /*07d0*/  YIELD ;  /* 0x0000000000007946 */ /* 0x000fe20003800000 */
[----:B------:R-:W-:Y:S02]  /*07e0*/  BSSY B0, `(.L_x_470) ;  /* 0x0000015000007945 */ /* 0x000fe40003800000 */
[----:B------:R-:W-:-:S13]  /*07f0*/  ISETP.NE.AND P0, PT, R0, 0x1, PT ;  /* 0x000000010000780c */ /* 0x000fda0003f05270 */
[----:B------:R-:W-:-:S05]  /*0800*/  @P0 IMAD.HI.U32 R0, R207, c[0x0][0x564], RZ ;  /* 0x00015900cf000a27 */ /* 0x000fca00078e00ff */
[----:B------:R-:W-:-:S04]  /*0810*/  @P0 SHF.R.U32.HI R4, RZ, c[0x0][0x568], R0 ;  /* 0x00015a00ff040a19 */ /* 0x000fc80000011600 */
[----:B------:R-:W-:Y:S01]  /*0820*/  ISETP.GE.AND P0, PT, R4, c[0x0][0x578], PT ;  /* 0x00015e0004007a0c */ /* 0x000fe20003f06270 */
[----:B------:R-:W-:-:S04]  /*0830*/  IMAD.MOV R0, RZ, RZ, -R4 ;  /* 0x000000ffff007224 */ /* 0x000fc800078e0a04 */
[----:B------:R-:W-:-:S08]  /*0840*/  IMAD R0, R0, c[0x0][0x560], R207 ;  /* 0x0001580000007a24 */ /* 0x000fd000078e02cf */
[----:B------:R-:W-:Y:S05]  /*0850*/  @!P0 BRA `(.L_x_471) ;  /* 0x0000007000008947 */ /* 0x000fea0003800000 */
[----:B------:R-:W-:Y:S02]  /*0860*/  MOV R2, c[0x0][0x56c] ;  /* 0x00015b0000027a02 */ /* 0x000fe40000000f00 */
[----:B------:R-:W-:Y:S02]  /*0870*/  MOV R3, R0 ;  /* 0x0000000000037202 */ /* 0x000fe40000000f00 */
[----:B------:R-:W-:-:S13]  /*0880*/  ISETP.NE.AND P0, PT, R2, 0x1, PT ;  /* 0x000000010200780c */ /* 0x000fda0003f05270 */
[----:B------:R-:W-:-:S05]  /*0890*/  @P0 IMAD.HI.U32 R2, R0, c[0x0][0x570], RZ ;  /* 0x00015c0000020a27 */ /* 0x000fca00078e00ff */
[----:B------:R-:W-:-:S05]  /*08a0*/  @P0 SHF.R.U32.HI R3, RZ, c[0x0][0x574], R2 ;  /* 0x00015d00ff030a19 */ /* 0x000fca0000011602 */
[----:B------:R-:W-:Y:S01]  /*08b0*/  IMAD R5, R3, c[0x0][0x56c], RZ ;  /* 0x00015b0003057a24 */ /* 0x000fe200078e02ff */
[----:B------:R-:W-:Y:S05]  /*08c0*/  BRA `(.L_x_472) ;  /* 0x0000006000007947 */ /* 0x000fea0003800000 */
.L_x_471:
[----:B------:R-:W-:Y:S02]  /*08d0*/  MOV R2, c[0x0][0x554] ;  /* 0x0001550000027a02 */ /* 0x000fe40000000f00 */
[----:B------:R-:W-:Y:S02]  /*08e0*/  MOV R3, R0 ;  /* 0x0000000000037202 */ /* 0x000fe40000000f00 */
[----:B------:R-:W-:-:S13]  /*08f0*/  ISETP.NE.AND P0, PT, R2, 0x1, PT ;  /* 0x000000010200780c */ /* 0x000fda0003f05270 */
[----:B------:R-:W-:-:S05]  /*0900*/  @P0 IMAD.HI.U32 R2, R0, c[0x0][0x558], RZ ;  /* 0x0001560000020a27 */ /* 0x000fca00078e00ff */
[----:B------:R-:W-:-:S05]  /*0910*/  @P0 SHF.R.U32.HI R3, RZ, c[0x0][0x55c], R2 ;  /* 0x00015700ff030a19 */ /* 0x000fca0000011602 */
[----:B------:R-:W-:Y:S02]  /*0920*/  IMAD R5, R3, c[0x0][0x554], RZ ;  /* 0x0001550003057a24 */ /* 0x000fe400078e02ff */
.L_x_472:
[----:B------:R-:W-:Y:S05]  /*0930*/  BSYNC B0 ;  /* 0x0000000000007941 */ /* 0x000fea0003800000 */
.L_x_470:
[----:B------:R-:W-:Y:S01]  /*0940*/  IMAD.MOV.U32 R2, RZ, RZ, c[0x0][0x548] ;  /* 0x00015200ff027624 */ /* 0x000fe200078e00ff */
[----:B------:R-:W-:Y:S01]  /*0950*/  ISETP.NE.U32.AND P0, PT, RZ, c[0x0][0x370], PT ;  /* 0x0000dc00ff007a0c */ /* 0x000fe20003f05070 */
[----:B------:R-:W-:Y:S02]  /*0960*/  IMAD.IADD R5, R0, 0x1, -R5 ;  /* 0x0000000100057824 */ /* 0x000fe400078e0a05 */
[----:B------:R-:W-:Y:S01]  /*0970*/  IMAD.MOV.U32 R225, RZ, RZ, RZ ;  /* 0x000000ffffe17224 */ /* 0x000fe200078e00ff */
[----:B------:R-:W-:Y:S01]  /*0980*/  ISETP.NE.AND P1, PT, R2, 0x1, PT ;  /* 0x000000010200780c */ /* 0x000fe20003f25270 */
[----:B------:R-:W-:Y:S01]  /*0990*/  IMAD R0, R4, c[0x0][0x554], R5 ;  /* 0x0001550004007a24 */ /* 0x000fe200078e0205 */
[----:B------:R-:W-:Y:S02]  /*09a0*/  LOP3.LUT R3, R3, 0x1ffffff, RZ, 0x3c, !PT ;  /* 0x01ffffff03037812 */ /* 0x000fe400078e3cff */
[----:B------:R-:W-:Y:S01]  /*09b0*/  ISETP.NE.AND.EX P0, PT, RZ, c[0x0][0x374], PT, P0 ;  /* 0x0000dd00ff007a0c */ /* 0x000fe20003f05300 */
[----:B------:R-:W-:-:S08]  /*09c0*/  IMAD.MOV.U32 R226, RZ, RZ, R0 ;  /* 0x000000ffffe27224 */ /* 0x000fd000078e0000 */
[----:B------:R-:W-:Y:S01]  /*09d0*/  @P1 IMAD.HI.U32 R2, R0, c[0x0][0x54c], RZ ;  /* 0x0001530000021a27 */ /* 0x000fe200078e00ff */
[----:B------:R-:W-:Y:S02]  /*09e0*/  IADD3 R3, R3, c[0x0][0x53c], RZ ;  /* 0x00014f0003037a10 */ /* 0x000fe40007ffe0ff */
[----:B------:R-:W-:Y:S01]  /*09f0*/  MOV R4, 0x40 ;  /* 0x0000004000047802 */ /* 0x000fe20000000f00 */
[----:B------:R-:W-:Y:S01]  /*0a00*/  @P0 IMAD.MOV.U32 R5, RZ, RZ, 0x4 ;  /* 0x00000004ff050424 */ /* 0x000fe200078e00ff */
[----:B------:R-:W-:Y:S01]  /*0a10*/  @P1 SHF.R.U32.HI R226, RZ, c[0x0][0x550], R2 ;  /* 0x00015400ffe21a19 */ /* 0x000fe20000011602 */
[----:B------:R-:W-:Y:S02]  /*0a20*/  IMAD.MOV.U32 R2, RZ, RZ, c[0x0][0x2c4] ;  /* 0x0000b100ff027624 */ /* 0x000fe400078e00ff */
[----:B------:R-:W-:Y:S01]  /*0a30*/  IMAD.SHL.U32 R220, R3, 0x80, RZ ;  /* 0x0000008003dc7824 */ /* 0x000fe200078e00ff */
[----:B------:R-:W-:Y:S01]  /*0a40*/  IADD3 R4, R4, -c[0x0][0x168], RZ ;  /* 0x80005a0004047a10 */ /* 0x000fe20007ffe0ff */
[----:B------:R-:W-:Y:S01]  /*0a50*/  @P0 IMAD.WIDE R6, R226, R5, c[0x0][0x370] ;  /* 0x0000dc00e2060625 */ /* 0x000fe200078e0205 */
[----:B------:R-:W-:-:S02]  /*0a60*/  ISETP.NE.AND P4, PT, R2, 0x1, PT ;  /* 0x000000010200780c */ /* 0x000fc40003f85270 */
[----:B------:R-:W-:Y:S01]  /*0a70*/  IADD3 R2, R220, 0x7f, RZ ;  /* 0x0000007fdc027810 */ /* 0x000fe20007ffe0ff */
[----:B------:R-:W-:Y:S01]  /*0a80*/  IMAD.MOV.U32 R5, RZ, RZ, c[0x0][0x2ac] ;  /* 0x0000ab00ff057624 */ /* 0x000fe200078e00ff */
[----:B------:R1:W5:Y:S01]  /*0a90*/  @P0 LDG.E R225, [R6.64] ;  /* 0x0000000606e10981 */ /* 0x000362000c1e1900 */
[----:B------:R-:W-:Y:S01]  /*0aa0*/  IMAD.MOV R221, RZ, RZ, -R226 ;  /* 0x000000ffffdd7224 */ /* 0x000fe200078e0ae2 */
[----:B------:R-:W-:Y:S01]  /*0ab0*/  CS2R R98, SRZ ;  /* 0x0000000000627805 */ /* 0x000fe2000001ff00 */
[C---:B------:R-:W-:Y:S01]  /*0ac0*/  IMAD R133, R5.reuse, c[0x0][0x1d0], RZ ;  /* 0x0000740005857a24 */ /* 0x040fe200078e02ff */
[----:B------:R-:W-:Y:S01]  /*0ad0*/  CS2R R96, SRZ ;  /* 0x0000000000607805 */ /* 0x000fe2000001ff00 */
[----:B------:R-:W-:Y:S01]  /*0ae0*/  IMAD R5, R5, c[0x0][0x1d0], R4 ;  /* 0x0000740005057a24 */ /* 0x000fe200078e0204 */
[----:B------:R-:W-:Y:S01]  /*0af0*/  CS2R R94, SRZ ;  /* 0x00000000005e7805 */ /* 0x000fe2000001ff00 */
[----:B------:R-:W-:Y:S01]  /*0b00*/  IMAD R221, R221, c[0x0][0x548], R0 ;  /* 0x00015200dddd7a24 */ /* 0x000fe200078e0200 */
        /* <DEDUP_REMOVED lines=8> */
[----:B------:R-:W-:Y:S01]  /*0b90*/  IADD3 R3, R133, 0x3f, RZ ;  /* 0x0000003f85037810 */ /* 0x000fe20007ffe0ff */
[----:B------:R-:W-:Y:S01]  /*0ba0*/  CS2R R80, SRZ ;  /* 0x0000000000507805 */ /* 0x000fe2000001ff00 */
[----:B------:R-:W-:Y:S01]  /*0bb0*/  CS2R R78, SRZ ;  /* 0x00000000004e7805 */ /* 0x000fe2000001ff00 */
[----:B------:R-:W-:Y:S01]  /*0bc0*/  IMAD.IADD R5, R5, 0x1, R2 ;  /* 0x0000000105057824 */ /* 0x000fe200078e0202 */
[----:B------:R-:W-:Y:S01]  /*0bd0*/  SHF.R.S32.HI R4, RZ, 0x1f, R3 ;  /* 0x0000001fff047819 */ /* 0x000fe20000011403 */
[----:B------:R-:W-:Y:S01]  /*0be0*/  CS2R R76, SRZ ;  /* 0x00000000004c7805 */ /* 0x000fe2000001ff00 */
[----:B------:R-:W-:Y:S01]  /*0bf0*/  CS2R R74, SRZ ;  /* 0x00000000004a7805 */ /* 0x000fe2000001ff00 */
[----:B------:R-:W-:Y:S01]  /*0c00*/  CS2R R72, SRZ ;  /* 0x0000000000487805 */ /* 0x000fe2000001ff00 */
[----:B------:R-:W-:Y:S01]  /*0c10*/  SHF.R.S32.HI R2, RZ, 0x1f, R5 ;  /* 0x0000001fff027819 */ /* 0x000fe20000011405 */
[----:B------:R-:W-:Y:S01]  /*0c20*/  CS2R R70, SRZ ;  /* 0x0000000000467805 */ /* 0x000fe2000001ff00 */
[----:B------:R-:W-:Y:S01]  /*0c30*/  LEA.HI R3, R4, R3, RZ, 0x6 ;  /* 0x0000000304037211 */ /* 0x000fe200078f30ff */
[----:B------:R-:W-:Y:S01]  /*0c40*/  CS2R R68, SRZ ;  /* 0x0000000000447805 */ /* 0x000fe2000001ff00 */
[----:B------:R-:W-:Y:S01]  /*0c50*/  LEA.HI R2, R2, R5, RZ, 0x6 ;  /* 0x0000000502027211 */ /* 0x000fe200078f30ff */
[----:B------:R-:W-:Y:S01]  /*0c60*/  CS2R R66, SRZ ;  /* 0x0000000000427805 */ /* 0x000fe2000001ff00 */
[----:B------:R-:W-:Y:S01]  /*0c70*/  SHF.R.S32.HI R3, RZ, 0x6, R3 ;  /* 0x00000006ff037819 */ /* 0x000fe20000011403 */
[----:B------:R-:W-:Y:S01]  /*0c80*/  CS2R R64, SRZ ;  /* 0x0000000000407805 */ /* 0x000fe2000001ff00 */
[----:B------:R-:W-:Y:S01]  /*0c90*/  SHF.R.S32.HI R2, RZ, 0x6, R2 ;  /* 0x00000006ff027819 */ /* 0x000fe20000011402 */
[----:B------:R-:W-:Y:S01]  /*0ca0*/  CS2R R62, SRZ ;  /* 0x00000000003e7805 */ /* 0x000fe2000001ff00 */
[----:B------:R-:W-:Y:S01]  /*0cb0*/  PRMT R4, RZ, 0x7610, R4 ;  /* 0x00007610ff047816 */ /* 0x000fe20000000004 */
[----:B------:R-:W-:Y:S01]  /*0cc0*/  CS2R R60, SRZ ;  /* 0x00000000003c7805 */ /* 0x000fe2000001ff00 */
[----:B------:R-:W-:Y:S01]  /*0cd0*/  IMNMX R2, R3, R2, PT ;  /* 0x0000000203027217 */ /* 0x000fe20003800200 */
[----:B------:R-:W-:Y:S01]  /*0ce0*/  CS2R R58, SRZ ;  /* 0x00000000003a7805 */ /* 0x000fe2000001ff00 */
[----:B------:R-:W-:Y:S01]  /*0cf0*/  CS2R R56, SRZ ;  /* 0x0000000000387805 */ /* 0x000fe2000001ff00 */
[----:B------:R-:W-:Y:S01]  /*0d00*/  CS2R R54, SRZ ;  /* 0x0000000000367805 */ /* 0x000fe2000001ff00 */
[----:B------:R-:W-:Y:S01]  /*0d10*/  ISETP.GE.AND P0, PT, R2, 0x1, PT ;  /* 0x000000010200780c */ /* 0x000fe20003f06270 */
        /* <DEDUP_REMOVED lines=25> */
[----:B------:R-:W-:Y:S01]  /*0eb0*/  MOV R0, RZ ;  /* 0x000000ff00007202 */ /* 0x000fe20000000f00 */
[----:B------:R-:W-:-:S02]  /*0ec0*/  IMAD.MOV.U32 R3, RZ, RZ, RZ ;  /* 0x000000ffff037224 */ /* 0x000fc400078e00ff */
[----:B------:R-:W-:Y:S01]  /*0ed0*/  IMAD.MOV.U32 R222, RZ, RZ, -0x1 ;  /* 0xffffffffffde7424 */ /* 0x000fe200078e00ff */
[----:B------:R-:W-:Y:S05]  /*0ee0*/  @!P0 BRA `(.L_x_473) ;  /* 0x00009df000008947 */ /* 0x000fea0003800000 */
[----:B-1----:R-:W-:-:S04]  /*0ef0*/  ISETP.NE.U32.AND P1, PT, RZ, c[0x0][0x340], PT ;  /* 0x0000d000ff007a0c */ /* 0x002fc80003f25070 */
[----:B------:R-:W-:-:S13]  /*0f00*/  ISETP.NE.AND.EX P1, PT, RZ, c[0x0][0x344], PT, P1 ;  /* 0x0000d100ff007a0c */ /* 0x000fda0003f25310 */
[----:B------:R-:W-:-:S05]  /*0f10*/  @P1 MOV R3, 0x4 ;  /* 0x0000000400031802 */ /* 0x000fca0000000f00 */
[----:B------:R-:W-:-:S05]  /*0f20*/  @P1 IMAD.WIDE R12, R226, R3, c[0x0][0x340] ;  /* 0x0000d000e20c1625 */ /* 0x000fca00078e0203 */
[----:B------:R1:W5:Y:S01]  /*0f30*/  @P1 LDG.E R0, [R12.64] ;  /* 0x000000060c001981 */ /* 0x000362000c1e1900 */
[----:B------:R-:W-:Y:S01]  /*0f40*/  SHF.R.S32.HI R3, RZ, 0x1f, R221 ;  /* 0x0000001fff037819 */ /* 0x000fe200000114dd */
[----:B------:R-:W-:Y:S01]  /*0f50*/  IMAD.WIDE.U32 R10, R221, c[0x0][0x1b8], RZ ;  /* 0x00006e00dd0a7a25 */ /* 0x000fe200078e00ff */
[----:B------:R-:W-:Y:S02]  /*0f60*/  IADD3 R4, R203, R220, RZ ;  /* 0x000000dccb047210 */ /* 0x000fe40007ffe0ff */
[----:B------:R-:W-:Y:S01]  /*0f70*/  ISETP.GE.AND P6, PT, R206, c[0x0][0x198], PT ;  /* 0x00006600ce007a0c */ /* 0x000fe20003fc6270 */
[----:B------:R-:W-:Y:S01]  /*0f80*/  IMAD R6, R3, c[0x0][0x1b8], RZ ;  /* 0x00006e0003067a24 */ /* 0x000fe200078e02ff */
[----:B------:R-:W-:Y:S01]  /*0f90*/  ISETP.GE.AND P5, PT, R197, c[0x0][0x198], PT ;  /* 0x00006600c5007a0c */ /* 0x000fe20003fa6270 */
[----:B------:R-:W-:Y:S01]  /*0fa0*/  @P4 IMAD.HI.U32 R7, R4, c[0x0][0x2c8], RZ ;  /* 0x0000b20004074a27 */ /* 0x000fe200078e00ff */
[----:B------:R-:W-:-:S03]  /*0fb0*/  ISETP.GE.AND P3, PT, R196, c[0x0][0x198], PT ;  /* 0x00006600c4007a0c */ /* 0x000fc60003f66270 */
[----:B------:R-:W-:Y:S01]  /*0fc0*/  IMAD R5, R221, c[0x0][0x1bc], R6 ;  /* 0x00006f00dd057a24 */ /* 0x000fe200078e0206 */
[----:B------:R-:W-:Y:S01]  /*0fd0*/  SHF.R.S32.HI R6, RZ, 0x1f, R226 ;  /* 0x0000001fff067819 */ /* 0x000fe200000114e2 */
[----:B------:R-:W-:Y:S01]  /*0fe0*/  IMAD.MOV.U32 R8, RZ, RZ, R4 ;  /* 0x000000ffff087224 */ /* 0x000fe200078e0004 */
[----:B------:R-:W-:Y:S02]  /*0ff0*/  @P4 SHF.R.U32.HI R8, RZ, c[0x0][0x2cc], R7 ;  /* 0x0000b300ff084a19 */ /* 0x000fe40000011607 */
[----:B------:R-:W-:Y:S01]  /*1000*/  IADD3 R11, R11, R5, RZ ;  /* 0x000000050b0b7210 */ /* 0x000fe20007ffe0ff */
[----:B------:R-:W-:Y:S01]  /*1010*/  IMAD R5, R6, c[0x0][0x1c0], RZ ;  /* 0x0000700006057a24 */ /* 0x000fe200078e02ff */
[--C-:B------:R-:W-:Y:S01]  /*1020*/  SHF.R.S32.HI R6, RZ, 0x1f, R8.reuse ;  /* 0x0000001fff067819 */ /* 0x100fe20000011408 */
[----:B------:R-:W-:Y:S02]  /*1030*/  IMAD.MOV R7, RZ, RZ, -R8 ;  /* 0x000000ffff077224 */ /* 0x000fe400078e0a08 */
[----:B------:R-:W-:-:S02]  /*1040*/  IMAD R5, R226, c[0x0][0x1c4], R5 ;  /* 0x00007100e2057a24 */ /* 0x000fc400078e0205 */
[----:B------:R-:W-:-:S04]  /*1050*/  IMAD.WIDE.U32 R10, R226, c[0x0][0x1c0], R10 ;  /* 0x00007000e20a7a25 */ /* 0x000fc800078e000a */
[----:B------:R-:W-:Y:S01]  /*1060*/  IMAD R7, R7, c[0x0][0x2c4], R4 ;  /* 0x0000b10007077a24 */ /* 0x000fe200078e0204 */
[----:B------:R-:W-:Y:S01]  /*1070*/  IADD3 R11, R11, R5, RZ ;  /* 0x000000050b0b7210 */ /* 0x000fe20007ffe0ff */
[----:B------:R-:W-:-:S03]  /*1080*/  IMAD R5, R6, c[0x0][0x1b0], RZ ;  /* 0x00006c0006057a24 */ /* 0x000fc600078e02ff */
[----:B------:R-:W-:Y:S01]  /*1090*/  SHF.R.S32.HI R4, RZ, 0x1f, R7 ;  /* 0x0000001fff047819 */ /* 0x000fe20000011407 */
[C---:B------:R-:W-:Y:S02]  /*10a0*/  IMAD R5, R8.reuse, c[0x0][0x1b4], R5 ;  /* 0x00006d0008057a24 */ /* 0x040fe400078e0205 */
[----:B------:R-:W-:-:S04]  /*10b0*/  IMAD.WIDE.U32 R8, R8, c[0x0][0x1b0], R10 ;  /* 0x00006c0008087a25 */ /* 0x000fc800078e000a */
[----:B------:R-:W-:Y:S02]  /*10c0*/  IMAD.IADD R9, R9, 0x1, R5 ;  /* 0x0000000109097824 */ /* 0x000fe400078e0205 */
[----:B------:R-:W-:Y:S02]  /*10d0*/  IMAD R4, R4, c[0x0][0x1a8], RZ ;  /* 0x00006a0004047a24 */ /* 0x000fe400078e02ff */
[----:B------:R-:W-:-:S04]  /*10e0*/  IMAD.WIDE.U32 R8, R7, c[0x0][0x1a8], R8 ;  /* 0x00006a0007087a25 */ /* 0x000fc800078e0008 */
[----:B------:R-:W-:Y:S01]  /*10f0*/  IMAD R7, R7, c[0x0][0x1ac], R4 ;  /* 0x00006b0007077a24 */ /* 0x000fe200078e0204 */
[----:B------:R-:W-:-:S04]  /*1100*/  LEA R6, P0, R8, c[0x0][0x160], 0x1 ;  /* 0x0000580008067a11 */ /* 0x000fc800078008ff */
[----:B------:R-:W-:-:S04]  /*1110*/  IADD3 R5, R9, R7, RZ ;  /* 0x0000000709057210 */ /* 0x000fc80007ffe0ff */
[----:B------:R-:W-:Y:S02]  /*1120*/  LEA.HI.X R5, R8, c[0x0][0x164], R5, 0x1, P0 ;  /* 0x0000590008057a11 */ /* 0x000fe400000f0c05 */
[----:B------:R-:W-:Y:S01]  /*1130*/  @!P1 MOV R0, R226 ;  /* 0x000000e200009202 */ /* 0x000fe20000000f00 */
[----:B------:R-:W-:Y:S05]  /*1140*/  BRA.DIV ~URZ, `(.L_x_474) ;  /* 0x0000b7827f007947 */ /* 0x000fea000b800000 */
[----:B-1----:R1:W2:Y:S02]  /*1150*/  SHFL.IDX PT, R7, R5, RZ, 0x181f ;  /* 0x00181fff05077589 */ /* 0x0022a400000e0000 */
.L_x_544:
[----:B------:R-:W-:Y:S05]  /*1160*/  BRA.DIV ~URZ, `(.L_x_475) ;  /* 0x0000b7d27f007947 */ /* 0x000fea000b800000 */
[----:B------:R3:W4:Y:S02]  /*1170*/  SHFL.IDX PT, R175, R6, RZ, 0x181f ;  /* 0x00181fff06af7589 */ /* 0x00072400000e0000 */
.L_x_545:
[----:B------:R-:W-:Y:S01]  /*1180*/  MOV R9, c[0x0][0x2c4] ;  /* 0x0000b10000097a02 */ /* 0x000fe20000000f00 */
[----:B------:R-:W-:Y:S01]  /*1190*/  BSSY B0, `(.L_x_476) ;  /* 0x0000011000007945 */ /* 0x000fe20003800000 */
[----:B------:R-:W-:-:S03]  /*11a0*/  IADD3 R4, R208, R220, RZ ;  /* 0x000000dcd0047210 */ /* 0x000fc60007ffe0ff */
[----:B------:R-:W-:-:S05]  /*11b0*/  IMAD R9, R9, c[0x0][0x168], RZ ;  /* 0x00005a0009097a24 */ /* 0x000fca00078e02ff */
[----:B------:R-:W-:-:S13]  /*11c0*/  ISETP.GE.AND P0, PT, R4, R9, PT ;  /* 0x000000090400720c */ /* 0x000fda0003f06270 */
[----:B------:R-:W-:Y:S05]  /*11d0*/  @P0 BRA `(.L_x_477) ;  /* 0x000000c000000947 */ /* 0x000fea0003800000 */
[-C--:B----4-:R-:W-:Y:S02]  /*11e0*/  LEA R12, P2, R206, R175.reuse, 0x1 ;  /* 0x000000afce0c7211 */ /* 0x090fe400078408ff */
[CC--:B------:R-:W-:Y:S02]  /*11f0*/  LEA R10, P1, R197.reuse, R175.reuse, 0x1 ;  /* 0x000000afc50a7211 */ /* 0x0c0fe400078208ff */
[----:B------:R-:W-:Y:S02]  /*1200*/  LEA R14, P0, R196, R175, 0x1 ;  /* 0x000000afc40e7211 */ /* 0x000fe400078008ff */
[-C--:B--2---:R-:W-:Y:S02]  /*1210*/  LEA.HI.X R13, R206, R7.reuse, R193, 0x1, P2 ;  /* 0x00000007ce0d7211 */ /* 0x084fe400010f0cc1 */
[-C--:B------:R-:W-:Y:S02]  /*1220*/  LEA.HI.X R11, R197, R7.reuse, R192, 0x1, P1 ;  /* 0x00000007c50b7211 */ /* 0x080fe400008f0cc0 */
[----:B------:R-:W-:Y:S01]  /*1230*/  LEA.HI.X R15, R196, R7, R191, 0x1, P0 ;  /* 0x00000007c40f7211 */ /* 0x000fe200000f0cbf */
[----:B------:R-:W-:Y:S01]  /*1240*/  @!PT LDS RZ, [RZ] ;  /* 0x00000000fffff984 */ /* 0x000fe20000000800 */
[----:B------:R-:W-:Y:S01]  /*1250*/  @!PT LDS RZ, [RZ] ;  /* 0x00000000fffff984 */ /* 0x000fe20000000800 */
[----:B------:R-:W-:Y:S01]  /*1260*/  @!PT LDS RZ, [RZ] ;  /* 0x00000000fffff984 */ /* 0x000fe20000000800 */
[----:B------:R2:W-:Y:S04]  /*1270*/  LDGSTS.E.BYPASS.LTC128B.128 [R198+0xc100], [R12.64], !P6 ;  /* 0x0c1000000cc67fae */ /* 0x0005e8000f101d46 */
[----:B------:R2:W-:Y:S04]  /*1280*/  LDGSTS.E.BYPASS.LTC128B.128 [R198+0x10100], [R10.64], !P5 ;  /* 0x101000000ac67fae */ /* 0x0005e8000e901d46 */
[----:B------:R2:W-:Y:S02]  /*1290*/  LDGSTS.E.BYPASS.LTC128B.128 [R198+0x14100], [R14.64], !P3 ;  /* 0x141000000ec67fae */ /* 0x0005e4000d901d46 */
.L_x_477:
[----:B------:R-:W-:Y:S05]  /*12a0*/  BSYNC B0 ;  /* 0x0000000000007941 */ /* 0x000fea0003800000 */
.L_x_476:
[----:B------:R-:W-:Y:S05]  /*12b0*/  BRA.DIV ~URZ, `(.L_x_478) ;  /* 0x0000b6e27f007947 */ /* 0x000fea000b800000 */
[----:B--2---:R2:W1:Y:S04]  /*12c0*/  SHFL.IDX PT, R7, R5, 0x1, 0x181f ;  /* 0x00381f0005077f89 */ /* 0x00446800000e0000 */
[----:B----4-:R2:W4:Y:S02]  /*12d0*/  SHFL.IDX PT, R175, R6, 0x1, 0x181f ;  /* 0x00381f0006af7f89 */ /* 0x01052400000e0000 */
.L_x_546:
[----:B------:R-:W-:Y:S01]  /*12e0*/  IADD3 R8, R4, 0x20, RZ ;  /* 0x0000002004087810 */ /* 0x000fe20007ffe0ff */
[----:B------:R-:W-:Y:S03]  /*12f0*/  BSSY B0, `(.L_x_479) ;  /* 0x000000f000007945 */ /* 0x000fe60003800000 */
[----:B------:R-:W-:-:S13]  /*1300*/  ISETP.GE.AND P0, PT, R8, R9, PT ;  /* 0x000000090800720c */ /* 0x000fda0003f06270 */
[----:B------:R-:W-:Y:S05]  /*1310*/  @P0 BRA `(.L_x_480) ;  /* 0x000000c000000947 */ /* 0x000fea0003800000 */
[-C--:B----4-:R-:W-:Y:S02]  /*1320*/  LEA R12, P2, R206, R175.reuse, 0x1 ;  /* 0x000000afce0c7211 */ /* 0x090fe400078408ff */
[CC--:B------:R-:W-:Y:S02]  /*1330*/  LEA R10, P1, R197.reuse, R175.reuse, 0x1 ;  /* 0x000000afc50a7211 */ /* 0x0c0fe400078208ff */
[----:B------:R-:W-:Y:S02]  /*1340*/  LEA R14, P0, R196, R175, 0x1 ;  /* 0x000000afc40e7211 */ /* 0x000fe400078008ff */
[-C--:B-1----:R-:W-:Y:S02]  /*1350*/  LEA.HI.X R13, R206, R7.reuse, R193, 0x1, P2 ;  /* 0x00000007ce0d7211 */ /* 0x082fe400010f0cc1 */
        /* <DEDUP_REMOVED lines=8> */
.L_x_480:
[----:B------:R-:W-:Y:S05]  /*13e0*/  BSYNC B0 ;  /* 0x0000000000007941 */ /* 0x000fea0003800000 */
.L_x_479:
[----:B------:R-:W-:Y:S05]  /*13f0*/  BRA.DIV ~URZ, `(.L_x_481) ;  /* 0x0000b6627f007947 */ /* 0x000fea000b800000 */
[----:B-1----:R1:W2:Y:S02]  /*1400*/  SHFL.IDX PT, R7, R5, 0x2, 0x181f ;  /* 0x00581f0005077f89 */ /* 0x0022a400000e0000 */
.L_x_547:
[----:B------:R-:W-:Y:S05]  /*1410*/  BRA.DIV ~URZ, `(.L_x_482) ;  /* 0x0000b6b27f007947 */ /* 0x000fea000b800000 */
[----:B----4-:R4:W1:Y:S02]  /*1420*/  SHFL.IDX PT, R175, R6, 0x2, 0x181f ;  /* 0x00581f0006af7f89 */ /* 0x01086400000e0000 */
.L_x_548:
[----:B------:R-:W-:Y:S01]  /*1430*/  IADD3 R8, R4, 0x40, RZ ;  /* 0x0000004004087810 */ /* 0x000fe20007ffe0ff */
[----:B------:R-:W-:Y:S03]  /*1440*/  BSSY B0, `(.L_x_483) ;  /* 0x000000f000007945 */ /* 0x000fe60003800000 */
[----:B------:R-:W-:-:S13]  /*1450*/  ISETP.GE.AND P0, PT, R8, R9, PT ;  /* 0x000000090800720c */ /* 0x000fda0003f06270 */
[----:B------:R-:W-:Y:S05]  /*1460*/  @P0 BRA `(.L_x_484) ;  /* 0x000000c000000947 */ /* 0x000fea0003800000 */
[-C--:B-1----:R-:W-:Y:S02]  /*1470*/  LEA R12, P2, R206, R175.reuse, 0x1 ;  /* 0x000000afce0c7211 */ /* 0x082fe400078408ff */
        /* <DEDUP_REMOVED lines=11> */
.L_x_484:
[----:B------:R-:W-:Y:S05]  /*1530*/  BSYNC B0 ;  /* 0x0000000000007941 */ /* 0x000fea0003800000 */
.L_x_483:
[----:B------:R-:W-:Y:S05]  /*1540*/  BRA.DIV ~URZ, `(.L_x_485) ;  /* 0x0000b5e27f007947 */ /* 0x000fea000b800000 */
[----:B-12---:R-:W1:Y:S04]  /*1550*/  SHFL.IDX PT, R5, R5, 0x3, 0x181f ;  /* 0x00781f0005057f89 */ /* 0x006e6800000e0000 */
[----:B------:R2:W3:Y:S02]  /*1560*/  SHFL.IDX PT, R175, R6, 0x3, 0x181f ;  /* 0x00781f0006af7f89 */ /* 0x0004e400000e0000 */
.L_x_549:
[----:B------:R-:W-:Y:S01]  /*1570*/  IADD3 R4, R4, 0x60, RZ ;  /* 0x0000006004047810 */ /* 0x000fe20007ffe0ff */
[----:B-----5:R-:W-:Y:S01]  /*1580*/  IMAD.WIDE.U32 R234, R0, c[0x0][0x2b0], RZ ;  /* 0x0000ac0000ea7a25 */ /* 0x020fe200078e00ff */
[----:B------:R-:W-:-:S02]  /*1590*/  SHF.R.S32.HI R11, RZ, 0x1f, R0 ;  /* 0x0000001fff0b7819 */ /* 0x000fc40000011400 */
[----:B------:R-:W-:-:S03]  /*15a0*/  ISETP.GE.AND P2, PT, R4, R9, PT ;  /* 0x000000090400720c */ /* 0x000fc60003f46270 */
[----:B------:R-:W-:-:S04]  /*15b0*/  IMAD R11, R11, c[0x0][0x2b0], RZ ;  /* 0x0000ac000b0b7a24 */ /* 0x000fc800078e02ff */
[----:B------:R-:W-:-:S04]  /*15c0*/  IMAD R11, R0, c[0x0][0x2b4], R11 ;  /* 0x0000ad00000b7a24 */ /* 0x000fc800078e020b */
[----:B------:R-:W-:Y:S02]  /*15d0*/  IMAD.IADD R219, R235, 0x1, R11 ;  /* 0x00000001ebdb7824 */ /* 0x000fe400078e020b */
[CC--:B---3--:R-:W-:Y:S02]  /*15e0*/  @!P2 LEA R8, P0, R206.reuse, R175.reuse, 0x1 ;  /* 0x000000afce08a211 */ /* 0x0c8fe400078008ff */
[C---:B--2-4-:R-:W-:Y:S02]  /*15f0*/  @!P2 LEA R6, P1, R197.reuse, R175, 0x1 ;  /* 0x000000afc506a211 */ /* 0x054fe400078208ff */
[----:B-1----:R-:W-:Y:S02]  /*1600*/  @!P2 LEA.HI.X R9, R206, R5, R193, 0x1, P0 ;  /* 0x00000005ce09a211 */ /* 0x002fe400000f0cc1 */
[C---:B------:R-:W-:Y:S02]  /*1610*/  @!P2 LEA R4, P0, R196.reuse, R175, 0x1 ;  /* 0x000000afc404a211 */ /* 0x040fe400078008ff */
[-C--:B------:R-:W-:Y:S01]  /*1620*/  @!P2 LEA.HI.X R7, R197, R5.reuse, R192, 0x1, P1 ;  /* 0x00000005c507a211 */ /* 0x080fe200008f0cc0 */
[----:B------:R-:W-:Y:S01]  /*1630*/  @!PT LDS RZ, [RZ] ;  /* 0x00000000fffff984 */ /* 0x000fe20000000800 */
[----:B------:R-:W-:Y:S01]  /*1640*/  @!PT LDS RZ, [RZ] ;  /* 0x00000000fffff984 */ /* 0x000fe20000000800 */
[----:B------:R-:W-:Y:S01]  /*1650*/  @!PT LDS RZ, [RZ] ;  /* 0x00000000fffff984 */ /* 0x000fe20000000800 */
[----:B------:R1:W-:Y:S01]  /*1660*/  @!P2 LDGSTS.E.BYPASS.LTC128B.128 [R198+0xf100], [R8.64], !P6 ;  /* 0x0f10000008c6afae */ /* 0x0003e2000f101d46 */
[----:B------:R-:W-:-:S03]  /*1670*/  @!P2 LEA.HI.X R5, R196, R5, R191, 0x1, P0 ;  /* 0x00000005c405a211 */ /* 0x000fc600000f0cbf */
[----:B------:R1:W-:Y:S04]  /*1680*/  @!P2 LDGSTS.E.BYPASS.LTC128B.128 [R198+0x13100], [R6.64], !P5 ;  /* 0x1310000006c6afae */ /* 0x0003e8000e901d46 */
[----:B------:R1:W-:Y:S04]  /*1690*/  @!P2 LDGSTS.E.BYPASS.LTC128B.128 [R198+0x17100], [R4.64], !P3 ;  /* 0x1710000004c6afae */ /* 0x0003e8000d901d46 */
[----:B------:R-:W0:Y:S01]  /*16a0*/  LDGDEPBAR ;  /* 0x00000000000079af */ /* 0x000e220000000000 */
[----:B------:R-:W-:Y:S02]  /*16b0*/  WARPSYNC 0xffffffff ;  /* 0xffffffff00007948 */ /* 0x000fe40003800000 */
[----:B------:R-:W-:Y:S01]  /*16c0*/  IMAD.MOV.U32 R0, RZ, RZ, c[0x0][0x2b8] ;  /* 0x0000ae00ff007624 */ /* 0x000fe200078e00ff */
[----:B------:R-:W-:Y:S01]  /*16d0*/  BAR.SYNC.DEFER_BLOCKING 0x0 ;  /* 0x0000000000007b1d */ /* 0x000fe20000010000 */
[----:B-1----:R-:W-:-:S02]  /*16e0*/  IMAD R4, R2, 0x40, R203 ;  /* 0x0000004002047824 */ /* 0x002fc400078e02cb */
[----:B------:R-:W-:Y:S01]  /*16f0*/  IMAD.MOV.U32 R223, RZ, RZ, RZ ;  /* 0x000000ffffdf7224 */ /* 0x000fe200078e00ff */
[----:B------:R-:W-:Y:S02]  /*1700*/  ISETP.NE.AND P3, PT, R0, 0x1, PT ;  /* 0x000000010000780c */ /* 0x000fe40003f65270 */
[----:B------:R-:W-:-:S04]  /*1710*/  IADD3 R4, R4, -0x40, RZ ;  /* 0xffffffc004047810 */ /* 0x000fc80007ffe0ff */
[C---:B------:R-:W-:Y:S01]  /*1720*/  ISETP.GE.AND P1, PT, R4.reuse, R133, PT ;  /* 0x000000850400720c */ /* 0x040fe20003f26270 */
[----:B------:R-:W-:-:S03]  /*1730*/  IMAD.IADD R224, R4, 0x1, R225 ;  /* 0x0000000104e07824 */ /* 0x000fc600078e02e1 */
[----:B------:R-:W-:Y:S01]  /*1740*/  ISETP.GT.OR P1, PT, R203, 0x3f, P1 ;  /* 0x0000003fcb00780c */ /* 0x000fe20000f24670 */
[----:B------:R-:W-:Y:S02]  /*1750*/  IMAD.MOV.U32 R0, RZ, RZ, R224 ;  /* 0x000000ffff007224 */ /* 0x000fe400078e00e0 */
[----:B------:R-:W-:-:S05]  /*1760*/  @P3 IMAD.HI.U32 R4, R224, c[0x0][0x2bc], RZ ;  /* 0x0000af00e0043a27 */ /* 0x000fca00078e00ff */
[----:B------:R-:W-:-:S05]  /*1770*/  @P3 SHF.R.U32.HI R0, RZ, c[0x0][0x2c0], R4 ;  /* 0x0000b000ff003a19 */ /* 0x000fca0000011604 */
[----:B------:R-:W-:-:S04]  /*1780*/  @!P1 IADD3 R5, P0, R0, R234, RZ ;  /* 0x000000ea00059210 */ /* 0x000fc80007f1e0ff */
[----:B------:R-:W-:Y:S02]  /*1790*/  @!P1 LEA.HI.X.SX32 R4, R0, R219, 0x1, P0 ;  /* 0x000000db00049211 */ /* 0x000fe400000f0eff */
[----:B------:R-:W-:-:S04]  /*17a0*/  @!P1 LEA R12, P0, R5, c[0x0][0x2a0], 0x2 ;  /* 0x0000a800050c9a11 */ /* 0x000fc800078010ff */
[----:B------:R-:W-:-:S05]  /*17b0*/  @!P1 LEA.HI.X R13, R5, c[0x0][0x2a4], R4, 0x2, P0 ;  /* 0x0000a900050d9a11 */ /* 0x000fca00000f1404 */
[----:B------:R-:W2:Y:S01]  /*17c0*/  @!P1 LDG.E R223, [R12.64] ;  /* 0x000000060cdf9981 */ /* 0x000ea2000c1e1900 */
[----:B------:R-:W-:Y:S01]  /*17d0*/  IMAD.MOV R5, RZ, RZ, -R0 ;  /* 0x000000ffff057224 */ /* 0x000fe200078e0a00 */
[----:B------:R-:W-:Y:S01]  /*17e0*/  LEA R76, R2, 0xffffffc0, 0x6 ;  /* 0xffffffc0024c7811 */ /* 0x000fe200078e30ff */
[----:B------:R-:W-:Y:S01]  /*17f0*/  IMAD R0, R3, c[0x0][0x1e8], RZ ;  /* 0x00007a0003007a24 */ /* 0x000fe200078e02ff */
[----:B------:R-:W-:Y:S01]  /*1800*/  IADD3 R178, R186, 0x20, RZ ;  /* 0x00000020bab27810 */ /* 0x000fe20007ffe0ff */
[----:B------:R-:W-:Y:S01]  /*1810*/  IMAD R224, R5, c[0x0][0x2b8], R224 ;  /* 0x0000ae0005e07a24 */ /* 0x000fe200078e02e0 */
[----:B------:R-:W-:Y:S01]  /*1820*/  SHF.L.U64.HI R77, R206, 0x1, R193 ;  /* 0x00000001ce4d7819 */ /* 0x000fe200000102c1 */
[----:B------:R-:W-:Y:S01]  /*1830*/  IMAD.WIDE.U32 R232, R221, c[0x0][0x1e8], RZ ;  /* 0x00007a00dde87a25 */ /* 0x000fe200078e00ff */
[----:B------:R-:W-:Y:S01]  /*1840*/  SHF.L.U64.HI R81, R196, 0x1, R191 ;  /* 0x00000001c4517819 */ /* 0x000fe200000102bf */
[----:B------:R-:W-:Y:S01]  /*1850*/  BSSY B0, `(.L_x_486) ;  /* 0x0000158000007945 */ /* 0x000fe20003800000 */
[----:B------:R-:W-:Y:S01]  /*1860*/  SHF.R.S32.HI R5, RZ, 0x1f, R224 ;  /* 0x0000001fff057819 */ /* 0x000fe200000114e0 */
[----:B------:R-:W-:Y:S01]  /*1870*/  IMAD.WIDE.U32 R8, R224, c[0x0][0x1e0], RZ ;  /* 0x00007800e0087a25 */ /* 0x000fe200078e00ff */
[----:B------:R-:W-:-:S03]  /*1880*/  SHF.L.U64.HI R79, R197, 0x1, R192 ;  /* 0x00000001c54f7819 */ /* 0x000fc600000102c0 */
[----:B------:R-:W-:Y:S02]  /*1890*/  IMAD R7, R5, c[0x0][0x1e0], RZ ;  /* 0x0000780005077a24 */ /* 0x000fe400078e02ff */
[----:B------:R-:W-:Y:S02]  /*18a0*/  IMAD.IADD R76, R133, 0x1, -R76 ;  /* 0x00000001854c7824 */ /* 0x000fe400078e0a4c */
[----:B------:R-:W-:Y:S02]  /*18b0*/  IMAD R10, R224, c[0x0][0x1e4], R7 ;  /* 0x00007900e00a7a24 */ /* 0x000fe400078e0207 */
[----:B------:R-:W-:Y:S02]  /*18c0*/  IMAD R7, R221, c[0x0][0x1ec], R0 ;  /* 0x00007b00dd077a24 */ /* 0x000fe400078e0200 */
[----:B------:R-:W-:Y:S02]  /*18d0*/  IMAD.IADD R11, R9, 0x1, R10 ;  /* 0x00000001090b7824 */ /* 0x000fe400078e020a */
[----:B------:R-:W-:-:S02]  /*18e0*/  IMAD.MOV.U32 R10, RZ, RZ, R8 ;  /* 0x000000ffff0a7224 */ /* 0x000fc400078e0008 */
[----:B------:R-:W-:Y:S02]  /*18f0*/  IMAD.IADD R218, R233, 0x1, R7 ;  /* 0x00000001e9da7824 */ /* 0x000fe400078e0207 */
[----:B------:R-:W-:Y:S02]  /*1900*/  IMAD R5, R5, c[0x0][0x208], RZ ;  /* 0x0000820005057a24 */ /* 0x000fe400078e02ff */
[----:B------:R-:W-:-:S04]  /*1910*/  IMAD.WIDE.U32 R228, R221, c[0x0][0x210], RZ ;  /* 0x00008400dde47a25 */ /* 0x000fc800078e00ff */
[----:B------:R-:W-:Y:S02]  /*1920*/  IMAD R5, R224, c[0x0][0x20c], R5 ;  /* 0x00008300e0057a24 */ /* 0x000fe400078e0205 */
[----:B------:R-:W-:Y:S02]  /*1930*/  IMAD.SHL.U32 R78, R206, 0x2, RZ ;  /* 0x00000002ce4e7824 */ /* 0x000fe400078e00ff */
[----:B------:R-:W-:Y:S02]  /*1940*/  IMAD.SHL.U32 R82, R196, 0x2, RZ ;  /* 0x00000002c4527824 */ /* 0x000fe400078e00ff */
[----:B------:R-:W-:Y:S01]  /*1950*/  IMAD.SHL.U32 R80, R197, 0x2, RZ ;  /* 0x00000002c5507824 */ /* 0x000fe200078e00ff */
[----:B--2---:R-:W-:Y:S01]  /*1960*/  SHF.R.S32.HI R6, RZ, 0x1f, R223 ;  /* 0x0000001fff067819 */ /* 0x004fe200000114df */
[----:B------:R-:W-:-:S04]  /*1970*/  IMAD.WIDE.U32 R10, R223, c[0x0][0x1f0], R10 ;  /* 0x00007c00df0a7a25 */ /* 0x000fc800078e000a */
[----:B------:R-:W-:Y:S01]  /*1980*/  IMAD R0, R6, c[0x0][0x1f0], RZ ;  /* 0x00007c0006007a24 */ /* 0x000fe200078e02ff */
[----:B------:R-:W-:Y:S01]  /*1990*/  IADD3 R7, P0, R10, R232, RZ ;  /* 0x000000e80a077210 */ /* 0x000fe20007f1e0ff */
[----:B------:R-:W-:Y:S02]  /*19a0*/  IMAD R6, R6, c[0x0][0x218], RZ ;  /* 0x0000860006067a24 */ /* 0x000fe400078e02ff */
[C---:B------:R-:W-:Y:S02]  /*19b0*/  IMAD R9, R223.reuse, c[0x0][0x1f4], R0 ;  /* 0x00007d00df097a24 */ /* 0x040fe400078e0200 */
[----:B------:R-:W-:Y:S02]  /*19c0*/  IMAD.IADD R0, R76, 0x1, -R208 ;  /* 0x000000014c007824 */ /* 0x000fe400078e0ad0 */
[----:B------:R-:W-:Y:S01]  /*19d0*/  IMAD R6, R223, c[0x0][0x21c], R6 ;  /* 0x00008700df067a24 */ /* 0x000fe200078e0206 */
[----:B------:R-:W-:Y:S02]  /*19e0*/  IADD3.X R10, R218, R11, R9, P0, !PT ;  /* 0x0000000bda0a7210 */ /* 0x000fe400007fe409 */
[----:B------:R-:W-:-:S02]  /*19f0*/  LEA R11, P0, R7, c[0x0][0x1c8], 0x1 ;  /* 0x00007200070b7a11 */ /* 0x000fc400078008ff */
[C---:B------:R-:W-:Y:S02]  /*1a00*/  ISETP.GE.AND P2, PT, R0.reuse, 0x1, PT ;  /* 0x000000010000780c */ /* 0x040fe40003f46270 */
[----:B------:R-:W-:Y:S01]  /*1a10*/  LEA.HI.X R10, R7, c[0x0][0x1cc], R10, 0x1, P0 ;  /* 0x00007300070a7a11 */ /* 0x000fe200000f0c0a */
[----:B------:R-:W1:Y:S01]  /*1a20*/  SHFL.IDX PT, R9, R11, RZ, 0x181f ;  /* 0x00181fff0b097589 */ /* 0x000e6200000e0000 */
[----:B------:R-:W-:-:S03]  /*1a30*/  ISETP.GE.AND P6, PT, R0, 0x21, PT ;  /* 0x000000210000780c */ /* 0x000fc60003fc6270 */
[----:B------:R-:W2:Y:S04]  /*1a40*/  SHFL.IDX PT, R8, R10, RZ, 0x181f ;  /* 0x00181fff0a087589 */ /* 0x000ea800000e0000 */
[----:B------:R-:W3:Y:S02]  /*1a50*/  SHFL.IDX PT, R7, R11, 0x1, 0x181f ;  /* 0x00381f000b077f89 */ /* 0x000ee400000e0000 */
[C---:B------:R-:W-:Y:S02]  /*1a60*/  @P2 ISETP.GE.AND P1, PT, R206.reuse, c[0x0][0x1d4], PT ;  /* 0x00007500ce002a0c */ /* 0x040fe40003f26270 */
[----:B------:R4:W5:Y:S01]  /*1a70*/  SHFL.IDX PT, R4, R10, 0x1, 0x181f ;  /* 0x00381f000a047f89 */ /* 0x00096200000e0000 */
[----:B------:R-:W-:Y:S02]  /*1a80*/  @P2 ISETP.GE.AND P5, PT, R197, c[0x0][0x1d4], PT ;  /* 0x00007500c5002a0c */ /* 0x000fe40003fa6270 */
[----:B-1----:R-:W-:-:S04]  /*1a90*/  @P2 LEA R12, P0, R206, R9, 0x1 ;  /* 0x00000009ce0c2211 */ /* 0x002fc800078008ff */
[----:B--2---:R-:W-:Y:S02]  /*1aa0*/  @P2 LEA.HI.X R13, R206, R8, R193, 0x1, P0 ;  /* 0x00000008ce0d2211 */ /* 0x004fe400000f0cc1 */
[----:B------:R-:W-:-:S03]  /*1ab0*/  @P2 LEA R14, P0, R197, R9, 0x1 ;  /* 0x00000009c50e2211 */ /* 0x000fc600078008ff */
[----:B------:R1:W-:Y:S01]  /*1ac0*/  @P2 LDGSTS.E.BYPASS.LTC128B.128 [R198+0x6100], [R12.64], !P1 ;  /* 0x061000000cc62fae */ /* 0x0003e2000c901d46 */
[C---:B------:R-:W-:Y:S02]  /*1ad0*/  @P2 ISETP.GE.AND P1, PT, R196.reuse, c[0x0][0x1d4], PT ;  /* 0x00007500c4002a0c */ /* 0x040fe40003f26270 */
[----:B------:R-:W-:Y:S02]  /*1ae0*/  @P2 LEA.HI.X R15, R197, R8, R192, 0x1, P0 ;  /* 0x00000008c50f2211 */ /* 0x000fe400000f0cc0 */
[----:B------:R-:W-:-:S03]  /*1af0*/  @P2 LEA R16, P0, R196, R9, 0x1 ;  /* 0x00000009c4102211 */ /* 0x000fc600078008ff */
[----:B------:R2:W-:Y:S01]  /*1b00*/  @P2 LDGSTS.E.BYPASS.LTC128B.128 [R198+0x8100], [R14.64], !P5 ;  /* 0x081000000ec62fae */ /* 0x0005e2000e901d46 */
[----:B------:R-:W-:Y:S02]  /*1b10*/  @P2 LEA.HI.X R17, R196, R8, R191, 0x1, P0 ;  /* 0x00000008c4112211 */ /* 0x000fe400000f0cbf */
[CC--:B---3--:R-:W-:Y:S02]  /*1b20*/  @P6 LEA R8, P0, R206.reuse, R7.reuse, 0x1 ;  /* 0x00000007ce086211 */ /* 0x0c8fe400078008ff */
[C---:B----4-:R-:W-:Y:S01]  /*1b30*/  @P6 LEA R10, P5, R197.reuse, R7, 0x1 ;  /* 0x00000007c50a6211 */ /* 0x050fe200078a08ff */
[----:B------:R3:W-:Y:S01]  /*1b40*/  @P2 LDGSTS.E.BYPASS.LTC128B.128 [R198+0xa100], [R16.64], !P1 ;  /* 0x0a10000010c62fae */ /* 0x0007e2000c901d46 */
[C---:B------:R-:W-:Y:S02]  /*1b50*/  @P6 ISETP.GE.AND P2, PT, R206.reuse, c[0x0][0x1d4], PT ;  /* 0x00007500ce006a0c */ /* 0x040fe40003f46270 */
[----:B------:R-:W-:Y:S02]  /*1b60*/  @P6 ISETP.GE.AND P1, PT, R197, c[0x0][0x1d4], PT ;  /* 0x00007500c5006a0c */ /* 0x000fe40003f26270 */
[----:B-----5:R-:W-:-:S02]  /*1b70*/  @P6 LEA.HI.X R9, R206, R4, R193, 0x1, P0 ;  /* 0x00000004ce096211 */ /* 0x020fc400000f0cc1 */
[C---:B------:R-:W-:Y:S02]  /*1b80*/  @P6 ISETP.GE.AND P0, PT, R196.reuse, c[0x0][0x1d4], PT ;  /* 0x00007500c4006a0c */ /* 0x040fe40003f06270 */
[-C--:B------:R-:W-:Y:S02]  /*1b90*/  @P6 LEA.HI.X R11, R197, R4.reuse, R192, 0x1, P5 ;  /* 0x00000004c50b6211 */ /* 0x080fe400028f0cc0 */
[----:B------:R-:W-:Y:S01]  /*1ba0*/  @P6 LEA R20, P5, R196, R7, 0x1 ;  /* 0x00000007c4146211 */ /* 0x000fe200078a08ff */
[----:B-1----:R-:W-:Y:S02]  /*1bb0*/  IMAD.WIDE.U32 R12, R224, c[0x0][0x208], RZ ;  /* 0x00008200e00c7a25 */ /* 0x002fe400078e00ff */
[----:B------:R1:W-:Y:S01]  /*1bc0*/  @P6 LDGSTS.E.BYPASS.LTC128B.128 [R198+0x7100], [R8.64], !P2 ;  /* 0x0710000008c66fae */ /* 0x0003e2000d101d46 */
[----:B------:R-:W-:Y:S01]  /*1bd0*/  @P6 LEA.HI.X R21, R196, R4, R191, 0x1, P5 ;  /* 0x00000004c4156211 */ /* 0x000fe200028f0cbf */
[----:B------:R-:W-:Y:S02]  /*1be0*/  IMAD R4, R3, c[0x0][0x210], RZ ;  /* 0x0000840003047a24 */ /* 0x000fe400078e02ff */
[----:B------:R1:W-:Y:S01]  /*1bf0*/  @P6 LDGSTS.E.BYPASS.LTC128B.128 [R198+0x9100], [R10.64], !P1 ;  /* 0x091000000ac66fae */ /* 0x0003e2000c901d46 */
[----:B------:R-:W-:-:S02]  /*1c00*/  IMAD.IADD R13, R13, 0x1, R5 ;  /* 0x000000010d0d7824 */ /* 0x000fc400078e0205 */
[----:B------:R-:W-:Y:S01]  /*1c10*/  IMAD R217, R221, c[0x0][0x214], R4 ;  /* 0x00008500ddd97a24 */ /* 0x000fe200078e0204 */
[----:B------:R4:W-:Y:S01]  /*1c20*/  @P6 LDGSTS.E.BYPASS.LTC128B.128 [R198+0xb100], [R20.64], !P0 ;  /* 0x0b10000014c66fae */ /* 0x0009e2000c101d46 */
[----:B------:R-:W-:Y:S01]  /*1c30*/  IMAD.WIDE.U32 R4, R223, c[0x0][0x218], R12 ;  /* 0x00008600df047a25 */ /* 0x000fe200078e000c */
[----:B------:R-:W-:Y:S02]  /*1c40*/  R2P PR, R205, 0x6 ;  /* 0x00000006cd007804 */ /* 0x000fe40000000000 */
[----:B------:R-:W0:Y:S01]  /*1c50*/  LDGDEPBAR ;  /* 0x00000000000079af */ /* 0x000e220000000000 */
[----:B------:R-:W-:Y:S01]  /*1c60*/  IMAD.IADD R217, R229, 0x1, R217 ;  /* 0x00000001e5d97824 */ /* 0x000fe200078e02d9 */
[----:B------:R-:W-:Y:S02]  /*1c70*/  IADD3 R4, P0, R4, R228, RZ ;  /* 0x000000e404047210 */ /* 0x000fe40007f1e0ff */
[----:B------:R-:W-:Y:S02]  /*1c80*/  ISETP.GE.AND P6, PT, R206, c[0x0][0x1d4], PT ;  /* 0x00007500ce007a0c */ /* 0x000fe40003fc6270 */
[----:B------:R-:W-:-:S02]  /*1c90*/  IADD3.X R3, R217, R5, R6, P0, !PT ;  /* 0x00000005d9037210 */ /* 0x000fc400007fe406 */
[----:B------:R-:W-:-:S03]  /*1ca0*/  LEA R5, P0, R4, c[0x0][0x1f8], 0x1 ;  /* 0x00007e0004057a11 */ /* 0x000fc600078008ff */
[----:B------:R-:W-:Y:S02]  /*1cb0*/  @P1 IADD3 R178, R186, -0x20, RZ ;  /* 0xffffffe0bab21810 */ /* 0x000fe40007ffe0ff */
[----:B------:R-:W-:Y:S01]  /*1cc0*/  LEA.HI.X R4, R4, c[0x0][0x1fc], R3, 0x1, P0 ;  /* 0x00007f0004047a11 */ /* 0x000fe200000f0c03 */
[----:B------:R-:W5:Y:S04]  /*1cd0*/  SHFL.IDX PT, R65, R5, RZ, 0x181f ;  /* 0x00181fff05417589 */ /* 0x000f6800000e0000 */
[----:B------:R-:W1:Y:S04]  /*1ce0*/  SHFL.IDX PT, R56, R4, RZ, 0x181f ;  /* 0x00181fff04387589 */ /* 0x000e6800000e0000 */
[----:B------:R-:W2:Y:S01]  /*1cf0*/  SHFL.IDX PT, R3, R5, 0x1, 0x181f ;  /* 0x00381f0005037f89 */ /* 0x000ea200000e0000 */
[----:B------:R-:W-:-:S04]  /*1d00*/  DEPBAR.LE SB0, 0x1 ;  /* 0x000080400000791a */ /* 0x000fc80000000000 */
[----:B------:R-:W-:-:S04]  /*1d10*/  DEPBAR.LE SB0, 0x0 ;  /* 0x000080000000791a */ /* 0x000fc80000000000 */
[----:B------:R-:W-:Y:S06]  /*1d20*/  BAR.SYNC.DEFER_BLOCKING 0x0 ;  /* 0x0000000000007b1d */ /* 0x000fec0000010000 */
[----:B------:R-:W3:Y:S01]  /*1d30*/  SHFL.IDX PT, R48, R4, 0x1, 0x181f ;  /* 0x00381f0004307f89 */ /* 0x000ee200000e0000 */
[C---:B-----5:R-:W-:Y:S02]  /*1d40*/  IADD3 R66, P1, R65.reuse, R78, RZ ;  /* 0x0000004e41427210 */ /* 0x060fe40007f3e0ff */
[C---:B------:R-:W-:Y:S02]  /*1d50*/  IADD3 R64, P0, R65.reuse, R82, RZ ;  /* 0x0000005241407210 */ /* 0x040fe40007f1e0ff */
[----:B------:R-:W-:Y:S01]  /*1d60*/  IADD3 R50, P5, R65, R80, RZ ;  /* 0x0000005041327210 */ /* 0x000fe20007fbe0ff */
[C---:B-1----:R-:W-:Y:S01]  /*1d70*/  IMAD.X R67, R56.reuse, 0x1, R77, P1 ;  /* 0x0000000138437824 */ /* 0x042fe200008e064d */
[C---:B--2---:R-:W-:Y:S01]  /*1d80*/  IADD3 R60, P1, R3.reuse, R78, RZ ;  /* 0x0000004e033c7210 */ /* 0x044fe20007f3e0ff */
[C---:B------:R-:W-:Y:S01]  /*1d90*/  IMAD.X R65, R56.reuse, 0x1, R81, P0 ;  /* 0x0000000138417824 */ /* 0x040fe200000e0651 */
[----:B------:R-:W-:Y:S01]  /*1da0*/  IADD3 R62, P0, R3, R80, RZ ;  /* 0x00000050033e7210 */ /* 0x000fe20007f1e0ff */
[----:B------:R-:W-:Y:S01]  /*1db0*/  IMAD.X R51, R56, 0x1, R79, P5 ;  /* 0x0000000138337824 */ /* 0x000fe200028e064f */
[----:B------:R-:W-:Y:S01]  /*1dc0*/  ISETP.GE.AND P5, PT, R197, c[0x0][0x1d4], PT ;  /* 0x00007500c5007a0c */ /* 0x000fe20003fa6270 */
[----:B------:R-:W-:Y:S04]  /*1dd0*/  LDSM.16.M88.4 R72, [R187] ;  /* 0x00000000bb48783b */ /* 0x000fe80000000200 */
[----:B------:R-:W1:Y:S01]  /*1de0*/  LDSM.16.M88.4 R24, [R186] ;  /* 0x00000000ba18783b */ /* 0x000e620000000200 */
[----:B---3--:R-:W-:Y:S01]  /*1df0*/  IMAD.X R61, R48, 0x1, R77, P1 ;  /* 0x00000001303d7824 */ /* 0x008fe200008e064d */
[----:B------:R-:W-:-:S02]  /*1e00*/  ISETP.LT.OR P1, PT, R0, 0x1, P6 ;  /* 0x000000010000780c */ /* 0x000fc40003721670 */
[----:B------:R-:W4:Y:S01]  /*1e10*/  LDSM.16.M88.4 R16, [R186+0x800] ;  /* 0x00080000ba10783b */ /* 0x000f220000000200 */
[----:B------:R-:W-:Y:S01]  /*1e20*/  IMAD.X R63, R48, 0x1, R79, P0 ;  /* 0x00000001303f7824 */ /* 0x000fe200000e064f */
[C---:B------:R-:W-:Y:S02]  /*1e30*/  ISETP.LT.OR P0, PT, R0.reuse, 0x1, P5 ;  /* 0x000000010000780c */ /* 0x040fe40002f01670 */
[----:B------:R-:W2:Y:S01]  /*1e40*/  LDSM.16.M88.4 R8, [R186+0x1000] ;  /* 0x00100000ba08783b */ /* 0x000ea20000000200 */
[C---:B------:R-:W-:Y:S02]  /*1e50*/  ISETP.LT.OR P6, PT, R0.reuse, 0x21, P6 ;  /* 0x000000210000780c */ /* 0x040fe400037c1670 */
[----:B------:R-:W-:Y:S01]  /*1e60*/  ISETP.LT.OR P5, PT, R0, 0x21, P5 ;  /* 0x000000210000780c */ /* 0x000fe20002fa1670 */
[----:B------:R-:W3:Y:S04]  /*1e70*/  LDSM.16.M88.4 R44, [R186+0x1800] ;  /* 0x00180000ba2c783b */ /* 0x000ee80000000200 */
[----:B------:R-:W-:Y:S04]  /*1e80*/  LDSM.16.M88.4 R52, [R185] ;  /* 0x00000000b934783b */ /* 0x000fe80000000200 */
[----:B------:R-:W5:Y:S04]  /*1e90*/  LDSM.16.M88.4 R40, [R178] ;  /* 0x00000000b228783b */ /* 0x000f680000000200 */
[----:B------:R-:W3:Y:S04]  /*1ea0*/  LDSM.16.M88.4 R36, [R178+0x800] ;  /* 0x00080000b224783b */ /* 0x000ee80000000200 */
[----:B------:R-:W3:Y:S04]  /*1eb0*/  LDSM.16.M88.4 R32, [R178+0x1000] ;  /* 0x00100000b220783b */ /* 0x000ee80000000200 */
[----:B------:R-:W3:Y:S04]  /*1ec0*/  LDSM.16.M88.4 R56, [R178+0x1800] ;  /* 0x00180000b238783b */ /* 0x000ee80000000200 */
[----:B------:R-:W-:Y:S01]  /*1ed0*/  @!PT LDS RZ, [RZ] ;  /* 0x00000000fffff984 */ /* 0x000fe20000000800 */
[----:B------:R-:W-:Y:S01]  /*1ee0*/  @!PT LDS RZ, [RZ] ;  /* 0x00000000fffff984 */ /* 0x000fe20000000800 */
[----:B------:R-:W-:Y:S01]  /*1ef0*/  @!PT LDS RZ, [RZ] ;  /* 0x00000000fffff984 */ /* 0x000fe20000000800 */
[----:B------:R5:W-:Y:S01]  /*1f00*/  LDGSTS.E.BYPASS.LTC128B.128 [R198+0x100], [R66.64], !P1 ;  /* 0x0010000042c67fae */ /* 0x000be2000c901d46 */
[----:B------:R-:W-:Y:S01]  /*1f10*/  ISETP.GE.AND P1, PT, R196, c[0x0][0x1d4], PT ;  /* 0x00007500c4007a0c */ /* 0x000fe20003f26270 */
[----:B-1----:R-:W-:Y:S02]  /*1f20*/  HMMA.16816.F32 R28, R72, R24, RZ ;  /* 0x00000018481c723c */ /* 0x002fe400000018ff */
[----:B------:R1:W-:Y:S01]  /*1f30*/  LDGSTS.E.BYPASS.LTC128B.128 [R198+0x2100], [R50.64], !P0 ;  /* 0x0210000032c67fae */ /* 0x0003e2000c101d46 */
[----:B------:R-:W-:-:S02]  /*1f40*/  ISETP.LT.OR P0, PT, R0, 0x1, P1 ;  /* 0x000000010000780c */ /* 0x000fc40000f01670 */
[----:B------:R-:W-:Y:S01]  /*1f50*/  ISETP.LT.OR P1, PT, R0, 0x21, P1 ;  /* 0x000000210000780c */ /* 0x000fe20000f21670 */
[----:B------:R-:W-:Y:S02]  /*1f60*/  IMAD.MOV.U32 R0, RZ, RZ, 0x40 ;  /* 0x00000040ff007424 */ /* 0x000fe400078e00ff */
[C---:B----4-:R-:W-:Y:S08]  /*1f70*/  HMMA.16816.F32 R20, R72.reuse, R16, RZ ;  /* 0x000000104814723c */ /* 0x050ff000000018ff */
[----:B------:R4:W-:Y:S01]  /*1f80*/  LDGSTS.E.BYPASS.LTC128B.128 [R198+0x4100], [R64.64], !P0 ;  /* 0x0410000040c67fae */ /* 0x0009e2000c101d46 */
[----:B--2---:R-:W-:Y:S03]  /*1f90*/  HMMA.16816.F32 R12, R72, R8, RZ ;  /* 0x00000008480c723c */ /* 0x004fe600000018ff */
[----:B------:R2:W-:Y:S01]  /*1fa0*/  LDGSTS.E.BYPASS.LTC128B.128 [R198+0x1100], [R60.64], !P6 ;  /* 0x011000003cc67fae */ /* 0x0005e2000f101d46 */
[----:B-----5:R-:W-:-:S04]  /*1fb0*/  IADD3 R66, P0, R3, R82, RZ ;  /* 0x0000005203427210 */ /* 0x020fc80007f1e0ff */
[C---:B------:R-:W-:Y:S01]  /*1fc0*/  HMMA.16816.F32 R24, R72.reuse, R26, RZ ;  /* 0x0000001a4818723c */ /* 0x040fe200000018ff */
[----:B------:R-:W-:Y:S01]  /*1fd0*/  SEL R3, R0, 0xffffffc0, !P2 ;  /* 0xffffffc000037807 */ /* 0x000fe20005000000 */
[----:B------:R2:W-:Y:S01]  /*1fe0*/  LDGSTS.E.BYPASS.LTC128B.128 [R198+0x3100], [R62.64], !P5 ;  /* 0x031000003ec67fae */ /* 0x0005e2000e901d46 */
[----:B------:R-:W-:Y:S01]  /*1ff0*/  IADD3 R0, R178, 0x4000, RZ ;  /* 0x00004000b2007810 */ /* 0x000fe20007ffe0ff */
[----:B------:R-:W-:Y:S01]  /*2000*/  IMAD.X R67, R48, 0x1, R81, P0 ;  /* 0x0000000130437824 */ /* 0x000fe200000e0651 */
[----:B------:R-:W-:Y:S01]  /*2010*/  ISETP.GE.AND P0, PT, R2, 0x2, PT ;  /* 0x000000020200780c */ /* 0x000fe20003f06270 */
[--C-:B------:R-:W-:Y:S02]  /*2020*/  IMAD.IADD R177, R186, 0x1, R3.reuse ;  /* 0x00000001bab17824 */ /* 0x100fe400078e0203 */
[----:B------:R-:W-:Y:S01]  /*2030*/  HMMA.16816.F32 R16, R72, R18, RZ ;  /* 0x000000124810723c */ /* 0x000fe200000018ff */
[----:B------:R4:W-:Y:S01]  /*2040*/  LDGSTS.E.BYPASS.LTC128B.128 [R198+0x5100], [R66.64], !P1 ;  /* 0x0510000042c67fae */ /* 0x0009e2000c901d46 */
[----:B------:R-:W-:Y:S01]  /*2050*/  IMAD.IADD R176, R0, 0x1, R3 ;  /* 0x0000000100b07824 */ /* 0x000fe200078e0203 */
[----:B------:R-:W-:-:S02]  /*2060*/  ISETP.GT.AND P1, PT, R203, 0x3f, PT ;  /* 0x0000003fcb00780c */ /* 0x000fc40003f24270 */
[----:B-1----:R-:W-:Y:S03]  /*2070*/  LDSM.16.M88.4 R48, [R184] ;  /* 0x00000000b830783b */ /* 0x002fe60000000200 */
[C---:B------:R-:W-:Y:S01]  /*2080*/  HMMA.16816.F32 R8, R72.reuse, R10, RZ ;  /* 0x0000000a4808723c */ /* 0x040fe200000018ff */
[----:B------:R-:W-:Y:S04]  /*2090*/  LDSM.16.M88.4 R68, [R183] ;  /* 0x00000000b744783b */ /* 0x000fe80000000200 */
[----:B------:R-:W0:Y:S03]  /*20a0*/  LDGDEPBAR ;  /* 0x00000000000079af */ /* 0x000e260000000000 */
[C---:B---3--:R-:W-:Y:S01]  /*20b0*/  HMMA.16816.F32 R4, R72.reuse, R44, RZ ;  /* 0x0000002c4804723c */ /* 0x048fe200000018ff */
[----:B--2---:R-:W-:Y:S07]  /*20c0*/  LDSM.16.M88.4 R60, [R176+-0x3800] ;  /* 0xffc80000b03c783b */ /* 0x004fee0000000200 */
[----:B------:R-:W-:Y:S01]  /*20d0*/  HMMA.16816.F32 R72, R72, R46, RZ ;  /* 0x0000002e4848723c */ /* 0x000fe200000018ff */
[----:B------:R-:W1:Y:S04]  /*20e0*/  LDSM.16.M88.4 R44, [R177] ;  /* 0x00000000b12c783b */ /* 0x000e680000000200 */
[----:B----4-:R-:W-:Y:S03]  /*20f0*/  LDSM.16.M88.4 R64, [R176+-0x4000] ;  /* 0xffc00000b040783b */ /* 0x010fe60000000200 */
[C---:B------:R-:W-:Y:S08]  /*2100*/  HMMA.16816.F32 R28, R52.reuse, R40, R28 ;  /* 0x00000028341c723c */ /* 0x040ff0000000181c */
[C---:B------:R-:W-:Y:S01]  /*2110*/  HMMA.16816.F32 R24, R52.reuse, R42, R24 ;  /* 0x0000002a3418723c */ /* 0x040fe20000001818 */
[----:B------:R-:W2:Y:S07]  /*2120*/  LDSM.16.M88.4 R40, [R177+0x800] ;  /* 0x00080000b128783b */ /* 0x000eae0000000200 */
[C---:B------:R-:W-:Y:S08]  /*2130*/  HMMA.16816.F32 R20, R52.reuse, R36, R20 ;  /* 0x000000243414723c */ /* 0x040ff00000001814 */
[C---:B------:R-:W-:Y:S01]  /*2140*/  HMMA.16816.F32 R16, R52.reuse, R38, R16 ;  /* 0x000000263410723c */ /* 0x040fe20000001810 */
[----:B------:R-:W3:Y:S07]  /*2150*/  LDSM.16.M88.4 R36, [R177+0x1000] ;  /* 0x00100000b124783b */ /* 0x000eee0000000200 */
[C---:B------:R-:W-:Y:S08]  /*2160*/  HMMA.16816.F32 R12, R52.reuse, R32, R12 ;  /* 0x00000020340c723c */ /* 0x040ff0000000180c */
[C---:B------:R-:W-:Y:S01]  /*2170*/  HMMA.16816.F32 R8, R52.reuse, R34, R8 ;  /* 0x000000223408723c */ /* 0x040fe20000001808 */
[----:B------:R-:W4:Y:S07]  /*2180*/  LDSM.16.M88.4 R32, [R177+0x1800] ;  /* 0x00180000b120783b */ /* 0x000f2e0000000200 */
[C---:B------:R-:W-:Y:S08]  /*2190*/  HMMA.16816.F32 R4, R52.reuse, R56, R4 ;  /* 0x000000383404723c */ /* 0x040ff00000001804 */
[----:B------:R-:W-:Y:S01]  /*21a0*/  HMMA.16816.F32 R72, R52, R58, R72 ;  /* 0x0000003a3448723c */ /* 0x000fe20000001848 */
[----:B------:R-:W5:Y:S04]  /*21b0*/  LDSM.16.M88.4 R56, [R176+-0x3000] ;  /* 0xffd00000b038783b */ /* 0x000f680000000200 */
[----:B------:R-:W4:Y:S03]  /*21c0*/  LDSM.16.M88.4 R52, [R176+-0x2800] ;  /* 0xffd80000b034783b */ /* 0x000f260000000200 */
        /* <DEDUP_REMOVED lines=8> */
[----:B------:R-:W-:Y:S07]  /*2250*/  LDSM.16.M88.4 R36, [R186+0x3000] ;  /* 0x00300000ba24783b */ /* 0x000fee0000000200 */
[C---:B----4-:R-:W-:Y:S08]  /*2260*/  HMMA.16816.F32 R4, R48.reuse, R32, R4 ;  /* 0x000000203004723c */ /* 0x050ff00000001804 */
        /* <DEDUP_REMOVED lines=9> */
[C---:B-----5:R-:W-:Y:S08]  /*2300*/  HMMA.16816.F32 R12, R68.reuse, R56, R12 ;  /* 0x00000038440c723c */ /* 0x060ff0000000180c */
        /* <DEDUP_REMOVED lines=21> */
[----:B------:R-:W-:Y:S07]  /*2460*/  LDSM.16.M88.4 R64, [R176+-0x2000] ;  /* 0xffe00000b040783b */ /* 0x000fee0000000200 */
[C---:B------:R-:W-:Y:S08]  /*2470*/  HMMA.16816.F32 R20, R68.reuse, R60, R20 ;  /* 0x0000003c4414723c */ /* 0x040ff00000001814 */
[C---:B------:R-:W-:Y:S01]  /*2480*/  HMMA.16816.F32 R16, R68.reuse, R62, R16 ;  /* 0x0000003e4410723c */ /* 0x040fe20000001810 */
[----:B------:R-:W-:Y:S07]  /*2490*/  LDSM.16.M88.4 R60, [R176+-0x1800] ;  /* 0xffe80000b03c783b */ /* 0x000fee0000000200 */
[C---:B------:R-:W-:Y:S08]  /*24a0*/  HMMA.16816.F32 R12, R68.reuse, R56, R12 ;  /* 0x00000038440c723c */ /* 0x040ff0000000180c */
[C---:B------:R-:W-:Y:S01]  /*24b0*/  HMMA.16816.F32 R8, R68.reuse, R58, R8 ;  /* 0x0000003a4408723c */ /* 0x040fe20000001808 */
[----:B------:R-:W-:Y:S07]  /*24c0*/  LDSM.16.M88.4 R56, [R176+-0x1000] ;  /* 0xfff00000b038783b */ /* 0x000fee0000000200 */
[C---:B----4-:R-:W-:Y:S08]  /*24d0*/  HMMA.16816.F32 R4, R68.reuse, R52, R4 ;  /* 0x000000344404723c */ /* 0x050ff00000001804 */
[----:B------:R-:W-:Y:S01]  /*24e0*/  HMMA.16816.F32 R72, R68, R54, R72 ;  /* 0x000000364448723c */ /* 0x000fe20000001848 */
[----:B------:R-:W3:Y:S04]  /*24f0*/  LDSM.16.M88.4 R68, [R183+0x4000] ;  /* 0x00400000b744783b */ /* 0x000ee80000000200 */
[----:B------:R-:W4:Y:S03]  /*2500*/  LDSM.16.M88.4 R52, [R176+-0x800] ;  /* 0xfff80000b034783b */ /* 0x000f260000000200 */
        /* <DEDUP_REMOVED lines=41> */
[----:B------:R-:W-:Y:S07]  /*27a0*/  LDSM.16.M88.4 R64, [R176] ;  /* 0x00000000b040783b */ /* 0x000fee0000000200 */
        /* <DEDUP_REMOVED lines=28> */
[----:B------:R-:W-:Y:S01]  /*2970*/  @!UPT UIADD3 URZ, URZ, URZ, URZ ;  /* 0x0000003f3f3ff290 */ /* 0x000fe2000fffe03f */
[----:B------:R-:W-:Y:S11]  /*2980*/  @!P0 BRA `(.L_x_487) ;  /* 0x0000044000008947 */ /* 0x000ff60003800000 */
[----:B------:R-:W-:Y:S01]  /*2990*/  IMAD R224, R2, 0x40, R225 ;  /* 0x0000004002e07824 */ /* 0x000fe200078e02e1 */
[----:B------:R-:W-:-:S04]  /*29a0*/  MOV R223, RZ ;  /* 0x000000ff00df7202 */ /* 0x000fc80000000f00 */
[----:B------:R-:W-:-:S05]  /*29b0*/  IADD3 R224, R224, -0x80, R203 ;  /* 0xffffff80e0e07810 */ /* 0x000fca0007ffe0cb */
[----:B------:R-:W-:-:S04]  /*29c0*/  @P3 IMAD.HI.U32 R3, R224, c[0x0][0x2bc], RZ ;  /* 0x0000af00e0033a27 */ /* 0x000fc800078e00ff */
[----:B------:R-:W-:Y:S01]  /*29d0*/  IMAD.MOV.U32 R0, RZ, RZ, R224 ;  /* 0x000000ffff007224 */ /* 0x000fe200078e00e0 */
[----:B------:R-:W-:-:S04]  /*29e0*/  @P3 SHF.R.U32.HI R0, RZ, c[0x0][0x2c0], R3 ;  /* 0x0000b000ff003a19 */ /* 0x000fc80000011603 */
[----:B------:R-:W-:-:S04]  /*29f0*/  @!P1 IADD3 R32, P0, R0, R234, RZ ;  /* 0x000000ea00209210 */ /* 0x000fc80007f1e0ff */
[----:B------:R-:W-:Y:S02]  /*2a00*/  @!P1 LEA.HI.X.SX32 R3, R0, R219, 0x1, P0 ;  /* 0x000000db00039211 */ /* 0x000fe400000f0eff */
[----:B------:R-:W-:-:S04]  /*2a10*/  @!P1 LEA R34, P0, R32, c[0x0][0x2a0], 0x2 ;  /* 0x0000a80020229a11 */ /* 0x000fc800078010ff */
[----:B------:R-:W-:-:S05]  /*2a20*/  @!P1 LEA.HI.X R35, R32, c[0x0][0x2a4], R3, 0x2, P0 ;  /* 0x0000a90020239a11 */ /* 0x000fca00000f1403 */
[----:B------:R-:W2:Y:S01]  /*2a30*/  @!P1 LDG.E R223, [R34.64] ;  /* 0x0000000622df9981 */ /* 0x000ea2000c1e1900 */
[----:B------:R-:W-:-:S04]  /*2a40*/  IMAD.MOV R3, RZ, RZ, -R0 ;  /* 0x000000ffff037224 */ /* 0x000fc800078e0a00 */
[----:B------:R-:W-:-:S04]  /*2a50*/  IMAD R224, R3, c[0x0][0x2b8], R224 ;  /* 0x0000ae0003e07a24 */ /* 0x000fc800078e02e0 */
[----:B------:R-:W-:Y:S01]  /*2a60*/  IMAD.WIDE.U32 R32, R224, c[0x0][0x1e0], RZ ;  /* 0x00007800e0207a25 */ /* 0x000fe200078e00ff */
[----:B------:R-:W-:-:S05]  /*2a70*/  SHF.R.S32.HI R3, RZ, 0x1f, R224 ;  /* 0x0000001fff037819 */ /* 0x000fca00000114e0 */
[----:B------:R-:W-:-:S04]  /*2a80*/  IMAD R3, R3, c[0x0][0x1e0], RZ ;  /* 0x0000780003037a24 */ /* 0x000fc800078e02ff */
[----:B------:R-:W-:-:S05]  /*2a90*/  IMAD R0, R224, c[0x0][0x1e4], R3 ;  /* 0x00007900e0007a24 */ /* 0x000fca00078e0203 */
[----:B------:R-:W-:Y:S02]  /*2aa0*/  IADD3 R33, R33, R0, RZ ;  /* 0x0000000021217210 */ /* 0x000fe40007ffe0ff */
[----:B--2---:R-:W-:-:S03]  /*2ab0*/  SHF.R.S32.HI R0, RZ, 0x1f, R223 ;  /* 0x0000001fff007819 */ /* 0x004fc600000114df */
[----:B------:R-:W-:-:S04]  /*2ac0*/  IMAD.WIDE.U32 R32, R223, c[0x0][0x1f0], R32 ;  /* 0x00007c00df207a25 */ /* 0x000fc800078e0020 */
[----:B------:R-:W-:Y:S01]  /*2ad0*/  IMAD R0, R0, c[0x0][0x1f0], RZ ;  /* 0x00007c0000007a24 */ /* 0x000fe200078e02ff */
[----:B------:R-:W-:-:S03]  /*2ae0*/  IADD3 R32, P2, R232, R32, RZ ;  /* 0x00000020e8207210 */ /* 0x000fc60007f5e0ff */
[----:B------:R-:W-:Y:S01]  /*2af0*/  IMAD R3, R223, c[0x0][0x1f4], R0 ;  /* 0x00007d00df037a24 */ /* 0x000fe200078e0200 */
[----:B------:R-:W-:-:S04]  /*2b00*/  LEA R0, P0, R32, c[0x0][0x1c8], 0x1 ;  /* 0x0000720020007a11 */ /* 0x000fc800078008ff */
[----:B------:R-:W-:-:S04]  /*2b10*/  IADD3.X R3, R218, R33, R3, P2, !PT ;  /* 0x00000021da037210 */ /* 0x000fc800017fe403 */
[----:B------:R-:W-:Y:S01]  /*2b20*/  LEA.HI.X R32, R32, c[0x0][0x1cc], R3, 0x1, P0 ;  /* 0x0000730020207a11 */ /* 0x000fe200000f0c03 */
[----:B------:R-:W-:Y:S05]  /*2b30*/  BRA.DIV ~URZ, `(.L_x_488) ;  /* 0x0000a0b27f007947 */ /* 0x000fea000b800000 */
[----:B------:R1:W2:Y:S02]  /*2b40*/  SHFL.IDX PT, R34, R32, RZ, 0x181f ;  /* 0x00181fff20227589 */ /* 0x0002a400000e0000 */
.L_x_550:
[----:B------:R-:W-:Y:S05]  /*2b50*/  BRA.DIV ~URZ, `(.L_x_489) ;  /* 0x0000a1027f007947 */ /* 0x000fea000b800000 */
[----:B------:R-:W3:Y:S01]  /*2b60*/  SHFL.IDX PT, R3, R0, RZ, 0x181f ;  /* 0x00181fff00037589 */ /* 0x000ee200000e0000 */
[----:B------:R-:W-:Y:S02]  /*2b70*/  ISETP.GE.AND P5, PT, R206, c[0x0][0x1d4], PT ;  /* 0x00007500ce007a0c */ /* 0x000fe40003fa6270 */
[----:B------:R-:W-:Y:S01]  /*2b80*/  ISETP.GE.AND P2, PT, R197, c[0x0][0x1d4], PT ;  /* 0x00007500c5007a0c */ /* 0x000fe20003f46270 */
[----:B-1----:R-:W1:Y:S03]  /*2b90*/  SHFL.IDX PT, R32, R32, 0x1, 0x181f ;  /* 0x00381f0020207f89 */ /* 0x002e6600000e0000 */
[----:B------:R-:W-:Y:S01]  /*2ba0*/  SEL R33, RZ, 0x10, P2 ;  /* 0x00000010ff217807 */ /* 0x000fe20001000000 */
[----:B------:R4:W2:Y:S01]  /*2bb0*/  SHFL.IDX PT, R175, R0, 0x1, 0x181f ;  /* 0x00381f0000af7f89 */ /* 0x0008a200000e0000 */
[----:B---3--:R-:W-:-:S02]  /*2bc0*/  IADD3 R40, P0, R3, R78, RZ ;  /* 0x0000004e03287210 */ /* 0x008fc40007f1e0ff */
[----:B------:R-:W-:-:S03]  /*2bd0*/  IADD3 R38, P6, R3, R80, RZ ;  /* 0x0000005003267210 */ /* 0x000fc60007fde0ff */
[----:B--2---:R-:W-:Y:S01]  /*2be0*/  IMAD.X R41, R34, 0x1, R77, P0 ;  /* 0x0000000122297824 */ /* 0x004fe200000e064d */
[----:B------:R-:W-:Y:S01]  /*2bf0*/  ISETP.GE.AND P0, PT, R196, c[0x0][0x1d4], PT ;  /* 0x00007500c4007a0c */ /* 0x000fe20003f06270 */
[C---:B------:R-:W-:Y:S01]  /*2c00*/  IMAD.X R39, R34.reuse, 0x1, R79, P6 ;  /* 0x0000000122277824 */ /* 0x040fe200030e064f */
[----:B------:R-:W-:Y:S02]  /*2c10*/  IADD3 R36, P6, R3, R82, RZ ;  /* 0x0000005203247210 */ /* 0x000fe40007fde0ff */
[----:B------:R4:W-:Y:S01]  /*2c20*/  LDGSTS.E.BYPASS.LTC128B.128 [R198+0x6100], [R40.64], !P5 ;  /* 0x0610000028c67fae */ /* 0x0009e2000e901d46 */
[----:B------:R-:W-:Y:S02]  /*2c30*/  SEL R3, RZ, 0x10, P0 ;  /* 0x00000010ff037807 */ /* 0x000fe40000000000 */
[----:B------:R-:W-:Y:S01]  /*2c40*/  IMAD.X R37, R34, 0x1, R81, P6 ;  /* 0x0000000122257824 */ /* 0x000fe200030e0651 */
[----:B------:R4:W-:Y:S01]  /*2c50*/  LDGSTS.E.BYPASS.LTC128B.128 [R198+0x8100], [R38.64], !P2 ;  /* 0x0810000026c67fae */ /* 0x0009e2000d101d46 */
[----:B------:R-:W-:-:S04]  /*2c60*/  SEL R34, RZ, 0x10, P5 ;  /* 0x00000010ff227807 */ /* 0x000fc80002800000 */
[----:B------:R4:W-:Y:S03]  /*2c70*/  LDGSTS.E.BYPASS.LTC128B.128 [R198+0xa100], [R36.64], !P0 ;  /* 0x0a10000024c67fae */ /* 0x0009e6000c101d46 */
.L_x_551:
[----:B-1--4-:R-:W-:Y:S02]  /*2c80*/  IADD3 R37, -R34, 0x10, RZ ;  /* 0x0000001022257810 */ /* 0x012fe40007ffe1ff */
[----:B------:R-:W-:Y:S02]  /*2c90*/  IADD3 R35, -R33, 0x10, RZ ;  /* 0x0000001021237810 */ /* 0x000fe40007ffe1ff */
[----:B------:R-:W-:Y:S02]  /*2ca0*/  LOP3.LUT R37, R37, 0xf, RZ, 0xc0, !PT ;  /* 0x0000000f25257812 */ /* 0x000fe400078ec0ff */
[----:B------:R-:W-:Y:S02]  /*2cb0*/  IADD3 R0, -R3, 0x10, RZ ;  /* 0x0000001003007810 */ /* 0x000fe40007ffe1ff */
[----:B------:R-:W-:Y:S02]  /*2cc0*/  LOP3.LUT R35, R35, 0xf, RZ, 0xc0, !PT ;  /* 0x0000000f23237812 */ /* 0x000fe400078ec0ff */
[----:B------:R-:W-:-:S02]  /*2cd0*/  IADD3 R36, P2, P0, R37, R175, R78 ;  /* 0x000000af25247210 */ /* 0x000fc4000785e04e */
[----:B------:R-:W-:Y:S02]  /*2ce0*/  LOP3.LUT R0, R0, 0xf, RZ, 0xc0, !PT ;  /* 0x0000000f00007812 */ /* 0x000fe400078ec0ff */
[-C--:B------:R-:W-:Y:S02]  /*2cf0*/  IADD3 R38, P6, P5, R35, R175.reuse, R80 ;  /* 0x000000af23267210 */ /* 0x080fe40007dde050 */
[-C--:B------:R-:W-:Y:S02]  /*2d00*/  IADD3.X R37, RZ, R32.reuse, R77, P2, P0 ;  /* 0x00000020ff257210 */ /* 0x080fe400017e044d */
[----:B------:R-:W-:Y:S02]  /*2d10*/  IADD3 R82, P2, P0, R0, R175, R82 ;  /* 0x000000af00527210 */ /* 0x000fe4000785e052 */
[----:B------:R-:W-:Y:S02]  /*2d20*/  IADD3.X R39, RZ, R32, R79, P6, P5 ;  /* 0x00000020ff277210 */ /* 0x000fe400037ea44f */
[----:B------:R-:W-:-:S02]  /*2d30*/  ISETP.NE.U32.AND P6, PT, R34, RZ, PT ;  /* 0x000000ff2200720c */ /* 0x000fc40003fc5070 */
[----:B------:R-:W-:Y:S02]  /*2d40*/  ISETP.NE.U32.AND P5, PT, R33, RZ, PT ;  /* 0x000000ff2100720c */ /* 0x000fe40003fa5070 */
[----:B------:R-:W-:Y:S02]  /*2d50*/  IADD3.X R83, RZ, R32, R81, P2, P0 ;  /* 0x00000020ff537210 */ /* 0x000fe400017e0451 */
[----:B------:R-:W-:-:S07]  /*2d60*/  ISETP.NE.U32.AND P0, PT, R3, RZ, PT ;  /* 0x000000ff0300720c */ /* 0x000fce0003f05070 */
[----:B------:R-:W-:Y:S01]  /*2d70*/  @!PT LDS RZ, [RZ] ;  /* 0x00000000fffff984 */ /* 0x000fe20000000800 */
[----:B------:R-:W-:Y:S01]  /*2d80*/  @!PT LDS RZ, [RZ] ;  /* 0x00000000fffff984 */ /* 0x000fe20000000800 */
[----:B------:R-:W-:Y:S01]  /*2d90*/  @!PT LDS RZ, [RZ] ;  /* 0x00000000fffff984 */ /* 0x000fe20000000800 */
[----:B------:R1:W-:Y:S04]  /*2da0*/  LDGSTS.E.BYPASS.LTC128B.128.ZFILL [R198+0x7100], [R36.64], P6 ;  /* 0x0710000024c67fae */ /* 0x0003e8000b141d46 */
[----:B------:R1:W-:Y:S04]  /*2db0*/  LDGSTS.E.BYPASS.LTC128B.128.ZFILL [R198+0x9100], [R38.64], P5 ;  /* 0x0910000026c67fae */ /* 0x0003e8000a941d46 */
[----:B------:R1:W-:Y:S02]  /*2dc0*/  LDGSTS.E.BYPASS.LTC128B.128.ZFILL [R198+0xb100], [R82.64], P0 ;  /* 0x0b10000052c67fae */ /* 0x0003e40008141d46 */
.L_x_487:
[----:B------:R-:W-:Y:S05]  /*2dd0*/  BSYNC B0 ;  /* 0x0000000000007941 */ /* 0x000fea0003800000 */
.L_x_486:
[----:B------:R-:W-:Y:S01]  /*2de0*/  MOV R33, 0xffffffc0 ;  /* 0xffffffc000217802 */ /* 0x000fe20000000f00 */
[----:B------:R-:W0:Y:S01]  /*2df0*/  LDGDEPBAR ;  /* 0x00000000000079af */ /* 0x000e220000000000 */
[----:B------:R-:W-:-:S02]  /*2e00*/  IADD3 R239, R199, R220, RZ ;  /* 0x000000dcc7ef7210 */ /* 0x000fc40007ffe0ff */
[----:B------:R-:W-:Y:S01]  /*2e10*/  MOV R0, c[0x0][0x2ac] ;  /* 0x0000ab0000007a02 */ /* 0x000fe20000000f00 */
[----:B------:R-:W-:Y:S01]  /*2e20*/  IMAD R33, R2, R33, 0x41 ;  /* 0x0000004102217424 */ /* 0x000fe200078e0221 */
[----:B------:R-:W-:Y:S01]  /*2e30*/  IADD3 R76, -R195, R76, RZ ;  /* 0x0000004cc34c7210 */ /* 0x000fe20007ffe1ff */
[----:B------:R-:W-:-:S04]  /*2e40*/  @P4 IMAD.HI.U32 R3, R239, c[0x0][0x2c8], RZ ;  /* 0x0000b200ef034a27 */ /* 0x000fc800078e00ff */
[----:B------:R-:W-:Y:S01]  /*2e50*/  IMAD R0, R0, c[0x0][0x1d0], R33 ;  /* 0x0000740000007a24 */ /* 0x000fe200078e0221 */
[----:B------:R-:W-:-:S04]  /*2e60*/  @P4 SHF.R.U32.HI R239, RZ, c[0x0][0x2cc], R3 ;  /* 0x0000b300ffef4a19 */ /* 0x000fc80000011603 */
[----:B------:R-:W-:Y:S01]  /*2e70*/  IADD3 R0, R0, -c[0x0][0x168], -R195 ;  /* 0x80005a0000007a10 */ /* 0x000fe20007ffe8c3 */
[----:B------:R-:W-:Y:S05]  /*2e80*/  BRA.DIV ~URZ, `(.L_x_490) ;  /* 0x0000a0027f007947 */ /* 0x000fea000b800000 */
[----:B------:R2:W3:Y:S02]  /*2e90*/  SHFL.IDX PT, R175, R239, RZ, 0x1c1f ;  /* 0x001c1fffefaf7589 */ /* 0x0004e400000e0000 */
.L_x_552:
[----:B---3--:R-:W-:Y:S02]  /*2ea0*/  IMAD.IADD R3, R0, 0x1, R175 ;  /* 0x0000000100037824 */ /* 0x008fe400078e02af */
[----:B------:R-:W-:Y:S02]  /*2eb0*/  IMAD.MOV.U32 R227, RZ, RZ, 0x1f ;  /* 0x0000001fffe37424 */ /* 0x000fe400078e00ff */
[----:B------:R-:W-:Y:S01]  /*2ec0*/  IMAD.MOV.U32 R230, RZ, RZ, -0x1 ;  /* 0xffffffffffe67424 */ /* 0x000fe200078e00ff */
[----:B------:R-:W-:-:S04]  /*2ed0*/  IMNMX R32, R76, R3, PT ;  /* 0x000000034c207217 */ /* 0x000fc80003800200 */
[C---:B------:R-:W-:Y:S02]  /*2ee0*/  ISETP.GT.AND P5, PT, R32.reuse, 0x1, PT ;  /* 0x000000012000780c */ /* 0x040fe40003fa4270 */
[C---:B------:R-:W-:Y:S02]  /*2ef0*/  ISETP.GT.AND P6, PT, R32.reuse, RZ, PT ;  /* 0x000000ff2000720c */ /* 0x040fe40003fc4270 */
[C---:B------:R-:W-:Y:S02]  /*2f00*/  ISETP.GT.AND P2, PT, R32.reuse, 0x8, PT ;  /* 0x000000082000780c */ /* 0x040fe40003f44270 */
[----:B------:R-:W-:Y:S02]  /*2f10*/  ISETP.GT.AND P0, PT, R32, 0x9, PT ;  /* 0x000000092000780c */ /* 0x000fe40003f04270 */
[----:B------:R-:W-:Y:S02]  /*2f20*/  FSEL R35, R29, -INF , P5 ;  /* 0xff8000001d237808 */ /* 0x000fe40002800000 */
[----:B------:R-:W-:-:S02]  /*2f30*/  FSEL R28, R28, -INF , P6 ;  /* 0xff8000001c1c7808 */ /* 0x000fc40003000000 */
[----:B------:R-:W-:Y:S02]  /*2f40*/  FSEL R33, R24, -INF , P2 ;  /* 0xff80000018217808 */ /* 0x000fe40001000000 */
[----:B------:R-:W-:Y:S02]  /*2f50*/  FSEL R29, R25, -INF , P0 ;  /* 0xff800000191d7808 */ /* 0x000fe40000000000 */
[C---:B------:R-:W-:Y:S02]  /*2f60*/  ISETP.GT.AND P6, PT, R32.reuse, 0x10, PT ;  /* 0x000000102000780c */ /* 0x040fe40003fc4270 */
[C---:B------:R-:W-:Y:S02]  /*2f70*/  ISETP.GT.AND P5, PT, R32.reuse, 0x11, PT ;  /* 0x000000112000780c */ /* 0x040fe40003fa4270 */
[C---:B------:R-:W-:Y:S02]  /*2f80*/  ISETP.GT.AND P2, PT, R32.reuse, 0x18, PT ;  /* 0x000000182000780c */ /* 0x040fe40003f44270 */
[----:B------:R-:W-:-:S02]  /*2f90*/  ISETP.GT.AND P0, PT, R32, 0x19, PT ;  /* 0x000000192000780c */ /* 0x000fc40003f04270 */
[----:B------:R-:W-:Y:S02]  /*2fa0*/  FSEL R25, R20, -INF , P6 ;  /* 0xff80000014197808 */ /* 0x000fe40003000000 */
[----:B------:R-:W-:Y:S02]  /*2fb0*/  FSEL R21, R21, -INF , P5 ;  /* 0xff80000015157808 */ /* 0x000fe40002800000 */
[----:B------:R-:W-:Y:S02]  /*2fc0*/  FSEL R3, R16, -INF , P2 ;  /* 0xff80000010037808 */ /* 0x000fe40001000000 */
[----:B------:R-:W-:Y:S02]  /*2fd0*/  FSEL R17, R17, -INF , P0 ;  /* 0xff80000011117808 */ /* 0x000fe40000000000 */
[C---:B------:R-:W-:Y:S02]  /*2fe0*/  ISETP.GT.AND P6, PT, R32.reuse, 0x20, PT ;  /* 0x000000202000780c */ /* 0x040fe40003fc4270 */
[----:B------:R-:W-:-:S02]  /*2ff0*/  ISETP.GT.AND P5, PT, R32, 0x21, PT ;  /* 0x000000212000780c */ /* 0x000fc40003fa4270 */
[C---:B------:R-:W-:Y:S02]  /*3000*/  ISETP.GT.AND P2, PT, R32.reuse, 0x28, PT ;  /* 0x000000282000780c */ /* 0x040fe40003f44270 */
[----:B------:R-:W-:Y:S02]  /*3010*/  ISETP.GT.AND P0, PT, R32, 0x29, PT ;  /* 0x000000292000780c */ /* 0x000fe40003f04270 */
[----:B------:R-:W-:Y:S02]  /*3020*/  FSEL R157, R12, -INF , P6 ;  /* 0xff8000000c9d7808 */ /* 0x000fe40003000000 */
[----:B------:R-:W-:Y:S02]  /*3030*/  FSEL R165, R13, -INF , P5 ;  /* 0xff8000000da57808 */ /* 0x000fe40002800000 */
[----:B------:R-:W-:Y:S02]  /*3040*/  FSEL R163, R8, -INF , P2 ;  /* 0xff80000008a37808 */ /* 0x000fe40001000000 */
[----:B------:R-:W-:-:S02]  /*3050*/  FSEL R159, R9, -INF , P0 ;  /* 0xff800000099f7808 */ /* 0x000fc40000000000 */
[C---:B------:R-:W-:Y:S02]  /*3060*/  ISETP.GT.AND P6, PT, R32.reuse, 0x30, PT ;  /* 0x000000302000780c */ /* 0x040fe40003fc4270 */
[C---:B------:R-:W-:Y:S02]  /*3070*/  ISETP.GT.AND P5, PT, R32.reuse, 0x31, PT ;  /* 0x000000312000780c */ /* 0x040fe40003fa4270 */
[C---:B------:R-:W-:Y:S02]  /*3080*/  ISETP.GT.AND P2, PT, R32.reuse, 0x38, PT ;  /* 0x000000382000780c */ /* 0x040fe40003f44270 */
[----:B------:R-:W-:Y:S02]  /*3090*/  ISETP.GT.AND P0, PT, R32, 0x39, PT ;  /* 0x000000392000780c */ /* 0x000fe40003f04270 */
[----:B------:R-:W-:Y:S02]  /*30a0*/  FSEL R169, R4, -INF , P6 ;  /* 0xff80000004a97808 */ /* 0x000fe40003000000 */
[----:B------:R-:W-:-:S02]  /*30b0*/  FSEL R167, R5, -INF , P5 ;  /* 0xff80000005a77808 */ /* 0x000fc40002800000 */
[----:B------:R-:W-:Y:S02]  /*30c0*/  FSEL R143, R72, -INF , P2 ;  /* 0xff800000488f7808 */ /* 0x000fe40001000000 */
[----:B------:R-:W-:Y:S01]  /*30d0*/  FSEL R141, R73, -INF , P0 ;  /* 0xff800000498d7808 */ /* 0x000fe20000000000 */
[----:B------:R-:W-:Y:S05]  /*30e0*/  BRA.DIV ~URZ, `(.L_x_491) ;  /* 0x00009df27f007947 */ /* 0x000fea000b800000 */
[----:B--2---:R-:W2:Y:S02]  /*30f0*/  SHFL.IDX PT, R239, R239, 0x1, 0x1c1f ;  /* 0x003c1f00efef7f89 */ /* 0x004ea400000e0000 */
[----:B--2---:R-:W-:Y:S01]  /*3100*/  IMAD.IADD R5, R0, 0x1, R239 ;  /* 0x0000000100057824 */ /* 0x004fe200078e02ef */
[----:B------:R-:W-:-:S04]  /*3110*/  FMNMX.FTZ R0, R28, R35, !PT ;  /* 0x000000231c007209 */ /* 0x000fc80007810000 */
[----:B------:R-:W-:Y:S02]  /*3120*/  IMNMX R76, R76, R5, PT ;  /* 0x000000054c4c7217 */ /* 0x000fe40003800200 */
[----:B------:R-:W-:Y:S02]  /*3130*/  FMNMX.FTZ R0, R33, R0, !PT ;  /* 0x0000000021007209 */ /* 0x000fe40007810000 */
[C---:B------:R-:W-:Y:S02]  /*3140*/  ISETP.GT.AND P5, PT, R76.reuse, RZ, PT ;  /* 0x000000ff4c00720c */ /* 0x040fe40003fa4270 */
[C---:B------:R-:W-:Y:S02]  /*3150*/  ISETP.GT.AND P2, PT, R76.reuse, 0x1, PT ;  /* 0x000000014c00780c */ /* 0x040fe40003f44270 */
[----:B------:R-:W-:Y:S02]  /*3160*/  ISETP.GT.AND P0, PT, R76, 0x8, PT ;  /* 0x000000084c00780c */ /* 0x000fe40003f04270 */
[----:B------:R-:W-:-:S02]  /*3170*/  FSEL R5, R30, -INF , P5 ;  /* 0xff8000001e057808 */ /* 0x000fc40002800000 */
[----:B------:R-:W-:Y:S02]  /*3180*/  FSEL R16, R31, -INF , P2 ;  /* 0xff8000001f107808 */ /* 0x000fe40001000000 */
[----:B------:R-:W-:Y:S02]  /*3190*/  ISETP.GT.AND P2, PT, R76, 0x9, PT ;  /* 0x000000094c00780c */ /* 0x000fe40003f44270 */
[----:B------:R-:W-:Y:S02]  /*31a0*/  FSEL R26, R26, -INF , P0 ;  /* 0xff8000001a1a7808 */ /* 0x000fe40000000000 */
[----:B------:R-:W-:Y:S02]  /*31b0*/  FMNMX.FTZ R9, R5, R16, !PT ;  /* 0x0000001005097209 */ /* 0x000fe40007810000 */
[----:B------:R-:W-:Y:S02]  /*31c0*/  FSEL R4, R27, -INF , P2 ;  /* 0xff8000001b047808 */ /* 0x000fe40001000000 */
[----:B------:R-:W-:-:S02]  /*31d0*/  FMNMX.FTZ R0, R29, R0, !PT ;  /* 0x000000001d007209 */ /* 0x000fc40007810000 */
[----:B------:R-:W-:Y:S02]  /*31e0*/  ISETP.GT.AND P2, PT, R76, 0x10, PT ;  /* 0x000000104c00780c */ /* 0x000fe40003f44270 */
[----:B------:R-:W-:Y:S02]  /*31f0*/  FMNMX.FTZ R9, R26, R9, !PT ;  /* 0x000000091a097209 */ /* 0x000fe40007810000 */
[----:B------:R-:W-:Y:S02]  /*3200*/  FMNMX.FTZ R0, R25, R0, !PT ;  /* 0x0000000019007209 */ /* 0x000fe40007810000 */
[----:B------:R-:W-:Y:S02]  /*3210*/  ISETP.GT.AND P0, PT, R76, 0x11, PT ;  /* 0x000000114c00780c */ /* 0x000fe40003f04270 */
[----:B------:R-:W-:Y:S02]  /*3220*/  FSEL R22, R22, -INF , P2 ;  /* 0xff80000016167808 */ /* 0x000fe40001000000 */
[----:B------:R-:W-:-:S02]  /*3230*/  FMNMX.FTZ R9, R4, R9, !PT ;  /* 0x0000000904097209 */ /* 0x000fc40007810000 */
[----:B------:R-:W-:Y:S02]  /*3240*/  FMNMX.FTZ R0, R21, R0, !PT ;  /* 0x0000000015007209 */ /* 0x000fe40007810000 */
[----:B------:R-:W-:Y:S02]  /*3250*/  FSEL R12, R23, -INF , P0 ;  /* 0xff800000170c7808 */ /* 0x000fe40000000000 */
[----:B------:R-:W-:Y:S02]  /*3260*/  ISETP.GT.AND P2, PT, R76, 0x18, PT ;  /* 0x000000184c00780c */ /* 0x000fe40003f44270 */
[----:B------:R-:W-:Y:S02]  /*3270*/  FMNMX.FTZ R9, R22, R9, !PT ;  /* 0x0000000916097209 */ /* 0x000fe40007810000 */
[----:B------:R-:W-:Y:S02]  /*3280*/  FMNMX.FTZ R0, R3, R0, !PT ;  /* 0x0000000003007209 */ /* 0x000fe40007810000 */
[----:B------:R-:W-:-:S02]  /*3290*/  ISETP.GT.AND P0, PT, R76, 0x19, PT ;  /* 0x000000194c00780c */ /* 0x000fc40003f04270 */
[----:B------:R-:W-:Y:S02]  /*32a0*/  FSEL R18, R18, -INF , P2 ;  /* 0xff80000012127808 */ /* 0x000fe40001000000 */
[----:B------:R-:W-:Y:S02]  /*32b0*/  FMNMX.FTZ R9, R12, R9, !PT ;  /* 0x000000090c097209 */ /* 0x000fe40007810000 */
[----:B------:R-:W-:Y:S02]  /*32c0*/  FMNMX.FTZ R0, R17, R0, !PT ;  /* 0x0000000011007209 */ /* 0x000fe40007810000 */
[----:B------:R-:W-:Y:S02]  /*32d0*/  FSEL R8, R19, -INF , P0 ;  /* 0xff80000013087808 */ /* 0x000fe40000000000 */
[----:B------:R-:W-:Y:S02]  /*32e0*/  ISETP.GT.AND P2, PT, R76, 0x20, PT ;  /* 0x000000204c00780c */ /* 0x000fe40003f44270 */
[----:B------:R-:W-:-:S02]  /*32f0*/  FMNMX.FTZ R9, R18, R9, !PT ;  /* 0x0000000912097209 */ /* 0x000fc40007810000 */
[----:B------:R-:W-:Y:S02]  /*3300*/  FMNMX.FTZ R0, R157, R0, !PT ;  /* 0x000000009d007209 */ /* 0x000fe40007810000 */
[----:B------:R-:W-:Y:S02]  /*3310*/  ISETP.GT.AND P0, PT, R76, 0x21, PT ;  /* 0x000000214c00780c */ /* 0x000fe40003f04270 */
[----:B------:R-:W-:Y:S02]  /*3320*/  FSEL R174, R14, -INF , P2 ;  /* 0xff8000000eae7808 */ /* 0x000fe40001000000 */
[----:B------:R-:W-:Y:S02]  /*3330*/  FMNMX.FTZ R9, R8, R9, !PT ;  /* 0x0000000908097209 */ /* 0x000fe40007810000 */
[----:B------:R-:W-:Y:S02]  /*3340*/  FMNMX.FTZ R0, R165, R0, !PT ;  /* 0x00000000a5007209 */ /* 0x000fe40007810000 */
[----:B------:R-:W-:-:S02]  /*3350*/  FSEL R164, R15, -INF , P0 ;  /* 0xff8000000fa47808 */ /* 0x000fc40000000000 */
        /* <DEDUP_REMOVED lines=10> */
[----:B------:R-:W-:Y:S02]  /*3400*/  ISETP.GT.AND P0, PT, R76, 0x31, PT ;  /* 0x000000314c00780c */ /* 0x000fe40003f04270 */
[----:B------:R-:W-:-:S02]  /*3410*/  FMNMX.FTZ R0, R169, R0, !PT ;  /* 0x00000000a9007209 */ /* 0x000fc40007810000 */
[----:B------:R-:W-:Y:S02]  /*3420*/  FSEL R166, R6, -INF , P2 ;  /* 0xff80000006a67808 */ /* 0x000fe40001000000 */
[----:B------:R-:W-:Y:S02]  /*3430*/  FMNMX.FTZ R9, R170, R9, !PT ;  /* 0x00000009aa097209 */ /* 0x000fe40007810000 */
[----:B------:R-:W-:Y:S02]  /*3440*/  FSEL R142, R7, -INF , P0 ;  /* 0xff800000078e7808 */ /* 0x000fe40000000000 */
[----:B------:R-:W-:Y:S02]  /*3450*/  FMNMX.FTZ R0, R167, R0, !PT ;  /* 0x00000000a7007209 */ /* 0x000fe40007810000 */
        /* <DEDUP_REMOVED lines=8> */
[----:B------:R-:W-:Y:S01]  /*34e0*/  FMNMX.FTZ R7, R140, R7, !PT ;  /* 0x000000078c077209 */ /* 0x000fe20007810000 */
[----:B------:R-:W2:Y:S03]  /*34f0*/  SHFL.BFLY PT, R0, R9, 0x2, 0x1f ;  /* 0x0c401f0009007f89 */ /* 0x000ea600000e0000 */
[----:B------:R-:W-:-:S05]  /*3500*/  FMNMX.FTZ R6, R162, R7, !PT ;  /* 0x00000007a2067209 */ /* 0x000fca0007810000 */
[----:B------:R-:W3:Y:S01]  /*3510*/  SHFL.BFLY PT, R135, R6, 0x2, 0x1f ;  /* 0x0c401f0006877f89 */ /* 0x000ee200000e0000 */
[----:B--2---:R-:W-:-:S05]  /*3520*/  FMNMX.FTZ R7, R0, R9, !PT ;  /* 0x0000000900077209 */ /* 0x004fca0007810000 */
[----:B------:R-:W2:Y:S01]  /*3530*/  SHFL.BFLY PT, R0, R7, 0x1, 0x1f ;  /* 0x0c201f0007007f89 */ /* 0x000ea200000e0000 */
[----:B---3--:R-:W-:-:S05]  /*3540*/  FMNMX.FTZ R135, R6, R135, !PT ;  /* 0x0000008706877209 */ /* 0x008fca0007810000 */
[----:B------:R3:W4:Y:S01]  /*3550*/  SHFL.BFLY PT, R136, R135, 0x1, 0x1f ;  /* 0x0c201f0087887f89 */ /* 0x00072200000e0000 */
[----:B--2---:R-:W-:-:S05]  /*3560*/  FMNMX.FTZ R0, R7, R0, !PT ;  /* 0x0000000007007209 */ /* 0x004fca0007810000 */
.L_x_553:
[----:B------:R-:W-:Y:S01]  /*3570*/  FMUL.FTZ R168, R0, c[0x0][0x2d0] ;  /* 0x0000b40000a87a20 */ /* 0x000fe20000410000 */
[----:B----4-:R-:W-:Y:S01]  /*3580*/  FMNMX.FTZ R132, R136, R135, !PT ;  /* 0x0000008788847209 */ /* 0x010fe20007810000 */
[----:B------:R-:W-:Y:S01]  /*3590*/  WARPSYNC 0xffffffff ;  /* 0xffffffff00007948 */ /* 0x000fe20003800000 */
[----:B------:R-:W-:Y:S01]  /*35a0*/  FSETP.NEU.FTZ.AND P0, PT, R0, -INF , PT ;  /* 0xff8000000000780b */ /* 0x000fe20003f1d000 */
[----:B------:R-:W2:Y:S01]  /*35b0*/  LDSM.16.MT88.4 R40, [R182+0x2000] ;  /* 0x00200000b628783b */ /* 0x000ea20000004200 */
[----:B------:R-:W-:Y:S01]  /*35c0*/  IADD3 R238, R2, -0x2, RZ ;  /* 0xfffffffe02ee7810 */ /* 0x000fe20007ffe0ff */
[----:B------:R-:W-:Y:S01]  /*35d0*/  FMUL.FTZ R161, R132, c[0x0][0x2d0] ;  /* 0x0000b40084a17a20 */ /* 0x000fe20000410000 */
[----:B------:R-:W-:Y:S01]  /*35e0*/  FSEL R168, R168, RZ, P0 ;  /* 0x000000ffa8a87208 */ /* 0x000fe20000000000 */
[----:B------:R-:W4:Y:S01]  /*35f0*/  LDSM.16.MT88.4 R124, [R182] ;  /* 0x00000000b67c783b */ /* 0x000f220000004200 */
[----:B------:R-:W-:-:S03]  /*3600*/  FSETP.NEU.FTZ.AND P0, PT, R132, -INF , PT ;  /* 0xff8000008400780b */ /* 0x000fc60003f1d000 */
[--C-:B------:R-:W-:Y:S01]  /*3610*/  FFMA.FTZ R156, R28, c[0x0][0x2d0], -R168.reuse ;  /* 0x0000b4001c9c7a23 */ /* 0x100fe200000108a8 */
[----:B------:R-:W-:Y:S01]  /*3620*/  FSEL R161, R161, RZ, P0 ;  /* 0x000000ffa1a17208 */ /* 0x000fe20000000000 */
[--C-:B------:R-:W-:Y:S01]  /*3630*/  FFMA.FTZ R155, R35, c[0x0][0x2d0], -R168.reuse ;  /* 0x0000b400239b7a23 */ /* 0x100fe200000108a8 */
[----:B------:R-:W5:Y:S01]  /*3640*/  LDSM.16.MT88.4 R104, [R181] ;  /* 0x00000000b568783b */ /* 0x000f620000004200 */
[--C-:B------:R-:W-:Y:S02]  /*3650*/  FFMA.FTZ R154, R33, c[0x0][0x2d0], -R168.reuse ;  /* 0x0000b400219a7a23 */ /* 0x100fe400000108a8 */
[----:B------:R-:W-:Y:S01]  /*3660*/  FFMA.FTZ R153, R29, c[0x0][0x2d0], -R168 ;  /* 0x0000b4001d997a23 */ /* 0x000fe200000108a8 */
[----:B------:R-:W1:Y:S01]  /*3670*/  LDSM.16.MT88.4 R112, [R180] ;  /* 0x00000000b470783b */ /* 0x000e620000004200 */
[--C-:B------:R-:W-:Y:S01]  /*3680*/  FFMA.FTZ R152, R5, c[0x0][0x2d0], -R161.reuse ;  /* 0x0000b40005987a23 */ /* 0x100fe200000108a1 */
[----:B------:R-:W-:Y:S01]  /*3690*/  MUFU.EX2 R156, R156 ;  /* 0x0000009c009c7308 */ /* 0x000fe20000000800 */
[--C-:B------:R-:W-:Y:S01]  /*36a0*/  FFMA.FTZ R151, R16, c[0x0][0x2d0], -R161.reuse ;  /* 0x0000b40010977a23 */ /* 0x100fe200000108a1 */
[----:B------:R-:W3:Y:S01]  /*36b0*/  LDSM.16.MT88.4 R120, [R179] ;  /* 0x00000000b378783b */ /* 0x000ee20000004200 */
[----:B------:R-:W-:-:S02]  /*36c0*/  FFMA.FTZ R150, R26, c[0x0][0x2d0], -R161 ;  /* 0x0000b4001a967a23 */ /* 0x000fc400000108a1 */
[--C-:B------:R-:W-:Y:S01]  /*36d0*/  FFMA.FTZ R147, R4, c[0x0][0x2d0], -R161.reuse ;  /* 0x0000b40004937a23 */ /* 0x100fe200000108a1 */
[----:B------:R-:W1:Y:S01]  /*36e0*/  LDSM.16.MT88.4 R48, [R181+0x2000] ;  /* 0x00200000b530783b */ /* 0x000e620000004200 */
[--C-:B------:R-:W-:Y:S01]  /*36f0*/  FFMA.FTZ R134, R8, c[0x0][0x2d0], -R161.reuse ;  /* 0x0000b40008867a23 */ /* 0x100fe200000108a1 */
[----:B------:R-:W2:Y:S01]  /*3700*/  MUFU.EX2 R155, R155 ;  /* 0x0000009b009b7308 */ /* 0x000ea20000000800 */
[--C-:B------:R-:W-:Y:S01]  /*3710*/  FFMA.FTZ R144, R3, c[0x0][0x2d0], -R168.reuse ;  /* 0x0000b40003907a23 */ /* 0x100fe200000108a8 */
[----:B------:R-:W1:Y:S01]  /*3720*/  LDSM.16.MT88.4 R56, [R180+0x2000] ;  /* 0x00200000b438783b */ /* 0x000e620000004200 */
[--C-:B------:R-:W-:Y:S02]  /*3730*/  FFMA.FTZ R149, R25, c[0x0][0x2d0], -R168.reuse ;  /* 0x0000b40019957a23 */ /* 0x100fe400000108a8 */
[--C-:B------:R-:W-:Y:S01]  /*3740*/  FFMA.FTZ R148, R21, c[0x0][0x2d0], -R168.reuse ;  /* 0x0000b40015947a23 */ /* 0x100fe200000108a8 */
[----:B------:R-:W1:Y:S01]  /*3750*/  LDSM.16.MT88.4 R64, [R179+0x2000] ;  /* 0x00200000b340783b */ /* 0x000e620000004200 */
[----:B------:R-:W-:Y:S01]  /*3760*/  FFMA.FTZ R3, R17, c[0x0][0x2d0], -R168 ;  /* 0x0000b40011037a23 */ /* 0x000fe200000108a8 */
[----:B------:R-:W-:Y:S01]  /*3770*/  MUFU.EX2 R154, R154 ;  /* 0x0000009a009a7308 */ /* 0x000fe20000000800 */
[--C-:B------:R-:W-:Y:S01]  /*3780*/  FFMA.FTZ R146, R22, c[0x0][0x2d0], -R161.reuse ;  /* 0x0000b40016927a23 */ /* 0x100fe200000108a1 */
[----:B------:R-:W1:Y:S01]  /*3790*/  LDSM.16.MT88.4 R72, [R182+0x4000] ;  /* 0x00400000b648783b */ /* 0x000e620000004200 */
[----:B---3--:R-:W-:-:S02]  /*37a0*/  FFMA.FTZ R135, R12, c[0x0][0x2d0], -R161 ;  /* 0x0000b4000c877a23 */ /* 0x008fc400000108a1 */
[--C-:B------:R-:W-:Y:S01]  /*37b0*/  FFMA.FTZ R145, R18, c[0x0][0x2d0], -R161.reuse ;  /* 0x0000b40012917a23 */ /* 0x100fe200000108a1 */
[----:B-1----:R-:W1:Y:S01]  /*37c0*/  LDSM.16.MT88.4 R80, [R181+0x4000] ;  /* 0x00400000b550783b */ /* 0x002e620000004200 */
[--C-:B------:R-:W-:Y:S01]  /*37d0*/  FFMA.FTZ R160, R165, c[0x0][0x2d0], -R168.reuse ;  /* 0x0000b400a5a07a23 */ /* 0x100fe200000108a8 */
[----:B------:R-:W3:Y:S01]  /*37e0*/  MUFU.EX2 R153, R153 ;  /* 0x0000009900997308 */ /* 0x000ee20000000800 */
[----:B--2---:R-:W-:Y:S01]  /*37f0*/  F2FP.PACK_AB R96, R155, R156 ;  /* 0x0000009c9b60723e */ /* 0x004fe200000000ff */
[----:B------:R-:W2:Y:S01]  /*3800*/  LDSM.16.MT88.4 R88, [R180+0x4000] ;  /* 0x00400000b458783b */ /* 0x000ea20000004200 */
[--C-:B------:R-:W-:Y:S02]  /*3810*/  FFMA.FTZ R158, R163, c[0x0][0x2d0], -R168.reuse ;  /* 0x0000b400a39e7a23 */ /* 0x100fe400000108a8 */
[--C-:B------:R-:W-:Y:S01]  /*3820*/  FFMA.FTZ R157, R157, c[0x0][0x2d0], -R168.reuse ;  /* 0x0000b4009d9d7a23 */ /* 0x100fe200000108a8 */
[----:B------:R-:W1:Y:S01]  /*3830*/  LDSM.16.MT88.4 R4, [R179+0x4000] ;  /* 0x00400000b304783b */ /* 0x000e620000004200 */
[----:B------:R-:W-:Y:S01]  /*3840*/  FFMA.FTZ R159, R159, c[0x0][0x2d0], -R168 ;  /* 0x0000b4009f9f7a23 */ /* 0x000fe200000108a8 */
[----:B------:R-:W-:Y:S01]  /*3850*/  MUFU.EX2 R152, R152 ;  /* 0x0000009800987308 */ /* 0x000fe20000000800 */
[--C-:B------:R-:W-:Y:S01]  /*3860*/  FFMA.FTZ R163, R174, c[0x0][0x2d0], -R161.reuse ;  /* 0x0000b400aea37a23 */ /* 0x100fe200000108a1 */
[----:B------:R-:W1:Y:S01]  /*3870*/  LDSM.16.MT88.4 R8, [R182+0x2800] ;  /* 0x00280000b608783b */ /* 0x000e620000004200 */
[----:B------:R-:W-:-:S02]  /*3880*/  FFMA.FTZ R164, R164, c[0x0][0x2d0], -R161 ;  /* 0x0000b400a4a47a23 */ /* 0x000fc400000108a1 */
[--C-:B------:R-:W-:Y:S01]  /*3890*/  FFMA.FTZ R165, R172, c[0x0][0x2d0], -R161.reuse ;  /* 0x0000b400aca57a23 */ /* 0x100fe200000108a1 */
[----:B------:R-:W1:Y:S01]  /*38a0*/  LDSM.16.MT88.4 R16, [R180+0x2800] ;  /* 0x00280000b410783b */ /* 0x000e620000004200 */
[--C-:B------:R-:W-:Y:S01]  /*38b0*/  FFMA.FTZ R170, R170, c[0x0][0x2d0], -R161.reuse ;  /* 0x0000b400aaaa7a23 */ /* 0x100fe200000108a1 */
[----:B------:R-:W4:Y:S01]  /*38c0*/  MUFU.EX2 R151, R151 ;  /* 0x0000009700977308 */ /* 0x000f220000000800 */
[----:B---3--:R-:W-:Y:S01]  /*38d0*/  F2FP.PACK_AB R98, R153, R154 ;  /* 0x0000009a9962723e */ /* 0x008fe200000000ff */
[----:B------:R-:W3:Y:S01]  /*38e0*/  LDSM.16.MT88.4 R20, [R182+0x800] ;  /* 0x00080000b614783b */ /* 0x000ee20000004200 */
[--C-:B------:R-:W-:Y:S02]  /*38f0*/  FFMA.FTZ R172, R167, c[0x0][0x2d0], -R168.reuse ;  /* 0x0000b400a7ac7a23 */ /* 0x100fe400000108a8 */
[--C-:B------:R-:W-:Y:S01]  /*3900*/  FFMA.FTZ R169, R169, c[0x0][0x2d0], -R168.reuse ;  /* 0x0000b400a9a97a23 */ /* 0x100fe200000108a8 */
[----:B------:R-:W1:Y:S01]  /*3910*/  LDSM.16.MT88.4 R12, [R179+0x2800] ;  /* 0x00280000b30c783b */ /* 0x000e620000004200 */
[--C-:B------:R-:W-:Y:S01]  /*3920*/  FFMA.FTZ R167, R143, c[0x0][0x2d0], -R168.reuse ;  /* 0x0000b4008fa77a23 */ /* 0x100fe200000108a8 */
[----:B------:R-:W-:Y:S01]  /*3930*/  MUFU.EX2 R150, R150 ;  /* 0x0000009600967308 */ /* 0x000fe20000000800 */
[----:B------:R-:W-:Y:S01]  /*3940*/  FFMA.FTZ R236, R141, c[0x0][0x2d0], -R168 ;  /* 0x0000b4008dec7a23 */ /* 0x000fe200000108a8 */
[----:B------:R-:W-:Y:S01]  /*3950*/  LDSM.16.MT88.4 R136, [R181+0x800] ;  /* 0x00080000b588783b */ /* 0x000fe20000004200 */
[----:B------:R-:W-:-:S02]  /*3960*/  FFMA.FTZ R166, R166, c[0x0][0x2d0], -R161 ;  /* 0x0000b400a6a67a23 */ /* 0x000fc400000108a1 */
[--C-:B------:R-:W-:Y:S01]  /*3970*/  FFMA.FTZ R171, R142, c[0x0][0x2d0], -R161.reuse ;  /* 0x0000b4008eab7a23 */ /* 0x100fe200000108a1 */
[----:B------:R-:W-:Y:S01]  /*3980*/  LDSM.16.MT88.4 R32, [R180+0x800] ;  /* 0x00080000b420783b */ /* 0x000fe20000004200 */
[--C-:B------:R-:W-:Y:S01]  /*3990*/  FFMA.FTZ R168, R140, c[0x0][0x2d0], -R161.reuse ;  /* 0x0000b4008ca87a23 */ /* 0x100fe200000108a1 */
[----:B------:R-:W2:Y:S01]  /*39a0*/  MUFU.EX2 R147, R147 ;  /* 0x0000009300937308 */ /* 0x000ea20000000800 */
[----:B----4-:R-:W-:Y:S01]  /*39b0*/  F2FP.PACK_AB R97, R151, R152 ;  /* 0x000000989761723e */ /* 0x010fe200000000ff */
[----:B------:R-:W-:Y:S01]  /*39c0*/  LDSM.16.MT88.4 R28, [R179+0x800] ;  /* 0x00080000b31c783b */ /* 0x000fe20000004200 */
[----:B------:R-:W-:Y:S02]  /*39d0*/  FFMA.FTZ R231, R162, c[0x0][0x2d0], -R161 ;  /* 0x0000b400a2e77a23 */ /* 0x000fe400000108a1 */
[----:B------:R-:W-:Y:S01]  /*39e0*/  FADD.FTZ R155, R156, R155 ;  /* 0x0000009b9c9b7221 */ /* 0x000fe20000010000 */
[----:B------:R-:W-:Y:S01]  /*39f0*/  LDSM.16.MT88.4 R24, [R181+0x2800] ;  /* 0x00280000b518783b */ /* 0x000fe20000004200 */
[----:B------:R-:W-:Y:S01]  /*3a00*/  FADD.FTZ R151, R152, R151 ;  /* 0x0000009798977221 */ /* 0x000fe20000010000 */
[----:B------:R-:W-:Y:S02]  /*3a10*/  MUFU.EX2 R149, R149 ;  /* 0x0000009500957308 */ /* 0x000fe40000000800 */
[----:B------:R-:W-:Y:S01]  /*3a20*/  LDSM.16.MT88.4 R140, [R181+0x1800] ;  /* 0x00180000b58c783b */ /* 0x000fe20000004200 */
[----:B--2---:R-:W-:-:S05]  /*3a30*/  F2FP.PACK_AB R99, R147, R150 ;  /* 0x000000969363723e */ /* 0x004fca00000000ff */
        /* <DEDUP_REMOVED lines=9> */
[C---:B-----5:R-:W-:Y:S02]  /*3ad0*/  HMMA.16816.F32 R100, R96.reuse, R104, RZ ;  /* 0x000000686064723c */ /* 0x060fe400000018ff */
        /* <DEDUP_REMOVED lines=12> */
[----:B------:R-:W2:Y:S06]  /*3ba0*/  MUFU.EX2 R159, R159 ;  /* 0x0000009f009f7308 */ /* 0x000eac0000000800 */
[C---:B-1----:R-:W-:Y:S02]  /*3bb0*/  HMMA.16816.F32 R76, R96.reuse, R80, RZ ;  /* 0x00000050604c723c */ /* 0x042fe400000018ff */
        /* <DEDUP_REMOVED lines=27> */
[----:B------:R-:W-:-:S04]  /*3d70*/  FADD.FTZ R146, R146, R147 ;  /* 0x0000009392927221 */ /* 0x000fc80000010000 */
[----:B------:R-:W-:Y:S01]  /*3d80*/  FADD.FTZ R146, R135, R146 ;  /* 0x0000009287927221 */ /* 0x000fe20000010000 */
[----:B------:R-:W-:Y:S02]  /*3d90*/  F2FP.PACK_AB R6, R3, R144 ;  /* 0x000000900306723e */ /* 0x000fe400000000ff */
[----:B-----5:R-:W-:Y:S01]  /*3da0*/  F2FP.PACK_AB R7, R134, R145 ;  /* 0x000000918607723e */ /* 0x020fe200000000ff */
[----:B------:R-:W-:-:S04]  /*3db0*/  FADD.FTZ R145, R145, R146 ;  /* 0x0000009291917221 */ /* 0x000fc80000010000 */
[----:B------:R-:W-:Y:S02]  /*3dc0*/  FADD.FTZ R134, R134, R145 ;  /* 0x0000009186867221 */ /* 0x000fe40000010000 */
[C---:B------:R-:W-:Y:S08]  /*3dd0*/  HMMA.16816.F32 R36, R4.reuse, R8, R36 ;  /* 0x000000080424723c */ /* 0x040ff00000001824 */
[C---:B------:R-:W-:Y:S01]  /*3de0*/  HMMA.16816.F32 R40, R4.reuse, R10, R40 ;  /* 0x0000000a0428723c */ /* 0x040fe20000001828 */
[----:B------:R-:W2:Y:S07]  /*3df0*/  LDSM.16.MT88.4 R8, [R181+0x4800] ;  /* 0x00480000b508783b */ /* 0x000eae0000004200 */
[C---:B------:R-:W-:Y:S08]  /*3e00*/  HMMA.16816.F32 R52, R4.reuse, R16, R52 ;  /* 0x000000100434723c */ /* 0x040ff00000001834 */
[C---:B------:R-:W-:Y:S01]  /*3e10*/  HMMA.16816.F32 R56, R4.reuse, R18, R56 ;  /* 0x000000120438723c */ /* 0x040fe20000001838 */
[----:B------:R-:W4:Y:S07]  /*3e20*/  LDSM.16.MT88.4 R16, [R180+0x4800] ;  /* 0x00480000b410783b */ /* 0x000f2e0000004200 */
[C---:B---3--:R-:W-:Y:S08]  /*3e30*/  HMMA.16816.F32 R128, R4.reuse, R20, R128 ;  /* 0x000000140480723c */ /* 0x048ff00000001880 */
[C---:B------:R-:W-:Y:S01]  /*3e40*/  HMMA.16816.F32 R124, R4.reuse, R22, R124 ;  /* 0x00000016047c723c */ /* 0x040fe2000000187c */
[----:B------:R-:W3:Y:S07]  /*3e50*/  LDSM.16.MT88.4 R20, [R182+0x4800] ;  /* 0x00480000b614783b */ /* 0x000eee0000004200 */
[C---:B------:R-:W-:Y:S08]  /*3e60*/  HMMA.16816.F32 R60, R4.reuse, R12, R60 ;  /* 0x0000000c043c723c */ /* 0x040ff0000000183c */
[C---:B------:R-:W-:Y:S01]  /*3e70*/  HMMA.16816.F32 R64, R4.reuse, R14, R64 ;  /* 0x0000000e0440723c */ /* 0x040fe20000001840 */
[----:B------:R-:W5:Y:S07]  /*3e80*/  LDSM.16.MT88.4 R12, [R179+0x4800] ;  /* 0x00480000b30c783b */ /* 0x000f6e0000004200 */
[C---:B--2---:R-:W-:Y:S08]  /*3e90*/  HMMA.16816.F32 R76, R4.reuse, R8, R76 ;  /* 0x00000008044c723c */ /* 0x044ff0000000184c */
[C---:B------:R-:W-:Y:S01]  /*3ea0*/  HMMA.16816.F32 R80, R4.reuse, R10, R80 ;  /* 0x0000000a0450723c */ /* 0x040fe20000001850 */
[----:B------:R-:W2:Y:S07]  /*3eb0*/  LDSM.16.MT88.4 R8, [R182+0x1000] ;  /* 0x00100000b608783b */ /* 0x000eae0000004200 */
[C---:B----4-:R-:W-:Y:S08]  /*3ec0*/  HMMA.16816.F32 R84, R4.reuse, R16, R84 ;  /* 0x000000100454723c */ /* 0x050ff00000001854 */
        /* <DEDUP_REMOVED lines=17> */
[C---:B-----5:R-:W-:Y:S08]  /*3fe0*/  HMMA.16816.F32 R92, R4.reuse, R12, R92 ;  /* 0x0000000c045c723c */ /* 0x060ff0000000185c */
[----:B------:R-:W-:Y:S01]  /*3ff0*/  HMMA.16816.F32 R96, R4, R14, R96 ;  /* 0x0000000e0460723c */ /* 0x000fe20000001860 */
[----:B------:R-:W3:Y:S06]  /*4000*/  LDSM.16.MT88.4 R12, [R182+0x3000] ;  /* 0x00300000b60c783b */ /* 0x000eec0000004200 */
[----:B------:R-:W-:-:S02]  /*4010*/  F2FP.PACK_AB R4, R160, R157 ;  /* 0x0000009da004723e */ /* 0x000fc400000000ff */
[----:B------:R-:W-:Y:S02]  /*4020*/  F2FP.PACK_AB R6, R159, R158 ;  /* 0x0000009e9f06723e */ /* 0x000fe400000000ff */
[----:B-1----:R-:W-:Y:S01]  /*4030*/  F2FP.PACK_AB R5, R164, R163 ;  /* 0x000000a3a405723e */ /* 0x002fe200000000ff */
[----:B------:R-:W-:Y:S01]  /*4040*/  FADD.FTZ R163, R163, R134 ;  /* 0x00000086a3a37221 */ /* 0x000fe20000010000 */
[----:B------:R-:W-:-:S03]  /*4050*/  F2FP.PACK_AB R7, R170, R165 ;  /* 0x000000a5aa07723e */ /* 0x000fc600000000ff */
[----:B------:R-:W-:-:S04]  /*4060*/  FADD.FTZ R164, R164, R163 ;  /* 0x000000a3a4a47221 */ /* 0x000fc80000010000 */
[----:B--2---:R-:W-:Y:S01]  /*4070*/  HMMA.16816.F32 R128, R4, R8, R128 ;  /* 0x000000080480723c */ /* 0x004fe20000001880 */
[----:B------:R-:W-:-:S04]  /*4080*/  FADD.FTZ R165, R165, R164 ;  /* 0x000000a4a5a57221 */ /* 0x000fc80000010000 */
[----:B------:R-:W-:-:S03]  /*4090*/  FADD.FTZ R165, R170, R165 ;  /* 0x000000a5aaa57221 */ /* 0x000fc60000010000 */
[C---:B------:R-:W-:Y:S01]  /*40a0*/  HMMA.16816.F32 R124, R4.reuse, R10, R124 ;  /* 0x0000000a047c723c */ /* 0x040fe2000000187c */
[----:B------:R-:W1:Y:S07]  /*40b0*/  LDSM.16.MT88.4 R8, [R180+0x3000] ;  /* 0x00300000b408783b */ /* 0x000e6e0000004200 */
[C---:B----4-:R-:W-:Y:S08]  /*40c0*/  HMMA.16816.F32 R100, R4.reuse, R16, R100 ;  /* 0x000000100464723c */ /* 0x050ff00000001864 */
        /* <DEDUP_REMOVED lines=29> */
[C---:B--2---:R-:W-:Y:S08]  /*42a0*/  HMMA.16816.F32 R92, R4.reuse, R16, R92 ;  /* 0x00000010045c723c */ /* 0x044ff0000000185c */
[----:B------:R-:W-:Y:S01]  /*42b0*/  HMMA.16816.F32 R96, R4, R18, R96 ;  /* 0x000000120460723c */ /* 0x000fe20000001860 */
[----:B------:R-:W2:Y:S06]  /*42c0*/  LDSM.16.MT88.4 R16, [R182+0x5800] ;  /* 0x00580000b610783b */ /* 0x000eac0000004200 */
[----:B------:R-:W-:-:S02]  /*42d0*/  F2FP.PACK_AB R4, R172, R169 ;  /* 0x000000a9ac04723e */ /* 0x000fc400000000ff */
[----:B------:R-:W-:Y:S02]  /*42e0*/  F2FP.PACK_AB R6, R236, R167 ;  /* 0x000000a7ec06723e */ /* 0x000fe400000000ff */
[----:B------:R-:W-:Y:S01]  /*42f0*/  F2FP.PACK_AB R5, R171, R166 ;  /* 0x000000a6ab05723e */ /* 0x000fe200000000ff */
[----:B------:R-:W-:Y:S01]  /*4300*/  FADD.FTZ R166, R166, R165 ;  /* 0x000000a5a6a67221 */ /* 0x000fe20000010000 */
[----:B------:R-:W-:-:S03]  /*4310*/  F2FP.PACK_AB R7, R231, R168 ;  /* 0x000000a8e707723e */ /* 0x000fc600000000ff */
[----:B------:R-:W-:-:S04]  /*4320*/  FADD.FTZ R171, R171, R166 ;  /* 0x000000a6abab7221 */ /* 0x000fc80000010000 */
[----:B---3--:R-:W-:Y:S01]  /*4330*/  HMMA.16816.F32 R128, R4, R12, R128 ;  /* 0x0000000c0480723c */ /* 0x008fe20000001880 */
[----:B------:R-:W-:-:S04]  /*4340*/  FADD.FTZ R168, R168, R171 ;  /* 0x000000aba8a87221 */ /* 0x000fc80000010000 */
        /* <DEDUP_REMOVED lines=10> */
[C---:B---3--:R-:W-:Y:S07]  /*43f0*/  HMMA.16816.F32 R76, R4.reuse, R12, R76 ;  /* 0x0000000c044c723c */ /* 0x048fee000000184c */
[----:B------:R-:W-:Y:S01]  /*4400*/  FADD.FTZ R12, R154, R155 ;  /* 0x0000009b9a0c7221 */ /* 0x000fe20000010000 */
[----:B------:R-:W-:Y:S03]  /*4410*/  HMMA.16816.F32 R104, R4, R142, R104 ;  /* 0x0000008e0468723c */ /* 0x000fe60000001868 */
[----:B------:R-:W-:-:S04]  /*4420*/  FADD.FTZ R12, R153, R12 ;  /* 0x0000000c990c7221 */ /* 0x000fc80000010000 */
[----:B------:R-:W-:Y:S01]  /*4430*/  FADD.FTZ R13, R149, R12 ;  /* 0x0000000c950d7221 */ /* 0x000fe20000010000 */
[----:B-1----:R-:W-:Y:S01]  /*4440*/  HMMA.16816.F32 R84, R4, R8, R84 ;  /* 0x000000080454723c */ /* 0x002fe20000001854 */
[----:B------:R-:W-:Y:S02]  /*4450*/  MOV R12, R220 ;  /* 0x000000dc000c7202 */ /* 0x000fe40000000f00 */
[----:B------:R-:W-:-:S04]  /*4460*/  FADD.FTZ R13, R148, R13 ;  /* 0x0000000d940d7221 */ /* 0x000fc80000010000 */
[----:B------:R-:W-:Y:S01]  /*4470*/  @P4 IMAD.HI.U32 R8, R220, c[0x0][0x2c8], RZ ;  /* 0x0000b200dc084a27 */ /* 0x000fe200078e00ff */
[----:B------:R-:W-:Y:S03]  /*4480*/  HMMA.16816.F32 R108, R4, R136, R108 ;  /* 0x00000088046c723c */ /* 0x000fe6000000186c */
[----:B------:R-:W-:Y:S01]  /*4490*/  FADD.FTZ R144, R144, R13 ;  /* 0x0000000d90907221 */ /* 0x000fe20000010000 */
[----:B------:R-:W-:-:S03]  /*44a0*/  @P4 SHF.R.U32.HI R12, RZ, c[0x0][0x2cc], R8 ;  /* 0x0000b300ff0c4a19 */ /* 0x000fc60000011608 */
[----:B------:R-:W-:Y:S01]  /*44b0*/  FADD.FTZ R144, R3, R144 ;  /* 0x0000009003907221 */ /* 0x000fe20000010000 */
[----:B------:R-:W-:Y:S01]  /*44c0*/  IADD3 R133, R12, -c[0x0][0x168], R133 ;  /* 0x80005a000c857a10 */ /* 0x000fe20007ffe085 */
[----:B------:R-:W-:Y:S02]  /*44d0*/  HMMA.16816.F32 R112, R4, R138, R112 ;  /* 0x0000008a0470723c */ /* 0x000fe40000001870 */
[----:B------:R-:W-:Y:S01]  /*44e0*/  FADD.FTZ R157, R157, R144 ;  /* 0x000000909d9d7221 */ /* 0x000fe20000010000 */
[----:B------:R-:W-:-:S03]  /*44f0*/  SHF.R.S32.HI R8, RZ, 0x1f, R133 ;  /* 0x0000001fff087819 */ /* 0x000fc60000011485 */
[----:B------:R-:W-:Y:S01]  /*4500*/  FADD.FTZ R157, R160, R157 ;  /* 0x0000009da09d7221 */ /* 0x000fe20000010000 */
[----:B------:R-:W-:Y:S01]  /*4510*/  LEA.HI R133, R8, R133, RZ, 0x6 ;  /* 0x0000008508857211 */ /* 0x000fe200078f30ff */
[----:B------:R-:W-:Y:S02]  /*4520*/  HMMA.16816.F32 R116, R4, R32, R116 ;  /* 0x000000200474723c */ /* 0x000fe40000001874 */
[----:B------:R-:W-:Y:S01]  /*4530*/  FADD.FTZ R158, R158, R157 ;  /* 0x0000009d9e9e7221 */ /* 0x000fe20000010000 */
[----:B------:R-:W-:-:S03]  /*4540*/  SHF.R.S32.HI R133, RZ, 0x6, R133 ;  /* 0x00000006ff857819 */ /* 0x000fc60000011485 */
[----:B------:R-:W-:Y:S01]  /*4550*/  FADD.FTZ R158, R159, R158 ;  /* 0x0000009e9f9e7221 */ /* 0x000fe20000010000 */
[----:B------:R-:W-:Y:S01]  /*4560*/  IMNMX R173, RZ, R133, !PT ;  /* 0x00000085ffad7217 */ /* 0x000fe20007800200 */
[----:B------:R-:W-:Y:S02]  /*4570*/  HMMA.16816.F32 R120, R4, R34, R120 ;  /* 0x000000220478723c */ /* 0x000fe40000001878 */
[----:B------:R-:W-:Y:S01]  /*4580*/  FADD.FTZ R169, R169, R158 ;  /* 0x0000009ea9a97221 */ /* 0x000fe20000010000 */
[----:B------:R-:W-:-:S03]  /*4590*/  ISETP.GE.AND P0, PT, R238, R173, PT ;  /* 0x000000adee00720c */ /* 0x000fc60003f06270 */
[----:B------:R-:W-:Y:S02]  /*45a0*/  FADD.FTZ R172, R172, R169 ;  /* 0x000000a9acac7221 */ /* 0x000fe40000010000 */
[----:B------:R-:W-:Y:S02]  /*45b0*/  HMMA.16816.F32 R44, R4, R28, R44 ;  /* 0x0000001c042c723c */ /* 0x000fe4000000182c */
[----:B------:R-:W-:-:S04]  /*45c0*/  FADD.FTZ R167, R167, R172 ;  /* 0x000000aca7a77221 */ /* 0x000fc80000010000 */
[----:B------:R-:W-:Y:S02]  /*45d0*/  FADD.FTZ R236, R236, R167 ;  /* 0x000000a7ecec7221 */ /* 0x000fe40000010000 */
[C---:B------:R-:W-:Y:S08]  /*45e0*/  HMMA.16816.F32 R48, R4.reuse, R30, R48 ;  /* 0x0000001e0430723c */ /* 0x040ff00000001830 */
[C---:B------:R-:W-:Y:S08]  /*45f0*/  HMMA.16816.F32 R52, R4.reuse, R24, R52 ;  /* 0x000000180434723c */ /* 0x040ff00000001834 */
[C---:B------:R-:W-:Y:S08]  /*4600*/  HMMA.16816.F32 R56, R4.reuse, R26, R56 ;  /* 0x0000001a0438723c */ /* 0x040ff00000001838 */
[C---:B------:R-:W-:Y:S08]  /*4610*/  HMMA.16816.F32 R60, R4.reuse, R20, R60 ;  /* 0x00000014043c723c */ /* 0x040ff0000000183c */
[C---:B------:R-:W-:Y:S08]  /*4620*/  HMMA.16816.F32 R64, R4.reuse, R22, R64 ;  /* 0x000000160440723c */ /* 0x040ff00000001840 */
[C---:B------:R-:W-:Y:S08]  /*4630*/  HMMA.16816.F32 R80, R4.reuse, R14, R80 ;  /* 0x0000000e0450723c */ /* 0x040ff00000001850 */
[C---:B------:R-:W-:Y:S08]  /*4640*/  HMMA.16816.F32 R88, R4.reuse, R10, R88 ;  /* 0x0000000a0458723c */ /* 0x040ff00000001858 */
[C---:B--2---:R-:W-:Y:S08]  /*4650*/  HMMA.16816.F32 R92, R4.reuse, R16, R92 ;  /* 0x00000010045c723c */ /* 0x044ff0000000185c */
[----:B------:R-:W-:Y:S01]  /*4660*/  HMMA.16816.F32 R96, R4, R18, R96 ;  /* 0x000000120460723c */ /* 0x000fe20000001860 */
[----:B------:R-:W-:Y:S03]  /*4670*/  @!UPT UIADD3 URZ, URZ, URZ, URZ ;  /* 0x0000003f3f3ff290 */ /* 0x000fe6000fffe03f */
[----:B------:R-:W-:Y:S11]  /*4680*/  @!P0 BRA `(.L_x_492) ;  /* 0x0000321000008947 */ /* 0x000ff60003800000 */
[----:B------:R-:W-:Y:S02]  /*4690*/  MOV R2, R132 ;  /* 0x0000008400027202 */ /* 0x000fe40000000f00 */
[----:B------:R-:W-:-:S07]  /*46a0*/  MOV R3, R0 ;  /* 0x0000000000037202 */ /* 0x000fce0000000f00 */
.L_x_503:
[----:B------:R-:W-:Y:S04]  /*46b0*/  DEPBAR.LE SB0, 0x0 ;  /* 0x000080000000791a */ /* 0x000fe80000000000 */
[----:B------:R-:W-:Y:S01]  /*46c0*/  WARPSYNC 0xffffffff ;  /* 0xffffffff00007948 */ /* 0x000fe20003800000 */
[----:B------:R-:W-:Y:S01]  /*46d0*/  BAR.SYNC.DEFER_BLOCKING 0x0 ;  /* 0x0000000000007b1d */ /* 0x000fe20000010000 */
[----:B------:R-:W-:Y:S05]  /*46e0*/  ISETP.GE.AND P0, PT, R238, RZ, PT ;  /* 0x000000ffee00720c */ /* 0x000fea0003f06270 */
[----:B------:R1:W2:Y:S01]  /*46f0*/  LDSM.16.M88.4 R132, [R187] ;  /* 0x00000000bb84783b */ /* 0x0002a20000000200 */
[----:B------:R-:W-:Y:S03]  /*4700*/  BSSY B0, `(.L_x_493) ;  /* 0x0000048000007945 */ /* 0x000fe60003800000 */
[----:B------:R1:W3:Y:S04]  /*4710*/  LDSM.16.M88.4 R136, [R186] ;  /* 0x00000000ba88783b */ /* 0x0002e80000000200 */
[----:B------:R1:W4:Y:S04]  /*4720*/  LDSM.16.M88.4 R140, [R186+0x800] ;  /* 0x00080000ba8c783b */ /* 0x0003280000000200 */
[----:B------:R1:W1:Y:S04]  /*4730*/  LDSM.16.M88.4 R144, [R186+0x1000] ;  /* 0x00100000ba90783b */ /* 0x0002680000000200 */
[----:B------:R1:W1:Y:S04]  /*4740*/  LDSM.16.M88.4 R148, [R186+0x1800] ;  /* 0x00180000ba94783b */ /* 0x0002680000000200 */
[----:B------:R1:W1:Y:S04]  /*4750*/  LDSM.16.M88.4 R152, [R185] ;  /* 0x00000000b998783b */ /* 0x0002680000000200 */
[----:B------:R1:W1:Y:S04]  /*4760*/  LDSM.16.M88.4 R156, [R178] ;  /* 0x00000000b29c783b */ /* 0x0002680000000200 */
[----:B------:R1:W1:Y:S04]  /*4770*/  LDSM.16.M88.4 R160, [R178+0x800] ;  /* 0x00080000b2a0783b */ /* 0x0002680000000200 */
[----:B------:R1:W1:Y:S04]  /*4780*/  LDSM.16.M88.4 R164, [R178+0x1000] ;  /* 0x00100000b2a4783b */ /* 0x0002680000000200 */
[----:B------:R1:W1:Y:S01]  /*4790*/  LDSM.16.M88.4 R168, [R178+0x1800] ;  /* 0x00180000b2a8783b */ /* 0x0002620000000200 */
[----:B------:R-:W-:-:S05]  /*47a0*/  @!P0 BRA `(.L_x_494) ;  /* 0x000003d000008947 */ /* 0x000fca0003800000 */
[----:B------:R-:W-:Y:S01]  /*47b0*/  IMAD.WIDE.U32 R4, R224, c[0x0][0x208], RZ ;  /* 0x00008200e0047a25 */ /* 0x000fe200078e00ff */
[----:B------:R-:W-:Y:S02]  /*47c0*/  SHF.R.S32.HI R0, RZ, 0x1f, R224 ;  /* 0x0000001fff007819 */ /* 0x000fe400000114e0 */
[----:B------:R-:W-:Y:S01]  /*47d0*/  SHF.R.S32.HI R10, RZ, 0x1f, R223 ;  /* 0x0000001fff0a7819 */ /* 0x000fe200000114df */
[----:B------:R-:W-:Y:S02]  /*47e0*/  IMAD.SHL.U32 R8, R196, 0x2, RZ ;  /* 0x00000002c4087824 */ /* 0x000fe400078e00ff */
[----:B------:R-:W-:Y:S02]  /*47f0*/  IMAD R0, R0, c[0x0][0x208], RZ ;  /* 0x0000820000007a24 */ /* 0x000fe400078e02ff */
[----:B------:R-:W-:Y:S02]  /*4800*/  IMAD R10, R10, c[0x0][0x218], RZ ;  /* 0x000086000a0a7a24 */ /* 0x000fe400078e02ff */
[----:B------:R-:W-:Y:S02]  /*4810*/  IMAD R0, R224, c[0x0][0x20c], R0 ;  /* 0x00008300e0007a24 */ /* 0x000fe400078e0200 */
[----:B------:R-:W-:Y:S02]  /*4820*/  IMAD R10, R223, c[0x0][0x21c], R10 ;  /* 0x00008700df0a7a24 */ /* 0x000fe400078e020a */
[----:B------:R-:W-:Y:S02]  /*4830*/  IMAD.IADD R5, R5, 0x1, R0 ;  /* 0x0000000105057824 */ /* 0x000fe400078e0200 */
[C---:B------:R-:W-:Y:S02]  /*4840*/  IMAD.SHL.U32 R0, R206.reuse, 0x2, RZ ;  /* 0x00000002ce007824 */ /* 0x040fe400078e00ff */
[----:B------:R-:W-:Y:S01]  /*4850*/  IMAD.WIDE.U32 R6, R223, c[0x0][0x218], R4 ;  /* 0x00008600df067a25 */ /* 0x000fe200078e0004 */
[----:B------:R-:W-:Y:S04]  /*4860*/  SHF.L.U64.HI R4, R206, 0x1, R193 ;  /* 0x00000001ce047819 */ /* 0x000fe800000102c1 */
[----:B------:R-:W-:Y:S02]  /*4870*/  IADD3 R5, P0, R228, R6, RZ ;  /* 0x00000006e4057210 */ /* 0x000fe40007f1e0ff */
[----:B------:R-:W-:Y:S02]  /*4880*/  SHF.L.U32 R6, R197, 0x1, RZ ;  /* 0x00000001c5067819 */ /* 0x000fe400000006ff */
[----:B------:R-:W-:Y:S02]  /*4890*/  IADD3.X R10, R217, R7, R10, P0, !PT ;  /* 0x00000007d90a7210 */ /* 0x000fe400007fe40a */
[C---:B------:R-:W-:Y:S02]  /*48a0*/  LEA R9, P0, R5.reuse, c[0x0][0x1f8], 0x1 ;  /* 0x00007e0005097a11 */ /* 0x040fe400078008ff */
[----:B------:R-:W-:Y:S02]  /*48b0*/  SHF.L.U64.HI R7, R196, 0x1, R191 ;  /* 0x00000001c4077819 */ /* 0x000fe400000102bf */
[----:B------:R-:W-:Y:S02]  /*48c0*/  LEA.HI.X R10, R5, c[0x0][0x1fc], R10, 0x1, P0 ;  /* 0x00007f00050a7a11 */ /* 0x000fe400000f0c0a */
[----:B------:R-:W-:Y:S01]  /*48d0*/  SHF.L.U64.HI R5, R197, 0x1, R192 ;  /* 0x00000001c5057819 */ /* 0x000fe200000102c0 */
[----:B------:R-:W-:-:S05]  /*48e0*/  BRA.DIV ~URZ, `(.L_x_495) ;  /* 0x00008b427f007947 */ /* 0x000fca000b800000 */
[----:B------:R4:W3:Y:S02]  /*48f0*/  SHFL.IDX PT, R12, R10, RZ, 0x181f ;  /* 0x00181fff0a0c7589 */ /* 0x0008e400000e0000 */
.L_x_554:
[----:B------:R-:W-:-:S05]  /*4900*/  BRA.DIV ~URZ, `(.L_x_496) ;  /* 0x00008b927f007947 */ /* 0x000fca000b800000 */
[----:B------:R-:W5:Y:S01]  /*4910*/  SHFL.IDX PT, R11, R9, RZ, 0x181f ;  /* 0x00181fff090b7589 */ /* 0x000f6200000e0000 */
[----:B------:R-:W-:Y:S02]  /*4920*/  ISETP.GE.AND P5, PT, R206, c[0x0][0x1d4], PT ;  /* 0x00007500ce007a0c */ /* 0x000fe40003fa6270 */
[----:B------:R-:W-:Y:S01]  /*4930*/  ISETP.GE.AND P2, PT, R197, c[0x0][0x1d4], PT ;  /* 0x00007500c5007a0c */ /* 0x000fe20003f46270 */
[----:B----4-:R-:W4:Y:S01]  /*4940*/  SHFL.IDX PT, R10, R10, 0x1, 0x181f ;  /* 0x00381f000a0a7f89 */ /* 0x010f2200000e0000 */
[----:B------:R-:W-:Y:S03]  /*4950*/  SEL R13, RZ, 0x10, P5 ;  /* 0x00000010ff0d7807 */ /* 0x000fe60002800000 */
[----:B------:R3:W2:Y:S01]  /*4960*/  SHFL.IDX PT, R175, R9, 0x1, 0x181f ;  /* 0x00381f0009af7f89 */ /* 0x0006a200000e0000 */
[C---:B-----5:R-:W-:Y:S02]  /*4970*/  IADD3 R18, P0, R11.reuse, R0, RZ ;  /* 0x000000000b127210 */ /* 0x060fe40007f1e0ff */
[C---:B------:R-:W-:Y:S03]  /*4980*/  IADD3 R16, P6, R11.reuse, R6, RZ ;  /* 0x000000060b107210 */ /* 0x040fe60007fde0ff */
[----:B---3--:R-:W-:Y:S01]  /*4990*/  IMAD.X R19, R12, 0x1, R4, P0 ;  /* 0x000000010c137824 */ /* 0x008fe200000e0604 */
[----:B------:R-:W-:Y:S01]  /*49a0*/  ISETP.GE.AND P0, PT, R196, c[0x0][0x1d4], PT ;  /* 0x00007500c4007a0c */ /* 0x000fe20003f06270 */
[C---:B------:R-:W-:Y:S01]  /*49b0*/  IMAD.X R17, R12.reuse, 0x1, R5, P6 ;  /* 0x000000010c117824 */ /* 0x040fe200030e0605 */
[----:B------:R-:W-:Y:S02]  /*49c0*/  IADD3 R14, P6, R11, R8, RZ ;  /* 0x000000080b0e7210 */ /* 0x000fe40007fde0ff */
[----:B------:R3:W-:Y:S01]  /*49d0*/  LDGSTS.E.BYPASS.LTC128B.128 [R198+0x100], [R18.64], !P5 ;  /* 0x0010000012c67fae */ /* 0x0007e2000e901d46 */
[----:B------:R-:W-:Y:S02]  /*49e0*/  SEL R11, RZ, 0x10, P0 ;  /* 0x00000010ff0b7807 */ /* 0x000fe40000000000 */
[----:B------:R-:W-:Y:S01]  /*49f0*/  IMAD.X R15, R12, 0x1, R7, P6 ;  /* 0x000000010c0f7824 */ /* 0x000fe200030e0607 */
[----:B------:R3:W-:Y:S01]  /*4a00*/  LDGSTS.E.BYPASS.LTC128B.128 [R198+0x2100], [R16.64], !P2 ;  /* 0x0210000010c67fae */ /* 0x0007e2000d101d46 */
[----:B------:R-:W-:Y:S04]  /*4a10*/  SEL R12, RZ, 0x10, P2 ;  /* 0x00000010ff0c7807 */ /* 0x000fe80001000000 */
[----:B------:R3:W-:Y:S03]  /*4a20*/  LDGSTS.E.BYPASS.LTC128B.128 [R198+0x4100], [R14.64], !P0 ;  /* 0x041000000ec67fae */ /* 0x0007e6000c101d46 */
.L_x_555:
[----:B--234-:R-:W-:Y:S02]  /*4a30*/  IADD3 R14, -R12, 0x10, RZ ;  /* 0x000000100c0e7810 */ /* 0x01cfe40007ffe1ff */
[----:B------:R-:W-:Y:S02]  /*4a40*/  IADD3 R15, -R13, 0x10, RZ ;  /* 0x000000100d0f7810 */ /* 0x000fe40007ffe1ff */
[----:B------:R-:W-:Y:S02]  /*4a50*/  LOP3.LUT R14, R14, 0xf, RZ, 0xc0, !PT ;  /* 0x0000000f0e0e7812 */ /* 0x000fe400078ec0ff */
[----:B------:R-:W-:Y:S02]  /*4a60*/  LOP3.LUT R15, R15, 0xf, RZ, 0xc0, !PT ;  /* 0x0000000f0f0f7812 */ /* 0x000fe400078ec0ff */
[----:B------:R-:W-:Y:S02]  /*4a70*/  IADD3 R9, -R11, 0x10, RZ ;  /* 0x000000100b097810 */ /* 0x000fe40007ffe1ff */
[-C--:B------:R-:W-:Y:S02]  /*4a80*/  IADD3 R14, P6, P5, R14, R175.reuse, R6 ;  /* 0x000000af0e0e7210 */ /* 0x080fe40007dde006 */
[-C--:B------:R-:W-:Y:S02]  /*4a90*/  IADD3 R16, P2, P0, R15, R175.reuse, R0 ;  /* 0x000000af0f107210 */ /* 0x080fe4000785e000 */
[----:B------:R-:W-:Y:S02]  /*4aa0*/  LOP3.LUT R9, R9, 0xf, RZ, 0xc0, !PT ;  /* 0x0000000f09097812 */ /* 0x000fe400078ec0ff */
[-C--:B------:R-:W-:Y:S02]  /*4ab0*/  IADD3.X R15, RZ, R10.reuse, R5, P6, P5 ;  /* 0x0000000aff0f7210 */ /* 0x080fe400037ea405 */
[----:B------:R-:W-:Y:S02]  /*4ac0*/  ISETP.NE.U32.AND P6, PT, R13, RZ, PT ;  /* 0x000000ff0d00720c */ /* 0x000fe40003fc5070 */
[-C--:B------:R-:W-:Y:S02]  /*4ad0*/  IADD3.X R17, RZ, R10.reuse, R4, P2, P0 ;  /* 0x0000000aff117210 */ /* 0x080fe400017e0404 */
[----:B------:R-:W-:Y:S02]  /*4ae0*/  IADD3 R8, P2, P0, R9, R175, R8 ;  /* 0x000000af09087210 */ /* 0x000fe4000785e008 */
[----:B------:R-:W-:Y:S02]  /*4af0*/  ISETP.NE.U32.AND P5, PT, R12, RZ, PT ;  /* 0x000000ff0c00720c */ /* 0x000fe40003fa5070 */
[----:B------:R-:W-:Y:S02]  /*4b00*/  IADD3.X R9, RZ, R10, R7, P2, P0 ;  /* 0x0000000aff097210 */ /* 0x000fe400017e0407 */
[----:B------:R-:W-:Y:S03]  /*4b10*/  ISETP.NE.U32.AND P0, PT, R11, RZ, PT ;  /* 0x000000ff0b00720c */ /* 0x000fe60003f05070 */
[----:B------:R-:W-:Y:S01]  /*4b20*/  @!PT LDS RZ, [RZ] ;  /* 0x00000000fffff984 */ /* 0x000fe20000000800 */
[----:B------:R-:W-:Y:S01]  /*4b30*/  @!PT LDS RZ, [RZ] ;  /* 0x00000000fffff984 */ /* 0x000fe20000000800 */
[----:B------:R-:W-:Y:S01]  /*4b40*/  @!PT LDS RZ, [RZ] ;  /* 0x00000000fffff984 */ /* 0x000fe20000000800 */
[----:B------:R2:W-:Y:S06]  /*4b50*/  LDGSTS.E.BYPASS.LTC128B.128.ZFILL [R198+0x1100], [R16.64], P6 ;  /* 0x0110000010c67fae */ /* 0x0005ec000b141d46 */
[----:B------:R2:W-:Y:S04]  /*4b60*/  LDGSTS.E.BYPASS.LTC128B.128.ZFILL [R198+0x3100], [R14.64], P5 ;  /* 0x031000000ec67fae */ /* 0x0005e8000a941d46 */
[----:B------:R2:W-:Y:S02]  /*4b70*/  LDGSTS.E.BYPASS.LTC128B.128.ZFILL [R198+0x5100], [R8.64], P0 ;  /* 0x0510000008c67fae */ /* 0x0005e40008141d46 */
.L_x_494:
[----:B------:R-:W-:Y:S05]  /*4b80*/  BSYNC B0 ;  /* 0x0000000000007941 */ /* 0x000fea0003800000 */
.L_x_493:
[----:B------:R-:W0:Y:S01]  /*4b90*/  LDGDEPBAR ;  /* 0x00000000000079af */ /* 0x000e220000000000 */
[----:B------:R-:W-:Y:S01]  /*4ba0*/  WARPSYNC 0xffffffff ;  /* 0xffffffff00007948 */ /* 0x000fe20003800000 */
[C---:B--23--:R-:W-:Y:S01]  /*4bb0*/  HMMA.16816.F32 R4, R132.reuse, R136, RZ ;  /* 0x000000888404723c */ /* 0x04cfe200000018ff */
[----:B------:R-:W-:Y:S02]  /*4bc0*/  BSSY B0, `(.L_x_497) ;  /* 0x00000e1000007945 */ /* 0x000fe40003800000 */
[----:B------:R-:W-:Y:S05]  /*4bd0*/  ISETP.GE.AND P0, PT, R238, 0x1, PT ;  /* 0x00000001ee00780c */ /* 0x000fea0003f06270 */
[C---:B------:R-:W-:Y:S01]  /*4be0*/  HMMA.16816.F32 R8, R132.reuse, R138, RZ ;  /* 0x0000008a8408723c */ /* 0x040fe200000018ff */
[----:B------:R-:W-:Y:S07]  /*4bf0*/  LDSM.16.M88.4 R136, [R184] ;  /* 0x00000000b888783b */ /* 0x000fee0000000200 */
[C---:B----4-:R-:W-:Y:S08]  /*4c00*/  HMMA.16816.F32 R12, R132.reuse, R140, RZ ;  /* 0x0000008c840c723c */ /* 0x050ff000000018ff */
[C---:B------:R-:W-:Y:S01]  /*4c10*/  HMMA.16816.F32 R16, R132.reuse, R142, RZ ;  /* 0x0000008e8410723c */ /* 0x040fe200000018ff */
[----:B------:R-:W2:Y:S07]  /*4c20*/  LDSM.16.M88.4 R140, [R177] ;  /* 0x00000000b18c783b */ /* 0x000eae0000000200 */
        /* <DEDUP_REMOVED lines=9> */
[----:B------:R-:W-:Y:S07]  /*4cc0*/  LDSM.16.M88.4 R156, [R183] ;  /* 0x00000000b79c783b */ /* 0x000fee0000000200 */
[C---:B------:R-:W-:Y:S08]  /*4cd0*/  HMMA.16816.F32 R12, R152.reuse, R160, R12 ;  /* 0x000000a0980c723c */ /* 0x040ff0000000180c */
[C---:B------:R-:W-:Y:S01]  /*4ce0*/  HMMA.16816.F32 R16, R152.reuse, R162, R16 ;  /* 0x000000a29810723c */ /* 0x040fe20000001810 */
[----:B------:R-:W5:Y:S07]  /*4cf0*/  LDSM.16.M88.4 R160, [R176+-0x4000] ;  /* 0xffc00000b0a0783b */ /* 0x000f6e0000000200 */
[C---:B------:R-:W-:Y:S08]  /*4d00*/  HMMA.16816.F32 R20, R152.reuse, R164, R20 ;  /* 0x000000a49814723c */ /* 0x040ff00000001814 */
[C---:B------:R-:W-:Y:S01]  /*4d10*/  HMMA.16816.F32 R24, R152.reuse, R166, R24 ;  /* 0x000000a69818723c */ /* 0x040fe20000001818 */
[----:B------:R-:W3:Y:S07]  /*4d20*/  LDSM.16.M88.4 R164, [R176+-0x3800] ;  /* 0xffc80000b0a4783b */ /* 0x000eee0000000200 */
[C---:B------:R-:W-:Y:S08]  /*4d30*/  HMMA.16816.F32 R28, R152.reuse, R168, R28 ;  /* 0x000000a8981c723c */ /* 0x040ff0000000181c */
[----:B------:R-:W-:Y:S01]  /*4d40*/  HMMA.16816.F32 R32, R152, R170, R32 ;  /* 0x000000aa9820723c */ /* 0x000fe20000001820 */
[----:B------:R-:W4:Y:S06]  /*4d50*/  LDSM.16.M88.4 R152, [R176+-0x3000] ;  /* 0xffd00000b098783b */ /* 0x000f2c0000000200 */
[----:B------:R-:W4:Y:S01]  /*4d60*/  LDSM.16.M88.4 R168, [R176+-0x2800] ;  /* 0xffd80000b0a8783b */ /* 0x000f220000000200 */
        /* <DEDUP_REMOVED lines=41> */
[----:B------:R-:W-:Y:S07]  /*5000*/  LDSM.16.M88.4 R160, [R176+-0x2000] ;  /* 0xffe00000b0a0783b */ /* 0x000fee0000000200 */
[C---:B------:R-:W-:Y:S08]  /*5010*/  HMMA.16816.F32 R12, R152.reuse, R164, R12 ;  /* 0x000000a4980c723c */ /* 0x040ff0000000180c */
[C---:B------:R-:W-:Y:S01]  /*5020*/  HMMA.16816.F32 R16, R152.reuse, R166, R16 ;  /* 0x000000a69810723c */ /* 0x040fe20000001810 */
[----:B------:R-:W-:Y:S07]  /*5030*/  LDSM.16.M88.4 R164, [R176+-0x1800] ;  /* 0xffe80000b0a4783b */ /* 0x000fee0000000200 */
[C---:B-----5:R-:W-:Y:S08]  /*5040*/  HMMA.16816.F32 R20, R152.reuse, R156, R20 ;  /* 0x0000009c9814723c */ /* 0x060ff00000001814 */
[C---:B------:R-:W-:Y:S01]  /*5050*/  HMMA.16816.F32 R24, R152.reuse, R158, R24 ;  /* 0x0000009e9818723c */ /* 0x040fe20000001818 */
[----:B------:R-:W4:Y:S07]  /*5060*/  LDSM.16.M88.4 R156, [R183+0x4000] ;  /* 0x00400000b79c783b */ /* 0x000f2e0000000200 */
[C---:B------:R-:W-:Y:S08]  /*5070*/  HMMA.16816.F32 R28, R152.reuse, R168, R28 ;  /* 0x000000a8981c723c */ /* 0x040ff0000000181c */
[----:B------:R-:W-:Y:S01]  /*5080*/  HMMA.16816.F32 R32, R152, R170, R32 ;  /* 0x000000aa9820723c */ /* 0x000fe20000001820 */
[----:B------:R-:W5:Y:S06]  /*5090*/  LDSM.16.M88.4 R152, [R176+-0x1000] ;  /* 0xfff00000b098783b */ /* 0x000f6c0000000200 */
[----:B------:R-:W3:Y:S01]  /*50a0*/  LDSM.16.M88.4 R168, [R176+-0x800] ;  /* 0xfff80000b0a8783b */ /* 0x000ee20000000200 */
        /* <DEDUP_REMOVED lines=70> */
[----:B------:R-:W-:Y:S07]  /*5510*/  @!UPT UIADD3 URZ, URZ, URZ, URZ ;  /* 0x0000003f3f3ff290 */ /* 0x000fee000fffe03f */
[----:B------:R-:W-:-:S11]  /*5520*/  @!P0 BRA `(.L_x_498) ;  /* 0x000004a000008947 */ /* 0x000fd60003800000 */
[----:B------:R-:W-:Y:S02]  /*5530*/  IMAD R224, R238, 0x40, R225 ;  /* 0x00000040eee07824 */ /* 0x000fe400078e02e1 */
[----:B------:R-:W-:Y:S02]  /*5540*/  IMAD.MOV.U32 R223, RZ, RZ, RZ ;  /* 0x000000ffffdf7224 */ /* 0x000fe400078e00ff */
[----:B------:R-:W-:Y:S01]  /*5550*/  IMAD.SHL.U32 R134, R197, 0x2, RZ ;  /* 0x00000002c5867824 */ /* 0x000fe200078e00ff */
[----:B------:R-:W-:Y:S05]  /*5560*/  IADD3 R224, R224, -0x40, R203 ;  /* 0xffffffc0e0e07810 */ /* 0x000fea0007ffe0cb */
[----:B------:R-:W-:Y:S04]  /*5570*/  @P3 IMAD.HI.U32 R132, R224, c[0x0][0x2bc], RZ ;  /* 0x0000af00e0843a27 */ /* 0x000fe800078e00ff */
[----:B------:R-:W-:Y:S01]  /*5580*/  IMAD.MOV.U32 R0, RZ, RZ, R224 ;  /* 0x000000ffff007224 */ /* 0x000fe200078e00e0 */
[----:B------:R-:W-:Y:S04]  /*5590*/  @P3 SHF.R.U32.HI R0, RZ, c[0x0][0x2c0], R132 ;  /* 0x0000b000ff003a19 */ /* 0x000fe80000011684 */
[C---:B------:R-:W-:Y:S04]  /*55a0*/  @!P1 IADD3 R133, P0, R0.reuse, R234, RZ ;  /* 0x000000ea00859210 */ /* 0x040fe80007f1e0ff */
[----:B------:R-:W-:Y:S02]  /*55b0*/  @!P1 LEA.HI.X.SX32 R132, R0, R219, 0x1, P0 ;  /* 0x000000db00849211 */ /* 0x000fe400000f0eff */
[C---:B------:R-:W-:Y:S04]  /*55c0*/  @!P1 LEA R136, P0, R133.reuse, c[0x0][0x2a0], 0x2 ;  /* 0x0000a80085889a11 */ /* 0x040fe800078010ff */
[----:B------:R-:W-:Y:S01]  /*55d0*/  @!P1 LEA.HI.X R137, R133, c[0x0][0x2a4], R132, 0x2, P0 ;  /* 0x0000a90085899a11 */ /* 0x000fe200000f1484 */
[----:B------:R-:W-:Y:S01]  /*55e0*/  IMAD.MOV R133, RZ, RZ, -R0 ;  /* 0x000000ffff857224 */ /* 0x000fe200078e0a00 */
[----:B------:R-:W-:Y:S03]  /*55f0*/  SHF.L.U32 R132, R206, 0x1, RZ ;  /* 0x00000001ce847819 */ /* 0x000fe600000006ff */
[----:B------:R1:W2:Y:S01]  /*5600*/  @!P1 LDG.E R223, [R136.64] ;  /* 0x0000000688df9981 */ /* 0x0002a2000c1e1900 */
[----:B------:R-:W-:Y:S04]  /*5610*/  IMAD R224, R133, c[0x0][0x2b8], R224 ;  /* 0x0000ae0085e07a24 */ /* 0x000fe800078e02e0 */
[C---:B------:R-:W-:Y:S01]  /*5620*/  IMAD.WIDE.U32 R138, R224.reuse, c[0x0][0x1e0], RZ ;  /* 0x00007800e08a7a25 */ /* 0x040fe200078e00ff */
[----:B------:R-:W-:Y:S05]  /*5630*/  SHF.R.S32.HI R133, RZ, 0x1f, R224 ;  /* 0x0000001fff857819 */ /* 0x000fea00000114e0 */
[----:B------:R-:W-:Y:S04]  /*5640*/  IMAD R133, R133, c[0x0][0x1e0], RZ ;  /* 0x0000780085857a24 */ /* 0x000fe800078e02ff */
[----:B------:R-:W-:Y:S05]  /*5650*/  IMAD R133, R224, c[0x0][0x1e4], R133 ;  /* 0x00007900e0857a24 */ /* 0x000fea00078e0285 */
[----:B------:R-:W-:Y:S02]  /*5660*/  IADD3 R139, R139, R133, RZ ;  /* 0x000000858b8b7210 */ /* 0x000fe40007ffe0ff */
[C---:B-1----:R-:W-:Y:S01]  /*5670*/  SHF.L.U64.HI R137, R196.reuse, 0x1, R191 ;  /* 0x00000001c4897819 */ /* 0x042fe200000102bf */
[----:B------:R-:W-:Y:S01]  /*5680*/  IMAD.SHL.U32 R136, R196, 0x2, RZ ;  /* 0x00000002c4887824 */ /* 0x000fe200078e00ff */
[----:B--2---:R-:W-:Y:S01]  /*5690*/  SHF.R.S32.HI R135, RZ, 0x1f, R223 ;  /* 0x0000001fff877819 */ /* 0x004fe200000114df */
[----:B------:R-:W-:Y:S04]  /*56a0*/  IMAD.WIDE.U32 R138, R223, c[0x0][0x1f0], R138 ;  /* 0x00007c00df8a7a25 */ /* 0x000fe800078e008a */
[----:B------:R-:W-:Y:S01]  /*56b0*/  IMAD R135, R135, c[0x0][0x1f0], RZ ;  /* 0x00007c0087877a24 */ /* 0x000fe200078e02ff */
[----:B------:R-:W-:Y:S03]  /*56c0*/  IADD3 R133, P0, R232, R138, RZ ;  /* 0x0000008ae8857210 */ /* 0x000fe60007f1e0ff */
[----:B------:R-:W-:Y:S05]  /*56d0*/  IMAD R135, R223, c[0x0][0x1f4], R135 ;  /* 0x00007d00df877a24 */ /* 0x000fea00078e0287 */
[----:B------:R-:W-:Y:S02]  /*56e0*/  IADD3.X R138, R218, R139, R135, P0, !PT ;  /* 0x0000008bda8a7210 */ /* 0x000fe400007fe487 */
[----:B------:R-:W-:Y:S02]  /*56f0*/  LEA R0, P0, R133, c[0x0][0x1c8], 0x1 ;  /* 0x0000720085007a11 */ /* 0x000fe400078008ff */
[----:B------:R-:W-:Y:S02]  /*5700*/  SHF.L.U64.HI R135, R197, 0x1, R192 ;  /* 0x00000001c5877819 */ /* 0x000fe400000102c0 */
[----:B------:R-:W-:Y:S02]  /*5710*/  LEA.HI.X R138, R133, c[0x0][0x1cc], R138, 0x1, P0 ;  /* 0x00007300858a7a11 */ /* 0x000fe400000f0c8a */
[----:B------:R-:W-:Y:S01]  /*5720*/  SHF.L.U64.HI R133, R206, 0x1, R193 ;  /* 0x00000001ce857819 */ /* 0x000fe200000102c1 */
[----:B------:R-:W-:-:S05]  /*5730*/  BRA.DIV ~URZ, `(.L_x_499) ;  /* 0x00007f927f007947 */ /* 0x000fca000b800000 */
[----:B------:R1:W2:Y:S02]  /*5740*/  SHFL.IDX PT, R140, R138, RZ, 0x181f ;  /* 0x00181fff8a8c7589 */ /* 0x0002a400000e0000 */
.L_x_556:
[----:B------:R-:W-:-:S05]  /*5750*/  BRA.DIV ~URZ, `(.L_x_500) ;  /* 0x00007fe27f007947 */ /* 0x000fca000b800000 */
[----:B------:R-:W3:Y:S01]  /*5760*/  SHFL.IDX PT, R139, R0, RZ, 0x181f ;  /* 0x00181fff008b7589 */ /* 0x000ee200000e0000 */
[----:B------:R-:W-:Y:S02]  /*5770*/  ISETP.GE.AND P5, PT, R206, c[0x0][0x1d4], PT ;  /* 0x00007500ce007a0c */ /* 0x000fe40003fa6270 */
[----:B------:R-:W-:Y:S01]  /*5780*/  ISETP.GE.AND P2, PT, R197, c[0x0][0x1d4], PT ;  /* 0x00007500c5007a0c */ /* 0x000fe20003f46270 */
[----:B-1----:R-:W1:Y:S01]  /*5790*/  SHFL.IDX PT, R138, R138, 0x1, 0x181f ;  /* 0x00381f008a8a7f89 */ /* 0x002e6200000e0000 */
[----:B------:R-:W-:Y:S03]  /*57a0*/  SEL R141, RZ, 0x10, P5 ;  /* 0x00000010ff8d7807 */ /* 0x000fe60002800000 */
[----:B------:R4:W2:Y:S01]  /*57b0*/  SHFL.IDX PT, R175, R0, 0x1, 0x181f ;  /* 0x00381f0000af7f89 */ /* 0x0008a200000e0000 */
[C---:B---3--:R-:W-:Y:S02]  /*57c0*/  IADD3 R146, P0, R139.reuse, R132, RZ ;  /* 0x000000848b927210 */ /* 0x048fe40007f1e0ff */
[C---:B------:R-:W-:Y:S03]  /*57d0*/  IADD3 R144, P6, R139.reuse, R134, RZ ;  /* 0x000000868b907210 */ /* 0x040fe60007fde0ff */
        /* <DEDUP_REMOVED lines=10> */
.L_x_557:
[----:B-1--4-:R-:W-:Y:S02]  /*5880*/  IADD3 R142, -R140, 0x10, RZ ;  /* 0x000000108c8e7810 */ /* 0x012fe40007ffe1ff */
        /* <DEDUP_REMOVED lines=20> */
.L_x_498:
[----:B------:R-:W-:Y:S05]  /*59d0*/  BSYNC B0 ;  /* 0x0000000000007941 */ /* 0x000fea0003800000 */
.L_x_497:
[----:B-1----:R-:W-:Y:S01]  /*59e0*/  MOV R132, 0x1 ;  /* 0x0000000100847802 */ /* 0x002fe20000000f00 */
[----:B------:R-:W0:Y:S01]  /*59f0*/  LDGDEPBAR ;  /* 0x00000000000079af */ /* 0x000e220000000000 */
[----:B------:R-:W-:Y:S02]  /*5a00*/  IADD3 R239, R199, R220, RZ ;  /* 0x000000dcc7ef7210 */ /* 0x000fe40007ffe0ff */
[----:B------:R-:W-:Y:S01]  /*5a10*/  MOV R133, c[0x0][0x2ac] ;  /* 0x0000ab0000857a02 */ /* 0x000fe20000000f00 */
[----:B------:R-:W-:Y:S02]  /*5a20*/  IMAD R132, R238, -0x40, R132 ;  /* 0xffffffc0ee847824 */ /* 0x000fe400078e0284 */
[----:B------:R-:W-:Y:S03]  /*5a30*/  @P4 IMAD.HI.U32 R0, R239, c[0x0][0x2c8], RZ ;  /* 0x0000b200ef004a27 */ /* 0x000fe600078e00ff */
[----:B------:R-:W-:Y:S02]  /*5a40*/  IADD3 R132, -R195, R132, RZ ;  /* 0x00000084c3847210 */ /* 0x000fe40007ffe1ff */
[----:B------:R-:W-:Y:S03]  /*5a50*/  @P4 SHF.R.U32.HI R239, RZ, c[0x0][0x2cc], R0 ;  /* 0x0000b300ffef4a19 */ /* 0x000fe60000011600 */
[----:B------:R-:W-:Y:S05]  /*5a60*/  IMAD R132, R133, c[0x0][0x1d0], R132 ;  /* 0x0000740085847a24 */ /* 0x000fea00078e0284 */
[----:B------:R-:W-:Y:S01]  /*5a70*/  IADD3 R0, R132, -c[0x0][0x168], RZ ;  /* 0x80005a0084007a10 */ /* 0x000fe20007ffe0ff */
[----:B------:R-:W-:-:S05]  /*5a80*/  BRA.DIV ~URZ, `(.L_x_501) ;  /* 0x00007ee27f007947 */ /* 0x000fca000b800000 */
[----:B------:R1:W2:Y:S02]  /*5a90*/  SHFL.IDX PT, R175, R239, RZ, 0x1c1f ;  /* 0x001c1fffefaf7589 */ /* 0x0002a400000e0000 */
.L_x_558:
[----:B--2---:R-:W-:Y:S05]  /*5aa0*/  IMAD.IADD R175, R0, 0x1, R175 ;  /* 0x0000000100af7824 */ /* 0x004fea00078e02af */
[C---:B------:R-:W-:Y:S02]  /*5ab0*/  ISETP.GT.AND P6, PT, R175.reuse, RZ, PT ;  /* 0x000000ffaf00720c */ /* 0x040fe40003fc4270 */
[C---:B------:R-:W-:Y:S02]  /*5ac0*/  ISETP.GT.AND P5, PT, R175.reuse, 0x1, PT ;  /* 0x00000001af00780c */ /* 0x040fe40003fa4270 */
[C---:B------:R-:W-:Y:S02]  /*5ad0*/  ISETP.GT.AND P2, PT, R175.reuse, 0x8, PT ;  /* 0x00000008af00780c */ /* 0x040fe40003f44270 */
[C---:B------:R-:W-:Y:S02]  /*5ae0*/  ISETP.GT.AND P0, PT, R175.reuse, 0x9, PT ;  /* 0x00000009af00780c */ /* 0x040fe40003f04270 */
[----:B------:R-:W-:Y:S02]  /*5af0*/  FSEL R4, R4, -INF , P6 ;  /* 0xff80000004047808 */ /* 0x000fe40003000000 */
[----:B------:R-:W-:Y:S02]  /*5b00*/  ISETP.GT.AND P6, PT, R175, 0x10, PT ;  /* 0x00000010af00780c */ /* 0x000fe40003fc4270 */
[----:B------:R-:W-:Y:S02]  /*5b10*/  FSEL R133, R5, -INF , P5 ;  /* 0xff80000005857808 */ /* 0x000fe40002800000 */
        /* <DEDUP_REMOVED lines=20> */
[----:B------:R-:W-:Y:S02]  /*5c60*/  ISETP.GT.AND P0, PT, R175, 0x39, PT ;  /* 0x00000039af00780c */ /* 0x000fe40003f04270 */
[----:B------:R-:W-:Y:S02]  /*5c70*/  FSEL R152, R28, -INF , P6 ;  /* 0xff8000001c987808 */ /* 0x000fe40003000000 */
[----:B------:R-:W-:Y:S02]  /*5c80*/  FSEL R151, R29, -INF , P5 ;  /* 0xff8000001d977808 */ /* 0x000fe40002800000 */
[----:B------:R-:W-:Y:S02]  /*5c90*/  FSEL R149, R32, -INF , P2 ;  /* 0xff80000020957808 */ /* 0x000fe40001000000 */
[----:B------:R-:W-:Y:S01]  /*5ca0*/  FSEL R147, R33, -INF , P0 ;  /* 0xff80000021937808 */ /* 0x000fe20000000000 */
[----:B------:R-:W-:-:S05]  /*5cb0*/  BRA.DIV ~URZ, `(.L_x_502) ;  /* 0x00007d027f007947 */ /* 0x000fca000b800000 */
[----:B------:R-:W-:Y:S01]  /*5cc0*/  FMNMX.FTZ R12, R4, R3, !PT ;  /* 0x00000003040c7209 */ /* 0x000fe20007810000 */
[----:B-1----:R-:W1:Y:S03]  /*5cd0*/  SHFL.IDX PT, R239, R239, 0x1, 0x1c1f ;  /* 0x003c1f00efef7f89 */ /* 0x002e6600000e0000 */
[----:B------:R-:W-:Y:S04]  /*5ce0*/  FMNMX.FTZ R12, R133, R12, !PT ;  /* 0x0000000c850c7209 */ /* 0x000fe80007810000 */
[----:B------:R-:W-:Y:S04]  /*5cf0*/  FMNMX.FTZ R12, R5, R12, !PT ;  /* 0x0000000c050c7209 */ /* 0x000fe80007810000 */
[----:B------:R-:W-:Y:S04]  /*5d00*/  FMNMX.FTZ R12, R9, R12, !PT ;  /* 0x0000000c090c7209 */ /* 0x000fe80007810000 */
[----:B------:R-:W-:Y:S04]  /*5d10*/  FMNMX.FTZ R12, R165, R12, !PT ;  /* 0x0000000ca50c7209 */ /* 0x000fe80007810000 */
[----:B------:R-:W-:Y:S04]  /*5d20*/  FMNMX.FTZ R12, R167, R12, !PT ;  /* 0x0000000ca70c7209 */ /* 0x000fe80007810000 */
[----:B------:R-:W-:Y:S01]  /*5d30*/  FMNMX.FTZ R12, R143, R12, !PT ;  /* 0x0000000c8f0c7209 */ /* 0x000fe20007810000 */
[----:B-1----:R-:W-:Y:S03]  /*5d40*/  IMAD.IADD R0, R0, 0x1, R239 ;  /* 0x0000000100007824 */ /* 0x002fe600078e02ef */
[----:B------:R-:W-:Y:S02]  /*5d50*/  FMNMX.FTZ R12, R141, R12, !PT ;  /* 0x0000000c8d0c7209 */ /* 0x000fe40007810000 */
[C---:B------:R-:W-:Y:S02]  /*5d60*/  ISETP.GT.AND P2, PT, R0.reuse, RZ, PT ;  /* 0x000000ff0000720c */ /* 0x040fe40003f44270 */
[----:B------:R-:W-:Y:S02]  /*5d70*/  ISETP.GT.AND P0, PT, R0, 0x1, PT ;  /* 0x000000010000780c */ /* 0x000fe40003f04270 */
[----:B------:R-:W-:Y:S02]  /*5d80*/  FSEL R13, R6, -INF , P2 ;  /* 0xff800000060d7808 */ /* 0x000fe40001000000 */
[----:B------:R-:W-:Y:S02]  /*5d90*/  FSEL R8, R7, -INF , P0 ;  /* 0xff80000007087808 */ /* 0x000fe40000000000 */
[C---:B------:R-:W-:Y:S02]  /*5da0*/  ISETP.GT.AND P2, PT, R0.reuse, 0x8, PT ;  /* 0x000000080000780c */ /* 0x040fe40003f44270 */
[----:B------:R-:W-:Y:S02]  /*5db0*/  FMNMX.FTZ R7, R13, R2, !PT ;  /* 0x000000020d077209 */ /* 0x000fe40007810000 */
[----:B------:R-:W-:Y:S02]  /*5dc0*/  ISETP.GT.AND P0, PT, R0, 0x9, PT ;  /* 0x000000090000780c */ /* 0x000fe40003f04270 */
[----:B------:R-:W-:Y:S02]  /*5dd0*/  FSEL R10, R10, -INF , P2 ;  /* 0xff8000000a0a7808 */ /* 0x000fe40001000000 */
[----:B------:R-:W-:Y:S02]  /*5de0*/  FMNMX.FTZ R7, R8, R7, !PT ;  /* 0x0000000708077209 */ /* 0x000fe40007810000 */
[----:B------:R-:W-:Y:S02]  /*5df0*/  FSEL R6, R11, -INF , P0 ;  /* 0xff8000000b067808 */ /* 0x000fe40000000000 */
[----:B------:R-:W-:Y:S02]  /*5e00*/  ISETP.GT.AND P2, PT, R0, 0x10, PT ;  /* 0x000000100000780c */ /* 0x000fe40003f44270 */
        /* <DEDUP_REMOVED lines=13> */
[----:B------:R-:W-:Y:S02]  /*5ee0*/  FMNMX.FTZ R12, R159, R12, !PT ;  /* 0x0000000c9f0c7209 */ /* 0x000fe40007810000 */
[----:B------:R-:W-:Y:S02]  /*5ef0*/  ISETP.GT.AND P0, PT, R0, 0x21, PT ;  /* 0x000000210000780c */ /* 0x000fe40003f04270 */
[----:B------:R-:W-:Y:S02]  /*5f00*/  FSEL R188, R22, -INF , P2 ;  /* 0xff80000016bc7808 */ /* 0x000fe40001000000 */
[----:B------:R-:W-:Y:S02]  /*5f10*/  FMNMX.FTZ R7, R140, R7, !PT ;  /* 0x000000078c077209 */ /* 0x000fe40007810000 */
        /* <DEDUP_REMOVED lines=26> */
[----:B------:R-:W-:Y:S01]  /*60c0*/  FMNMX.FTZ R11, R146, R11, !PT ;  /* 0x0000000b920b7209 */ /* 0x000fe20007810000 */
[----:B------:R-:W1:Y:S03]  /*60d0*/  SHFL.BFLY PT, R15, R14, 0x2, 0x1f ;  /* 0x0c401f000e0f7f89 */ /* 0x000e6600000e0000 */
[----:B------:R-:W-:Y:S05]  /*60e0*/  FMNMX.FTZ R12, R144, R11, !PT ;  /* 0x0000000b900c7209 */ /* 0x000fea0007810000 */
[----:B------:R-:W2:Y:S01]  /*60f0*/  SHFL.BFLY PT, R11, R12, 0x2, 0x1f ;  /* 0x0c401f000c0b7f89 */ /* 0x000ea200000e0000 */
[----:B-1----:R-:W-:Y:S07]  /*6100*/  FMNMX.FTZ R7, R15, R14, !PT ;  /* 0x0000000e0f077209 */ /* 0x002fee0007810000 */
[----:B------:R-:W1:Y:S01]  /*6110*/  SHFL.BFLY PT, R0, R7, 0x1, 0x1f ;  /* 0x0c201f0007007f89 */ /* 0x000e6200000e0000 */
[----:B--2---:R-:W-:Y:S07]  /*6120*/  FMNMX.FTZ R135, R12, R11, !PT ;  /* 0x0000000b0c877209 */ /* 0x004fee0007810000 */
[----:B------:R2:W3:Y:S01]  /*6130*/  SHFL.BFLY PT, R132, R135, 0x1, 0x1f ;  /* 0x0c201f0087847f89 */ /* 0x0004e200000e0000 */
[----:B-1----:R-:W-:Y:S07]  /*6140*/  FMNMX.FTZ R0, R7, R0, !PT ;  /* 0x0000000007007209 */ /* 0x002fee0007810000 */
.L_x_559:
[C---:B------:R-:W-:Y:S01]  /*6150*/  FMUL.FTZ R154, R0.reuse, c[0x0][0x2d0] ;  /* 0x0000b400009a7a20 */ /* 0x040fe20000410000 */
[----:B------:R-:W-:Y:S01]  /*6160*/  FSETP.NEU.FTZ.AND P0, PT, R0, -INF , PT ;  /* 0xff8000000000780b */ /* 0x000fe20003f1d000 */
[----:B------:R-:W-:Y:S01]  /*6170*/  WARPSYNC 0xffffffff ;  /* 0xffffffff00007948 */ /* 0x000fe20003800000 */
[----:B---3--:R-:W-:Y:S01]  /*6180*/  FMNMX.FTZ R132, R132, R135, !PT ;  /* 0x0000008784847209 */ /* 0x008fe20007810000 */
[----:B------:R-:W-:Y:S01]  /*6190*/  LDSM.16.MT88.4 R20, [R181] ;  /* 0x00000000b514783b */ /* 0x000fe20000004200 */
[----:B------:R-:W-:Y:S03]  /*61a0*/  FSEL R154, R154, RZ, P0 ;  /* 0x000000ff9a9a7208 */ /* 0x000fe60000000000 */
[----:B------:R-:W-:Y:S02]  /*61b0*/  FMUL.FTZ R145, R132, c[0x0][0x2d0] ;  /* 0x0000b40084917a20 */ /* 0x000fe40000410000 */
[--C-:B------:R-:W-:Y:S01]  /*61c0*/  FFMA.FTZ R161, R4, c[0x0][0x2d0], -R154.reuse ;  /* 0x0000b40004a17a23 */ /* 0x100fe2000001089a */
[----:B------:R-:W-:Y:S01]  /*61d0*/  FSEL R4, R0, RZ, P0 ;  /* 0x000000ff00047208 */ /* 0x000fe20000000000 */
[--C-:B------:R-:W-:Y:S01]  /*61e0*/  FFMA.FTZ R134, R133, c[0x0][0x2d0], -R154.reuse ;  /* 0x0000b40085867a23 */ /* 0x100fe2000001089a */
[----:B------:R-:W-:Y:S01]  /*61f0*/  FSETP.NEU.FTZ.AND P0, PT, R132, -INF , PT ;  /* 0xff8000008400780b */ /* 0x000fe20003f1d000 */
[--C-:B------:R-:W-:Y:S01]  /*6200*/  FFMA.FTZ R133, R5, c[0x0][0x2d0], -R154.reuse ;  /* 0x0000b40005857a23 */ /* 0x100fe2000001089a */
[----:B------:R-:W-:Y:S01]  /*6210*/  LDSM.16.MT88.4 R28, [R180] ;  /* 0x00000000b41c783b */ /* 0x000fe20000004200 */
[----:B------:R-:W-:Y:S01]  /*6220*/  FADD.FTZ R4, -R4, R3 ;  /* 0x0000000304047221 */ /* 0x000fe20000010100 */
[----:B------:R-:W-:Y:S01]  /*6230*/  FSEL R145, R145, RZ, P0 ;  /* 0x000000ff91917208 */ /* 0x000fe20000000000 */
[----:B------:R-:W-:Y:S01]  /*6240*/  FFMA.FTZ R160, R9, c[0x0][0x2d0], -R154 ;  /* 0x0000b40009a07a23 */ /* 0x000fe2000001089a */
[----:B------:R-:W-:Y:S01]  /*6250*/  FSEL R5, R132, RZ, P0 ;  /* 0x000000ff84057208 */ /* 0x000fe20000000000 */
[----:B------:R-:W-:Y:S01]  /*6260*/  FMUL.FTZ R3, R4, c[0x0][0x2d0] ;  /* 0x0000b40004037a20 */ /* 0x000fe20000410000 */
[----:B------:R-:W-:Y:S01]  /*6270*/  MUFU.EX2 R161, R161 ;  /* 0x000000a100a17308 */ /* 0x000fe20000000800 */
[--C-:B------:R-:W-:Y:S01]  /*6280*/  FFMA.FTZ R163, R13, c[0x0][0x2d0], -R145.reuse ;  /* 0x0000b4000da37a23 */ /* 0x100fe20000010891 */
[----:B------:R-:W-:Y:S01]  /*6290*/  ISETP.GT.AND P0, PT, R238, R173, PT ;  /* 0x000000adee00720c */ /* 0x000fe20003f04270 */
[----:B------:R-:W-:Y:S01]  /*62a0*/  FADD.FTZ R5, -R5, R2 ;  /* 0x0000000205057221 */ /* 0x000fe20000010100 */
[----:B------:R-:W1:Y:S01]  /*62b0*/  LDSM.16.MT88.4 R12, [R182] ;  /* 0x00000000b60c783b */ /* 0x000e620000004200 */
[--C-:B------:R-:W-:Y:S01]  /*62c0*/  FFMA.FTZ R162, R8, c[0x0][0x2d0], -R145.reuse ;  /* 0x0000b40008a27a23 */ /* 0x100fe20000010891 */
[----:B------:R-:W-:Y:S01]  /*62d0*/  IADD3 R238, R238, -0x1, RZ ;  /* 0xffffffffeeee7810 */ /* 0x000fe20007ffe0ff */
[--C-:B--2---:R-:W-:Y:S02]  /*62e0*/  FFMA.FTZ R135, R10, c[0x0][0x2d0], -R145.reuse ;  /* 0x0000b4000a877a23 */ /* 0x104fe40000010891 */
[--C-:B------:R-:W-:Y:S01]  /*62f0*/  FFMA.FTZ R164, R6, c[0x0][0x2d0], -R145.reuse ;  /* 0x0000b40006a47a23 */ /* 0x100fe20000010891 */
[----:B------:R-:W2:Y:S01]  /*6300*/  MUFU.EX2 R134, R134 ;  /* 0x0000008600867308 */ /* 0x000ea20000000800 */
[----:B------:R-:W-:Y:S02]  /*6310*/  FMUL.FTZ R2, R5, c[0x0][0x2d0] ;  /* 0x0000b40005027a20 */ /* 0x000fe40000410000 */
[--C-:B------:R-:W-:Y:S02]  /*6320*/  FFMA.FTZ R168, R141, c[0x0][0x2d0], -R154.reuse ;  /* 0x0000b4008da87a23 */ /* 0x100fe4000001089a */
[--C-:B------:R-:W-:Y:S02]  /*6330*/  FFMA.FTZ R171, R142, c[0x0][0x2d0], -R145.reuse ;  /* 0x0000b4008eab7a23 */ /* 0x100fe40000010891 */
        /* <DEDUP_REMOVED lines=12> */
[----:B------:R-:W-:Y:S01]  /*6400*/  LDSM.16.MT88.4 R148, [R180+0x3800] ;  /* 0x00380000b494783b */ /* 0x000fe20000004200 */
[--C-:B------:R-:W-:Y:S02]  /*6410*/  FFMA.FTZ R247, R146, c[0x0][0x2d0], -R145.reuse ;  /* 0x0000b40092f77a23 */ /* 0x100fe40000010891 */
[----:B------:R-:W3:Y:S01]  /*6420*/  MUFU.EX2 R3, R3 ;  /* 0x0000000300037308 */ /* 0x000ee20000000800 */
[--C-:B------:R-:W-:Y:S02]  /*6430*/  FFMA.FTZ R165, R165, c[0x0][0x2d0], -R154.reuse ;  /* 0x0000b400a5a57a23 */ /* 0x100fe4000001089a */
[--C-:B------:R-:W-:Y:S02]  /*6440*/  FFMA.FTZ R166, R167, c[0x0][0x2d0], -R154.reuse ;  /* 0x0000b400a7a67a23 */ /* 0x100fe4000001089a */
[--C-:B------:R-:W-:Y:S02]  /*6450*/  FFMA.FTZ R167, R143, c[0x0][0x2d0], -R154.reuse ;  /* 0x0000b4008fa77a23 */ /* 0x100fe4000001089a */
[----:B------:R-:W-:Y:S02]  /*6460*/  FFMA.FTZ R154, R147, c[0x0][0x2d0], -R154 ;  /* 0x0000b400939a7a23 */ /* 0x000fe4000001089a */
[--C-:B------:R-:W-:Y:S01]  /*6470*/  FFMA.FTZ R169, R172, c[0x0][0x2d0], -R145.reuse ;  /* 0x0000b400aca97a23 */ /* 0x100fe20000010891 */
[----:B------:R-:W-:Y:S01]  /*6480*/  MUFU.EX2 R163, R163 ;  /* 0x000000a300a37308 */ /* 0x000fe20000000800 */
[--C-:B------:R-:W-:Y:S02]  /*6490*/  FFMA.FTZ R172, R140, c[0x0][0x2d0], -R145.reuse ;  /* 0x0000b4008cac7a23 */ /* 0x100fe40000010891 */
[----:B------:R-:W-:Y:S01]  /*64a0*/  LDSM.16.MT88.4 R140, [R180+0x2800] ;  /* 0x00280000b48c783b */ /* 0x000fe20000004200 */
[--C-:B------:R-:W-:Y:S02]  /*64b0*/  FFMA.FTZ R170, R170, c[0x0][0x2d0], -R145.reuse ;  /* 0x0000b400aaaa7a23 */ /* 0x100fe40000010891 */
[--C-:B------:R-:W-:Y:S02]  /*64c0*/  FFMA.FTZ R188, R188, c[0x0][0x2d0], -R145.reuse ;  /* 0x0000b400bcbc7a23 */ /* 0x100fe40000010891 */
[--C-:B------:R-:W-:Y:S02]  /*64d0*/  FFMA.FTZ R237, R174, c[0x0][0x2d0], -R145.reuse ;  /* 0x0000b400aeed7a23 */ /* 0x100fe40000010891 */
[----:B------:R-:W4:Y:S01]  /*64e0*/  MUFU.EX2 R162, R162 ;  /* 0x000000a200a27308 */ /* 0x000f220000000800 */
[--C-:B------:R-:W-:Y:S02]  /*64f0*/  FFMA.FTZ R174, R158, c[0x0][0x2d0], -R145.reuse ;  /* 0x0000b4009eae7a23 */ /* 0x100fe40000010891 */
[----:B------:R-:W-:Y:S01]  /*6500*/  LDSM.16.MT88.4 R156, [R182+0x5800] ;  /* 0x00580000b69c783b */ /* 0x000fe20000004200 */
[----:B------:R-:W-:Y:S06]  /*6510*/  FFMA.FTZ R145, R144, c[0x0][0x2d0], -R145 ;  /* 0x0000b40090917a23 */ /* 0x000fec0000010891 */
[----:B------:R-:W-:Y:S10]  /*6520*/  MUFU.EX2 R135, R135 ;  /* 0x0000008700877308 */ /* 0x000ff40000000800 */
[----:B------:R-:W-:Y:S10]  /*6530*/  MUFU.EX2 R164, R164 ;  /* 0x000000a400a47308 */ /* 0x000ff40000000800 */
[----:B------:R-:W5:Y:S10]  /*6540*/  MUFU.EX2 R2, R2 ;  /* 0x0000000200027308 */ /* 0x000f740000000800 */
[----:B------:R1:W-:Y:S10]  /*6550*/  MUFU.EX2 R244, R154 ;  /* 0x0000009a00f47308 */ /* 0x0003f40000000800 */
[----:B------:R2:W-:Y:S10]  /*6560*/  MUFU.EX2 R248, R145 ;  /* 0x0000009100f87308 */ /* 0x0005f40000000800 */
[----:B------:R-:W-:Y:S01]  /*6570*/  MUFU.EX2 R165, R165 ;  /* 0x000000a500a57308 */ /* 0x000fe20000000800 */
[----:B-1----:R-:W-:Y:S09]  /*6580*/  LDSM.16.MT88.4 R152, [R179+0x3800] ;  /* 0x00380000b398783b */ /* 0x002ff20000004200 */
[----:B------:R-:W1:Y:S01]  /*6590*/  MUFU.EX2 R166, R166 ;  /* 0x000000a600a67308 */ /* 0x000e620000000800 */
[----:B--2---:R-:W-:Y:S09]  /*65a0*/  LDSM.16.MT88.4 R144, [R181+0x3800] ;  /* 0x00380000b590783b */ /* 0x004ff20000004200 */
[----:B------:R-:W-:Y:S10]  /*65b0*/  MUFU.EX2 R167, R167 ;  /* 0x000000a700a77308 */ /* 0x000ff40000000800 */
[----:B------:R-:W-:Y:S10]  /*65c0*/  MUFU.EX2 R168, R168 ;  /* 0x000000a800a87308 */ /* 0x000ff40000000800 */
[----:B------:R-:W-:Y:S10]  /*65d0*/  MUFU.EX2 R169, R169 ;  /* 0x000000a900a97308 */ /* 0x000ff40000000800 */
[----:B------:R-:W2:Y:S10]  /*65e0*/  MUFU.EX2 R170, R170 ;  /* 0x000000aa00aa7308 */ /* 0x000eb40000000800 */
[----:B------:R-:W-:Y:S10]  /*65f0*/  MUFU.EX2 R171, R171 ;  /* 0x000000ab00ab7308 */ /* 0x000ff40000000800 */
[----:B------:R-:W1:Y:S10]  /*6600*/  MUFU.EX2 R172, R172 ;  /* 0x000000ac00ac7308 */ /* 0x000e740000000800 */
        /* <DEDUP_REMOVED lines=11> */
[----:B------:R-:W-:Y:S10]  /*66c0*/  MUFU.EX2 R245, R245 ;  /* 0x000000f500f57308 */ /* 0x000ff40000000800 */
[----:B------:R-:W1:Y:S10]  /*66d0*/  MUFU.EX2 R246, R246 ;  /* 0x000000f600f67308 */ /* 0x000e740000000800 */
[----:B------:R-:W1:Y:S01]  /*66e0*/  MUFU.EX2 R247, R247 ;  /* 0x000000f700f77308 */ /* 0x000e620000000800 */
[----:B------:R-:W-:Y:S01]  /*66f0*/  F2FP.PACK_AB R136, R134, R161 ;  /* 0x000000a18688723e */ /* 0x000fe200000000ff */
[C---:B---3--:R-:W-:Y:S01]  /*6700*/  FMUL.FTZ R4, R3.reuse, R128 ;  /* 0x0000008003047220 */ /* 0x048fe20000410000 */
[----:B------:R-:W-:Y:S01]  /*6710*/  F2FP.PACK_AB R138, R160, R133 ;  /* 0x00000085a08a723e */ /* 0x000fe200000000ff */
[C---:B------:R-:W-:Y:S01]  /*6720*/  FMUL.FTZ R5, R3.reuse, R129 ;  /* 0x0000008103057220 */ /* 0x040fe20000410000 */
[----:B----4-:R-:W-:Y:S01]  /*6730*/  F2FP.PACK_AB R137, R162, R163 ;  /* 0x000000a3a289723e */ /* 0x010fe200000000ff */
[----:B-----5:R-:W-:Y:S01]  /*6740*/  FMUL.FTZ R6, R2, R130 ;  /* 0x0000008202067220 */ /* 0x020fe20000410000 */
[----:B------:R-:W-:Y:S01]  /*6750*/  F2FP.PACK_AB R139, R164, R135 ;  /* 0x00000087a48b723e */ /* 0x000fe200000000ff */
[C---:B------:R-:W-:Y:S02]  /*6760*/  FMUL.FTZ R7, R2.reuse, R131 ;  /* 0x0000008302077220 */ /* 0x040fe40000410000 */
[----:B------:R-:W-:Y:S01]  /*6770*/  LDSM.16.MT88.4 R128, [R181+0x2800] ;  /* 0x00280000b580783b */ /* 0x000fe20000004200 */
[C---:B------:R-:W-:Y:S02]  /*6780*/  FMUL.FTZ R8, R3.reuse, R124 ;  /* 0x0000007c03087220 */ /* 0x040fe40000410000 */
[C---:B------:R-:W-:Y:S02]  /*6790*/  FMUL.FTZ R9, R3.reuse, R125 ;  /* 0x0000007d03097220 */ /* 0x040fe40000410000 */
[C---:B------:R-:W-:Y:S05]  /*67a0*/  HMMA.16816.F32 R4, R136.reuse, R12, R4 ;  /* 0x0000000c8804723c */ /* 0x040fea0000001804 */
[C---:B------:R-:W-:Y:S02]  /*67b0*/  FMUL.FTZ R10, R2.reuse, R126 ;  /* 0x0000007e020a7220 */ /* 0x040fe40000410000 */
[C---:B------:R-:W-:Y:S02]  /*67c0*/  FMUL.FTZ R11, R2.reuse, R127 ;  /* 0x0000007f020b7220 */ /* 0x040fe40000410000 */
[----:B------:R-:W-:Y:S03]  /*67d0*/  LDSM.16.MT88.4 R124, [R182+0x2800] ;  /* 0x00280000b67c783b */ /* 0x000fe60000004200 */
[C---:B------:R-:W-:Y:S02]  /*67e0*/  FMUL.FTZ R12, R3.reuse, R100 ;  /* 0x00000064030c7220 */ /* 0x040fe40000410000 */
[C---:B------:R-:W-:Y:S03]  /*67f0*/  HMMA.16816.F32 R8, R136.reuse, R14, R8 ;  /* 0x0000000e8808723c */ /* 0x040fe60000001808 */
[C---:B------:R-:W-:Y:S02]  /*6800*/  FMUL.FTZ R13, R3.reuse, R101 ;  /* 0x00000065030d7220 */ /* 0x040fe40000410000 */
[C---:B------:R-:W-:Y:S02]  /*6810*/  FMUL.FTZ R16, R3.reuse, R104 ;  /* 0x0000006803107220 */ /* 0x040fe40000410000 */
[C---:B------:R-:W-:Y:S02]  /*6820*/  FMUL.FTZ R14, R2.reuse, R102 ;  /* 0x00000066020e7220 */ /* 0x040fe40000410000 */
[C---:B------:R-:W-:Y:S02]  /*6830*/  FMUL.FTZ R15, R2.reuse, R103 ;  /* 0x00000067020f7220 */ /* 0x040fe40000410000 */
[----:B------:R-:W3:Y:S01]  /*6840*/  LDSM.16.MT88.4 R100, [R179] ;  /* 0x00000000b364783b */ /* 0x000ee20000004200 */
[C---:B------:R-:W-:Y:S02]  /*6850*/  FMUL.FTZ R17, R3.reuse, R105 ;  /* 0x0000006903117220 */ /* 0x040fe40000410000 */
[C---:B------:R-:W-:Y:S02]  /*6860*/  FMUL.FTZ R18, R2.reuse, R106 ;  /* 0x0000006a02127220 */ /* 0x040fe40000410000 */
[C---:B------:R-:W-:Y:S03]  /*6870*/  HMMA.16816.F32 R12, R136.reuse, R20, R12 ;  /* 0x00000014880c723c */ /* 0x040fe6000000180c */
[C---:B------:R-:W-:Y:S02]  /*6880*/  FMUL.FTZ R19, R2.reuse, R107 ;  /* 0x0000006b02137220 */ /* 0x040fe40000410000 */
[----:B------:R-:W4:Y:S01]  /*6890*/  LDSM.16.MT88.4 R104, [R182+0x2000] ;  /* 0x00200000b668783b */ /* 0x000f220000004200 */
[C---:B------:R-:W-:Y:S02]  /*68a0*/  FMUL.FTZ R24, R3.reuse, R112 ;  /* 0x0000007003187220 */ /* 0x040fe40000410000 */
[C---:B------:R-:W-:Y:S02]  /*68b0*/  FMUL.FTZ R20, R3.reuse, R108 ;  /* 0x0000006c03147220 */ /* 0x040fe40000410000 */
[C---:B------:R-:W-:Y:S03]  /*68c0*/  HMMA.16816.F32 R16, R136.reuse, R22, R16 ;  /* 0x000000168810723c */ /* 0x040fe60000001810 */
[C---:B------:R-:W-:Y:S02]  /*68d0*/  FMUL.FTZ R21, R3.reuse, R109 ;  /* 0x0000006d03157220 */ /* 0x040fe40000410000 */
[C---:B------:R-:W-:Y:S02]  /*68e0*/  FMUL.FTZ R25, R3.reuse, R113 ;  /* 0x0000007103197220 */ /* 0x040fe40000410000 */
[C---:B------:R-:W-:Y:S02]  /*68f0*/  FMUL.FTZ R22, R2.reuse, R110 ;  /* 0x0000006e02167220 */ /* 0x040fe40000410000 */
[C---:B------:R-:W-:Y:S02]  /*6900*/  FMUL.FTZ R23, R2.reuse, R111 ;  /* 0x0000006f02177220 */ /* 0x040fe40000410000 */
[----:B------:R-:W5:Y:S01]  /*6910*/  LDSM.16.MT88.4 R108, [R181+0x2000] ;  /* 0x00200000b56c783b */ /* 0x000f620000004200 */
[C---:B------:R-:W-:Y:S02]  /*6920*/  FMUL.FTZ R26, R2.reuse, R114 ;  /* 0x00000072021a7220 */ /* 0x040fe40000410000 */
[C---:B------:R-:W-:Y:S02]  /*6930*/  FMUL.FTZ R27, R2.reuse, R115 ;  /* 0x00000073021b7220 */ /* 0x040fe40000410000 */
[C---:B------:R-:W-:Y:S03]  /*6940*/  HMMA.16816.F32 R20, R136.reuse, R28, R20 ;  /* 0x0000001c8814723c */ /* 0x040fe60000001814 */
[----:B------:R-:W-:Y:S01]  /*6950*/  LDSM.16.MT88.4 R112, [R182+0x800] ;  /* 0x00080000b670783b */ /* 0x000fe20000004200 */
[C---:B------:R-:W-:Y:S02]  /*6960*/  FMUL.FTZ R32, R3.reuse, R120 ;  /* 0x0000007803207220 */ /* 0x040fe40000410000 */
[C---:B------:R-:W-:Y:S02]  /*6970*/  FMUL.FTZ R33, R3.reuse, R121 ;  /* 0x0000007903217220 */ /* 0x040fe40000410000 */
[C---:B------:R-:W-:Y:S04]  /*6980*/  HMMA.16816.F32 R24, R136.reuse, R30, R24 ;  /* 0x0000001e8818723c */ /* 0x040fe80000001818 */
[C---:B------:R-:W-:Y:S02]  /*6990*/  FMUL.FTZ R28, R3.reuse, R116 ;  /* 0x00000074031c7220 */ /* 0x040fe40000410000 */
[C---:B------:R-:W-:Y:S02]  /*69a0*/  FMUL.FTZ R29, R3.reuse, R117 ;  /* 0x00000075031d7220 */ /* 0x040fe40000410000 */
[C---:B------:R-:W-:Y:S04]  /*69b0*/  FMUL.FTZ R30, R2.reuse, R118 ;  /* 0x00000076021e7220 */ /* 0x040fe80000410000 */
[C---:B------:R-:W-:Y:S02]  /*69c0*/  FMUL.FTZ R31, R2.reuse, R119 ;  /* 0x00000077021f7220 */ /* 0x040fe40000410000 */
[----:B------:R-:W-:Y:S01]  /*69d0*/  LDSM.16.MT88.4 R116, [R181+0x800] ;  /* 0x00080000b574783b */ /* 0x000fe20000004200 */
[C---:B------:R-:W-:Y:S02]  /*69e0*/  FMUL.FTZ R34, R2.reuse, R122 ;  /* 0x0000007a02227220 */ /* 0x040fe40000410000 */
[C---:B------:R-:W-:Y:S02]  /*69f0*/  FMUL.FTZ R35, R2.reuse, R123 ;  /* 0x0000007b02237220 */ /* 0x040fe40000410000 */
[C---:B---3--:R-:W-:Y:S03]  /*6a00*/  HMMA.16816.F32 R28, R136.reuse, R100, R28 ;  /* 0x00000064881c723c */ /* 0x048fe6000000181c */
[----:B------:R-:W-:Y:S01]  /*6a10*/  LDSM.16.MT88.4 R120, [R179+0x800] ;  /* 0x00080000b378783b */ /* 0x000fe20000004200 */
[C---:B------:R-:W-:Y:S02]  /*6a20*/  FMUL.FTZ R36, R3.reuse, R36 ;  /* 0x0000002403247220 */ /* 0x040fe40000410000 */
[C---:B------:R-:W-:Y:S02]  /*6a30*/  FMUL.FTZ R37, R3.reuse, R37 ;  /* 0x0000002503257220 */ /* 0x040fe40000410000 */
[C---:B------:R-:W-:Y:S03]  /*6a40*/  HMMA.16816.F32 R32, R136.reuse, R102, R32 ;  /* 0x000000668820723c */ /* 0x040fe60000001820 */
[----:B------:R-:W3:Y:S01]  /*6a50*/  LDSM.16.MT88.4 R100, [R180+0x2000] ;  /* 0x00200000b464783b */ /* 0x000ee20000004200 */
[C---:B------:R-:W-:Y:S02]  /*6a60*/  FMUL.FTZ R38, R2.reuse, R38 ;  /* 0x0000002602267220 */ /* 0x040fe40000410000 */
[C---:B------:R-:W-:Y:S02]  /*6a70*/  FMUL.FTZ R39, R2.reuse, R39 ;  /* 0x0000002702277220 */ /* 0x040fe40000410000 */
[C---:B------:R-:W-:Y:S04]  /*6a80*/  FMUL.FTZ R40, R3.reuse, R40 ;  /* 0x0000002803287220 */ /* 0x040fe80000410000 */
[C---:B------:R-:W-:Y:S01]  /*6a90*/  FMUL.FTZ R41, R3.reuse, R41 ;  /* 0x0000002903297220 */ /* 0x040fe20000410000 */
[C---:B----4-:R-:W-:Y:S03]  /*6aa0*/  HMMA.16816.F32 R36, R136.reuse, R104, R36 ;  /* 0x000000688824723c */ /* 0x050fe60000001824 */
[C---:B------:R-:W-:Y:S02]  /*6ab0*/  FMUL.FTZ R42, R2.reuse, R42 ;  /* 0x0000002a022a7220 */ /* 0x040fe40000410000 */
[C---:B------:R-:W-:Y:S02]  /*6ac0*/  FMUL.FTZ R43, R2.reuse, R43 ;  /* 0x0000002b022b7220 */ /* 0x040fe40000410000 */
[C---:B------:R-:W-:Y:S02]  /*6ad0*/  FMUL.FTZ R44, R3.reuse, R44 ;  /* 0x0000002c032c7220 */ /* 0x040fe40000410000 */
[C---:B------:R-:W-:Y:S03]  /*6ae0*/  FMUL.FTZ R45, R3.reuse, R45 ;  /* 0x0000002d032d7220 */ /* 0x040fe60000410000 */
[C---:B------:R-:W-:Y:S01]  /*6af0*/  HMMA.16816.F32 R40, R136.reuse, R106, R40 ;  /* 0x0000006a8828723c */ /* 0x040fe20000001828 */
[----:B------:R-:W4:Y:S02]  /*6b00*/  LDSM.16.MT88.4 R104, [R179+0x2000] ;  /* 0x00200000b368783b */ /* 0x000f240000004200 */
[C---:B------:R-:W-:Y:S02]  /*6b10*/  FMUL.FTZ R46, R2.reuse, R46 ;  /* 0x0000002e022e7220 */ /* 0x040fe40000410000 */
[C---:B------:R-:W-:Y:S02]  /*6b20*/  FMUL.FTZ R47, R2.reuse, R47 ;  /* 0x0000002f022f7220 */ /* 0x040fe40000410000 */
[C---:B------:R-:W-:Y:S02]  /*6b30*/  FMUL.FTZ R48, R3.reuse, R48 ;  /* 0x0000003003307220 */ /* 0x040fe40000410000 */
[C---:B------:R-:W-:Y:S03]  /*6b40*/  FMUL.FTZ R49, R3.reuse, R49 ;  /* 0x0000003103317220 */ /* 0x040fe60000410000 */
[C---:B-----5:R-:W-:Y:S03]  /*6b50*/  HMMA.16816.F32 R44, R136.reuse, R108, R44 ;  /* 0x0000006c882c723c */ /* 0x060fe6000000182c */
[C---:B------:R-:W-:Y:S02]  /*6b60*/  FMUL.FTZ R50, R2.reuse, R50 ;  /* 0x0000003202327220 */ /* 0x040fe40000410000 */
[C---:B------:R-:W-:Y:S02]  /*6b70*/  FMUL.FTZ R51, R2.reuse, R51 ;  /* 0x0000003302337220 */ /* 0x040fe40000410000 */
[C---:B------:R-:W-:Y:S02]  /*6b80*/  FMUL.FTZ R52, R3.reuse, R52 ;  /* 0x0000003403347220 */ /* 0x040fe40000410000 */
[C---:B------:R-:W-:Y:S03]  /*6b90*/  FMUL.FTZ R53, R3.reuse, R53 ;  /* 0x0000003503357220 */ /* 0x040fe60000410000 */
[C---:B------:R-:W-:Y:S01]  /*6ba0*/  HMMA.16816.F32 R48, R136.reuse, R110, R48 ;  /* 0x0000006e8830723c */ /* 0x040fe20000001830 */
[----:B------:R-:W5:Y:S02]  /*6bb0*/  LDSM.16.MT88.4 R108, [R182+0x4000] ;  /* 0x00400000b66c783b */ /* 0x000f640000004200 */
        /* <DEDUP_REMOVED lines=39> */
[----:B------:R-:W-:Y:S02]  /*6e30*/  FMUL.FTZ R83, R2, R83 ;  /* 0x0000005302537220 */ /* 0x000fe40000410000 */
[C---:B------:R-:W-:Y:S01]  /*6e40*/  FMUL.FTZ R84, R3.reuse, R84 ;  /* 0x0000005403547220 */ /* 0x040fe20000410000 */
[----:B-1----:R-:W-:Y:S01]  /*6e50*/  F2FP.PACK_AB R100, R166, R165 ;  /* 0x000000a5a664723e */ /* 0x002fe200000000ff */
[C---:B------:R-:W-:Y:S03]  /*6e60*/  FMUL.FTZ R85, R3.reuse, R85 ;  /* 0x0000005503557220 */ /* 0x040fe60000410000 */
[C---:B------:R-:W-:Y:S03]  /*6e70*/  HMMA.16816.F32 R80, R136.reuse, R102, R80 ;  /* 0x000000668850723c */ /* 0x040fe60000001850 */
[----:B------:R-:W-:Y:S01]  /*6e80*/  FMUL.FTZ R86, R2, R86 ;  /* 0x0000005602567220 */ /* 0x000fe20000410000 */
[----:B--2---:R-:W-:Y:S01]  /*6e90*/  F2FP.PACK_AB R101, R170, R169 ;  /* 0x000000a9aa65723e */ /* 0x004fe200000000ff */
[----:B------:R-:W-:Y:S02]  /*6ea0*/  FMUL.FTZ R87, R2, R87 ;  /* 0x0000005702577220 */ /* 0x000fe40000410000 */
[C---:B------:R-:W-:Y:S01]  /*6eb0*/  FMUL.FTZ R88, R3.reuse, R88 ;  /* 0x0000005803587220 */ /* 0x040fe20000410000 */
[----:B------:R-:W-:Y:S01]  /*6ec0*/  F2FP.PACK_AB R102, R168, R167 ;  /* 0x000000a7a866723e */ /* 0x000fe200000000ff */
[C---:B------:R-:W-:Y:S03]  /*6ed0*/  FMUL.FTZ R89, R3.reuse, R89 ;  /* 0x0000005903597220 */ /* 0x040fe60000410000 */
[C---:B----4-:R-:W-:Y:S03]  /*6ee0*/  HMMA.16816.F32 R84, R136.reuse, R104, R84 ;  /* 0x000000688854723c */ /* 0x050fe60000001854 */
[----:B------:R-:W-:Y:S01]  /*6ef0*/  FMUL.FTZ R90, R2, R90 ;  /* 0x0000005a025a7220 */ /* 0x000fe20000410000 */
[----:B------:R-:W-:Y:S01]  /*6f00*/  F2FP.PACK_AB R103, R172, R171 ;  /* 0x000000abac67723e */ /* 0x000fe200000000ff */
        /* <DEDUP_REMOVED lines=9> */
[C---:B-----5:R-:W-:Y:S03]  /*6fa0*/  HMMA.16816.F32 R92, R136.reuse, R108, R92 ;  /* 0x0000006c885c723c */ /* 0x060fe6000000185c */
[C---:B------:R-:W-:Y:S02]  /*6fb0*/  FMUL.FTZ R98, R2.reuse, R98 ;  /* 0x0000006202627220 */ /* 0x040fe40000410000 */
[C---:B------:R-:W-:Y:S02]  /*6fc0*/  FMUL.FTZ R99, R2.reuse, R99 ;  /* 0x0000006302637220 */ /* 0x040fe40000410000 */
[----:B------:R-:W-:Y:S02]  /*6fd0*/  FFMA.FTZ R161, R3, R236, R161 ;  /* 0x000000ec03a17223 */ /* 0x000fe400000100a1 */
[----:B------:R-:W-:Y:S03]  /*6fe0*/  FFMA.FTZ R163, R2, R231, R163 ;  /* 0x000000e702a37223 */ /* 0x000fe600000100a3 */
[----:B------:R-:W-:Y:S01]  /*6ff0*/  HMMA.16816.F32 R96, R136, R110, R96 ;  /* 0x0000006e8860723c */ /* 0x000fe20000001860 */
[----:B------:R-:W2:Y:S02]  /*7000*/  LDSM.16.MT88.4 R108, [R179+0x2800] ;  /* 0x00280000b36c783b */ /* 0x000ea40000004200 */
[----:B------:R-:W-:Y:S02]  /*7010*/  FADD.FTZ R134, R134, R161 ;  /* 0x000000a186867221 */ /* 0x000fe40000010000 */
[----:B------:R-:W-:Y:S02]  /*7020*/  FADD.FTZ R162, R162, R163 ;  /* 0x000000a3a2a27221 */ /* 0x000fe40000010000 */
[----:B------:R-:W-:Y:S01]  /*7030*/  FADD.FTZ R133, R133, R134 ;  /* 0x0000008685857221 */ /* 0x000fe20000010000 */
[C---:B------:R-:W-:Y:S01]  /*7040*/  HMMA.16816.F32 R4, R100.reuse, R112, R4 ;  /* 0x000000706404723c */ /* 0x040fe20000001804 */
[----:B------:R-:W-:Y:S04]  /*7050*/  LDSM.16.MT88.4 R136, [R180+0x3000] ;  /* 0x00300000b488783b */ /* 0x000fe80000004200 */
        /* <DEDUP_REMOVED lines=13> */
[C---:B-1----:R-:W-:Y:S04]  /*7130*/  HMMA.16816.F32 R20, R100.reuse, R104, R20 ;  /* 0x000000686414723c */ /* 0x042fe80000001814 */
[----:B------:R-:W-:Y:S02]  /*7140*/  FADD.FTZ R3, R171, R170 ;  /* 0x000000aaab037221 */ /* 0x000fe40000010000 */
[----:B------:R-:W-:Y:S02]  /*7150*/  FADD.FTZ R168, R168, R167 ;  /* 0x000000a7a8a87221 */ /* 0x000fe40000010000 */
[C---:B------:R-:W-:Y:S01]  /*7160*/  HMMA.16816.F32 R24, R100.reuse, R106, R24 ;  /* 0x0000006a6418723c */ /* 0x040fe20000001818 */
[----:B------:R-:W1:Y:S03]  /*7170*/  LDSM.16.MT88.4 R104, [R182+0x4800] ;  /* 0x00480000b668783b */ /* 0x000e660000004200 */
[----:B------:R-:W-:Y:S04]  /*7180*/  FADD.FTZ R3, R172, R3 ;  /* 0x00000003ac037221 */ /* 0x000fe80000010000 */
        /* <DEDUP_REMOVED lines=13> */
[C---:B------:R-:W-:Y:S01]  /*7260*/  HMMA.16816.F32 R64, R100.reuse, R110, R64 ;  /* 0x0000006e6440723c */ /* 0x040fe20000001840 */
[----:B------:R-:W2:Y:S07]  /*7270*/  LDSM.16.MT88.4 R108, [R179+0x4800] ;  /* 0x00480000b36c783b */ /* 0x000eae0000004200 */
[C---:B-1----:R-:W-:Y:S08]  /*7280*/  HMMA.16816.F32 R68, R100.reuse, R104, R68 ;  /* 0x000000686444723c */ /* 0x042ff00000001844 */
[C---:B------:R-:W-:Y:S01]  /*7290*/  HMMA.16816.F32 R72, R100.reuse, R106, R72 ;  /* 0x0000006a6448723c */ /* 0x040fe20000001848 */
[----:B------:R-:W1:Y:S07]  /*72a0*/  LDSM.16.MT88.4 R104, [R182+0x1000] ;  /* 0x00100000b668783b */ /* 0x000e6e0000004200 */
[C---:B------:R-:W-:Y:S08]  /*72b0*/  HMMA.16816.F32 R76, R100.reuse, R112, R76 ;  /* 0x00000070644c723c */ /* 0x040ff0000000184c */
[C---:B------:R-:W-:Y:S01]  /*72c0*/  HMMA.16816.F32 R80, R100.reuse, R114, R80 ;  /* 0x000000726450723c */ /* 0x040fe20000001850 */
[----:B------:R-:W3:Y:S07]  /*72d0*/  LDSM.16.MT88.4 R112, [R180+0x1000] ;  /* 0x00100000b470783b */ /* 0x000eee0000004200 */
[C---:B------:R-:W-:Y:S08]  /*72e0*/  HMMA.16816.F32 R84, R100.reuse, R116, R84 ;  /* 0x000000746454723c */ /* 0x040ff00000001854 */
[C---:B------:R-:W-:Y:S01]  /*72f0*/  HMMA.16816.F32 R88, R100.reuse, R118, R88 ;  /* 0x000000766458723c */ /* 0x040fe20000001858 */
[----:B------:R-:W4:Y:S07]  /*7300*/  LDSM.16.MT88.4 R116, [R182+0x3000] ;  /* 0x00300000b674783b */ /* 0x000f2e0000004200 */
[C---:B--2---:R-:W-:Y:S08]  /*7310*/  HMMA.16816.F32 R92, R100.reuse, R108, R92 ;  /* 0x0000006c645c723c */ /* 0x044ff0000000185c */
[----:B------:R-:W-:Y:S01]  /*7320*/  HMMA.16816.F32 R96, R100, R110, R96 ;  /* 0x0000006e6460723c */ /* 0x000fe20000001860 */
[----:B------:R-:W-:Y:S06]  /*7330*/  LDSM.16.MT88.4 R108, [R182+0x5000] ;  /* 0x00500000b66c783b */ /* 0x000fec0000004200 */
        /* <DEDUP_REMOVED lines=10> */
[C---:B-1----:R-:W-:Y:S03]  /*73e0*/  HMMA.16816.F32 R4, R100.reuse, R104, R4 ;  /* 0x000000686404723c */ /* 0x042fe60000001804 */
        /* <DEDUP_REMOVED lines=27> */
[----:B------:R-:W-:Y:S01]  /*75a0*/  FADD.FTZ R245, R245, R2 ;  /* 0x00000002f5f57221 */ /* 0x000fe20000010000 */
[----:B------:R-:W-:Y:S01]  /*75b0*/  MOV R2, R132 ;  /* 0x0000008400027202 */ /* 0x000fe20000000f00 */
        /* <DEDUP_REMOVED lines=15> */
[C---:B------:R-:W-:Y:S08]  /*76b0*/  HMMA.16816.F32 R88, R100.reuse, R118, R88 ;  /* 0x000000766458723c */ /* 0x040ff00000001858 */
[C---:B-1----:R-:W-:Y:S08]  /*76c0*/  HMMA.16816.F32 R92, R100.reuse, R104, R92 ;  /* 0x00000068645c723c */ /* 0x042ff0000000185c */
[----:B------:R-:W-:Y:S08]  /*76d0*/  HMMA.16816.F32 R96, R100, R106, R96 ;  /* 0x0000006a6460723c */ /* 0x000ff00000001860 */
[C---:B------:R-:W-:Y:S01]  /*76e0*/  HMMA.16816.F32 R128, R136.reuse, R124, R4 ;  /* 0x0000007c8880723c */ /* 0x040fe20000001804 */
[----:B------:R-:W1:Y:S07]  /*76f0*/  LDSM.16.MT88.4 R4, [R181+0x5800] ;  /* 0x00580000b504783b */ /* 0x000e6e0000004200 */
[C---:B------:R-:W-:Y:S01]  /*7700*/  HMMA.16816.F32 R124, R136.reuse, R126, R8 ;  /* 0x0000007e887c723c */ /* 0x040fe20000001808 */
[----:B------:R-:W3:Y:S07]  /*7710*/  LDSM.16.MT88.4 R8, [R180+0x5800] ;  /* 0x00580000b408783b */ /* 0x000eee0000004200 */
[C---:B----4-:R-:W-:Y:S01]  /*7720*/  HMMA.16816.F32 R100, R136.reuse, R108, R12 ;  /* 0x0000006c8864723c */ /* 0x050fe2000000180c */
[----:B------:R-:W4:Y:S07]  /*7730*/  LDSM.16.MT88.4 R12, [R179+0x5800] ;  /* 0x00580000b30c783b */ /* 0x000f2e0000004200 */
[C---:B------:R-:W-:Y:S08]  /*7740*/  HMMA.16816.F32 R104, R136.reuse, R110, R16 ;  /* 0x0000006e8868723c */ /* 0x040ff00000001810 */
        /* <DEDUP_REMOVED lines=16> */
[C---:B---3--:R-:W-:Y:S08]  /*7850*/  HMMA.16816.F32 R84, R136.reuse, R8, R84 ;  /* 0x000000088854723c */ /* 0x048ff00000001854 */
[C---:B------:R-:W-:Y:S08]  /*7860*/  HMMA.16816.F32 R88, R136.reuse, R10, R88 ;  /* 0x0000000a8858723c */ /* 0x040ff00000001858 */
[C---:B----4-:R-:W-:Y:S08]  /*7870*/  HMMA.16816.F32 R92, R136.reuse, R12, R92 ;  /* 0x0000000c885c723c */ /* 0x050ff0000000185c */
[----:B------:R-:W-:Y:S01]  /*7880*/  HMMA.16816.F32 R96, R136, R14, R96 ;  /* 0x0000000e8860723c */ /* 0x000fe20000001860 */
[----:B------:R-:W-:-:S07]  /*7890*/  @P0 BRA `(.L_x_503) ;  /* 0xffffce1000000947 */ /* 0x000fce000383ffff */
.L_x_492:
[----:B------:R-:W-:-:S13]  /*78a0*/  ISETP.GE.AND P0, PT, R238, RZ, PT ;  /* 0x000000ffee00720c */ /* 0x000fda0003f06270 */
[----:B------:R-:W-:Y:S05]  /*78b0*/  @!P0 BRA `(.L_x_504) ;  /* 0x00002c4000008947 */ /* 0x000fea0003800000 */
[----:B------:R-:W-:Y:S02]  /*78c0*/  MOV R133, R132 ;  /* 0x0000008400857202 */ /* 0x000fe40000000f00 */
[----:B------:R-:W-:Y:S02]  /*78d0*/  MOV R3, R0 ;  /* 0x0000000000037202 */ /* 0x000fe40000000f00 */
.L_x_511:
[----:B------:R-:W-:Y:S04]  /*78e0*/  DEPBAR.LE SB0, 0x0 ;  /* 0x000080000000791a */ /* 0x000fe80000000000 */
[----:B------:R-:W-:Y:S01]  /*78f0*/  WARPSYNC 0xffffffff ;  /* 0xffffffff00007948 */ /* 0x000fe20003800000 */
[----:B------:R-:W-:Y:S01]  /*7900*/  BAR.SYNC.DEFER_BLOCKING 0x0 ;  /* 0x0000000000007b1d */ /* 0x000fe20000010000 */
[----:B------:R-:W-:Y:S01]  /*7910*/  SHF.R.S32.HI R7, RZ, 0x1f, R224 ;  /* 0x0000001fff077819 */ /* 0x000fe200000114e0 */
[----:B------:R-:W-:Y:S01]  /*7920*/  IMAD.WIDE.U32 R4, R224, c[0x0][0x208], RZ ;  /* 0x00008200e0047a25 */ /* 0x000fe200078e00ff */
[----:B------:R-:W-:Y:S02]  /*7930*/  SHF.R.S32.HI R2, RZ, 0x1f, R223 ;  /* 0x0000001fff027819 */ /* 0x000fe400000114df */
[C---:B------:R-:W-:Y:S01]  /*7940*/  IADD3 R132, R178.reuse, 0x4800, RZ ;  /* 0x00004800b2847810 */ /* 0x040fe20007ffe0ff */
[----:B------:R-:W-:Y:S01]  /*7950*/  IMAD R7, R7, c[0x0][0x208], RZ ;  /* 0x0000820007077a24 */ /* 0x000fe200078e02ff */
[----:B------:R-:W-:Y:S01]  /*7960*/  IADD3 R134, R178, 0x4000, RZ ;  /* 0x00004000b2867810 */ /* 0x000fe20007ffe0ff */
[----:B------:R-:W-:Y:S01]  /*7970*/  IMAD R2, R2, c[0x0][0x218], RZ ;  /* 0x0000860002027a24 */ /* 0x000fe200078e02ff */
[----:B------:R-:W-:Y:S01]  /*7980*/  IADD3 R135, R178, 0x3800, RZ ;  /* 0x00003800b2877810 */ /* 0x000fe20007ffe0ff */
[----:B------:R-:W-:Y:S01]  /*7990*/  IMAD R7, R224, c[0x0][0x20c], R7 ;  /* 0x00008300e0077a24 */ /* 0x000fe200078e0207 */
[C---:B------:R-:W-:Y:S01]  /*79a0*/  IADD3 R188, R178.reuse, 0x3000, RZ ;  /* 0x00003000b2bc7810 */ /* 0x040fe20007ffe0ff */
[----:B------:R-:W-:Y:S01]  /*79b0*/  IMAD R2, R223, c[0x0][0x21c], R2 ;  /* 0x00008700df027a24 */ /* 0x000fe200078e0202 */
[C---:B------:R-:W-:Y:S01]  /*79c0*/  IADD3 R189, R178.reuse, 0x2800, RZ ;  /* 0x00002800b2bd7810 */ /* 0x040fe20007ffe0ff */
[----:B------:R-:W-:Y:S01]  /*79d0*/  IMAD.IADD R5, R5, 0x1, R7 ;  /* 0x0000000105057824 */ /* 0x000fe200078e0207 */
[----:B------:R-:W-:Y:S01]  /*79e0*/  IADD3 R190, R178, 0x2000, RZ ;  /* 0x00002000b2be7810 */ /* 0x000fe20007ffe0ff */
[C---:B------:R-:W-:Y:S01]  /*79f0*/  IMAD.SHL.U32 R23, R196.reuse, 0x2, RZ ;  /* 0x00000002c4177824 */ /* 0x040fe200078e00ff */
[----:B------:R-:W-:Y:S01]  /*7a00*/  SHF.L.U64.HI R28, R196, 0x1, R191 ;  /* 0x00000001c41c7819 */ /* 0x000fe200000102bf */
[----:B------:R-:W-:Y:S01]  /*7a10*/  IMAD.WIDE.U32 R4, R223, c[0x0][0x218], R4 ;  /* 0x00008600df047a25 */ /* 0x000fe200078e0004 */
[C---:B------:R-:W-:Y:S02]  /*7a20*/  SHF.L.U64.HI R30, R197.reuse, 0x1, R192 ;  /* 0x00000001c51e7819 */ /* 0x040fe400000102c0 */
[----:B------:R-:W-:Y:S01]  /*7a30*/  SHF.L.U64.HI R22, R206, 0x1, R193 ;  /* 0x00000001ce167819 */ /* 0x000fe200000102c1 */
[----:B------:R-:W-:Y:S01]  /*7a40*/  IMAD.SHL.U32 R21, R197, 0x2, RZ ;  /* 0x00000002c5157824 */ /* 0x000fe200078e00ff */
[----:B------:R-:W-:Y:S01]  /*7a50*/  IADD3 R0, P0, R228, R4, RZ ;  /* 0x00000004e4007210 */ /* 0x000fe20007f1e0ff */
[----:B------:R1:W2:Y:S01]  /*7a60*/  LDSM.16.M88.4 R32, [R187] ;  /* 0x00000000bb20783b */ /* 0x0002a20000000200 */
[----:B------:R-:W-:Y:S02]  /*7a70*/  IMAD.SHL.U32 R20, R206, 0x2, RZ ;  /* 0x00000002ce147824 */ /* 0x000fe400078e00ff */
[----:B------:R-:W-:Y:S01]  /*7a80*/  IADD3.X R239, R217, R5, R2, P0, !PT ;  /* 0x00000005d9ef7210 */ /* 0x000fe200007fe402 */
[----:B------:R1:W3:Y:S01]  /*7a90*/  LDSM.16.M88.4 R8, [R186] ;  /* 0x00000000ba08783b */ /* 0x0002e20000000200 */
[----:B------:R-:W-:Y:S02]  /*7aa0*/  LEA R12, P0, R0, c[0x0][0x1f8], 0x1 ;  /* 0x00007e00000c7a11 */ /* 0x000fe400078008ff */
[----:B------:R-:W-:Y:S01]  /*7ab0*/  IADD3 R2, R178, 0x5000, RZ ;  /* 0x00005000b2027810 */ /* 0x000fe20007ffe0ff */
[----:B------:R1:W4:Y:S01]  /*7ac0*/  LDSM.16.M88.4 R16, [R186+0x800] ;  /* 0x00080000ba10783b */ /* 0x0003220000000200 */
[----:B------:R-:W-:Y:S02]  /*7ad0*/  LEA.HI.X R239, R0, c[0x0][0x1fc], R239, 0x1, P0 ;  /* 0x00007f0000ef7a11 */ /* 0x000fe400000f0cef */
[----:B------:R-:W-:Y:S01]  /*7ae0*/  IADD3 R0, R178, 0x5800, RZ ;  /* 0x00005800b2007810 */ /* 0x000fe20007ffe0ff */
[----:B------:R1:W1:Y:S04]  /*7af0*/  LDSM.16.M88.4 R24, [R186+0x1000] ;  /* 0x00100000ba18783b */ /* 0x0002680000000200 */
[----:B------:R1:W1:Y:S04]  /*7b00*/  LDSM.16.M88.4 R136, [R186+0x1800] ;  /* 0x00180000ba88783b */ /* 0x0002680000000200 */
[----:B------:R1:W1:Y:S04]  /*7b10*/  LDSM.16.M88.4 R140, [R185] ;  /* 0x00000000b98c783b */ /* 0x0002680000000200 */
[----:B------:R1:W1:Y:S04]  /*7b20*/  LDSM.16.M88.4 R144, [R178] ;  /* 0x00000000b290783b */ /* 0x0002680000000200 */
[----:B------:R1:W1:Y:S04]  /*7b30*/  LDSM.16.M88.4 R148, [R178+0x800] ;  /* 0x00080000b294783b */ /* 0x0002680000000200 */
[----:B------:R1:W1:Y:S04]  /*7b40*/  LDSM.16.M88.4 R152, [R178+0x1000] ;  /* 0x00100000b298783b */ /* 0x0002680000000200 */
[----:B------:R1:W1:Y:S01]  /*7b50*/  LDSM.16.M88.4 R156, [R178+0x1800] ;  /* 0x00180000b29c783b */ /* 0x0002620000000200 */
[----:B------:R-:W-:-:S05]  /*7b60*/  BRA.DIV ~URZ, `(.L_x_505) ;  /* 0x000063c27f007947 */ /* 0x000fca000b800000 */
[----:B------:R4:W3:Y:S02]  /*7b70*/  SHFL.IDX PT, R175, R239, RZ, 0x181f ;  /* 0x00181fffefaf7589 */ /* 0x0008e400000e0000 */
.L_x_560:
[C---:B--23--:R-:W-:Y:S01]  /*7b80*/  HMMA.16816.F32 R4, R32.reuse, R8, RZ ;  /* 0x000000082004723c */ /* 0x04cfe200000018ff */
[----:B------:R-:W2:Y:S01]  /*7b90*/  SHFL.IDX PT, R240, R12, 0x1, 0x181f ;  /* 0x00381f000cf07f89 */ /* 0x000ea200000e0000 */
[----:B------:R-:W-:Y:S01]  /*7ba0*/  BSSY B0, `(.L_x_506) ;  /* 0x00000fc000007945 */ /* 0x000fe20003800000 */
[----:B------:R-:W-:Y:S02]  /*7bb0*/  ISETP.GE.AND P0, PT, R206, c[0x0][0x1d4], PT ;  /* 0x00007500ce007a0c */ /* 0x000fe40003f06270 */
[----:B------:R-:W-:Y:S01]  /*7bc0*/  ISETP.GE.AND P6, PT, R197, c[0x0][0x1d4], PT ;  /* 0x00007500c5007a0c */ /* 0x000fe20003fc6270 */
[----:B------:R3:W-:Y:S01]  /*7bd0*/  SHFL.IDX PT, R160, R12, RZ, 0x181f ;  /* 0x00181fff0ca07589 */ /* 0x0007e200000e0000 */
[----:B------:R-:W-:Y:S01]  /*7be0*/  SEL R237, RZ, 0x10, P0 ;  /* 0x00000010ffed7807 */ /* 0x000fe20000000000 */
[C---:B------:R-:W-:Y:S01]  /*7bf0*/  HMMA.16816.F32 R8, R32.reuse, R10, RZ ;  /* 0x0000000a2008723c */ /* 0x040fe200000018ff */
[----:B------:R-:W-:Y:S02]  /*7c00*/  ISETP.GE.AND P5, PT, R196, c[0x0][0x1d4], PT ;  /* 0x00007500c4007a0c */ /* 0x000fe40003fa6270 */
[----:B----4-:R-:W4:Y:S01]  /*7c10*/  SHFL.IDX PT, R239, R239, 0x1, 0x181f ;  /* 0x00381f00efef7f89 */ /* 0x010f2200000e0000 */
[----:B------:R-:W-:Y:S02]  /*7c20*/  SEL R29, RZ, 0x10, P6 ;  /* 0x00000010ff1d7807 */ /* 0x000fe40003000000 */
[----:B------:R-:W-:Y:S02]  /*7c30*/  IADD3 R245, -R237, 0x10, RZ ;  /* 0x00000010edf57810 */ /* 0x000fe40007ffe1ff */
[----:B------:R-:W-:Y:S04]  /*7c40*/  IADD3 R242, -R29, 0x10, RZ ;  /* 0x000000101df27810 */ /* 0x000fe80007ffe1ff */
[----:B------:R-:W-:Y:S02]  /*7c50*/  LOP3.LUT R245, R245, 0xf, RZ, 0xc0, !PT ;  /* 0x0000000ff5f57812 */ /* 0x000fe400078ec0ff */
[----:B------:R-:W-:Y:S02]  /*7c60*/  SEL R31, RZ, 0x10, P5 ;  /* 0x00000010ff1f7807 */ /* 0x000fe40002800000 */
[----:B------:R-:W-:Y:S02]  /*7c70*/  LOP3.LUT R242, R242, 0xf, RZ, 0xc0, !PT ;  /* 0x0000000ff2f27812 */ /* 0x000fe400078ec0ff */
[----:B------:R-:W-:Y:S01]  /*7c80*/  IADD3 R161, -R31, 0x10, RZ ;  /* 0x000000101fa17810 */ /* 0x000fe20007ffe1ff */
[C---:B---3--:R-:W-:Y:S03]  /*7c90*/  HMMA.16816.F32 R12, R32.reuse, R16, RZ ;  /* 0x00000010200c723c */ /* 0x048fe600000018ff */
[----:B------:R-:W-:Y:S05]  /*7ca0*/  LOP3.LUT R161, R161, 0xf, RZ, 0xc0, !PT ;  /* 0x0000000fa1a17812 */ /* 0x000fea00078ec0ff */
[C---:B------:R-:W-:Y:S01]  /*7cb0*/  HMMA.16816.F32 R16, R32.reuse, R18, RZ ;  /* 0x000000122010723c */ /* 0x040fe200000018ff */
[-C--:B--2---:R-:W-:Y:S04]  /*7cc0*/  IADD3 R244, P4, P2, R245, R240.reuse, R20 ;  /* 0x000000f0f5f47210 */ /* 0x084fe80007a9e014 */
[-C--:B----4-:R-:W-:Y:S02]  /*7cd0*/  IADD3.X R245, RZ, R239.reuse, R22, P4, P2 ;  /* 0x000000effff57210 */ /* 0x090fe400027e4416 */
[-C--:B------:R-:W-:Y:S05]  /*7ce0*/  IADD3 R242, P4, P2, R242, R240.reuse, R21 ;  /* 0x000000f0f2f27210 */ /* 0x080fea0007a9e015 */
[-C--:B------:R-:W-:Y:S02]  /*7cf0*/  IADD3.X R243, RZ, R239.reuse, R30, P4, P2 ;  /* 0x000000effff37210 */ /* 0x080fe400027e441e */
[----:B------:R-:W-:Y:S04]  /*7d00*/  IADD3 R240, P4, P2, R161, R240, R23 ;  /* 0x000000f0a1f07210 */ /* 0x000fe80007a9e017 */
[----:B------:R-:W-:Y:S02]  /*7d10*/  IADD3.X R241, RZ, R239, R28, P4, P2 ;  /* 0x000000effff17210 */ /* 0x000fe400027e441c */
[C---:B------:R-:W-:Y:S02]  /*7d20*/  IADD3 R168, P2, R160.reuse, R20, RZ ;  /* 0x00000014a0a87210 */ /* 0x040fe40007f5e0ff */
[C---:B------:R-:W-:Y:S03]  /*7d30*/  IADD3 R172, P4, R160.reuse, R21, RZ ;  /* 0x00000015a0ac7210 */ /* 0x040fe60007f9e0ff */
[C---:B------:R-:W-:Y:S01]  /*7d40*/  IMAD.X R169, R175.reuse, 0x1, R22, P2 ;  /* 0x00000001afa97824 */ /* 0x040fe200010e0616 */
[----:B------:R-:W-:Y:S01]  /*7d50*/  IADD3 R246, P2, R160, R23, RZ ;  /* 0x00000017a0f67210 */ /* 0x000fe20007f5e0ff */
[----:B------:R-:W-:Y:S01]  /*7d60*/  IMAD.X R173, R175, 0x1, R30, P4 ;  /* 0x00000001afad7824 */ /* 0x000fe200020e061e */
[C---:B-1----:R-:W-:Y:S01]  /*7d70*/  HMMA.16816.F32 R20, R32.reuse, R24, RZ ;  /* 0x000000182014723c */ /* 0x042fe200000018ff */
[----:B------:R-:W-:Y:S01]  /*7d80*/  ISETP.NE.U32.AND P4, PT, R237, RZ, PT ;  /* 0x000000ffed00720c */ /* 0x000fe20003f85070 */
[----:B------:R1:W-:Y:S01]  /*7d90*/  LDGSTS.E.BYPASS.LTC128B.128 [R198+0x100], [R168.64], !P0 ;  /* 0x00100000a8c67fae */ /* 0x0003e2000c101d46 */
[----:B------:R-:W-:Y:S01]  /*7da0*/  IMAD.X R247, R175, 0x1, R28, P2 ;  /* 0x00000001aff77824 */ /* 0x000fe200010e061c */
[----:B------:R-:W-:Y:S02]  /*7db0*/  ISETP.NE.U32.AND P2, PT, R29, RZ, PT ;  /* 0x000000ff1d00720c */ /* 0x000fe40003f45070 */
[----:B------:R-:W-:Y:S01]  /*7dc0*/  ISETP.NE.U32.AND P0, PT, R31, RZ, PT ;  /* 0x000000ff1f00720c */ /* 0x000fe20003f05070 */
[----:B------:R2:W-:Y:S01]  /*7dd0*/  LDGSTS.E.BYPASS.LTC128B.128 [R198+0x2100], [R172.64], !P6 ;  /* 0x02100000acc67fae */ /* 0x0005e2000f101d46 */
[C---:B------:R-:W-:Y:S04]  /*7de0*/  HMMA.16816.F32 R24, R32.reuse, R26, RZ ;  /* 0x0000001a2018723c */ /* 0x040fe800000018ff */
[----:B------:R3:W-:Y:S04]  /*7df0*/  LDGSTS.E.BYPASS.LTC128B.128 [R198+0x4100], [R246.64], !P5 ;  /* 0x04100000f6c67fae */ /* 0x0007e8000e901d46 */
[C---:B------:R-:W-:Y:S01]  /*7e00*/  HMMA.16816.F32 R28, R32.reuse, R136, RZ ;  /* 0x00000088201c723c */ /* 0x040fe200000018ff */
[----:B------:R3:W-:Y:S05]  /*7e10*/  LDGSTS.E.BYPASS.LTC128B.128.ZFILL [R198+0x1100], [R244.64], P4 ;  /* 0x01100000f4c67fae */ /* 0x0007ea000a141d46 */
[----:B------:R3:W-:Y:S02]  /*7e20*/  LDGSTS.E.BYPASS.LTC128B.128.ZFILL [R198+0x3100], [R242.64], P2 ;  /* 0x03100000f2c67fae */ /* 0x0007e40009141d46 */
[----:B------:R-:W-:Y:S03]  /*7e30*/  HMMA.16816.F32 R32, R32, R138, RZ ;  /* 0x0000008a2020723c */ /* 0x000fe600000018ff */
[----:B------:R3:W-:Y:S01]  /*7e40*/  LDGSTS.E.BYPASS.LTC128B.128.ZFILL [R198+0x5100], [R240.64], P0 ;  /* 0x05100000f0c67fae */ /* 0x0007e20008141d46 */
[----:B------:R-:W-:Y:S04]  /*7e50*/  ISETP.GE.AND P0, PT, R238, 0x1, PT ;  /* 0x00000001ee00780c */ /* 0x000fe80003f06270 */
[C---:B------:R-:W-:Y:S01]  /*7e60*/  HMMA.16816.F32 R4, R140.reuse, R144, R4 ;  /* 0x000000908c04723c */ /* 0x040fe20000001804 */
[----:B------:R-:W-:Y:S05]  /*7e70*/  LDSM.16.M88.4 R160, [R184] ;  /* 0x00000000b8a0783b */ /* 0x000fea0000000200 */
[----:B------:R-:W0:Y:S02]  /*7e80*/  LDGDEPBAR ;  /* 0x00000000000079af */ /* 0x000e240000000000 */
[C---:B------:R-:W-:Y:S03]  /*7e90*/  HMMA.16816.F32 R8, R140.reuse, R146, R8 ;  /* 0x000000928c08723c */ /* 0x040fe60000001808 */
[----:B------:R-:W4:Y:S05]  /*7ea0*/  LDSM.16.M88.4 R164, [R177] ;  /* 0x00000000b1a4783b */ /* 0x000f2a0000000200 */
[C---:B------:R-:W-:Y:S01]  /*7eb0*/  HMMA.16816.F32 R12, R140.reuse, R148, R12 ;  /* 0x000000948c0c723c */ /* 0x040fe2000000180c */
[----:B-1----:R-:W1:Y:S05]  /*7ec0*/  LDSM.16.M88.4 R168, [R177+0x800] ;  /* 0x00080000b1a8783b */ /* 0x002e6a0000000200 */
[----:B------:R-:W5:Y:S02]  /*7ed0*/  LDSM.16.M88.4 R136, [R177+0x1000] ;  /* 0x00100000b188783b */ /* 0x000f640000000200 */
[C---:B------:R-:W-:Y:S03]  /*7ee0*/  HMMA.16816.F32 R16, R140.reuse, R150, R16 ;  /* 0x000000968c10723c */ /* 0x040fe60000001810 */
[----:B--2---:R-:W2:Y:S05]  /*7ef0*/  LDSM.16.M88.4 R172, [R177+0x1800] ;  /* 0x00180000b1ac783b */ /* 0x004eaa0000000200 */
[C---:B------:R-:W-:Y:S01]  /*7f00*/  HMMA.16816.F32 R20, R140.reuse, R152, R20 ;  /* 0x000000988c14723c */ /* 0x040fe20000001814 */
[----:B------:R-:W-:Y:S05]  /*7f10*/  LDSM.16.M88.4 R144, [R183] ;  /* 0x00000000b790783b */ /* 0x000fea0000000200 */
[----:B------:R-:W1:Y:S02]  /*7f20*/  LDSM.16.M88.4 R148, [R176+-0x4000] ;  /* 0xffc00000b094783b */ /* 0x000e640000000200 */
[C---:B------:R-:W-:Y:S03]  /*7f30*/  HMMA.16816.F32 R24, R140.reuse, R154, R24 ;  /* 0x0000009a8c18723c */ /* 0x040fe60000001818 */
[----:B------:R-:W2:Y:S05]  /*7f40*/  LDSM.16.M88.4 R152, [R176+-0x3800] ;  /* 0xffc80000b098783b */ /* 0x000eaa0000000200 */
[C---:B------:R-:W-:Y:S08]  /*7f50*/  HMMA.16816.F32 R28, R140.reuse, R156, R28 ;  /* 0x0000009c8c1c723c */ /* 0x040ff0000000181c */
[----:B------:R-:W-:Y:S01]  /*7f60*/  HMMA.16816.F32 R32, R140, R158, R32 ;  /* 0x0000009e8c20723c */ /* 0x000fe20000001820 */
[----:B------:R-:W2:Y:S05]  /*7f70*/  LDSM.16.M88.4 R140, [R176+-0x3000] ;  /* 0xffd00000b08c783b */ /* 0x000eaa0000000200 */
[----:B------:R-:W2:Y:S02]  /*7f80*/  LDSM.16.M88.4 R156, [R176+-0x2800] ;  /* 0xffd80000b09c783b */ /* 0x000ea40000000200 */
[C---:B----4-:R-:W-:Y:S08]  /*7f90*/  HMMA.16816.F32 R4, R160.reuse, R164, R4 ;  /* 0x000000a4a004723c */ /* 0x050ff00000001804 */
[C---:B------:R-:W-:Y:S01]  /*7fa0*/  HMMA.16816.F32 R8, R160.reuse, R166, R8 ;  /* 0x000000a6a008723c */ /* 0x040fe20000001808 */
[----:B------:R-:W-:Y:S07]  /*7fb0*/  LDSM.16.M88.4 R164, [R186+0x2000] ;  /* 0x00200000baa4783b */ /* 0x000fee0000000200 */
[C---:B-1----:R-:W-:Y:S08]  /*7fc0*/  HMMA.16816.F32 R12, R160.reuse, R168, R12 ;  /* 0x000000a8a00c723c */ /* 0x042ff0000000180c */
[C---:B------:R-:W-:Y:S01]  /*7fd0*/  HMMA.16816.F32 R16, R160.reuse, R170, R16 ;  /* 0x000000aaa010723c */ /* 0x040fe20000001810 */
[----:B------:R-:W-:Y:S07]  /*7fe0*/  LDSM.16.M88.4 R168, [R186+0x2800] ;  /* 0x00280000baa8783b */ /* 0x000fee0000000200 */
[C---:B-----5:R-:W-:Y:S08]  /*7ff0*/  HMMA.16816.F32 R20, R160.reuse, R136, R20 ;  /* 0x00000088a014723c */ /* 0x060ff00000001814 */
[C---:B------:R-:W-:Y:S01]  /*8000*/  HMMA.16816.F32 R24, R160.reuse, R138, R24 ;  /* 0x0000008aa018723c */ /* 0x040fe20000001818 */
[----:B------:R-:W1:Y:S07]  /*8010*/  LDSM.16.M88.4 R136, [R187+0x4000] ;  /* 0x00400000bb88783b */ /* 0x000e6e0000000200 */
[C---:B--2---:R-:W-:Y:S08]  /*8020*/  HMMA.16816.F32 R28, R160.reuse, R172, R28 ;  /* 0x000000aca01c723c */ /* 0x044ff0000000181c */
[----:B------:R-:W-:Y:S01]  /*8030*/  HMMA.16816.F32 R32, R160, R174, R32 ;  /* 0x000000aea020723c */ /* 0x000fe20000001820 */
[----:B------:R-:W2:Y:S05]  /*8040*/  LDSM.16.M88.4 R160, [R186+0x3000] ;  /* 0x00300000baa0783b */ /* 0x000eaa0000000200 */
[----:B------:R-:W4:Y:S02]  /*8050*/  LDSM.16.M88.4 R172, [R186+0x3800] ;  /* 0x00380000baac783b */ /* 0x000f240000000200 */
        /* <DEDUP_REMOVED lines=11> */
[----:B------:R-:W3:Y:S05]  /*8110*/  LDSM.16.M88.4 R144, [R188] ;  /* 0x00000000bc90783b */ /* 0x000eea0000000200 */
[----:B------:R-:W3:Y:S02]  /*8120*/  LDSM.16.M88.4 R156, [R135] ;  /* 0x00000000879c783b */ /* 0x000ee40000000200 */
        /* <DEDUP_REMOVED lines=11> */
[----:B------:R-:W2:Y:S05]  /*81e0*/  LDSM.16.M88.4 R136, [R177+0x3000] ;  /* 0x00300000b188783b */ /* 0x000eaa0000000200 */
[----:B------:R-:W4:Y:S02]  /*81f0*/  LDSM.16.M88.4 R172, [R177+0x3800] ;  /* 0x00380000b1ac783b */ /* 0x000f240000000200 */
[C---:B-----5:R-:W-:Y:S08]  /*8200*/  HMMA.16816.F32 R4, R140.reuse, R148, R4 ;  /* 0x000000948c04723c */ /* 0x060ff00000001804 */
[C---:B------:R-:W-:Y:S01]  /*8210*/  HMMA.16816.F32 R8, R140.reuse, R150, R8 ;  /* 0x000000968c08723c */ /* 0x040fe20000001808 */
[----:B------:R-:W-:Y:S07]  /*8220*/  LDSM.16.M88.4 R148, [R176+-0x2000] ;  /* 0xffe00000b094783b */ /* 0x000fee0000000200 */
[C---:B------:R-:W-:Y:S08]  /*8230*/  HMMA.16816.F32 R12, R140.reuse, R152, R12 ;  /* 0x000000988c0c723c */ /* 0x040ff0000000180c */
[C---:B------:R-:W-:Y:S01]  /*8240*/  HMMA.16816.F32 R16, R140.reuse, R154, R16 ;  /* 0x0000009a8c10723c */ /* 0x040fe20000001810 */
[----:B------:R-:W-:Y:S07]  /*8250*/  LDSM.16.M88.4 R152, [R176+-0x1800] ;  /* 0xffe80000b098783b */ /* 0x000fee0000000200 */
[C---:B---3--:R-:W-:Y:S08]  /*8260*/  HMMA.16816.F32 R20, R140.reuse, R144, R20 ;  /* 0x000000908c14723c */ /* 0x048ff00000001814 */
[C---:B------:R-:W-:Y:S01]  /*8270*/  HMMA.16816.F32 R24, R140.reuse, R146, R24 ;  /* 0x000000928c18723c */ /* 0x040fe20000001818 */
[----:B------:R-:W3:Y:S07]  /*8280*/  LDSM.16.M88.4 R144, [R183+0x4000] ;  /* 0x00400000b790783b */ /* 0x000eee0000000200 */
[C---:B------:R-:W-:Y:S08]  /*8290*/  HMMA.16816.F32 R28, R140.reuse, R156, R28 ;  /* 0x0000009c8c1c723c */ /* 0x040ff0000000181c */
[----:B------:R-:W-:Y:S01]  /*82a0*/  HMMA.16816.F32 R32, R140, R158, R32 ;  /* 0x0000009e8c20723c */ /* 0x000fe20000001820 */
[----:B------:R-:W5:Y:S05]  /*82b0*/  LDSM.16.M88.4 R140, [R176+-0x1000] ;  /* 0xfff00000b08c783b */ /* 0x000f6a0000000200 */
[----:B------:R-:W3:Y:S02]  /*82c0*/  LDSM.16.M88.4 R156, [R176+-0x800] ;  /* 0xfff80000b09c783b */ /* 0x000ee40000000200 */
        /* <DEDUP_REMOVED lines=24> */
[----:B------:R-:W5:Y:S05]  /*8450*/  LDSM.16.M88.4 R144, [R2] ;  /* 0x000000000290783b */ /* 0x000f6a0000000200 */
        /* <DEDUP_REMOVED lines=25> */
[----:B------:R-:W5:Y:S05]  /*85f0*/  LDSM.16.M88.4 R140, [R176+0x1000] ;  /* 0x00100000b08c783b */ /* 0x000f6a0000000200 */
[----:B------:R-:W3:Y:S02]  /*8600*/  LDSM.16.M88.4 R156, [R176+0x1800] ;  /* 0x00180000b09c783b */ /* 0x000ee40000000200 */
        /* <DEDUP_REMOVED lines=20> */
[----:B------:R-:W-:Y:S01]  /*8750*/  SHF.L.U64.HI R134, R206, 0x1, R193 ;  /* 0x00000001ce867819 */ /* 0x000fe200000102c1 */
[----:B------:R-:W-:Y:S01]  /*8760*/  IMAD R224, R238, 0x40, R225 ;  /* 0x00000040eee07824 */ /* 0x000fe200078e02e1 */
[----:B------:R-:W-:Y:S01]  /*8770*/  SHF.L.U32 R132, R206, 0x1, RZ ;  /* 0x00000001ce847819 */ /* 0x000fe200000006ff */
        /* <DEDUP_REMOVED lines=10> */
[----:B------:R-:W-:Y:S04]  /*8820*/  IMAD.MOV R135, RZ, RZ, -R0 ;  /* 0x000000ffff877224 */ /* 0x000fe800078e0a00 */
[----:B------:R-:W-:Y:S01]  /*8830*/  IMAD R224, R135, c[0x0][0x2b8], R224 ;  /* 0x0000ae0087e07a24 */ /* 0x000fe200078e02e0 */
[----:B------:R-:W2:Y:S03]  /*8840*/  @!P1 LDG.E R223, [R140.64] ;  /* 0x000000068cdf9981 */ /* 0x000ea6000c1e1900 */
[C---:B------:R-:W-:Y:S01]  /*8850*/  IMAD.WIDE.U32 R138, R224.reuse, c[0x0][0x1e0], RZ ;  /* 0x00007800e08a7a25 */ /* 0x040fe200078e00ff */
[----:B------:R-:W-:Y:S05]  /*8860*/  SHF.R.S32.HI R135, RZ, 0x1f, R224 ;  /* 0x0000001fff877819 */ /* 0x000fea00000114e0 */
[----:B------:R-:W-:Y:S04]  /*8870*/  IMAD R135, R135, c[0x0][0x1e0], RZ ;  /* 0x0000780087877a24 */ /* 0x000fe800078e02ff */
[----:B------:R-:W-:Y:S05]  /*8880*/  IMAD R135, R224, c[0x0][0x1e4], R135 ;  /* 0x00007900e0877a24 */ /* 0x000fea00078e0287 */
[----:B------:R-:W-:Y:S02]  /*8890*/  IADD3 R139, R139, R135, RZ ;  /* 0x000000878b8b7210 */ /* 0x000fe40007ffe0ff */
[----:B--2---:R-:W-:Y:S03]  /*88a0*/  SHF.R.S32.HI R137, RZ, 0x1f, R223 ;  /* 0x0000001fff897819 */ /* 0x004fe600000114df */
[----:B------:R-:W-:Y:S04]  /*88b0*/  IMAD.WIDE.U32 R138, R223, c[0x0][0x1f0], R138 ;  /* 0x00007c00df8a7a25 */ /* 0x000fe800078e008a */
[----:B------:R-:W-:Y:S01]  /*88c0*/  IMAD R137, R137, c[0x0][0x1f0], RZ ;  /* 0x00007c0089897a24 */ /* 0x000fe200078e02ff */
[----:B------:R-:W-:Y:S01]  /*88d0*/  IADD3 R135, P0, R232, R138, RZ ;  /* 0x0000008ae8877210 */ /* 0x000fe20007f1e0ff */
[----:B------:R-:W-:Y:S02]  /*88e0*/  IMAD.SHL.U32 R138, R196, 0x2, RZ ;  /* 0x00000002c48a7824 */ /* 0x000fe400078e00ff */
[----:B------:R-:W-:Y:S05]  /*88f0*/  IMAD R137, R223, c[0x0][0x1f4], R137 ;  /* 0x00007d00df897a24 */ /* 0x000fea00078e0289 */
[----:B------:R-:W-:Y:S02]  /*8900*/  IADD3.X R0, R218, R139, R137, P0, !PT ;  /* 0x0000008bda007210 */ /* 0x000fe400007fe489 */
[C---:B------:R-:W-:Y:S02]  /*8910*/  LEA R2, P0, R135.reuse, c[0x0][0x1c8], 0x1 ;  /* 0x0000720087027a11 */ /* 0x040fe400078008ff */
[----:B------:R-:W-:Y:S02]  /*8920*/  SHF.L.U64.HI R137, R196, 0x1, R191 ;  /* 0x00000001c4897819 */ /* 0x000fe400000102bf */
[----:B------:R-:W-:Y:S02]  /*8930*/  LEA.HI.X R0, R135, c[0x0][0x1cc], R0, 0x1, P0 ;  /* 0x0000730087007a11 */ /* 0x000fe400000f0c00 */
[----:B------:R-:W-:Y:S01]  /*8940*/  SHF.L.U64.HI R135, R197, 0x1, R192 ;  /* 0x00000001c5877819 */ /* 0x000fe200000102c0 */
[----:B------:R-:W-:-:S05]  /*8950*/  BRA.DIV ~URZ, `(.L_x_508) ;  /* 0x000056227f007947 */ /* 0x000fca000b800000 */
[----:B------:R1:W2:Y:S02]  /*8960*/  SHFL.IDX PT, R140, R0, RZ, 0x181f ;  /* 0x00181fff008c7589 */ /* 0x0002a400000e0000 */
.L_x_561:
[----:B------:R-:W-:-:S05]  /*8970*/  BRA.DIV ~URZ, `(.L_x_509) ;  /* 0x000056727f007947 */ /* 0x000fca000b800000 */
[----:B------:R-:W3:Y:S01]  /*8980*/  SHFL.IDX PT, R141, R2, RZ, 0x181f ;  /* 0x00181fff028d7589 */ /* 0x000ee200000e0000 */
[C---:B------:R-:W-:Y:S02]  /*8990*/  IADD3 R139, -R237.reuse, 0x10, RZ ;  /* 0x00000010ed8b7810 */ /* 0x040fe40007ffe1ff */
[----:B------:R-:W-:Y:S01]  /*89a0*/  ISETP.NE.U32.AND P0, PT, R237, RZ, PT ;  /* 0x000000ffed00720c */ /* 0x000fe20003f05070 */
[----:B-1----:R-:W1:Y:S01]  /*89b0*/  SHFL.IDX PT, R0, R0, 0x1, 0x181f ;  /* 0x00381f0000007f89 */ /* 0x002e6200000e0000 */
[----:B------:R-:W-:Y:S03]  /*89c0*/  LOP3.LUT R139, R139, 0xf, RZ, 0xc0, !PT ;  /* 0x0000000f8b8b7812 */ /* 0x000fe600078ec0ff */
[----:B------:R4:W2:Y:S01]  /*89d0*/  SHFL.IDX PT, R175, R2, 0x1, 0x181f ;  /* 0x00381f0002af7f89 */ /* 0x0008a200000e0000 */
[----:B---3--:R-:W-:Y:S04]  /*89e0*/  IADD3 R146, P4, P2, R139, R141, R132 ;  /* 0x0000008d8b927210 */ /* 0x008fe80007a9e084 */
[----:B--2---:R-:W-:Y:S02]  /*89f0*/  IADD3.X R147, RZ, R140, R134, P4, P2 ;  /* 0x0000008cff937210 */ /* 0x004fe400027e4486 */
[C---:B------:R-:W-:Y:S02]  /*8a00*/  IADD3 R142, P4, R141.reuse, R136, RZ ;  /* 0x000000888d8e7210 */ /* 0x040fe40007f9e0ff */
[----:B------:R-:W-:Y:S01]  /*8a10*/  IADD3 R144, P2, R141, R138, RZ ;  /* 0x0000008a8d907210 */ /* 0x000fe20007f5e0ff */
[----:B------:R4:W-:Y:S02]  /*8a20*/  LDGSTS.E.BYPASS.LTC128B.128.ZFILL [R198+0x6100], [R146.64], P0 ;  /* 0x0610000092c67fae */ /* 0x0009e40008141d46 */
[C---:B------:R-:W-:Y:S02]  /*8a30*/  IMAD.X R143, R140.reuse, 0x1, R135, P4 ;  /* 0x000000018c8f7824 */ /* 0x040fe400020e0687 */
[----:B------:R-:W-:Y:S03]  /*8a40*/  IMAD.X R145, R140, 0x1, R137, P2 ;  /* 0x000000018c917824 */ /* 0x000fe600010e0689 */
[----:B------:R4:W-:Y:S04]  /*8a50*/  LDGSTS.E.BYPASS.LTC128B.128 [R198+0x8100], [R142.64], !P6 ;  /* 0x081000008ec67fae */ /* 0x0009e8000f101d46 */
[----:B------:R4:W-:Y:S02]  /*8a60*/  LDGSTS.E.BYPASS.LTC128B.128 [R198+0xa100], [R144.64], !P5 ;  /* 0x0a10000090c67fae */ /* 0x0009e4000e901d46 */
.L_x_562:
[----:B-1--4-:R-:W-:Y:S02]  /*8a70*/  IADD3 R2, -R237, 0x10, RZ ;  /* 0x00000010ed027810 */ /* 0x012fe40007ffe1ff */
[C---:B------:R-:W-:Y:S02]  /*8a80*/  IADD3 R140, P4, R175.reuse, R136, RZ ;  /* 0x00000088af8c7210 */ /* 0x040fe40007f9e0ff */
[----:B------:R-:W-:Y:S02]  /*8a90*/  IADD3 R138, P2, R175, R138, RZ ;  /* 0x0000008aaf8a7210 */ /* 0x000fe40007f5e0ff */
[----:B------:R-:W-:Y:S01]  /*8aa0*/  ISETP.NE.U32.AND P0, PT, R237, RZ, PT ;  /* 0x000000ffed00720c */ /* 0x000fe20003f05070 */
[----:B------:R-:W-:Y:S01]  /*8ab0*/  IMAD.X R141, R0, 0x1, R135, P4 ;  /* 0x00000001008d7824 */ /* 0x000fe200020e0687 */
[----:B------:R-:W-:Y:S01]  /*8ac0*/  LOP3.LUT R2, R2, 0xf, RZ, 0xc0, !PT ;  /* 0x0000000f02027812 */ /* 0x000fe200078ec0ff */
[----:B------:R-:W-:Y:S03]  /*8ad0*/  IMAD.X R139, R0, 0x1, R137, P2 ;  /* 0x00000001008b7824 */ /* 0x000fe600010e0689 */
[----:B------:R-:W-:Y:S04]  /*8ae0*/  IADD3 R136, P4, P2, R2, R175, R132 ;  /* 0x000000af02887210 */ /* 0x000fe80007a9e084 */
[----:B------:R-:W-:Y:S05]  /*8af0*/  IADD3.X R137, RZ, R0, R134, P4, P2 ;  /* 0x00000000ff897210 */ /* 0x000fea00027e4486 */
[----:B------:R-:W-:Y:S01]  /*8b00*/  @!PT LDS RZ, [RZ] ;  /* 0x00000000fffff984 */ /* 0x000fe20000000800 */
[----:B------:R-:W-:Y:S01]  /*8b10*/  @!PT LDS RZ, [RZ] ;  /* 0x00000000fffff984 */ /* 0x000fe20000000800 */
[----:B------:R-:W-:Y:S01]  /*8b20*/  @!PT LDS RZ, [RZ] ;  /* 0x00000000fffff984 */ /* 0x000fe20000000800 */
[----:B------:R1:W-:Y:S04]  /*8b30*/  LDGSTS.E.BYPASS.LTC128B.128.ZFILL [R198+0x7100], [R136.64], P0 ;  /* 0x0710000088c67fae */ /* 0x0003e80008141d46 */
[----:B------:R1:W-:Y:S04]  /*8b40*/  LDGSTS.E.BYPASS.LTC128B.128 [R198+0x9100], [R140.64], !P6 ;  /* 0x091000008cc67fae */ /* 0x0003e8000f101d46 */
[----:B------:R1:W-:Y:S02]  /*8b50*/  LDGSTS.E.BYPASS.LTC128B.128 [R198+0xb100], [R138.64], !P5 ;  /* 0x0b1000008ac67fae */ /* 0x0003e4000e901d46 */
.L_x_507:
[----:B------:R-:W-:Y:S05]  /*8b60*/  BSYNC B0 ;  /* 0x0000000000007941 */ /* 0x000fea0003800000 */
.L_x_506:
[----:B------:R-:W-:Y:S01]  /*8b70*/  FMNMX.FTZ R2, R4, R3, !PT ;  /* 0x0000000304027209 */ /* 0x000fe20007810000 */
[----:B------:R-:W0:Y:S01]  /*8b80*/  LDGDEPBAR ;  /* 0x00000000000079af */ /* 0x000e220000000000 */
[----:B------:R-:W-:Y:S02]  /*8b90*/  FMNMX.FTZ R0, R6, R133, !PT ;  /* 0x0000008506007209 */ /* 0x000fe40007810000 */
[----:B-1----:R-:W-:Y:S02]  /*8ba0*/  FMNMX.FTZ R137, R5, R2, !PT ;  /* 0x0000000205897209 */ /* 0x002fe40007810000 */
        /* <DEDUP_REMOVED lines=28> */
[----:B------:R-:W-:Y:S01]  /*8d70*/  FMNMX.FTZ R137, R35, R0, !PT ;  /* 0x0000000023897209 */ /* 0x000fe20007810000 */
[----:B------:R-:W-:-:S05]  /*8d80*/  BRA.DIV ~URZ, `(.L_x_510) ;  /* 0x000054627f007947 */ /* 0x000fca000b800000 */
[----:B------:R-:W1:Y:S04]  /*8d90*/  SHFL.BFLY PT, R0, R135, 0x2, 0x1f ;  /* 0x0c401f0087007f89 */ /* 0x000e6800000e0000 */
[----:B------:R-:W2:Y:S01]  /*8da0*/  SHFL.BFLY PT, R2, R137, 0x2, 0x1f ;  /* 0x0c401f0089027f89 */ /* 0x000ea200000e0000 */
[----:B-1----:R-:W-:Y:S02]  /*8db0*/  FMNMX.FTZ R139, R135, R0, !PT ;  /* 0x00000000878b7209 */ /* 0x002fe40007810000 */
[----:B--2---:R-:W-:Y:S03]  /*8dc0*/  FMNMX.FTZ R135, R137, R2, !PT ;  /* 0x0000000289877209 */ /* 0x004fe60007810000 */
[----:B------:R-:W1:Y:S04]  /*8dd0*/  SHFL.BFLY PT, R0, R139, 0x1, 0x1f ;  /* 0x0c201f008b007f89 */ /* 0x000e6800000e0000 */
[----:B------:R2:W3:Y:S01]  /*8de0*/  SHFL.BFLY PT, R132, R135, 0x1, 0x1f ;  /* 0x0c201f0087847f89 */ /* 0x0004e200000e0000 */
[----:B-1----:R-:W-:Y:S04]  /*8df0*/  FMNMX.FTZ R0, R139, R0, !PT ;  /* 0x000000008b007209 */ /* 0x002fe80007810000 */
.L_x_563:
[----:B---3--:R-:W-:Y:S01]  /*8e00*/  FMNMX.FTZ R132, R132, R135, !PT ;  /* 0x0000008784847209 */ /* 0x008fe20007810000 */
[C---:B------:R-:W-:Y:S01]  /*8e10*/  FMUL.FTZ R166, R0.reuse, c[0x0][0x2d0] ;  /* 0x0000b40000a67a20 */ /* 0x040fe20000410000 */
[----:B------:R-:W-:Y:S01]  /*8e20*/  WARPSYNC 0xffffffff ;  /* 0xffffffff00007948 */ /* 0x000fe20003800000 */
[----:B------:R-:W-:Y:S01]  /*8e30*/  FADD.FTZ R2, -R0, R3 ;  /* 0x0000000300027221 */ /* 0x000fe20000010100 */
[----:B------:R-:W1:Y:S01]  /*8e40*/  LDSM.16.MT88.4 R140, [R182] ;  /* 0x00000000b68c783b */ /* 0x000e620000004200 */
[--C-:B------:R-:W-:Y:S01]  /*8e50*/  FFMA.FTZ R161, R4, c[0x0][0x2d0], -R166.reuse ;  /* 0x0000b40004a17a23 */ /* 0x100fe200000108a6 */
[----:B------:R-:W-:Y:S01]  /*8e60*/  ISETP.GT.AND P0, PT, R238, RZ, PT ;  /* 0x000000ffee00720c */ /* 0x000fe20003f04270 */
[C---:B------:R-:W-:Y:S02]  /*8e70*/  FADD.FTZ R4, -R132.reuse, R133 ;  /* 0x0000008584047221 */ /* 0x040fe40000010100 */
[----:B------:R-:W-:Y:S02]  /*8e80*/  FMUL.FTZ R165, R132, c[0x0][0x2d0] ;  /* 0x0000b40084a57a20 */ /* 0x000fe40000410000 */
[----:B------:R-:W-:Y:S01]  /*8e90*/  FMUL.FTZ R3, R2, c[0x0][0x2d0] ;  /* 0x0000b40002037a20 */ /* 0x000fe20000410000 */
[----:B------:R-:W-:Y:S01]  /*8ea0*/  MUFU.EX2 R161, R161 ;  /* 0x000000a100a17308 */ /* 0x000fe20000000800 */
[----:B------:R-:W-:Y:S01]  /*8eb0*/  FMUL.FTZ R2, R4, c[0x0][0x2d0] ;  /* 0x0000b40004027a20 */ /* 0x000fe20000410000 */
[----:B------:R-:W3:Y:S01]  /*8ec0*/  LDSM.16.MT88.4 R144, [R181] ;  /* 0x00000000b590783b */ /* 0x000ee20000004200 */
[--C-:B------:R-:W-:Y:S02]  /*8ed0*/  FFMA.FTZ R134, R5, c[0x0][0x2d0], -R166.reuse ;  /* 0x0000b40005867a23 */ /* 0x100fe400000108a6 */
[--C-:B------:R-:W-:Y:S02]  /*8ee0*/  FFMA.FTZ R160, R8, c[0x0][0x2d0], -R166.reuse ;  /* 0x0000b40008a07a23 */ /* 0x100fe400000108a6 */
[--C-:B--2---:R-:W-:Y:S02]  /*8ef0*/  FFMA.FTZ R135, R9, c[0x0][0x2d0], -R166.reuse ;  /* 0x0000b40009877a23 */ /* 0x104fe400000108a6 */
[--C-:B------:R-:W-:Y:S01]  /*8f00*/  FFMA.FTZ R133, R6, c[0x0][0x2d0], -R165.reuse ;  /* 0x0000b40006857a23 */ /* 0x100fe200000108a5 */
[----:B------:R-:W2:Y:S01]  /*8f10*/  MUFU.EX2 R3, R3 ;  /* 0x0000000300037308 */ /* 0x000ea20000000800 */
[--C-:B------:R-:W-:Y:S01]  /*8f20*/  FFMA.FTZ R162, R7, c[0x0][0x2d0], -R165.reuse ;  /* 0x0000b40007a27a23 */ /* 0x100fe200000108a5 */
[----:B------:R-:W-:Y:S01]  /*8f30*/  LDSM.16.MT88.4 R148, [R182+0x2800] ;  /* 0x00280000b694783b */ /* 0x000fe20000004200 */
[--C-:B------:R-:W-:Y:S02]  /*8f40*/  FFMA.FTZ R163, R10, c[0x0][0x2d0], -R165.reuse ;  /* 0x0000b4000aa37a23 */ /* 0x100fe400000108a5 */
[--C-:B------:R-:W-:Y:S02]  /*8f50*/  FFMA.FTZ R164, R11, c[0x0][0x2d0], -R165.reuse ;  /* 0x0000b4000ba47a23 */ /* 0x100fe400000108a5 */
[--C-:B------:R-:W-:Y:S02]  /*8f60*/  FFMA.FTZ R169, R16, c[0x0][0x2d0], -R166.reuse ;  /* 0x0000b40010a97a23 */ /* 0x100fe400000108a6 */
[--C-:B------:R-:W-:Y:S01]  /*8f70*/  FFMA.FTZ R170, R17, c[0x0][0x2d0], -R166.reuse ;  /* 0x0000b40011aa7a23 */ /* 0x100fe200000108a6 */
[----:B------:R-:W-:Y:S01]  /*8f80*/  MUFU.EX2 R2, R2 ;  /* 0x0000000200027308 */ /* 0x000fe20000000800 */
[----:B------:R-:W-:Y:S01]  /*8f90*/  LDSM.16.MT88.4 R152, [R181+0x2800] ;  /* 0x00280000b598783b */ /* 0x000fe20000004200 */
[--C-:B------:R-:W-:Y:S02]  /*8fa0*/  FFMA.FTZ R173, R18, c[0x0][0x2d0], -R165.reuse ;  /* 0x0000b40012ad7a23 */ /* 0x100fe400000108a5 */
[--C-:B------:R-:W-:Y:S02]  /*8fb0*/  FFMA.FTZ R174, R19, c[0x0][0x2d0], -R165.reuse ;  /* 0x0000b40013ae7a23 */ /* 0x100fe400000108a5 */
[--C-:B------:R-:W-:Y:S02]  /*8fc0*/  FFMA.FTZ R175, R28, c[0x0][0x2d0], -R166.reuse ;  /* 0x0000b4001caf7a23 */ /* 0x100fe400000108a6 */
[--C-:B------:R-:W-:Y:S01]  /*8fd0*/  FFMA.FTZ R188, R29, c[0x0][0x2d0], -R166.reuse ;  /* 0x0000b4001dbc7a23 */ /* 0x100fe200000108a6 */
[----:B------:R-:W-:Y:S01]  /*8fe0*/  LDSM.16.MT88.4 R16, [R180+0x800] ;  /* 0x00080000b410783b */ /* 0x000fe20000004200 */
[----:B------:R-:W4:Y:S01]  /*8ff0*/  MUFU.EX2 R134, R134 ;  /* 0x0000008600867308 */ /* 0x000f220000000800 */
[--C-:B------:R-:W-:Y:S02]  /*9000*/  FFMA.FTZ R189, R32, c[0x0][0x2d0], -R166.reuse ;  /* 0x0000b40020bd7a23 */ /* 0x100fe400000108a6 */
[--C-:B------:R-:W-:Y:S02]  /*9010*/  FFMA.FTZ R190, R30, c[0x0][0x2d0], -R165.reuse ;  /* 0x0000b4001ebe7a23 */ /* 0x100fe400000108a5 */
[--C-:B------:R-:W-:Y:S02]  /*9020*/  FFMA.FTZ R237, R31, c[0x0][0x2d0], -R165.reuse ;  /* 0x0000b4001fed7a23 */ /* 0x100fe400000108a5 */
[----:B------:R-:W-:Y:S01]  /*9030*/  LDSM.16.MT88.4 R156, [R180+0x2800] ;  /* 0x00280000b49c783b */ /* 0x000fe20000004200 */
[--C-:B------:R-:W-:Y:S02]  /*9040*/  FFMA.FTZ R239, R34, c[0x0][0x2d0], -R165.reuse ;  /* 0x0000b40022ef7a23 */ /* 0x100fe400000108a5 */
[----:B------:R-:W-:Y:S01]  /*9050*/  MUFU.EX2 R160, R160 ;  /* 0x000000a000a07308 */ /* 0x000fe20000000800 */
[--C-:B------:R-:W-:Y:S02]  /*9060*/  FFMA.FTZ R167, R12, c[0x0][0x2d0], -R166.reuse ;  /* 0x0000b4000ca77a23 */ /* 0x100fe400000108a6 */
[----:B------:R-:W-:Y:S02]  /*9070*/  FFMA.FTZ R168, R13, c[0x0][0x2d0], -R166 ;  /* 0x0000b4000da87a23 */ /* 0x000fe400000108a6 */
[----:B------:R-:W-:Y:S01]  /*9080*/  LDSM.16.MT88.4 R28, [R180+0x1800] ;  /* 0x00180000b41c783b */ /* 0x000fe20000004200 */
[--C-:B------:R-:W-:Y:S02]  /*9090*/  FFMA.FTZ R171, R14, c[0x0][0x2d0], -R165.reuse ;  /* 0x0000b4000eab7a23 */ /* 0x100fe400000108a5 */
[----:B------:R-:W-:Y:S02]  /*90a0*/  FFMA.FTZ R172, R15, c[0x0][0x2d0], -R165 ;  /* 0x0000b4000fac7a23 */ /* 0x000fe400000108a5 */
[----:B------:R-:W5:Y:S10]  /*90b0*/  MUFU.EX2 R135, R135 ;  /* 0x0000008700877308 */ /* 0x000f740000000800 */
        /* <DEDUP_REMOVED lines=14> */
[----:B------:R-:W-:Y:S10]  /*91a0*/  MUFU.EX2 R189, R189 ;  /* 0x000000bd00bd7308 */ /* 0x000ff40000000800 */
[----:B------:R-:W-:Y:S10]  /*91b0*/  MUFU.EX2 R190, R190 ;  /* 0x000000be00be7308 */ /* 0x000ff40000000800 */
[----:B------:R-:W-:Y:S10]  /*91c0*/  MUFU.EX2 R237, R237 ;  /* 0x000000ed00ed7308 */ /* 0x000ff40000000800 */
[----:B------:R-:W-:Y:S01]  /*91d0*/  MUFU.EX2 R239, R239 ;  /* 0x000000ef00ef7308 */ /* 0x000fe20000000800 */
[C---:B--2---:R-:W-:Y:S01]  /*91e0*/  FMUL.FTZ R4, R3.reuse, R128 ;  /* 0x0000008003047220 */ /* 0x044fe20000410000 */
[----:B----4-:R-:W-:Y:S01]  /*91f0*/  F2FP.PACK_AB R136, R134, R161 ;  /* 0x000000a18688723e */ /* 0x010fe200000000ff */
[----:B------:R-:W-:Y:S01]  /*9200*/  FMUL.FTZ R5, R3, R129 ;  /* 0x0000008103057220 */ /* 0x000fe20000410000 */
[----:B-----5:R-:W-:Y:S01]  /*9210*/  F2FP.PACK_AB R138, R135, R160 ;  /* 0x000000a0878a723e */ /* 0x020fe200000000ff */
[----:B------:R-:W-:Y:S01]  /*9220*/  FMUL.FTZ R6, R2, R130 ;  /* 0x0000008202067220 */ /* 0x000fe20000410000 */
[----:B-1----:R-:W-:Y:S01]  /*9230*/  F2FP.PACK_AB R137, R162, R133 ;  /* 0x00000085a289723e */ /* 0x002fe200000000ff */
[----:B------:R-:W-:Y:S01]  /*9240*/  FMUL.FTZ R7, R2, R131 ;  /* 0x0000008302077220 */ /* 0x000fe20000410000 */
[----:B------:R-:W-:Y:S01]  /*9250*/  F2FP.PACK_AB R139, R164, R163 ;  /* 0x000000a3a48b723e */ /* 0x000fe200000000ff */
[----:B------:R-:W1:Y:S01]  /*9260*/  LDSM.16.MT88.4 R128, [R180] ;  /* 0x00000000b480783b */ /* 0x000e620000004200 */
[C---:B------:R-:W-:Y:S01]  /*9270*/  FMUL.FTZ R8, R3.reuse, R124 ;  /* 0x0000007c03087220 */ /* 0x040fe20000410000 */
[----:B------:R-:W-:Y:S01]  /*9280*/  F2FP.PACK_AB R12, R168, R167 ;  /* 0x000000a7a80c723e */ /* 0x000fe200000000ff */
[C---:B------:R-:W-:Y:S01]  /*9290*/  FMUL.FTZ R9, R3.reuse, R125 ;  /* 0x0000007d03097220 */ /* 0x040fe20000410000 */
[----:B------:R-:W-:Y:S01]  /*92a0*/  F2FP.PACK_AB R14, R170, R169 ;  /* 0x000000a9aa0e723e */ /* 0x000fe200000000ff */
[C---:B------:R-:W-:Y:S01]  /*92b0*/  FMUL.FTZ R10, R2.reuse, R126 ;  /* 0x0000007e020a7220 */ /* 0x040fe20000410000 */
[C---:B------:R-:W-:Y:S05]  /*92c0*/  HMMA.16816.F32 R4, R136.reuse, R140, R4 ;  /* 0x0000008c8804723c */ /* 0x040fea0000001804 */
[----:B------:R-:W-:Y:S01]  /*92d0*/  FMUL.FTZ R11, R2, R127 ;  /* 0x0000007f020b7220 */ /* 0x000fe20000410000 */
[----:B------:R-:W-:Y:S01]  /*92e0*/  F2FP.PACK_AB R13, R172, R171 ;  /* 0x000000abac0d723e */ /* 0x000fe200000000ff */
[----:B------:R-:W2:Y:S01]  /*92f0*/  LDSM.16.MT88.4 R124, [R179] ;  /* 0x00000000b37c783b */ /* 0x000ea20000004200 */
[C---:B------:R-:W-:Y:S01]  /*9300*/  FMUL.FTZ R100, R3.reuse, R100 ;  /* 0x0000006403647220 */ /* 0x040fe20000410000 */
[----:B------:R-:W-:Y:S03]  /*9310*/  F2FP.PACK_AB R15, R174, R173 ;  /* 0x000000adae0f723e */ /* 0x000fe600000000ff */
[C---:B------:R-:W-:Y:S03]  /*9320*/  HMMA.16816.F32 R8, R136.reuse, R142, R8 ;  /* 0x0000008e8808723c */ /* 0x040fe60000001808 */
[C---:B------:R-:W-:Y:S01]  /*9330*/  FMUL.FTZ R101, R3.reuse, R101 ;  /* 0x0000006503657220 */ /* 0x040fe20000410000 */
[----:B------:R-:W4:Y:S01]  /*9340*/  LDSM.16.MT88.4 R140, [R182+0x2000] ;  /* 0x00200000b68c783b */ /* 0x000f220000004200 */
[C---:B------:R-:W-:Y:S02]  /*9350*/  FMUL.FTZ R102, R2.reuse, R102 ;  /* 0x0000006602667220 */ /* 0x040fe40000410000 */
[C---:B------:R-:W-:Y:S02]  /*9360*/  FMUL.FTZ R103, R2.reuse, R103 ;  /* 0x0000006702677220 */ /* 0x040fe40000410000 */
[C---:B------:R-:W-:Y:S03]  /*9370*/  FMUL.FTZ R104, R3.reuse, R104 ;  /* 0x0000006803687220 */ /* 0x040fe60000410000 */
[C---:B------:R-:W-:Y:S02]  /*9380*/  FMUL.FTZ R105, R3.reuse, R105 ;  /* 0x0000006903697220 */ /* 0x040fe40000410000 */
[C---:B---3--:R-:W-:Y:S03]  /*9390*/  HMMA.16816.F32 R100, R136.reuse, R144, R100 ;  /* 0x000000908864723c */ /* 0x048fe60000001864 */
[C---:B------:R-:W-:Y:S02]  /*93a0*/  FMUL.FTZ R106, R2.reuse, R106 ;  /* 0x0000006a026a7220 */ /* 0x040fe40000410000 */
        /* <DEDUP_REMOVED lines=111> */
[----:B------:R-:W-:Y:S01]  /*9aa0*/  FFMA.FTZ R161, R3, R236, R161 ;  /* 0x000000ec03a17223 */ /* 0x000fe200000100a1 */
[----:B------:R-:W-:Y:S01]  /*9ab0*/  MOV R3, R0 ;  /* 0x0000000000037202 */ /* 0x000fe20000000f00 */
[----:B------:R-:W-:Y:S03]  /*9ac0*/  FFMA.FTZ R133, R2, R231, R133 ;  /* 0x000000e702857223 */ /* 0x000fe60000010085 */
[----:B------:R-:W-:Y:S01]  /*9ad0*/  HMMA.16816.F32 R96, R136, R130, R96 ;  /* 0x000000828860723c */ /* 0x000fe20000001860 */
[----:B------:R-:W-:Y:S02]  /*9ae0*/  LDSM.16.MT88.4 R128, [R181+0x4800] ;  /* 0x00480000b580783b */ /* 0x000fe40000004200 */
[----:B------:R-:W-:Y:S02]  /*9af0*/  FADD.FTZ R161, R134, R161 ;  /* 0x000000a186a17221 */ /* 0x000fe40000010000 */
[----:B------:R-:W-:Y:S01]  /*9b00*/  FADD.FTZ R162, R162, R133 ;  /* 0x00000085a2a27221 */ /* 0x000fe20000010000 */
[----:B------:R-:W-:Y:S01]  /*9b10*/  MOV R133, R132 ;  /* 0x0000008400857202 */ /* 0x000fe20000000f00 */
[----:B------:R-:W-:Y:S01]  /*9b20*/  FADD.FTZ R160, R160, R161 ;  /* 0x000000a1a0a07221 */ /* 0x000fe20000010000 */
[C---:B--2---:R-:W-:Y:S01]  /*9b30*/  HMMA.16816.F32 R4, R12.reuse, R124, R4 ;  /* 0x0000007c0c04723c */ /* 0x044fe20000001804 */
[----:B------:R-:W-:Y:S04]  /*9b40*/  LDSM.16.MT88.4 R136, [R180+0x4800] ;  /* 0x00480000b488783b */ /* 0x000fe80000004200 */
        /* <DEDUP_REMOVED lines=13> */
[C---:B------:R-:W-:Y:S04]  /*9c20*/  HMMA.16816.F32 R108, R12.reuse, R16, R108 ;  /* 0x000000100c6c723c */ /* 0x040fe8000000186c */
[----:B------:R-:W-:Y:S04]  /*9c30*/  FADD.FTZ R169, R170, R169 ;  /* 0x000000a9aaa97221 */ /* 0x000fe80000010000 */
[C---:B------:R-:W-:Y:S01]  /*9c40*/  HMMA.16816.F32 R112, R12.reuse, R18, R112 ;  /* 0x000000120c70723c */ /* 0x040fe20000001870 */
[----:B------:R-:W2:Y:S07]  /*9c50*/  LDSM.16.MT88.4 R16, [R182+0x4800] ;  /* 0x00480000b610783b */ /* 0x000eae0000004200 */
[C---:B---3--:R-:W-:Y:S08]  /*9c60*/  HMMA.16816.F32 R116, R12.reuse, R140, R116 ;  /* 0x0000008c0c74723c */ /* 0x048ff00000001874 */
        /* <DEDUP_REMOVED lines=13> */
[----:B------:R-:W-:Y:S01]  /*9d40*/  FFMA.FTZ R166, R33, c[0x0][0x2d0], -R166 ;  /* 0x0000b40021a67a23 */ /* 0x000fe200000108a6 */
[----:B------:R-:W3:Y:S01]  /*9d50*/  MUFU.EX2 R153, R153 ;  /* 0x0000009900997308 */ /* 0x000ee20000000800 */
[C---:B------:R-:W-:Y:S04]  /*9d60*/  HMMA.16816.F32 R56, R12.reuse, R158, R56 ;  /* 0x0000009e0c38723c */ /* 0x040fe80000001838 */
[--C-:B------:R-:W-:Y:S02]  /*9d70*/  FFMA.FTZ R156, R22, c[0x0][0x2d0], -R165.reuse ;  /* 0x0000b400169c7a23 */ /* 0x100fe400000108a5 */
[--C-:B------:R-:W-:Y:S02]  /*9d80*/  FFMA.FTZ R157, R23, c[0x0][0x2d0], -R165.reuse ;  /* 0x0000b400179d7a23 */ /* 0x100fe400000108a5 */
[C---:B-1----:R-:W-:Y:S01]  /*9d90*/  HMMA.16816.F32 R60, R12.reuse, R124, R60 ;  /* 0x0000007c0c3c723c */ /* 0x042fe2000000183c */
[----:B------:R-:W-:Y:S01]  /*9da0*/  LDSM.16.MT88.4 R20, [R181+0x1000] ;  /* 0x00100000b514783b */ /* 0x000fe20000004200 */
[----:B------:R-:W-:Y:S02]  /*9db0*/  MUFU.EX2 R154, R154 ;  /* 0x0000009a009a7308 */ /* 0x000fe40000000800 */
[--C-:B------:R-:W-:Y:S02]  /*9dc0*/  FFMA.FTZ R158, R26, c[0x0][0x2d0], -R165.reuse ;  /* 0x0000b4001a9e7a23 */ /* 0x100fe400000108a5 */
[--C-:B------:R-:W-:Y:S02]  /*9dd0*/  FFMA.FTZ R159, R27, c[0x0][0x2d0], -R165.reuse ;  /* 0x0000b4001b9f7a23 */ /* 0x100fe400000108a5 */
[C---:B------:R-:W-:Y:S01]  /*9de0*/  HMMA.16816.F32 R64, R12.reuse, R126, R64 ;  /* 0x0000007e0c40723c */ /* 0x040fe20000001840 */
[----:B------:R-:W1:Y:S03]  /*9df0*/  LDSM.16.MT88.4 R124, [R179+0x4800] ;  /* 0x00480000b37c783b */ /* 0x000e660000004200 */
[----:B------:R-:W-:Y:S01]  /*9e00*/  FFMA.FTZ R165, R35, c[0x0][0x2d0], -R165 ;  /* 0x0000b40023a57a23 */ /* 0x000fe200000108a5 */
[----:B------:R-:W4:Y:S03]  /*9e10*/  MUFU.EX2 R155, R155 ;  /* 0x0000009b009b7308 */ /* 0x000f260000000800 */
[C---:B--2---:R-:W-:Y:S01]  /*9e20*/  HMMA.16816.F32 R68, R12.reuse, R16, R68 ;  /* 0x000000100c44723c */ /* 0x044fe20000001844 */
[----:B------:R-:W-:Y:S06]  /*9e30*/  LDSM.16.MT88.4 R24, [R180+0x1000] ;  /* 0x00100000b418783b */ /* 0x000fec0000004200 */
[----:B------:R-:W-:Y:S01]  /*9e40*/  MUFU.EX2 R156, R156 ;  /* 0x0000009c009c7308 */ /* 0x000fe20000000800 */
[C---:B------:R-:W-:Y:S01]  /*9e50*/  HMMA.16816.F32 R72, R12.reuse, R18, R72 ;  /* 0x000000120c48723c */ /* 0x040fe20000001848 */
[----:B------:R-:W2:Y:S07]  /*9e60*/  LDSM.16.MT88.4 R16, [R182+0x1000] ;  /* 0x00100000b610783b */ /* 0x000eae0000004200 */
[C---:B------:R-:W-:Y:S01]  /*9e70*/  HMMA.16816.F32 R76, R12.reuse, R128, R76 ;  /* 0x000000800c4c723c */ /* 0x040fe2000000184c */
[----:B------:R-:W-:Y:S01]  /*9e80*/  LDSM.16.MT88.4 R32, [R179+0x1800] ;  /* 0x00180000b320783b */ /* 0x000fe20000004200 */
[----:B------:R-:W5:Y:S06]  /*9e90*/  MUFU.EX2 R157, R157 ;  /* 0x0000009d009d7308 */ /* 0x000f6c0000000800 */
[C---:B------:R-:W-:Y:S01]  /*9ea0*/  HMMA.16816.F32 R80, R12.reuse, R130, R80 ;  /* 0x000000820c50723c */ /* 0x040fe20000001850 */
[----:B------:R-:W2:Y:S03]  /*9eb0*/  LDSM.16.MT88.4 R128, [R179+0x1000] ;  /* 0x00100000b380783b */ /* 0x000ea60000004200 */
[----:B------:R-:W-:Y:S04]  /*9ec0*/  MUFU.EX2 R158, R158 ;  /* 0x0000009e009e7308 */ /* 0x000fe80000000800 */
[C---:B------:R-:W-:Y:S06]  /*9ed0*/  HMMA.16816.F32 R84, R12.reuse, R136, R84 ;  /* 0x000000880c54723c */ /* 0x040fec0000001854 */
[----:B------:R-:W2:Y:S02]  /*9ee0*/  MUFU.EX2 R159, R159 ;  /* 0x0000009f009f7308 */ /* 0x000ea40000000800 */
[C---:B------:R-:W-:Y:S01]  /*9ef0*/  HMMA.16816.F32 R88, R12.reuse, R138, R88 ;  /* 0x0000008a0c58723c */ /* 0x040fe20000001858 */
[----:B------:R-:W2:Y:S07]  /*9f00*/  LDSM.16.MT88.4 R136, [R182+0x3000] ;  /* 0x00300000b688783b */ /* 0x000eae0000004200 */
[C---:B-1----:R-:W-:Y:S01]  /*9f10*/  HMMA.16816.F32 R92, R12.reuse, R124, R92 ;  /* 0x0000007c0c5c723c */ /* 0x042fe2000000185c */
[----:B------:R-:W1:Y:S07]  /*9f20*/  MUFU.EX2 R166, R166 ;  /* 0x000000a600a67308 */ /* 0x000e6e0000000800 */
[----:B------:R-:W-:Y:S01]  /*9f30*/  HMMA.16816.F32 R96, R12, R126, R96 ;  /* 0x0000007e0c60723c */ /* 0x000fe20000001860 */
[----:B------:R-:W-:Y:S02]  /*9f40*/  LDSM.16.MT88.4 R124, [R180+0x5000] ;  /* 0x00500000b47c783b */ /* 0x000fe40000004200 */
[----:B------:R-:W1:Y:S04]  /*9f50*/  MUFU.EX2 R240, R165 ;  /* 0x000000a500f07308 */ /* 0x000e680000000800 */
[----:B---3--:R-:W-:Y:S01]  /*9f60*/  F2FP.PACK_AB R12, R153, R152 ;  /* 0x00000098990c723e */ /* 0x008fe200000000ff */
[----:B------:R-:W-:Y:S01]  /*9f70*/  FADD.FTZ R152, R152, R169 ;  /* 0x000000a998987221 */ /* 0x000fe20000010000 */
[----:B----4-:R-:W-:Y:S03]  /*9f80*/  F2FP.PACK_AB R14, R155, R154 ;  /* 0x0000009a9b0e723e */ /* 0x010fe600000000ff */
[----:B-----5:R-:W-:Y:S01]  /*9f90*/  F2FP.PACK_AB R13, R157, R156 ;  /* 0x0000009c9d0d723e */ /* 0x020fe200000000ff */
[----:B------:R-:W-:Y:S01]  /*9fa0*/  FADD.FTZ R153, R153, R152 ;  /* 0x0000009899997221 */ /* 0x000fe20000010000 */
[----:B--2---:R-:W-:Y:S03]  /*9fb0*/  F2FP.PACK_AB R15, R159, R158 ;  /* 0x0000009e9f0f723e */ /* 0x004fe600000000ff */
[----:B------:R-:W-:Y:S04]  /*9fc0*/  FADD.FTZ R154, R154, R153 ;  /* 0x000000999a9a7221 */ /* 0x000fe80000010000 */
[C---:B------:R-:W-:Y:S03]  /*9fd0*/  HMMA.16816.F32 R4, R12.reuse, R16, R4 ;  /* 0x000000100c04723c */ /* 0x040fe60000001804 */
[----:B------:R-:W-:Y:S05]  /*9fe0*/  FADD.FTZ R154, R155, R154 ;  /* 0x0000009a9b9a7221 */ /* 0x000fea0000010000 */
        /* <DEDUP_REMOVED lines=8> */
[C---:B------:R-:W-:Y:S08]  /*a070*/  HMMA.16816.F32 R116, R12.reuse, R128, R116 ;  /* 0x000000800c74723c */ /* 0x040ff00000001874 */
[C---:B------:R-:W-:Y:S08]  /*a080*/  HMMA.16816.F32 R120, R12.reuse, R130, R120 ;  /* 0x000000820c78723c */ /* 0x040ff00000001878 */
        /* <DEDUP_REMOVED lines=18> */
[C---:B------:R-:W-:Y:S08]  /*a1b0*/  HMMA.16816.F32 R84, R12.reuse, R124, R84 ;  /* 0x0000007c0c54723c */ /* 0x040ff00000001854 */
[C---:B------:R-:W-:Y:S08]  /*a1c0*/  HMMA.16816.F32 R88, R12.reuse, R126, R88 ;  /* 0x0000007e0c58723c */ /* 0x040ff00000001858 */
[C---:B--2---:R-:W-:Y:S08]  /*a1d0*/  HMMA.16816.F32 R92, R12.reuse, R16, R92 ;  /* 0x000000100c5c723c */ /* 0x044ff0000000185c */
[----:B------:R-:W-:Y:S01]  /*a1e0*/  HMMA.16816.F32 R96, R12, R18, R96 ;  /* 0x000000120c60723c */ /* 0x000fe20000001860 */
[----:B------:R-:W2:Y:S06]  /*a1f0*/  LDSM.16.MT88.4 R16, [R180+0x3800] ;  /* 0x00380000b410783b */ /* 0x000eac0000004200 */
[----:B------:R-:W-:Y:S01]  /*a200*/  F2FP.PACK_AB R12, R188, R175 ;  /* 0x000000afbc0c723e */ /* 0x000fe200000000ff */
[----:B------:R-:W-:Y:S01]  /*a210*/  FADD.FTZ R175, R175, R154 ;  /* 0x0000009aafaf7221 */ /* 0x000fe20000010000 */
[----:B-1----:R-:W-:Y:S03]  /*a220*/  F2FP.PACK_AB R14, R166, R189 ;  /* 0x000000bda60e723e */ /* 0x002fe600000000ff */
[----:B------:R-:W-:Y:S01]  /*a230*/  F2FP.PACK_AB R13, R237, R190 ;  /* 0x000000beed0d723e */ /* 0x000fe200000000ff */
[----:B------:R-:W-:Y:S01]  /*a240*/  FADD.FTZ R188, R188, R175 ;  /* 0x000000afbcbc7221 */ /* 0x000fe20000010000 */
[----:B------:R-:W-:Y:S03]  /*a250*/  F2FP.PACK_AB R15, R240, R239 ;  /* 0x000000eff00f723e */ /* 0x000fe600000000ff */
[----:B------:R-:W-:Y:S04]  /*a260*/  FADD.FTZ R189, R189, R188 ;  /* 0x000000bcbdbd7221 */ /* 0x000fe80000010000 */
[C---:B---3--:R-:W-:Y:S01]  /*a270*/  HMMA.16816.F32 R128, R12.reuse, R20, R4 ;  /* 0x000000140c80723c */ /* 0x048fe20000001804 */
[----:B------:R-:W1:Y:S02]  /*a280*/  LDSM.16.MT88.4 R4, [R181+0x5800] ;  /* 0x00580000b504783b */ /* 0x000e640000004200 */
[----:B------:R-:W-:Y:S05]  /*a290*/  FADD.FTZ R236, R166, R189 ;  /* 0x000000bda6ec7221 */ /* 0x000fea0000010000 */
[C---:B------:R-:W-:Y:S01]  /*a2a0*/  HMMA.16816.F32 R124, R12.reuse, R22, R8 ;  /* 0x000000160c7c723c */ /* 0x040fe20000001808 */
[----:B------:R-:W3:Y:S07]  /*a2b0*/  LDSM.16.MT88.4 R8, [R180+0x5800] ;  /* 0x00580000b408783b */ /* 0x000eee0000004200 */
        /* <DEDUP_REMOVED lines=11> */
[C---:B------:R-:W-:Y:S01]  /*a370*/  HMMA.16816.F32 R56, R12.reuse, R18, R56 ;  /* 0x000000120c38723c */ /* 0x040fe20000001838 */
[----:B------:R-:W2:Y:S07]  /*a380*/  LDSM.16.MT88.4 R16, [R179+0x5800] ;  /* 0x00580000b310783b */ /* 0x000eae0000004200 */
[C---:B------:R-:W-:Y:S08]  /*a390*/  HMMA.16816.F32 R60, R12.reuse, R144, R60 ;  /* 0x000000900c3c723c */ /* 0x040ff0000000183c */
[C---:B------:R-:W-:Y:S08]  /*a3a0*/  HMMA.16816.F32 R64, R12.reuse, R146, R64 ;  /* 0x000000920c40723c */ /* 0x040ff00000001840 */
[C---:B------:R-:W-:Y:S08]  /*a3b0*/  HMMA.16816.F32 R68, R12.reuse, R148, R68 ;  /* 0x000000940c44723c */ /* 0x040ff00000001844 */
[C---:B------:R-:W-:Y:S08]  /*a3c0*/  HMMA.16816.F32 R72, R12.reuse, R150, R72 ;  /* 0x000000960c48723c */ /* 0x040ff00000001848 */
[C---:B-1----:R-:W-:Y:S07]  /*a3d0*/  HMMA.16816.F32 R76, R12.reuse, R4, R76 ;  /* 0x000000040c4c723c */ /* 0x042fee000000184c */
[----:B------:R-:W-:Y:S01]  /*a3e0*/  IADD3 R4, R238, -0x1, RZ ;  /* 0xffffffffee047810 */ /* 0x000fe20007ffe0ff */
[C---:B------:R-:W-:Y:S04]  /*a3f0*/  HMMA.16816.F32 R80, R12.reuse, R6, R80 ;  /* 0x000000060c50723c */ /* 0x040fe80000001850 */
[----:B------:R-:W-:Y:S01]  /*a400*/  FADD.FTZ R5, R173, R172 ;  /* 0x000000acad057221 */ /* 0x000fe20000010000 */
[----:B------:R-:W-:Y:S03]  /*a410*/  MOV R238, R4 ;  /* 0x0000000400ee7202 */ /* 0x000fe60000000f00 */
[C---:B---3--:R-:W-:Y:S04]  /*a420*/  HMMA.16816.F32 R84, R12.reuse, R8, R84 ;  /* 0x000000080c54723c */ /* 0x048fe80000001854 */
[----:B------:R-:W-:Y:S04]  /*a430*/  FADD.FTZ R5, R174, R5 ;  /* 0x00000005ae057221 */ /* 0x000fe80000010000 */
[C---:B------:R-:W-:Y:S04]  /*a440*/  HMMA.16816.F32 R88, R12.reuse, R10, R88 ;  /* 0x0000000a0c58723c */ /* 0x040fe80000001858 */
[----:B------:R-:W-:Y:S04]  /*a450*/  FADD.FTZ R156, R156, R5 ;  /* 0x000000059c9c7221 */ /* 0x000fe80000010000 */
[C---:B--2---:R-:W-:Y:S04]  /*a460*/  HMMA.16816.F32 R92, R12.reuse, R16, R92 ;  /* 0x000000100c5c723c */ /* 0x044fe8000000185c */
[----:B------:R-:W-:Y:S04]  /*a470*/  FADD.FTZ R157, R157, R156 ;  /* 0x0000009c9d9d7221 */ /* 0x000fe80000010000 */
[----:B------:R-:W-:Y:S01]  /*a480*/  FADD.FTZ R158, R158, R157 ;  /* 0x0000009d9e9e7221 */ /* 0x000fe20000010000 */
[----:B------:R-:W-:Y:S03]  /*a490*/  HMMA.16816.F32 R96, R12, R18, R96 ;  /* 0x000000120c60723c */ /* 0x000fe60000001860 */
[----:B------:R-:W-:Y:S04]  /*a4a0*/  FADD.FTZ R159, R159, R158 ;  /* 0x0000009e9f9f7221 */ /* 0x000fe80000010000 */
[----:B------:R-:W-:Y:S05]  /*a4b0*/  FADD.FTZ R190, R190, R159 ;  /* 0x0000009fbebe7221 */ /* 0x000fea0000010000 */
[----:B------:R-:W-:Y:S04]  /*a4c0*/  FADD.FTZ R190, R237, R190 ;  /* 0x000000beedbe7221 */ /* 0x000fe80000010000 */
[----:B------:R-:W-:Y:S04]  /*a4d0*/  FADD.FTZ R231, R239, R190 ;  /* 0x000000beefe77221 */ /* 0x000fe80000010000 */
[----:B------:R-:W-:Y:S01]  /*a4e0*/  FADD.FTZ R231, R240, R231 ;  /* 0x000000e7f0e77221 */ /* 0x000fe20000010000 */
[----:B------:R-:W-:-:S05]  /*a4f0*/  @P0 BRA `(.L_x_511) ;  /* 0xffffd3e000000947 */ /* 0x000fca000383ffff */
.L_x_504:
[----:B------:R-:W-:Y:S05]  /*a500*/  BRA.DIV ~URZ, `(.L_x_512) ;  /* 0x00003e027f007947 */ /* 0x000fea000b800000 */
[----:B------:R1:W2:Y:S02]  /*a510*/  SHFL.BFLY PT, R136, R236, 0x2, 0x1f ;  /* 0x0c401f00ec887f89 */ /* 0x0002a400000e0000 */
.L_x_564:
[----:B--2---:R-:W-:Y:S01]  /*a520*/  FADD.FTZ R135, R136, R236 ;  /* 0x000000ec88877221 */ /* 0x004fe20000010000 */
[----:B------:R-:W-:Y:S05]  /*a530*/  BRA.DIV ~URZ, `(.L_x_513) ;  /* 0x00003e227f007947 */ /* 0x000fea000b800000 */
[----:B------:R-:W2:Y:S04]  /*a540*/  SHFL.BFLY PT, R4, R231, 0x2, 0x1f ;  /* 0x0c401f00e7047f89 */ /* 0x000ea800000e0000 */
[----:B------:R-:W3:Y:S01]  /*a550*/  SHFL.BFLY PT, R2, R135, 0x1, 0x1f ;  /* 0x0c201f0087027f89 */ /* 0x000ee200000e0000 */
[----:B--2---:R-:W-:-:S02]  /*a560*/  FADD.FTZ R3, R4, R231 ;  /* 0x000000e704037221 */ /* 0x004fc40000010000 */
[----:B---3--:R-:W-:-:S03]  /*a570*/  FADD.FTZ R2, R135, R2 ;  /* 0x0000000287027221 */ /* 0x008fc60000010000 */
[----:B------:R2:W3:Y:S04]  /*a580*/  SHFL.BFLY PT, R136, R3, 0x1, 0x1f ;  /* 0x0c201f0003887f89 */ /* 0x0004e800000e0000 */
.L_x_565:
[----:B---3--:R-:W-:Y:S01]  /*a590*/  FADD.FTZ R5, R136, R3 ;  /* 0x0000000388057221 */ /* 0x008fe20000010000 */
[----:B------:R-:W-:Y:S02]  /*a5a0*/  FSETP.NE.FTZ.AND P1, PT, R2, RZ, PT ;  /* 0x000000ff0200720b */ /* 0x000fe40003f35000 */
[----:B------:R-:W-:Y:S02]  /*a5b0*/  MOV R4, RZ ;  /* 0x000000ff00047202 */ /* 0x000fe40000000f00 */
[----:B------:R-:W-:Y:S02]  /*a5c0*/  FSETP.NE.FTZ.AND P0, PT, R5, RZ, PT ;  /* 0x000000ff0500720b */ /* 0x000fe40003f15000 */
[----:B------:R-:W-:Y:S02]  /*a5d0*/  MOV R6, RZ ;  /* 0x000000ff00067202 */ /* 0x000fe40000000f00 */
[----:B--2---:R-:W-:-:S05]  /*a5e0*/  MOV R3, 0xff800000 ;  /* 0xff80000000037802 */ /* 0x004fca0000000f00 */
[----:B------:R-:W2:Y:S01]  /*a5f0*/  @P1 MUFU.RCP R4, R2 ;  /* 0x0000000200041308 */ /* 0x000ea20000001000 */
[----:B------:R-:W-:-:S05]  /*a600*/  @P1 MOV R7, 0x3f317218 ;  /* 0x3f31721800071802 */ /* 0x000fca0000000f00 */
[----:B------:R-:W-:Y:S02]  /*a610*/  @P1 FMUL.FTZ R7, R7, c[0x0][0x2d0] ;  /* 0x0000b40007071a20 */ /* 0x000fe40000410000 */
[----:B------:R3:W4:Y:S08]  /*a620*/  @P1 MUFU.LG2 R8, R2 ;  /* 0x0000000200081308 */ /* 0x0007300000000c00 */
[----:B------:R-:W-:Y:S01]  /*a630*/  @P0 MUFU.RCP R6, R5 ;  /* 0x0000000500060308 */ /* 0x000fe20000001000 */
[----:B--2---:R-:W-:-:S02]  /*a640*/  FMUL.FTZ R128, R4, R128 ;  /* 0x0000008004807220 */ /* 0x004fc40000410000 */
[C---:B------:R-:W-:Y:S02]  /*a650*/  FMUL.FTZ R129, R4.reuse, R129 ;  /* 0x0000008104817220 */ /* 0x040fe40000410000 */
[C---:B------:R-:W-:Y:S02]  /*a660*/  FMUL.FTZ R124, R4.reuse, R124 ;  /* 0x0000007c047c7220 */ /* 0x040fe40000410000 */
[C---:B------:R-:W-:Y:S01]  /*a670*/  FMUL.FTZ R125, R4.reuse, R125 ;  /* 0x0000007d047d7220 */ /* 0x040fe20000410000 */
[----:B------:R-:W2:Y:S01]  /*a680*/  @P0 MUFU.LG2 R5, R5 ;  /* 0x0000000500050308 */ /* 0x000ea20000000c00 */
[----:B---3--:R-:W-:Y:S01]  /*a690*/  @P0 MOV R2, 0x3f317218 ;  /* 0x3f31721800020802 */ /* 0x008fe20000000f00 */
        /* <DEDUP_REMOVED lines=41> */
[----:B----4-:R-:W-:Y:S02]  /*a930*/  @P1 FMUL.FTZ R9, R8, 0.69314718246459960938 ;  /* 0x3f31721808091820 */ /* 0x010fe40000410000 */
[C---:B------:R-:W-:Y:S02]  /*a940*/  FMUL.FTZ R93, R4.reuse, R93 ;  /* 0x0000005d045d7220 */ /* 0x040fe40000410000 */
[C---:B------:R-:W-:Y:S02]  /*a950*/  FMUL.FTZ R96, R4.reuse, R96 ;  /* 0x0000006004607220 */ /* 0x040fe40000410000 */
[----:B------:R-:W-:-:S02]  /*a960*/  FMUL.FTZ R97, R4, R97 ;  /* 0x0000006104617220 */ /* 0x000fc40000410000 */
[----:B--2---:R-:W-:Y:S02]  /*a970*/  @P0 FMUL.FTZ R4, R5, 0.69314718246459960938 ;  /* 0x3f31721805040820 */ /* 0x004fe40000410000 */
[----:B------:R-:W-:Y:S01]  /*a980*/  @P0 FMUL.FTZ R5, R2, c[0x0][0x2d0] ;  /* 0x0000b40002050a20 */ /* 0x000fe20000410000 */
[----:B------:R-:W-:Y:S01]  /*a990*/  MOV R2, 0x1 ;  /* 0x0000000100027802 */ /* 0x000fe20000000f00 */
[----:B------:R-:W-:Y:S01]  /*a9a0*/  @P1 FFMA.FTZ R3, R7, R0, R9 ;  /* 0x0000000007031223 */ /* 0x000fe20000010009 */
[----:B------:R-:W-:Y:S01]  /*a9b0*/  MOV R0, 0xff800000 ;  /* 0xff80000000007802 */ /* 0x000fe20000000f00 */
[--C-:B------:R-:W-:Y:S01]  /*a9c0*/  @P0 FFMA.FTZ R0, R5, R132, R4.reuse ;  /* 0x0000008405000223 */ /* 0x100fe20000010004 */
[----:B------:R-:W-:Y:S01]  /*a9d0*/  PRMT R4, R2, 0x7610, R4 ;  /* 0x0000761002047816 */ /* 0x000fe20000000004 */
        /* <DEDUP_REMOVED lines=47> */
[----:B------:R-:W-:Y:S02]  /*acd0*/  FMUL.FTZ R99, R6, R99 ;  /* 0x0000006306637220 */ /* 0x000fe40000410000 */
.L_x_473:
[----:B-1----:R-:W-:Y:S01]  /*ace0*/  LOP3.LUT P6, RZ, R194, 0xff, RZ, 0xc0, !PT ;  /* 0x000000ffc2ff7812 */ /* 0x002fe200078cc0ff */
[----:B------:R-:W-:-:S12]  /*acf0*/  BSSY B0, `(.L_x_514) ;  /* 0x000000f000007945 */ /* 0x000fd80003800000 */
[----:B------:R-:W-:Y:S05]  /*ad00*/  @P6 BRA `(.L_x_515) ;  /* 0x000000d000006947 */ /* 0x000fea0003800000 */
[----:B------:R-:W1:Y:S01]  /*ad10*/  S2R R5, SR_LANEID ;  /* 0x0000000000057919 */ /* 0x000e620000000000 */
[----:B------:R-:W-:Y:S01]  /*ad20*/  VOTEU.ANY UR4, UPT, PT ;  /* 0x0000000000047886 */ /* 0x000fe200038e0100 */
[----:B------:R-:W-:Y:S01]  /*ad30*/  IMAD.MOV.U32 R8, RZ, RZ, c[0x0][0x580] ;  /* 0x00016000ff087624 */ /* 0x000fe200078e00ff */
[----:B------:R-:W1:Y:S01]  /*ad40*/  FLO.U32 R6, UR4 ;  /* 0x0000000400067d00 */ /* 0x000e6200080e0000 */
[----:B------:R-:W-:-:S07]  /*ad50*/  IMAD.MOV.U32 R9, RZ, RZ, c[0x0][0x584] ;  /* 0x00016100ff097624 */ /* 0x000fce00078e00ff */
[----:B------:R-:W2:Y:S01]  /*ad60*/  POPC R7, UR4 ;  /* 0x0000000400077d09 */ /* 0x000ea20008000000 */
[----:B-1----:R-:W-:-:S13]  /*ad70*/  ISETP.EQ.U32.AND P0, PT, R6, R5, PT ;  /* 0x000000050600720c */ /* 0x002fda0003f02070 */
[----:B--2---:R-:W2:Y:S04]  /*ad80*/  @P0 ATOMG.E.ADD.STRONG.GPU PT, R5, [R8.64], R7 ;  /* 0x00000007080509a8 */ /* 0x004ea800081ee1c6 */
[----:B------:R-:W1:Y:S02]  /*ad90*/  S2R R2, SR_LTMASK ;  /* 0x0000000000027919 */ /* 0x000e640000003900 */
[----:B-1----:R-:W-:-:S06]  /*ada0*/  LOP3.LUT R2, R2, UR4, RZ, 0xc0, !PT ;  /* 0x0000000402027c12 */ /* 0x002fcc000f8ec0ff */
[----:B------:R-:W1:Y:S01]  /*adb0*/  POPC R2, R2 ;  /* 0x0000000200027309 */ /* 0x000e620000000000 */
[----:B--2---:R-:W1:Y:S02]  /*adc0*/  SHFL.IDX PT, R5, R5, R6, 0x1f ;  /* 0x00001f0605057589 */ /* 0x004e6400000e0000 */
[----:B-1----:R-:W-:-:S05]  /*add0*/  IADD3 R207, R5, c[0x0][0xc], R2 ;  /* 0x0000030005cf7a10 */ /* 0x002fca0007ffe002 */
.L_x_515:
[----:B------:R-:W-:Y:S05]  /*ade0*/  BSYNC B0 ;  /* 0x0000000000007941 */ /* 0x000fea0003800000 */
.L_x_514:
[----:B------:R-:W-:Y:S01]  /*adf0*/  PRMT R4, R4, 0x9910, RZ ;  /* 0x0000991004047816 */ /* 0x000fe200000000ff */
[----:B------:R-:W-:Y:S01]  /*ae00*/  BSSY B1, `(.L_x_516) ;  /* 0x000019b000017945 */ /* 0x000fe20003800000 */
[----:B------:R-:W-:Y:S02]  /*ae10*/  IMAD.MOV.U32 R2, RZ, RZ, R207 ;  /* 0x000000ffff027224 */ /* 0x000fe400078e00cf */
[----:B------:R-:W-:-:S13]  /*ae20*/  ISETP.NE.AND P0, PT, R4, RZ, PT ;  /* 0x000000ff0400720c */ /* 0x000fda0003f05270 */
[----:B------:R-:W-:Y:S05]  /*ae30*/  @!P0 BRA `(.L_x_517) ;  /* 0x0000105000008947 */ /* 0x000fea0003800000 */
[----:B------:R-:W-:Y:S01]  /*ae40*/  WARPSYNC 0xffffffff ;  /* 0xffffffff00007948 */ /* 0x000fe20003800000 */
[----:B------:R-:W-:Y:S01]  /*ae50*/  BAR.SYNC.DEFER_BLOCKING 0x1, 0x100 ;  /* 0x0044000000007b1d */ /* 0x000fe20000010000 */
        /* <DEDUP_REMOVED lines=8> */
[----:B------:R-:W-:Y:S02]  /*aee0*/  F2FP.PACK_AB R108, R109, R108 ;  /* 0x0000006c6d6c723e */ /* 0x000fe400000000ff */
[----:B------:R-:W-:Y:S02]  /*aef0*/  F2FP.PACK_AB R110, R111, R110 ;  /* 0x0000006e6f6e723e */ /* 0x000fe400000000ff */
[----:B------:R-:W-:-:S02]  /*af00*/  F2FP.PACK_AB R113, R113, R112 ;  /* 0x000000707171723e */ /* 0x000fc400000000ff */
[----:B------:R-:W-:Y:S01]  /*af10*/  F2FP.PACK_AB R115, R115, R114 ;  /* 0x000000727373723e */ /* 0x000fe200000000ff */
[----:B------:R1:W-:Y:S01]  /*af20*/  STS [R204], R129 ;  /* 0x00000081cc007388 */ /* 0x0003e20000000800 */
[----:B------:R-:W-:Y:S02]  /*af30*/  F2FP.PACK_AB R117, R117, R116 ;  /* 0x000000747575723e */ /* 0x000fe400000000ff */
[----:B------:R-:W-:Y:S01]  /*af40*/  F2FP.PACK_AB R119, R119, R118 ;  /* 0x000000767777723e */ /* 0x000fe200000000ff */
[----:B------:R1:W-:Y:S01]  /*af50*/  STS [R204+0x400], R131 ;  /* 0x00040083cc007388 */ /* 0x0003e20000000800 */
[----:B------:R-:W-:Y:S02]  /*af60*/  F2FP.PACK_AB R121, R121, R120 ;  /* 0x000000787979723e */ /* 0x000fe400000000ff */
[----:B------:R-:W-:Y:S01]  /*af70*/  F2FP.PACK_AB R123, R123, R122 ;  /* 0x0000007a7b7b723e */ /* 0x000fe200000000ff */
[----:B------:R1:W-:Y:S01]  /*af80*/  STS [R213], R124 ;  /* 0x0000007cd5007388 */ /* 0x0003e20000000800 */
[----:B------:R-:W-:-:S02]  /*af90*/  F2FP.PACK_AB R37, R37, R36 ;  /* 0x000000242525723e */ /* 0x000fc400000000ff */
[----:B------:R-:W-:Y:S01]  /*afa0*/  F2FP.PACK_AB R39, R39, R38 ;  /* 0x000000262727723e */ /* 0x000fe200000000ff */
[----:B------:R1:W-:Y:S01]  /*afb0*/  STS [R213+0x400], R126 ;  /* 0x0004007ed5007388 */ /* 0x0003e20000000800 */
[----:B------:R-:W-:Y:S02]  /*afc0*/  F2FP.PACK_AB R40, R41, R40 ;  /* 0x000000282928723e */ /* 0x000fe400000000ff */
[----:B------:R-:W-:Y:S01]  /*afd0*/  F2FP.PACK_AB R42, R43, R42 ;  /* 0x0000002a2b2a723e */ /* 0x000fe200000000ff */
[----:B------:R1:W-:Y:S01]  /*afe0*/  STS [R212], R101 ;  /* 0x00000065d4007388 */ /* 0x0003e20000000800 */
[----:B------:R-:W-:Y:S02]  /*aff0*/  F2FP.PACK_AB R45, R45, R44 ;  /* 0x0000002c2d2d723e */ /* 0x000fe400000000ff */
[----:B------:R-:W-:Y:S01]  /*b000*/  F2FP.PACK_AB R47, R47, R46 ;  /* 0x0000002e2f2f723e */ /* 0x000fe200000000ff */
[----:B------:R1:W-:Y:S01]  /*b010*/  STS [R212+0x400], R103 ;  /* 0x00040067d4007388 */ /* 0x0003e20000000800 */
        /* <DEDUP_REMOVED lines=32> */
[----:B------:R1:W-:Y:S01]  /*b220*/  STS [R204+0x4000], R37 ;  /* 0x00400025cc007388 */ /* 0x0003e20000000800 */
[----:B------:R-:W-:Y:S02]  /*b230*/  F2FP.PACK_AB R93, R93, R92 ;  /* 0x0000005c5d5d723e */ /* 0x000fe400000000ff */
[----:B------:R-:W-:Y:S01]  /*b240*/  F2FP.PACK_AB R95, R95, R94 ;  /* 0x0000005e5f5f723e */ /* 0x000fe200000000ff */
[----:B------:R1:W-:Y:S01]  /*b250*/  STS [R204+0x4400], R39 ;  /* 0x00440027cc007388 */ /* 0x0003e20000000800 */
[----:B------:R-:W-:-:S02]  /*b260*/  F2FP.PACK_AB R97, R97, R96 ;  /* 0x000000606161723e */ /* 0x000fc400000000ff */
[----:B------:R-:W-:Y:S01]  /*b270*/  F2FP.PACK_AB R99, R99, R98 ;  /* 0x000000626363723e */ /* 0x000fe200000000ff */
        /* <DEDUP_REMOVED lines=30> */
[----:B------:R-:W-:Y:S06]  /*b460*/  BAR.SYNC.DEFER_BLOCKING 0x1, 0x100 ;  /* 0x0044000000007b1d */ /* 0x000fec0000010000 */
[----:B------:R-:W-:Y:S05]  /*b470*/  BRA.CONV ~URZ, `(.L_x_518) ;  /* 0x000000537f007947 */ /* 0x000fea000b800000 */
[----:B------:R-:W-:Y:S01]  /*b480*/  IMAD.MOV.U32 R239, RZ, RZ, R202 ;  /* 0x000000ffffef7224 */ /* 0x000fe200078e00ca */
[----:B------:R-:W-:Y:S01]  /*b490*/  MOV R174, RZ ;  /* 0x000000ff00ae7202 */ /* 0x000fe20000000f00 */
[----:B------:R-:W-:Y:S01]  /*b4a0*/  IMAD.MOV.U32 R175, RZ, RZ, 0x1f ;  /* 0x0000001fffaf7424 */ /* 0x000fe200078e00ff */
[----:B------:R-:W-:-:S02]  /*b4b0*/  MOV R172, 0xb4d0 ;  /* 0x0000b4d000ac7802 */ /* 0x000fc40000000f00 */
[----:B-1---5:R-:W-:Y:S05]  /*b4c0*/  CALL.REL.NOINC `($__internal_1_$__cuda_sm70_shflsync_idx_p) ;  /* 0x0000334000007944 */ /* 0x022fea0003c00000 */
.L_x_518:
[----:B------:R-:W-:Y:S01]  /*b4d0*/  MOV R4, 0x1 ;  /* 0x0000000100047802 */ /* 0x000fe20000000f00 */
[C---:B------:R-:W-:Y:S01]  /*b4e0*/  IMAD.WIDE.U32 R10, R221.reuse, c[0x0][0x490], RZ ;  /* 0x00012400dd0a7a25 */ /* 0x040fe200078e00ff */
[----:B------:R-:W-:Y:S01]  /*b4f0*/  SHF.R.S32.HI R8, RZ, 0x1f, R221 ;  /* 0x0000001fff087819 */ /* 0x000fe200000114dd */
[----:B------:R-:W-:Y:S01]  /*b500*/  ULDC UR5, c[0x0][0x4e8] ;  /* 0x00013a0000057ab9 */ /* 0x000fe20000000800 */
[----:B------:R-:W-:Y:S01]  /*b510*/  ISETP.NE.AND P1, PT, R4, c[0x0][0x4e8], PT ;  /* 0x00013a0004007a0c */ /* 0x000fe20003f25270 */
[----:B------:R-:W-:Y:S01]  /*b520*/  IMAD.WIDE.U32 R14, R221, c[0x0][0x3e8], RZ ;  /* 0x0000fa00dd0e7a25 */ /* 0x000fe200078e00ff */
[----:B------:R-:W-:Y:S01]  /*b530*/  IADD3 R4, R199, R220, RZ ;  /* 0x000000dcc7047210 */ /* 0x000fe20007ffe0ff */
[----:B------:R-:W-:Y:S01]  /*b540*/  ULDC UR4, c[0x0][0x388] ;  /* 0x0000e20000047ab9 */ /* 0x000fe20000000800 */
[----:B------:R-:W-:Y:S01]  /*b550*/  BSSY B0, `(.L_x_519) ;  /* 0x000005a000007945 */ /* 0x000fe20003800000 */
[----:B------:R-:W-:Y:S01]  /*b560*/  IMAD R12, R8, c[0x0][0x490], RZ ;  /* 0x00012400080c7a24 */ /* 0x000fe200078e02ff */
[----:B------:R-:W-:Y:S01]  /*b570*/  UIMAD UR4, UR5, UR4, URZ ;  /* 0x00000004050472a4 */ /* 0x000fe2000f8e023f */
[----:B------:R-:W-:-:S02]  /*b580*/  IMAD.MOV.U32 R7, RZ, RZ, R4 ;  /* 0x000000ffff077224 */ /* 0x000fc400078e0004 */
[----:B------:R-:W-:Y:S02]  /*b590*/  IMAD R5, R221, c[0x0][0x494], R12 ;  /* 0x00012500dd057a24 */ /* 0x000fe400078e020c */
[----:B------:R-:W-:Y:S02]  /*b5a0*/  IMAD R8, R8, c[0x0][0x3e8], RZ ;  /* 0x0000fa0008087a24 */ /* 0x000fe400078e02ff */
[----:B------:R-:W-:Y:S01]  /*b5b0*/  @P1 IMAD.HI.U32 R6, R4, c[0x0][0x4ec], RZ ;  /* 0x00013b0004061a27 */ /* 0x000fe200078e00ff */
[----:B------:R-:W-:-:S04]  /*b5c0*/  IADD3 R11, R11, R5, RZ ;  /* 0x000000050b0b7210 */ /* 0x000fc80007ffe0ff */
[----:B------:R-:W-:Y:S01]  /*b5d0*/  @P1 SHF.R.U32.HI R7, RZ, c[0x0][0x4f0], R6 ;  /* 0x00013c00ff071a19 */ /* 0x000fe20000011606 */
[----:B------:R-:W-:Y:S01]  /*b5e0*/  IMAD.WIDE.U32 R10, R226, c[0x0][0x498], R10 ;  /* 0x00012600e20a7a25 */ /* 0x000fe200078e000a */
[----:B------:R-:W-:-:S03]  /*b5f0*/  SHF.R.S32.HI R6, RZ, 0x1f, R226 ;  /* 0x0000001fff067819 */ /* 0x000fc600000114e2 */
[----:B------:R-:W-:Y:S01]  /*b600*/  IMAD.MOV R9, RZ, RZ, -R7 ;  /* 0x000000ffff097224 */ /* 0x000fe200078e0a07 */
[----:B------:R-:W-:Y:S01]  /*b610*/  IADD3 R10, P0, R7, R10, RZ ;  /* 0x0000000a070a7210 */ /* 0x000fe20007f1e0ff */
[----:B------:R-:W-:Y:S02]  /*b620*/  IMAD R5, R6, c[0x0][0x498], RZ ;  /* 0x0001260006057a24 */ /* 0x000fe400078e02ff */
[----:B------:R-:W-:Y:S02]  /*b630*/  IMAD R12, R9, c[0x0][0x4e8], R4 ;  /* 0x00013a00090c7a24 */ /* 0x000fe400078e0204 */
[----:B------:R-:W-:Y:S01]  /*b640*/  IMAD R4, R226, c[0x0][0x49c], R5 ;  /* 0x00012700e2047a24 */ /* 0x000fe200078e0205 */
[----:B------:R-:W-:Y:S01]  /*b650*/  SHF.R.S32.HI R5, RZ, 0x1f, R7 ;  /* 0x0000001fff057819 */ /* 0x000fe20000011407 */
[----:B------:R-:W-:Y:S01]  /*b660*/  IMAD R9, R221, c[0x0][0x3ec], R8 ;  /* 0x0000fb00dd097a24 */ /* 0x000fe200078e0208 */
[----:B------:R-:W-:Y:S02]  /*b670*/  SHF.R.S32.HI R7, RZ, 0x1f, R12 ;  /* 0x0000001fff077819 */ /* 0x000fe4000001140c */
[----:B------:R-:W-:Y:S01]  /*b680*/  IADD3.X R11, R5, R11, R4, P0, !PT ;  /* 0x0000000b050b7210 */ /* 0x000fe200007fe404 */
[----:B------:R-:W-:Y:S01]  /*b690*/  IMAD.IADD R9, R15, 0x1, R9 ;  /* 0x000000010f097824 */ /* 0x000fe200078e0209 */
[----:B------:R-:W-:Y:S01]  /*b6a0*/  IADD3 R4, R203, R220, RZ ;  /* 0x000000dccb047210 */ /* 0x000fe20007ffe0ff */
[----:B------:R-:W-:-:S03]  /*b6b0*/  IMAD R7, R7, c[0x0][0x488], RZ ;  /* 0x0001220007077a24 */ /* 0x000fc600078e02ff */
[----:B------:R-:W-:Y:S01]  /*b6c0*/  MOV R5, R4 ;  /* 0x0000000400057202 */ /* 0x000fe20000000f00 */
[C---:B------:R-:W-:Y:S02]  /*b6d0*/  IMAD R7, R12.reuse, c[0x0][0x48c], R7 ;  /* 0x000123000c077a24 */ /* 0x040fe400078e0207 */
[----:B------:R-:W-:-:S04]  /*b6e0*/  IMAD.WIDE.U32 R12, R12, c[0x0][0x488], R10 ;  /* 0x000122000c0c7a25 */ /* 0x000fc800078e000a */
[----:B------:R-:W-:Y:S01]  /*b6f0*/  @P1 IMAD.HI.U32 R8, R4, c[0x0][0x4ec], RZ ;  /* 0x00013b0004081a27 */ /* 0x000fe200078e00ff */
[----:B------:R-:W-:Y:S02]  /*b700*/  IADD3 R7, R13, R7, RZ ;  /* 0x000000070d077210 */ /* 0x000fe40007ffe0ff */
[----:B------:R-:W-:Y:S01]  /*b710*/  LEA R10, P0, R12, c[0x0][0x450], 0x2 ;  /* 0x000114000c0a7a11 */ /* 0x000fe200078010ff */
[----:B------:R-:W-:Y:S01]  /*b720*/  IMAD R11, R6, c[0x0][0x3f0], RZ ;  /* 0x0000fc00060b7a24 */ /* 0x000fe200078e02ff */
[----:B------:R-:W-:Y:S02]  /*b730*/  @P1 SHF.R.U32.HI R5, RZ, c[0x0][0x4f0], R8 ;  /* 0x00013c00ff051a19 */ /* 0x000fe40000011608 */
[----:B------:R-:W-:Y:S01]  /*b740*/  MOV R8, R14 ;  /* 0x0000000e00087202 */ /* 0x000fe20000000f00 */
[----:B------:R-:W-:Y:S01]  /*b750*/  SHFL.IDX PT, R46, R10, RZ, 0x1c1f ;  /* 0x001c1fff0a2e7589 */ /* 0x000fe200000e0000 */
[----:B------:R-:W-:Y:S01]  /*b760*/  LEA.HI.X R6, R12, c[0x0][0x454], R7, 0x2, P0 ;  /* 0x000115000c067a11 */ /* 0x000fe200000f1407 */
[C---:B------:R-:W-:Y:S01]  /*b770*/  IMAD R7, R226.reuse, c[0x0][0x3f4], R11 ;  /* 0x0000fd00e2077a24 */ /* 0x040fe200078e020b */
[----:B------:R-:W-:Y:S01]  /*b780*/  LOP3.LUT P0, RZ, R201, 0x3, RZ, 0xc0, !PT ;  /* 0x00000003c9ff7812 */ /* 0x000fe2000780c0ff */
[----:B------:R-:W-:Y:S01]  /*b790*/  IMAD.WIDE.U32 R226, R226, c[0x0][0x3f0], R8 ;  /* 0x0000fc00e2e27a25 */ /* 0x000fe200078e0008 */
[----:B------:R-:W-:Y:S01]  /*b7a0*/  SHFL.IDX PT, R44, R10, 0x1, 0x1c1f ;  /* 0x003c1f000a2c7f89 */ /* 0x000fe200000e0000 */
[----:B------:R-:W-:-:S02]  /*b7b0*/  SHF.R.S32.HI R8, RZ, 0x1f, R5 ;  /* 0x0000001fff087819 */ /* 0x000fc40000011405 */
[----:B------:R-:W-:Y:S01]  /*b7c0*/  IMAD.MOV R9, RZ, RZ, -R5 ;  /* 0x000000ffff097224 */ /* 0x000fe200078e0a05 */
[----:B-1----:R-:W1:Y:S01]  /*b7d0*/  SHFL.IDX PT, R47, R6, RZ, 0x1c1f ;  /* 0x001c1fff062f7589 */ /* 0x002e6200000e0000 */
[----:B------:R-:W-:Y:S01]  /*b7e0*/  IADD3 R227, R227, R7, RZ ;  /* 0x00000007e3e37210 */ /* 0x000fe20007ffe0ff */
[----:B------:R-:W-:Y:S01]  /*b7f0*/  IMAD R8, R8, c[0x0][0x3e0], RZ ;  /* 0x0000f80008087a24 */ /* 0x000fe200078e02ff */
[-C--:B------:R-:W-:Y:S01]  /*b800*/  IADD3 R7, R200, R220.reuse, RZ ;  /* 0x000000dcc8077210 */ /* 0x080fe20007ffe0ff */
[----:B------:R-:W3:Y:S01]  /*b810*/  SHFL.IDX PT, R45, R6, 0x1, 0x1c1f ;  /* 0x003c1f00062d7f89 */ /* 0x000ee200000e0000 */
[----:B------:R-:W-:Y:S01]  /*b820*/  IMAD R40, R9, c[0x0][0x4e8], R4 ;  /* 0x00013a0009287a24 */ /* 0x000fe200078e0204 */
[----:B------:R-:W-:Y:S01]  /*b830*/  IADD3 R220, R208, R220, RZ ;  /* 0x000000dcd0dc7210 */ /* 0x000fe20007ffe0ff */
[----:B------:R-:W-:Y:S01]  /*b840*/  IMAD R8, R5, c[0x0][0x3e4], R8 ;  /* 0x0000f90005087a24 */ /* 0x000fe200078e0208 */
[----:B------:R-:W-:Y:S01]  /*b850*/  ISETP.GE.OR P1, PT, R7, UR4, P0 ;  /* 0x0000000407007c0c */ /* 0x000fe20008726670 */
[----:B------:R-:W-:Y:S01]  /*b860*/  IMAD.WIDE.U32 R42, R5, c[0x0][0x3e0], R226 ;  /* 0x0000f800052a7a25 */ /* 0x000fe200078e00e2 */
[----:B------:R-:W-:-:S02]  /*b870*/  IADD3 R7, R7, 0x8, RZ ;  /* 0x0000000807077810 */ /* 0x000fc40007ffe0ff */
[----:B------:R-:W-:Y:S01]  /*b880*/  SHF.R.S32.HI R4, RZ, 0x1f, R40 ;  /* 0x0000001fff047819 */ /* 0x000fe20000011428 */
[----:B------:R-:W-:Y:S01]  /*b890*/  IMAD.IADD R43, R43, 0x1, R8 ;  /* 0x000000012b2b7824 */ /* 0x000fe200078e0208 */
[----:B------:R-:W-:-:S03]  /*b8a0*/  ISETP.GE.OR P0, PT, R7, UR4, P0 ;  /* 0x0000000407007c0c */ /* 0x000fc60008706670 */
[----:B------:R-:W-:Y:S02]  /*b8b0*/  IMAD R41, R4, c[0x0][0x3d8], RZ ;  /* 0x0000f60004297a24 */ /* 0x000fe400078e02ff */
[----:B------:R-:W-:-:S04]  /*b8c0*/  IMAD.WIDE.U32 R42, R40, c[0x0][0x3d8], R42 ;  /* 0x0000f600282a7a25 */ /* 0x000fc800078e002a */
[----:B------:R-:W-:Y:S01]  /*b8d0*/  IMAD R41, R40, c[0x0][0x3dc], R41 ;  /* 0x0000f70028297a24 */ /* 0x000fe200078e0229 */
[----:B-1----:R1:W-:Y:S04]  /*b8e0*/  @!P1 ST.E [R46.64], R3 ;  /* 0x000000032e009985 */ /* 0x0023e8000c101906 */
[----:B---3--:R1:W-:Y:S01]  /*b8f0*/  @!P0 ST.E [R44.64], R0 ;  /* 0x000000002c008985 */ /* 0x0083e2000c101906 */
[----:B------:R-:W-:Y:S02]  /*b900*/  IADD3 R41, R43, R41, RZ ;  /* 0x000000292b297210 */ /* 0x000fe40007ffe0ff */
[C---:B------:R-:W-:Y:S01]  /*b910*/  LEA R53, P0, R42.reuse, c[0x0][0x380], 0x1 ;  /* 0x0000e0002a357a11 */ /* 0x040fe200078008ff */
[----:B------:R1:W3:Y:S03]  /*b920*/  LDS.128 R36, [R198+0x1080] ;  /* 0x00108000c6247984 */ /* 0x0002e60000000c00 */
[----:B------:R-:W-:Y:S01]  /*b930*/  LEA.HI.X R52, R42, c[0x0][0x384], R41, 0x1, P0 ;  /* 0x0000e1002a347a11 */ /* 0x000fe200000f0c29 */
[----:B------:R1:W4:Y:S01]  /*b940*/  LDS.128 R32, [R198+0x2080] ;  /* 0x00208000c6207984 */ /* 0x0003220000000c00 */
[----:B------:R-:W-:-:S03]  /*b950*/  ISETP.GE.AND P0, PT, R220, UR4, PT ;  /* 0x00000004dc007c0c */ /* 0x000fc6000bf06270 */
[----:B------:R1:W2:Y:S04]  /*b960*/  LDS.128 R28, [R198+0x3080] ;  /* 0x00308000c61c7984 */ /* 0x0002a80000000c00 */
        /* <DEDUP_REMOVED lines=9> */
[----:B---3--:R-:W3:Y:S01]  /*ba00*/  LDS.128 R48, [R198+0x80] ;  /* 0x00008000c6307984 */ /* 0x008ee20000000c00 */
[----:B------:R-:W-:-:S02]  /*ba10*/  ISETP.GE.AND P5, PT, R206, c[0x0][0x3c8], PT ;  /* 0x0000f200ce007a0c */ /* 0x000fc40003fa6270 */
[----:B------:R-:W-:Y:S01]  /*ba20*/  ISETP.GE.AND P4, PT, R197, c[0x0][0x3c8], PT ;  /* 0x0000f200c5007a0c */ /* 0x000fe20003f86270 */
[----:B-1----:R-:W1:Y:S01]  /*ba30*/  LDS.128 R44, [R198+0x4080] ;  /* 0x00408000c62c7984 */ /* 0x002e620000000c00 */
[----:B------:R-:W-:-:S03]  /*ba40*/  ISETP.GE.AND P3, PT, R196, c[0x0][0x3c8], PT ;  /* 0x0000f200c4007a0c */ /* 0x000fc60003f66270 */
[----:B------:R-:W4:Y:S06]  /*ba50*/  LDS.128 R40, [R198+0x8080] ;  /* 0x00808000c6287984 */ /* 0x000f2c0000000c00 */
[-C--:B------:R-:W-:Y:S02]  /*ba60*/  @!P5 LEA R56, P2, R206, R3.reuse, 0x1 ;  /* 0x00000003ce38d211 */ /* 0x080fe400078408ff */
[-C--:B------:R-:W-:Y:S02]  /*ba70*/  @!P4 LEA R54, P1, R197, R3.reuse, 0x1 ;  /* 0x00000003c536c211 */ /* 0x080fe400078208ff */
[----:B------:R-:W-:-:S02]  /*ba80*/  @!P3 LEA R58, P0, R196, R3, 0x1 ;  /* 0x00000003c43ab211 */ /* 0x000fc400078008ff */
[-C--:B------:R-:W-:Y:S02]  /*ba90*/  @!P5 LEA.HI.X R57, R206, R0.reuse, R193, 0x1, P2 ;  /* 0x00000000ce39d211 */ /* 0x080fe400010f0cc1 */
[-C--:B------:R-:W-:Y:S02]  /*baa0*/  @!P4 LEA.HI.X R55, R197, R0.reuse, R192, 0x1, P1 ;  /* 0x00000000c537c211 */ /* 0x080fe400008f0cc0 */
[----:B------:R-:W-:Y:S01]  /*bab0*/  @!P3 LEA.HI.X R59, R196, R0, R191, 0x1, P0 ;  /* 0x00000000c43bb211 */ /* 0x000fe200000f0cbf */
[----:B---3--:R3:W-:Y:S04]  /*bac0*/  @!P5 ST.E.128 [R56.64], R48 ;  /* 0x000000303800d985 */ /* 0x0087e8000c101d06 */
[----:B-1----:R3:W-:Y:S04]  /*bad0*/  @!P4 ST.E.128 [R54.64], R44 ;  /* 0x0000002c3600c985 */ /* 0x0027e8000c101d06 */
[----:B----4-:R3:W-:Y:S02]  /*bae0*/  @!P3 ST.E.128 [R58.64], R40 ;  /* 0x000000283a00b985 */ /* 0x0107e4000c101d06 */
.L_x_520:
[----:B---3--:R-:W-:Y:S05]  /*baf0*/  BSYNC B0 ;  /* 0x0000000000007941 */ /* 0x008fea0003800000 */
.L_x_519:
[----:B------:R-:W-:Y:S01]  /*bb00*/  IADD3 R40, R220, 0x20, RZ ;  /* 0x00000020dc287810 */ /* 0x000fe20007ffe0ff */
[----:B-1----:R1:W3:Y:S01]  /*bb10*/  SHFL.IDX PT, R0, R52, 0x1, 0x181f ;  /* 0x00381f0034007f89 */ /* 0x0022e200000e0000 */
[----:B------:R-:W-:Y:S02]  /*bb20*/  BSSY B0, `(.L_x_521) ;  /* 0x0000010000007945 */ /* 0x000fe40003800000 */
[----:B------:R-:W-:Y:S01]  /*bb30*/  ISETP.GE.AND P0, PT, R40, UR4, PT ;  /* 0x0000000428007c0c */ /* 0x000fe2000bf06270 */
[----:B------:R1:W4:-:S12]  /*bb40*/  SHFL.IDX PT, R3, R53, 0x1, 0x181f ;  /* 0x00381f0035037f89 */ /* 0x00031800000e0000 */
[----:B------:R-:W-:Y:S05]  /*bb50*/  @P0 BRA `(.L_x_522) ;  /* 0x000000c000000947 */ /* 0x000fea0003800000 */
[----:B------:R-:W-:Y:S02]  /*bb60*/  ISETP.GE.AND P2, PT, R206, c[0x0][0x3c8], PT ;  /* 0x0000f200ce007a0c */ /* 0x000fe40003f46270 */
[----:B------:R-:W-:Y:S02]  /*bb70*/  ISETP.GE.AND P1, PT, R197, c[0x0][0x3c8], PT ;  /* 0x0000f200c5007a0c */ /* 0x000fe40003f26270 */
[----:B------:R-:W-:-:S09]  /*bb80*/  ISETP.GE.AND P0, PT, R196, c[0x0][0x3c8], PT ;  /* 0x0000f200c4007a0c */ /* 0x000fd20003f06270 */
[-C--:B----4-:R-:W-:Y:S02]  /*bb90*/  @!P2 LEA R42, P5, R206, R3.reuse, 0x1 ;  /* 0x00000003ce2aa211 */ /* 0x090fe400078a08ff */
[CC--:B------:R-:W-:Y:S02]  /*bba0*/  @!P1 LEA R40, P4, R197.reuse, R3.reuse, 0x1 ;  /* 0x00000003c5289211 */ /* 0x0c0fe400078808ff */
[----:B------:R-:W-:Y:S02]  /*bbb0*/  @!P0 LEA R44, P3, R196, R3, 0x1 ;  /* 0x00000003c42c8211 */ /* 0x000fe400078608ff */
[-C--:B---3--:R-:W-:Y:S02]  /*bbc0*/  @!P2 LEA.HI.X R43, R206, R0.reuse, R193, 0x1, P5 ;  /* 0x00000000ce2ba211 */ /* 0x088fe400028f0cc1 */
[-C--:B------:R-:W-:Y:S02]  /*bbd0*/  @!P1 LEA.HI.X R41, R197, R0.reuse, R192, 0x1, P4 ;  /* 0x00000000c5299211 */ /* 0x080fe400020f0cc0 */
[----:B------:R-:W-:Y:S01]  /*bbe0*/  @!P0 LEA.HI.X R45, R196, R0, R191, 0x1, P3 ;  /* 0x00000000c42d8211 */ /* 0x000fe200018f0cbf */
[----:B------:R3:W-:Y:S04]  /*bbf0*/  @!P2 ST.E.128 [R42.64], R36 ;  /* 0x000000242a00a985 */ /* 0x0007e8000c101d06 */
[----:B------:R3:W-:Y:S04]  /*bc00*/  @!P1 ST.E.128 [R40.64], R24 ;  /* 0x0000001828009985 */ /* 0x0007e8000c101d06 */
[----:B------:R3:W-:Y:S02]  /*bc10*/  @!P0 ST.E.128 [R44.64], R12 ;  /* 0x0000000c2c008985 */ /* 0x0007e4000c101d06 */
.L_x_522:
[----:B------:R-:W-:Y:S05]  /*bc20*/  BSYNC B0 ;  /* 0x0000000000007941 */ /* 0x000fea0003800000 */
.L_x_521:
[----:B---3--:R-:W-:Y:S01]  /*bc30*/  IADD3 R12, R220, 0x40, RZ ;  /* 0x00000040dc0c7810 */ /* 0x008fe20007ffe0ff */
[----:B------:R3:W1:Y:S01]  /*bc40*/  SHFL.IDX PT, R0, R52, 0x2, 0x181f ;  /* 0x00581f0034007f89 */ /* 0x00066200000e0000 */
[----:B------:R-:W-:Y:S02]  /*bc50*/  BSSY B0, `(.L_x_523) ;  /* 0x0000010000007945 */ /* 0x000fe40003800000 */
[----:B------:R-:W-:Y:S01]  /*bc60*/  ISETP.GE.AND P0, PT, R12, UR4, PT ;  /* 0x000000040c007c0c */ /* 0x000fe2000bf06270 */
[----:B----4-:R3:W4:-:S12]  /*bc70*/  SHFL.IDX PT, R3, R53, 0x2, 0x181f ;  /* 0x00581f0035037f89 */ /* 0x01071800000e0000 */
[----:B------:R-:W-:Y:S05]  /*bc80*/  @P0 BRA `(.L_x_524) ;  /* 0x000000c000000947 */ /* 0x000fea0003800000 */
[----:B------:R-:W-:Y:S02]  /*bc90*/  ISETP.GE.AND P2, PT, R206, c[0x0][0x3c8], PT ;  /* 0x0000f200ce007a0c */ /* 0x000fe40003f46270 */
[----:B------:R-:W-:Y:S02]  /*bca0*/  ISETP.GE.AND P1, PT, R197, c[0x0][0x3c8], PT ;  /* 0x0000f200c5007a0c */ /* 0x000fe40003f26270 */
[----:B------:R-:W-:-:S09]  /*bcb0*/  ISETP.GE.AND P0, PT, R196, c[0x0][0x3c8], PT ;  /* 0x0000f200c4007a0c */ /* 0x000fd20003f06270 */
[-C--:B----4-:R-:W-:Y:S02]  /*bcc0*/  @!P2 LEA R14, P5, R206, R3.reuse, 0x1 ;  /* 0x00000003ce0ea211 */ /* 0x090fe400078a08ff */
[CC--:B------:R-:W-:Y:S02]  /*bcd0*/  @!P1 LEA R12, P4, R197.reuse, R3.reuse, 0x1 ;  /* 0x00000003c50c9211 */ /* 0x0c0fe400078808ff */
[----:B------:R-:W-:Y:S02]  /*bce0*/  @!P0 LEA R24, P3, R196, R3, 0x1 ;  /* 0x00000003c4188211 */ /* 0x000fe400078608ff */
[-C--:B-1----:R-:W-:Y:S02]  /*bcf0*/  @!P2 LEA.HI.X R15, R206, R0.reuse, R193, 0x1, P5 ;  /* 0x00000000ce0fa211 */ /* 0x082fe400028f0cc1 */
[-C--:B------:R-:W-:Y:S02]  /*bd00*/  @!P1 LEA.HI.X R13, R197, R0.reuse, R192, 0x1, P4 ;  /* 0x00000000c50d9211 */ /* 0x080fe400020f0cc0 */
[----:B------:R-:W-:Y:S01]  /*bd10*/  @!P0 LEA.HI.X R25, R196, R0, R191, 0x1, P3 ;  /* 0x00000000c4198211 */ /* 0x000fe200018f0cbf */
[----:B------:R1:W-:Y:S04]  /*bd20*/  @!P2 ST.E.128 [R14.64], R32 ;  /* 0x000000200e00a985 */ /* 0x0003e8000c101d06 */
[----:B------:R1:W-:Y:S04]  /*bd30*/  @!P1 ST.E.128 [R12.64], R20 ;  /* 0x000000140c009985 */ /* 0x0003e8000c101d06 */
[----:B------:R1:W-:Y:S02]  /*bd40*/  @!P0 ST.E.128 [R24.64], R8 ;  /* 0x0000000818008985 */ /* 0x0003e4000c101d06 */
.L_x_524:
[----:B------:R-:W-:Y:S05]  /*bd50*/  BSYNC B0 ;  /* 0x0000000000007941 */ /* 0x000fea0003800000 */
.L_x_523:
[----:B------:R-:W-:Y:S01]  /*bd60*/  IADD3 R220, R220, 0x60, RZ ;  /* 0x00000060dcdc7810 */ /* 0x000fe20007ffe0ff */
[----:B-1-3--:R-:W1:Y:S03]  /*bd70*/  SHFL.IDX PT, R52, R52, 0x3, 0x181f ;  /* 0x00781f0034347f89 */ /* 0x00ae6600000e0000 */
[----:B------:R-:W-:Y:S01]  /*bd80*/  ISETP.GE.AND P0, PT, R220, UR4, PT ;  /* 0x00000004dc007c0c */ /* 0x000fe2000bf06270 */
[----:B------:R-:W3:-:S12]  /*bd90*/  SHFL.IDX PT, R53, R53, 0x3, 0x181f ;  /* 0x00781f0035357f89 */ /* 0x000ed800000e0000 */
[----:B------:R-:W-:Y:S05]  /*bda0*/  @P0 BRA `(.L_x_525) ;  /* 0x00000a0000000947 */ /* 0x000fea0003800000 */
[----:B------:R-:W-:Y:S02]  /*bdb0*/  ISETP.GE.AND P1, PT, R206, c[0x0][0x3c8], PT ;  /* 0x0000f200ce007a0c */ /* 0x000fe40003f26270 */
[----:B------:R-:W-:-:S11]  /*bdc0*/  ISETP.GE.AND P0, PT, R197, c[0x0][0x3c8], PT ;  /* 0x0000f200c5007a0c */ /* 0x000fd60003f06270 */
[CC--:B---3--:R-:W-:Y:S02]  /*bdd0*/  @!P1 LEA R10, P3, R206.reuse, R53.reuse, 0x1 ;  /* 0x00000035ce0a9211 */ /* 0x0c8fe400078608ff */
[C---:B------:R-:W-:Y:S02]  /*bde0*/  @!P0 LEA R8, P2, R197.reuse, R53, 0x1 ;  /* 0x00000035c5088211 */ /* 0x040fe400078408ff */
[-C--:B-1----:R-:W-:Y:S02]  /*bdf0*/  @!P1 LEA.HI.X R11, R206, R52.reuse, R193, 0x1, P3 ;  /* 0x00000034ce0b9211 */ /* 0x082fe400018f0cc1 */
[----:B------:R-:W-:-:S03]  /*be00*/  @!P0 LEA.HI.X R9, R197, R52, R192, 0x1, P2 ;  /* 0x00000034c5098211 */ /* 0x000fc600010f0cc0 */
[----:B--2---:R1:W-:Y:S04]  /*be10*/  @!P1 ST.E.128 [R10.64], R28 ;  /* 0x0000001c0a009985 */ /* 0x0043e8000c101d06 */
[----:B------:R1:W-:Y:S01]  /*be20*/  @!P0 ST.E.128 [R8.64], R16 ;  /* 0x0000001008008985 */ /* 0x0003e2000c101d06 */
[----:B------:R-:W-:-:S13]  /*be30*/  ISETP.GE.AND P0, PT, R196, c[0x0][0x3c8], PT ;  /* 0x0000f200c4007a0c */ /* 0x000fda0003f06270 */
[----:B------:R-:W-:Y:S05]  /*be40*/  @P0 BRA `(.L_x_525) ;  /* 0x0000096000000947 */ /* 0x000fea0003800000 */
[----:B-1----:R-:W-:-:S04]  /*be50*/  LEA R8, P0, R196, R53, 0x1 ;  /* 0x00000035c4087211 */ /* 0x002fc800078008ff */
[----:B------:R-:W-:-:S05]  /*be60*/  LEA.HI.X R9, R196, R52, R191, 0x1, P0 ;  /* 0x00000034c4097211 */ /* 0x000fca00000f0cbf */
[----:B------:R1:W-:Y:S01]  /*be70*/  ST.E.128 [R8.64], R4 ;  /* 0x0000000408007985 */ /* 0x0003e2000c101d06 */
[----:B------:R-:W-:Y:S05]  /*be80*/  BRA `(.L_x_525) ;  /* 0x0000092000007947 */ /* 0x000fea0003800000 */
.L_x_517:
[----:B------:R-:W-:Y:S01]  /*be90*/  ISETP.GE.AND P0, PT, R194, 0x80, PT ;  /* 0x00000080c200780c */ /* 0x000fe20003f06270 */
[----:B------:R-:W-:Y:S01]  /*bea0*/  BSSY B0, `(.L_x_526) ;  /* 0x0000022000007945 */ /* 0x000fe20003800000 */
[----:B------:R-:W-:Y:S02]  /*beb0*/  SHF.R.S32.HI R3, RZ, 0x1f, R221 ;  /* 0x0000001fff037819 */ /* 0x000fe400000114dd */
[----:B------:R-:W-:-:S09]  /*bec0*/  SHF.R.S32.HI R0, RZ, 0x1f, R226 ;  /* 0x0000001fff007819 */ /* 0x000fd200000114e2 */
[----:B------:R-:W-:Y:S05]  /*bed0*/  @P0 BRA `(.L_x_527) ;  /* 0x000001e000000947 */ /* 0x000fea0003800000 */
[----:B------:R-:W-:Y:S02]  /*bee0*/  MOV R6, c[0x0][0x4e8] ;  /* 0x00013a0000067a02 */ /* 0x000fe40000000f00 */
[----:B------:R-:W-:-:S03]  /*bef0*/  IADD3 R4, R220, R194, RZ ;  /* 0x000000c2dc047210 */ /* 0x000fc60007ffe0ff */
[----:B------:R-:W-:-:S05]  /*bf00*/  IMAD R5, R6, c[0x0][0x388], RZ ;  /* 0x0000e20006057a24 */ /* 0x000fca00078e02ff */
[----:B------:R-:W-:-:S13]  /*bf10*/  ISETP.GE.AND P0, PT, R4, R5, PT ;  /* 0x000000050400720c */ /* 0x000fda0003f06270 */
[----:B------:R-:W-:Y:S05]  /*bf20*/  @P0 BRA `(.L_x_527) ;  /* 0x0000019000000947 */ /* 0x000fea0003800000 */
[----:B------:R-:W-:Y:S01]  /*bf30*/  ISETP.NE.AND P0, PT, R6, 0x1, PT ;  /* 0x000000010600780c */ /* 0x000fe20003f05270 */
[----:B------:R-:W-:Y:S01]  /*bf40*/  IMAD R10, R3, c[0x0][0x490], RZ ;  /* 0x00012400030a7a24 */ /* 0x000fe200078e02ff */
[----:B------:R-:W-:Y:S01]  /*bf50*/  MOV R6, R4 ;  /* 0x0000000400067202 */ /* 0x000fe20000000f00 */
[----:B------:R-:W-:-:S04]  /*bf60*/  IMAD.WIDE.U32 R8, R221, c[0x0][0x490], RZ ;  /* 0x00012400dd087a25 */ /* 0x000fc800078e00ff */
[----:B------:R-:W-:-:S05]  /*bf70*/  IMAD R5, R221, c[0x0][0x494], R10 ;  /* 0x00012500dd057a24 */ /* 0x000fca00078e020a */
[----:B------:R-:W-:Y:S01]  /*bf80*/  IADD3 R9, R9, R5, RZ ;  /* 0x0000000509097210 */ /* 0x000fe20007ffe0ff */
[----:B------:R-:W-:-:S04]  /*bf90*/  @P0 IMAD.HI.U32 R7, R4, c[0x0][0x4ec], RZ ;  /* 0x00013b0004070a27 */ /* 0x000fc800078e00ff */
[----:B------:R-:W-:Y:S01]  /*bfa0*/  IMAD.WIDE.U32 R8, R226, c[0x0][0x498], R8 ;  /* 0x00012600e2087a25 */ /* 0x000fe200078e0008 */
[----:B------:R-:W-:-:S03]  /*bfb0*/  @P0 SHF.R.U32.HI R6, RZ, c[0x0][0x4f0], R7 ;  /* 0x00013c00ff060a19 */ /* 0x000fc60000011607 */
[----:B------:R-:W-:Y:S01]  /*bfc0*/  IMAD R7, R0, c[0x0][0x498], RZ ;  /* 0x0001260000077a24 */ /* 0x000fe200078e02ff */
[C---:B------:R-:W-:Y:S02]  /*bfd0*/  IADD3 R5, -R6.reuse, RZ, RZ ;  /* 0x000000ff06057210 */ /* 0x040fe40007ffe1ff */
[----:B------:R-:W-:Y:S01]  /*bfe0*/  IADD3 R8, P0, R6, R8, RZ ;  /* 0x0000000806087210 */ /* 0x000fe20007f1e0ff */
[----:B------:R-:W-:Y:S02]  /*bff0*/  IMAD R7, R226, c[0x0][0x49c], R7 ;  /* 0x00012700e2077a24 */ /* 0x000fe400078e0207 */
[----:B------:R-:W-:Y:S01]  /*c000*/  IMAD R5, R5, c[0x0][0x4e8], R4 ;  /* 0x00013a0005057a24 */ /* 0x000fe200078e0204 */
[----:B------:R-:W-:-:S04]  /*c010*/  SHF.R.S32.HI R4, RZ, 0x1f, R6 ;  /* 0x0000001fff047819 */ /* 0x000fc80000011406 */
[----:B------:R-:W-:Y:S02]  /*c020*/  SHF.R.S32.HI R6, RZ, 0x1f, R5 ;  /* 0x0000001fff067819 */ /* 0x000fe40000011405 */
[----:B------:R-:W-:Y:S02]  /*c030*/  IADD3.X R9, R4, R9, R7, P0, !PT ;  /* 0x0000000904097210 */ /* 0x000fe400007fe407 */
[----:B------:R-:W-:Y:S01]  /*c040*/  MOV R7, 0xff800000 ;  /* 0xff80000000077802 */ /* 0x000fe20000000f00 */
[----:B------:R-:W-:Y:S02]  /*c050*/  IMAD R4, R6, c[0x0][0x488], RZ ;  /* 0x0001220006047a24 */ /* 0x000fe400078e02ff */
[----:B------:R-:W-:-:S04]  /*c060*/  IMAD.WIDE.U32 R8, R5, c[0x0][0x488], R8 ;  /* 0x0001220005087a25 */ /* 0x000fc800078e0008 */
[----:B------:R-:W-:-:S05]  /*c070*/  IMAD R4, R5, c[0x0][0x48c], R4 ;  /* 0x0001230005047a24 */ /* 0x000fca00078e0204 */
[----:B------:R-:W-:Y:S02]  /*c080*/  IADD3 R5, R9, R4, RZ ;  /* 0x0000000409057210 */ /* 0x000fe40007ffe0ff */
[----:B------:R-:W-:-:S04]  /*c090*/  LEA R4, P0, R8, c[0x0][0x450], 0x2 ;  /* 0x0001140008047a11 */ /* 0x000fc800078010ff */
[----:B------:R-:W-:-:S05]  /*c0a0*/  LEA.HI.X R5, R8, c[0x0][0x454], R5, 0x2, P0 ;  /* 0x0001150008057a11 */ /* 0x000fca00000f1405 */
[----:B------:R1:W-:Y:S04]  /*c0b0*/  STG.E [R4.64], R7 ;  /* 0x0000000704007986 */ /* 0x0003e8000c101906 */
.L_x_527:
[----:B------:R-:W-:Y:S05]  /*c0c0*/  BSYNC B0 ;  /* 0x0000000000007941 */ /* 0x000fea0003800000 */
.L_x_526:
[----:B-1----:R-:W-:Y:S01]  /*c0d0*/  MOV R4, c[0x0][0x4e8] ;  /* 0x00013a0000047a02 */ /* 0x002fe20000000f00 */
[----:B------:R-:W-:-:S03]  /*c0e0*/  IMAD.WIDE.U32 R6, R221, c[0x0][0x3e8], RZ ;  /* 0x0000fa00dd067a25 */ /* 0x000fc600078e00ff */
[----:B------:R-:W-:Y:S01]  /*c0f0*/  ISETP.NE.AND P0, PT, R4, 0x1, PT ;  /* 0x000000010400780c */ /* 0x000fe20003f05270 */
[----:B------:R-:W-:Y:S01]  /*c100*/  IMAD R4, R3, c[0x0][0x3e8], RZ ;  /* 0x0000fa0003047a24 */ /* 0x000fe200078e02ff */
[----:B------:R-:W-:Y:S01]  /*c110*/  IADD3 R3, R203, R220, RZ ;  /* 0x000000dccb037210 */ /* 0x000fe20007ffe0ff */
[----:B------:R-:W-:Y:S02]  /*c120*/  IMAD R5, R0, c[0x0][0x3f0], RZ ;  /* 0x0000fc0000057a24 */ /* 0x000fe400078e02ff */
[----:B------:R-:W-:Y:S01]  /*c130*/  IMAD R4, R221, c[0x0][0x3ec], R4 ;  /* 0x0000fb00dd047a24 */ /* 0x000fe200078e0204 */
[----:B------:R-:W-:Y:S01]  /*c140*/  MOV R8, R3 ;  /* 0x0000000300087202 */ /* 0x000fe20000000f00 */
[----:B------:R-:W-:-:S03]  /*c150*/  IMAD R5, R226, c[0x0][0x3f4], R5 ;  /* 0x0000fd00e2057a24 */ /* 0x000fc600078e0205 */
[----:B------:R-:W-:-:S03]  /*c160*/  IADD3 R7, R7, R4, RZ ;  /* 0x0000000407077210 */ /* 0x000fc60007ffe0ff */
[----:B------:R-:W-:-:S04]  /*c170*/  @P0 IMAD.HI.U32 R0, R3, c[0x0][0x4ec], RZ ;  /* 0x00013b0003000a27 */ /* 0x000fc800078e00ff */
[----:B------:R-:W-:Y:S01]  /*c180*/  IMAD.WIDE.U32 R6, R226, c[0x0][0x3f0], R6 ;  /* 0x0000fc00e2067a25 */ /* 0x000fe200078e0006 */
[----:B------:R-:W-:-:S04]  /*c190*/  @P0 SHF.R.U32.HI R8, RZ, c[0x0][0x4f0], R0 ;  /* 0x00013c00ff080a19 */ /* 0x000fc80000011600 */
[----:B------:R-:W-:Y:S02]  /*c1a0*/  SHF.R.S32.HI R4, RZ, 0x1f, R8 ;  /* 0x0000001fff047819 */ /* 0x000fe40000011408 */
[----:B------:R-:W-:Y:S02]  /*c1b0*/  IADD3 R0, -R8, RZ, RZ ;  /* 0x000000ff08007210 */ /* 0x000fe40007ffe1ff */
[----:B------:R-:W-:Y:S01]  /*c1c0*/  IADD3 R7, R7, R5, RZ ;  /* 0x0000000507077210 */ /* 0x000fe20007ffe0ff */
[----:B------:R-:W-:Y:S02]  /*c1d0*/  IMAD R5, R4, c[0x0][0x3e0], RZ ;  /* 0x0000f80004057a24 */ /* 0x000fe400078e02ff */
[----:B------:R-:W-:Y:S02]  /*c1e0*/  IMAD R0, R0, c[0x0][0x4e8], R3 ;  /* 0x00013a0000007a24 */ /* 0x000fe400078e0203 */
[C---:B------:R-:W-:Y:S02]  /*c1f0*/  IMAD R5, R8.reuse, c[0x0][0x3e4], R5 ;  /* 0x0000f90008057a24 */ /* 0x040fe400078e0205 */
[----:B------:R-:W-:Y:S01]  /*c200*/  IMAD.WIDE.U32 R6, R8, c[0x0][0x3e0], R6 ;  /* 0x0000f80008067a25 */ /* 0x000fe200078e0006 */
[----:B------:R-:W-:-:S04]  /*c210*/  SHF.R.S32.HI R3, RZ, 0x1f, R0 ;  /* 0x0000001fff037819 */ /* 0x000fc80000011400 */
[----:B------:R-:W-:Y:S01]  /*c220*/  IADD3 R7, R7, R5, RZ ;  /* 0x0000000507077210 */ /* 0x000fe20007ffe0ff */
[----:B------:R-:W-:-:S04]  /*c230*/  IMAD R3, R3, c[0x0][0x3d8], RZ ;  /* 0x0000f60003037a24 */ /* 0x000fc800078e02ff */
[----:B------:R-:W-:-:S04]  /*c240*/  IMAD.WIDE.U32 R6, R0, c[0x0][0x3d8], R6 ;  /* 0x0000f60000067a25 */ /* 0x000fc800078e0006 */
[----:B------:R-:W-:Y:S01]  /*c250*/  IMAD R3, R0, c[0x0][0x3dc], R3 ;  /* 0x0000f70000037a24 */ /* 0x000fe200078e0203 */
[----:B------:R-:W-:-:S04]  /*c260*/  LEA R4, P0, R6, c[0x0][0x380], 0x1 ;  /* 0x0000e00006047a11 */ /* 0x000fc800078008ff */
[----:B------:R-:W-:-:S04]  /*c270*/  IADD3 R3, R7, R3, RZ ;  /* 0x0000000307037210 */ /* 0x000fc80007ffe0ff */
[----:B------:R-:W-:Y:S01]  /*c280*/  LEA.HI.X R3, R6, c[0x0][0x384], R3, 0x1, P0 ;  /* 0x0000e10006037a11 */ /* 0x000fe200000f0c03 */
[----:B------:R-:W-:Y:S05]  /*c290*/  BRA.DIV ~URZ, `(.L_x_528) ;  /* 0x000021a27f007947 */ /* 0x000fea000b800000 */
[----:B------:R1:W2:Y:S02]  /*c2a0*/  SHFL.IDX PT, R5, R3, RZ, 0x181f ;  /* 0x00181fff03057589 */ /* 0x0002a400000e0000 */
.L_x_566:
[----:B------:R-:W-:Y:S05]  /*c2b0*/  BRA.DIV ~URZ, `(.L_x_529) ;  /* 0x000021f27f007947 */ /* 0x000fea000b800000 */
[----:B------:R3:W4:Y:S02]  /*c2c0*/  SHFL.IDX PT, R175, R4, RZ, 0x181f ;  /* 0x00181fff04af7589 */ /* 0x00072400000e0000 */
.L_x_567:
[----:B------:R-:W-:Y:S01]  /*c2d0*/  MOV R0, c[0x0][0x4e8] ;  /* 0x00013a0000007a02 */ /* 0x000fe20000000f00 */
[----:B------:R-:W-:Y:S01]  /*c2e0*/  BSSY B0, `(.L_x_530) ;  /* 0x0000011000007945 */ /* 0x000fe20003800000 */
[----:B------:R-:W-:-:S03]  /*c2f0*/  IADD3 R7, R208, R220, RZ ;  /* 0x000000dcd0077210 */ /* 0x000fc60007ffe0ff */
[----:B------:R-:W-:-:S05]  /*c300*/  IMAD R0, R0, c[0x0][0x388], RZ ;  /* 0x0000e20000007a24 */ /* 0x000fca00078e02ff */
[----:B------:R-:W-:-:S13]  /*c310*/  ISETP.GE.AND P0, PT, R7, R0, PT ;  /* 0x000000000700720c */ /* 0x000fda0003f06270 */
[----:B------:R-:W-:Y:S05]  /*c320*/  @P0 BRA `(.L_x_531) ;  /* 0x000000c000000947 */ /* 0x000fea0003800000 */
[----:B------:R-:W-:Y:S02]  /*c330*/  ISETP.GE.AND P2, PT, R206, c[0x0][0x3c8], PT ;  /* 0x0000f200ce007a0c */ /* 0x000fe40003f46270 */
[----:B------:R-:W-:Y:S02]  /*c340*/  ISETP.GE.AND P1, PT, R197, c[0x0][0x3c8], PT ;  /* 0x0000f200c5007a0c */ /* 0x000fe40003f26270 */
[----:B------:R-:W-:-:S09]  /*c350*/  ISETP.GE.AND P0, PT, R196, c[0x0][0x3c8], PT ;  /* 0x0000f200c4007a0c */ /* 0x000fd20003f06270 */
[-C--:B----4-:R-:W-:Y:S02]  /*c360*/  @!P2 LEA R10, P5, R206, R175.reuse, 0x1 ;  /* 0x000000afce0aa211 */ /* 0x090fe400078a08ff */
[CC--:B------:R-:W-:Y:S02]  /*c370*/  @!P1 LEA R8, P4, R197.reuse, R175.reuse, 0x1 ;  /* 0x000000afc5089211 */ /* 0x0c0fe400078808ff */
[----:B------:R-:W-:Y:S02]  /*c380*/  @!P0 LEA R12, P3, R196, R175, 0x1 ;  /* 0x000000afc40c8211 */ /* 0x000fe400078608ff */
[-C--:B--2---:R-:W-:Y:S02]  /*c390*/  @!P2 LEA.HI.X R11, R206, R5.reuse, R193, 0x1, P5 ;  /* 0x00000005ce0ba211 */ /* 0x084fe400028f0cc1 */
[-C--:B------:R-:W-:Y:S02]  /*c3a0*/  @!P1 LEA.HI.X R9, R197, R5.reuse, R192, 0x1, P4 ;  /* 0x00000005c5099211 */ /* 0x080fe400020f0cc0 */
[----:B------:R-:W-:Y:S01]  /*c3b0*/  @!P0 LEA.HI.X R13, R196, R5, R191, 0x1, P3 ;  /* 0x00000005c40d8211 */ /* 0x000fe200018f0cbf */
[----:B------:R2:W-:Y:S04]  /*c3c0*/  @!P2 ST.E.128 [R10.64], RZ ;  /* 0x000000ff0a00a985 */ /* 0x0005e8000c101d06 */
[----:B------:R2:W-:Y:S04]  /*c3d0*/  @!P1 ST.E.128 [R8.64], RZ ;  /* 0x000000ff08009985 */ /* 0x0005e8000c101d06 */
[----:B------:R2:W-:Y:S02]  /*c3e0*/  @!P0 ST.E.128 [R12.64], RZ ;  /* 0x000000ff0c008985 */ /* 0x0005e4000c101d06 */
.L_x_531:
[----:B------:R-:W-:Y:S05]  /*c3f0*/  BSYNC B0 ;  /* 0x0000000000007941 */ /* 0x000fea0003800000 */
.L_x_530:
[----:B------:R-:W-:Y:S05]  /*c400*/  BRA.DIV ~URZ, `(.L_x_532) ;  /* 0x000021027f007947 */ /* 0x000fea000b800000 */
[----:B--2---:R2:W1:Y:S04]  /*c410*/  SHFL.IDX PT, R5, R3, 0x1, 0x181f ;  /* 0x00381f0003057f89 */ /* 0x00446800000e0000 */
[----:B----4-:R2:W4:Y:S02]  /*c420*/  SHFL.IDX PT, R175, R4, 0x1, 0x181f ;  /* 0x00381f0004af7f89 */ /* 0x01052400000e0000 */
.L_x_568:
[----:B------:R-:W-:Y:S01]  /*c430*/  IADD3 R9, R7, 0x20, RZ ;  /* 0x0000002007097810 */ /* 0x000fe20007ffe0ff */
[----:B------:R-:W-:Y:S03]  /*c440*/  BSSY B0, `(.L_x_533) ;  /* 0x000000f000007945 */ /* 0x000fe60003800000 */
        /* <DEDUP_REMOVED lines=11> */
[----:B------:R1:W-:Y:S04]  /*c500*/  @!P2 ST.E.128 [R10.64], RZ ;  /* 0x000000ff0a00a985 */ /* 0x0003e8000c101d06 */
[----:B------:R1:W-:Y:S04]  /*c510*/  @!P1 ST.E.128 [R8.64], RZ ;  /* 0x000000ff08009985 */ /* 0x0003e8000c101d06 */
[----:B------:R1:W-:Y:S02]  /*c520*/  @!P0 ST.E.128 [R12.64], RZ ;  /* 0x000000ff0c008985 */ /* 0x0003e4000c101d06 */
.L_x_534:
[----:B------:R-:W-:Y:S05]  /*c530*/  BSYNC B0 ;  /* 0x0000000000007941 */ /* 0x000fea0003800000 */
.L_x_533:
[----:B------:R-:W-:Y:S05]  /*c540*/  BRA.DIV ~URZ, `(.L_x_535) ;  /* 0x000020827f007947 */ /* 0x000fea000b800000 */
[----:B-1----:R1:W2:Y:S02]  /*c550*/  SHFL.IDX PT, R5, R3, 0x2, 0x181f ;  /* 0x00581f0003057f89 */ /* 0x0022a400000e0000 */
.L_x_569:
[----:B------:R-:W-:Y:S05]  /*c560*/  BRA.DIV ~URZ, `(.L_x_536) ;  /* 0x000020d27f007947 */ /* 0x000fea000b800000 */
[----:B----4-:R4:W1:Y:S02]  /*c570*/  SHFL.IDX PT, R175, R4, 0x2, 0x181f ;  /* 0x00581f0004af7f89 */ /* 0x01086400000e0000 */
.L_x_570:
[----:B------:R-:W-:Y:S01]  /*c580*/  IADD3 R9, R7, 0x40, RZ ;  /* 0x0000004007097810 */ /* 0x000fe20007ffe0ff */
[----:B------:R-:W-:Y:S03]  /*c590*/  BSSY B0, `(.L_x_537) ;  /* 0x000000f000007945 */ /* 0x000fe60003800000 */
[----:B------:R-:W-:-:S13]  /*c5a0*/  ISETP.GE.AND P0, PT, R9, R0, PT ;  /* 0x000000000900720c */ /* 0x000fda0003f06270 */
[----:B------:R-:W-:Y:S05]  /*c5b0*/  @P0 BRA `(.L_x_538) ;  /* 0x000000c000000947 */ /* 0x000fea0003800000 */
[----:B------:R-:W-:Y:S02]  /*c5c0*/  ISETP.GE.AND P2, PT, R206, c[0x0][0x3c8], PT ;  /* 0x0000f200ce007a0c */ /* 0x000fe40003f46270 */
[----:B------:R-:W-:Y:S02]  /*c5d0*/  ISETP.GE.AND P1, PT, R197, c[0x0][0x3c8], PT ;  /* 0x0000f200c5007a0c */ /* 0x000fe40003f26270 */
[----:B------:R-:W-:-:S09]  /*c5e0*/  ISETP.GE.AND P0, PT, R196, c[0x0][0x3c8], PT ;  /* 0x0000f200c4007a0c */ /* 0x000fd20003f06270 */
[-C--:B-1----:R-:W-:Y:S02]  /*c5f0*/  @!P2 LEA R10, P5, R206, R175.reuse, 0x1 ;  /* 0x000000afce0aa211 */ /* 0x082fe400078a08ff */
        /* <DEDUP_REMOVED lines=8> */
.L_x_538:
[----:B------:R-:W-:Y:S05]  /*c680*/  BSYNC B0 ;  /* 0x0000000000007941 */ /* 0x000fea0003800000 */
.L_x_537:
[----:B------:R-:W-:Y:S05]  /*c690*/  BRA.DIV ~URZ, `(.L_x_539) ;  /* 0x000020027f007947 */ /* 0x000fea000b800000 */
[----:B-12---:R-:W1:Y:S04]  /*c6a0*/  SHFL.IDX PT, R3, R3, 0x3, 0x181f ;  /* 0x00781f0003037f89 */ /* 0x006e6800000e0000 */
[----:B------:R2:W3:Y:S02]  /*c6b0*/  SHFL.IDX PT, R175, R4, 0x3, 0x181f ;  /* 0x00781f0004af7f89 */ /* 0x0004e400000e0000 */
.L_x_571:
[----:B------:R-:W-:-:S04]  /*c6c0*/  IADD3 R7, R7, 0x60, RZ ;  /* 0x0000006007077810 */ /* 0x000fc80007ffe0ff */
[----:B------:R-:W-:-:S13]  /*c6d0*/  ISETP.GE.AND P0, PT, R7, R0, PT ;  /* 0x000000000700720c */ /* 0x000fda0003f06270 */
[----:B------:R-:W-:Y:S05]  /*c6e0*/  @P0 BRA `(.L_x_525) ;  /* 0x000000c000000947 */ /* 0x000fea0003800000 */
[----:B------:R-:W-:Y:S02]  /*c6f0*/  ISETP.GE.AND P2, PT, R206, c[0x0][0x3c8], PT ;  /* 0x0000f200ce007a0c */ /* 0x000fe40003f46270 */
[----:B------:R-:W-:Y:S02]  /*c700*/  ISETP.GE.AND P1, PT, R197, c[0x0][0x3c8], PT ;  /* 0x0000f200c5007a0c */ /* 0x000fe40003f26270 */
[----:B------:R-:W-:-:S09]  /*c710*/  ISETP.GE.AND P0, PT, R196, c[0x0][0x3c8], PT ;  /* 0x0000f200c4007a0c */ /* 0x000fd20003f06270 */
[-C--:B---3--:R-:W-:Y:S02]  /*c720*/  @!P2 LEA R6, P5, R206, R175.reuse, 0x1 ;  /* 0x000000afce06a211 */ /* 0x088fe400078a08ff */
[CC--:B--2-4-:R-:W-:Y:S02]  /*c730*/  @!P1 LEA R4, P4, R197.reuse, R175.reuse, 0x1 ;  /* 0x000000afc5049211 */ /* 0x0d4fe400078808ff */
[----:B------:R-:W-:Y:S02]  /*c740*/  @!P0 LEA R8, P3, R196, R175, 0x1 ;  /* 0x000000afc4088211 */ /* 0x000fe400078608ff */
[-C--:B-1----:R-:W-:Y:S02]  /*c750*/  @!P2 LEA.HI.X R7, R206, R3.reuse, R193, 0x1, P5 ;  /* 0x00000003ce07a211 */ /* 0x082fe400028f0cc1 */
[-C--:B------:R-:W-:Y:S02]  /*c760*/  @!P1 LEA.HI.X R5, R197, R3.reuse, R192, 0x1, P4 ;  /* 0x00000003c5059211 */ /* 0x080fe400020f0cc0 */
[----:B------:R-:W-:Y:S01]  /*c770*/  @!P0 LEA.HI.X R9, R196, R3, R191, 0x1, P3 ;  /* 0x00000003c4098211 */ /* 0x000fe200018f0cbf */
[----:B------:R1:W-:Y:S04]  /*c780*/  @!P2 ST.E.128 [R6.64], RZ ;  /* 0x000000ff0600a985 */ /* 0x0003e8000c101d06 */
[----:B------:R1:W-:Y:S04]  /*c790*/  @!P1 ST.E.128 [R4.64], RZ ;  /* 0x000000ff04009985 */ /* 0x0003e8000c101d06 */
[----:B------:R1:W-:Y:S02]  /*c7a0*/  @!P0 ST.E.128 [R8.64], RZ ;  /* 0x000000ff08008985 */ /* 0x0003e4000c101d06 */
.L_x_525:
[----:B------:R-:W-:Y:S05]  /*c7b0*/  BSYNC B1 ;  /* 0x0000000000017941 */ /* 0x000fea0003800000 */
.L_x_516:
[----:B------:R-:W-:-:S13]  /*c7c0*/  ISETP.NE.AND P0, PT, R209, RZ, PT ;  /* 0x000000ffd100720c */ /* 0x000fda0003f05270 */
[----:B------:R-:W-:Y:S01]  /*c7d0*/  @P0 WARPSYNC 0xffffffff ;  /* 0xffffffff00000948 */ /* 0x000fe20003800000 */
[----:B------:R-:W-:Y:S06]  /*c7e0*/  @P0 BAR.SYNC.DEFER_BLOCKING 0x5, 0x100 ;  /* 0x0144000000000b1d */ /* 0x000fec0000010000 */
[----:B------:R-:W4:Y:S04]  /*c7f0*/  @P0 LDS R207, [0x18100] ;  /* 0x01810000ffcf0984 */ /* 0x000f280000000800 */
[----:B------:R-:W-:Y:S06]  /*c800*/  @P0 BAR.ARV 0x4, 0x100 ;  /* 0x0104000000000b1d */ /* 0x000fec0000002000 */
[----:B------:R-:W-:Y:S05]  /*c810*/  @P0 BRA `(.L_x_540) ;  /* 0x0000007000000947 */ /* 0x000fea0003800000 */
[----:B------:R-:W-:Y:S05]  /*c820*/  BRA.DIV ~URZ, `(.L_x_541) ;  /* 0x00001f327f007947 */ /* 0x000fea000b800000 */
[----:B--23--:R2:W3:Y:S02]  /*c830*/  SHFL.IDX PT, R175, R2, RZ, 0x1f ;  /* 0x00001fff02af7589 */ /* 0x00c4e400000e0000 */
.L_x_572:
[----:B------:R-:W-:Y:S01]  /*c840*/  WARPSYNC 0xffffffff ;  /* 0xffffffff00007948 */ /* 0x000fe20003800000 */
[----:B------:R-:W-:Y:S01]  /*c850*/  BAR.SYNC.DEFER_BLOCKING 0x4, 0x100 ;  /* 0x0104000000007b1d */ /* 0x000fe20000010000 */
[----:B---34-:R-:W-:-:S05]  /*c860*/  MOV R207, R175 ;  /* 0x000000af00cf7202 */ /* 0x018fca0000000f00 */
[----:B------:R3:W-:Y:S04]  /*c870*/  @!P6 STS [0x18100], R2 ;  /* 0x01810002ff00e388 */ /* 0x0007e80000000800 */
[----:B------:R-:W-:Y:S06]  /*c880*/  BAR.ARV 0x5, 0x100 ;  /* 0x0144000000007b1d */ /* 0x000fec0000002000 */
.L_x_540:
[----:B----4-:R-:W-:-:S13]  /*c890*/  ISETP.GE.AND P0, PT, R207, c[0x0][0x538], PT ;  /* 0x00014e00cf007a0c */ /* 0x010fda0003f06270 */
[----:B-123-5:R-:W-:Y:S01]  /*c8a0*/  @P0 CALL.REL.NOINC `(.L_x_542) ;  /* 0x0000001000000944 */ /* 0x02efe20003c00000 */
[----:B------:R-:W-:Y:S05]  /*c8b0*/  BRA `(.L_x_543) ;  /* 0xffff3ef000007947 */ /* 0x000fea000383ffff */
.L_x_542:
[----:B------:R-:W-:Y:S05]  /*c8c0*/  EXIT ;  /* 0x000000000000794d */ /* 0x000fea0003800000 */
.L_x_474:
[----:B-1----:R-:W-:Y:S01]  /*c8d0*/  IMAD.MOV.U32 R239, RZ, RZ, R5 ;  /* 0x000000ffffef7224 */ /* 0x002fe200078e0005 */
[----:B------:R-:W-:Y:S01]  /*c8e0*/  MOV R174, RZ ;  /* 0x000000ff00ae7202 */ /* 0x000fe20000000f00 */
[----:B------:R-:W-:Y:S01]  /*c8f0*/  IMAD.MOV.U32 R175, RZ, RZ, 0x181f ;  /* 0x0000181fffaf7424 */ /* 0x000fe200078e00ff */
[----:B------:R-:W-:Y:S02]  /*c900*/  MOV R172, 0xc920 ;  /* 0x0000c92000ac7802 */ /* 0x000fe40000000f00 */
[----:B-----5:R-:W-:Y:S05]  /*c910*/  CALL.REL.NOINC `($__internal_1_$__cuda_sm70_shflsync_idx_p) ;  /* 0x00001ef000007944 */ /* 0x020fea0003c00000 */
[----:B--2---:R-:W-:Y:S01]  /*c920*/  MOV R7, R175 ;  /* 0x000000af00077202 */ /* 0x004fe20000000f00 */
[----:B-1----:R-:W-:Y:S05]  /*c930*/  BRA `(.L_x_544) ;  /* 0xffff482000007947 */ /* 0x002fea000383ffff */
.L_x_475:
[----:B------:R-:W-:Y:S01]  /*c940*/  IMAD.MOV.U32 R239, RZ, RZ, R6 ;  /* 0x000000ffffef7224 */ /* 0x000fe200078e0006 */
[----:B------:R-:W-:Y:S01]  /*c950*/  MOV R174, RZ ;  /* 0x000000ff00ae7202 */ /* 0x000fe20000000f00 */
[----:B------:R-:W-:Y:S01]  /*c960*/  IMAD.MOV.U32 R175, RZ, RZ, 0x181f ;  /* 0x0000181fffaf7424 */ /* 0x000fe200078e00ff */
[----:B------:R-:W-:Y:S02]  /*c970*/  MOV R172, 0xc990 ;  /* 0x0000c99000ac7802 */ /* 0x000fe40000000f00 */
[----:B-12--5:R-:W-:Y:S05]  /*c980*/  CALL.REL.NOINC `($__internal_1_$__cuda_sm70_shflsync_idx_p) ;  /* 0x00001e8000007944 */ /* 0x026fea0003c00000 */
[----:B-12---:R-:W-:Y:S05]  /*c990*/  BRA `(.L_x_545) ;  /* 0xffff47e000007947 */ /* 0x006fea000383ffff */
.L_x_478:
[----:B------:R-:W-:Y:S01]  /*c9a0*/  IMAD.MOV.U32 R239, RZ, RZ, R5 ;  /* 0x000000ffffef7224 */ /* 0x000fe200078e0005 */
[----:B------:R-:W-:Y:S01]  /*c9b0*/  MOV R174, 0x1 ;  /* 0x0000000100ae7802 */ /* 0x000fe20000000f00 */
[----:B----4-:R-:W-:Y:S01]  /*c9c0*/  IMAD.MOV.U32 R175, RZ, RZ, 0x181f ;  /* 0x0000181fffaf7424 */ /* 0x010fe200078e00ff */
[----:B------:R-:W-:-:S02]  /*c9d0*/  MOV R172, 0xc9f0 ;  /* 0x0000c9f000ac7802 */ /* 0x000fc40000000f00 */
[----:B-123-5:R-:W-:Y:S05]  /*c9e0*/  CALL.REL.NOINC `($__internal_1_$__cuda_sm70_shflsync_idx_p) ;  /* 0x00001e2000007944 */ /* 0x02efea0003c00000 */
[----:B--2---:R-:W-:Y:S01]  /*c9f0*/  IMAD.MOV.U32 R7, RZ, RZ, R175 ;  /* 0x000000ffff077224 */ /* 0x004fe200078e00af */
[----:B-1----:R-:W-:Y:S01]  /*ca00*/  MOV R174, 0x1 ;  /* 0x0000000100ae7802 */ /* 0x002fe20000000f00 */
[----:B------:R-:W-:Y:S01]  /*ca10*/  IMAD.MOV.U32 R239, RZ, RZ, R6 ;  /* 0x000000ffffef7224 */ /* 0x000fe200078e0006 */
[----:B------:R-:W-:-:S02]  /*ca20*/  MOV R175, 0x181f ;  /* 0x0000181f00af7802 */ /* 0x000fc40000000f00 */
[----:B------:R-:W-:Y:S02]  /*ca30*/  MOV R172, 0xca50 ;  /* 0x0000ca5000ac7802 */ /* 0x000fe40000000f00 */
[----:B------:R-:W-:Y:S05]  /*ca40*/  CALL.REL.NOINC `($__internal_1_$__cuda_sm70_shflsync_idx_p) ;  /* 0x00001dc000007944 */ /* 0x000fea0003c00000 */
[----:B-12---:R-:W-:Y:S05]  /*ca50*/  BRA `(.L_x_546) ;  /* 0xffff488000007947 */ /* 0x006fea000383ffff */
.L_x_481:
[----:B------:R-:W-:Y:S01]  /*ca60*/  IMAD.MOV.U32 R239, RZ, RZ, R5 ;  /* 0x000000ffffef7224 */ /* 0x000fe200078e0005 */
[----:B------:R-:W-:Y:S01]  /*ca70*/  MOV R174, 0x2 ;  /* 0x0000000200ae7802 */ /* 0x000fe20000000f00 */
[----:B----4-:R-:W-:Y:S01]  /*ca80*/  IMAD.MOV.U32 R175, RZ, RZ, 0x181f ;  /* 0x0000181fffaf7424 */ /* 0x010fe200078e00ff */
[----:B------:R-:W-:Y:S02]  /*ca90*/  MOV R172, 0xcab0 ;  /* 0x0000cab000ac7802 */ /* 0x000fe40000000f00 */
[----:B-123-5:R-:W-:Y:S05]  /*caa0*/  CALL.REL.NOINC `($__internal_1_$__cuda_sm70_shflsync_idx_p) ;  /* 0x00001d6000007944 */ /* 0x02efea0003c00000 */
[----:B--2---:R-:W-:Y:S01]  /*cab0*/  MOV R7, R175 ;  /* 0x000000af00077202 */ /* 0x004fe20000000f00 */
[----:B-1----:R-:W-:Y:S05]  /*cac0*/  BRA `(.L_x_547) ;  /* 0xffff494000007947 */ /* 0x002fea000383ffff */
.L_x_482:
[----:B------:R-:W-:Y:S01]  /*cad0*/  IMAD.MOV.U32 R239, RZ, RZ, R6 ;  /* 0x000000ffffef7224 */ /* 0x000fe200078e0006 */
[----:B------:R-:W-:Y:S01]  /*cae0*/  MOV R174, 0x2 ;  /* 0x0000000200ae7802 */ /* 0x000fe20000000f00 */
[----:B----4-:R-:W-:Y:S01]  /*caf0*/  IMAD.MOV.U32 R175, RZ, RZ, 0x181f ;  /* 0x0000181fffaf7424 */ /* 0x010fe200078e00ff */
[----:B------:R-:W-:Y:S02]  /*cb00*/  MOV R172, 0xcb20 ;  /* 0x0000cb2000ac7802 */ /* 0x000fe40000000f00 */
[----:B-123-5:R-:W-:Y:S05]  /*cb10*/  CALL.REL.NOINC `($__internal_1_$__cuda_sm70_shflsync_idx_p) ;  /* 0x00001cf000007944 */ /* 0x02efea0003c00000 */
[----:B-12---:R-:W-:Y:S05]  /*cb20*/  BRA `(.L_x_548) ;  /* 0xffff490000007947 */ /* 0x006fea000383ffff */
.L_x_485:
[----:B------:R-:W-:Y:S01]  /*cb30*/  IMAD.MOV.U32 R239, RZ, RZ, R5 ;  /* 0x000000ffffef7224 */ /* 0x000fe200078e0005 */
[----:B------:R-:W-:Y:S01]  /*cb40*/  MOV R174, 0x3 ;  /* 0x0000000300ae7802 */ /* 0x000fe20000000f00 */
[----:B-1----:R-:W-:Y:S01]  /*cb50*/  IMAD.MOV.U32 R175, RZ, RZ, 0x181f ;  /* 0x0000181fffaf7424 */ /* 0x002fe200078e00ff */
[----:B------:R-:W-:-:S02]  /*cb60*/  MOV R172, 0xcb80 ;  /* 0x0000cb8000ac7802 */ /* 0x000fc40000000f00 */
[----:B--2345:R-:W-:Y:S05]  /*cb70*/  CALL.REL.NOINC `($__internal_1_$__cuda_sm70_shflsync_idx_p) ;  /* 0x00001c9000007944 */ /* 0x03cfea0003c00000 */
[----:B--2---:R-:W-:Y:S01]  /*cb80*/  IMAD.MOV.U32 R5, RZ, RZ, R175 ;  /* 0x000000ffff057224 */ /* 0x004fe200078e00af */
[----:B-1----:R-:W-:Y:S01]  /*cb90*/  MOV R174, 0x3 ;  /* 0x0000000300ae7802 */ /* 0x002fe20000000f00 */
[----:B------:R-:W-:Y:S01]  /*cba0*/  IMAD.MOV.U32 R239, RZ, RZ, R6 ;  /* 0x000000ffffef7224 */ /* 0x000fe200078e0006 */
[----:B------:R-:W-:-:S02]  /*cbb0*/  MOV R175, 0x181f ;  /* 0x0000181f00af7802 */ /* 0x000fc40000000f00 */
[----:B------:R-:W-:Y:S02]  /*cbc0*/  MOV R172, 0xcbe0 ;  /* 0x0000cbe000ac7802 */ /* 0x000fe40000000f00 */
[----:B------:R-:W-:Y:S05]  /*cbd0*/  CALL.REL.NOINC `($__internal_1_$__cuda_sm70_shflsync_idx_p) ;  /* 0x00001c3000007944 */ /* 0x000fea0003c00000 */
[----:B-12---:R-:W-:Y:S05]  /*cbe0*/  BRA `(.L_x_549) ;  /* 0xffff498000007947 */ /* 0x006fea000383ffff */
.L_x_488:
[----:B------:R-:W-:Y:S01]  /*cbf0*/  IMAD.MOV.U32 R239, RZ, RZ, R32 ;  /* 0x000000ffffef7224 */ /* 0x000fe200078e0020 */
[----:B------:R-:W-:Y:S01]  /*cc00*/  MOV R174, RZ ;  /* 0x000000ff00ae7202 */ /* 0x000fe20000000f00 */
[----:B------:R-:W-:Y:S01]  /*cc10*/  IMAD.MOV.U32 R175, RZ, RZ, 0x181f ;  /* 0x0000181fffaf7424 */ /* 0x000fe200078e00ff */
[----:B------:R-:W-:Y:S02]  /*cc20*/  MOV R172, 0xcc40 ;  /* 0x0000cc4000ac7802 */ /* 0x000fe40000000f00 */
[----:B------:R-:W-:Y:S05]  /*cc30*/  CALL.REL.NOINC `($__internal_1_$__cuda_sm70_shflsync_idx_p) ;  /* 0x00001bd000007944 */ /* 0x000fea0003c00000 */
[----:B--2---:R-:W-:Y:S01]  /*cc40*/  MOV R34, R175 ;  /* 0x000000af00227202 */ /* 0x004fe20000000f00 */
[----:B-1----:R-:W-:Y:S05]  /*cc50*/  BRA `(.L_x_550) ;  /* 0xffff5ef000007947 */ /* 0x002fea000383ffff */
.L_x_489:
[----:B------:R-:W-:Y:S01]  /*cc60*/  IMAD.MOV.U32 R239, RZ, RZ, R0 ;  /* 0x000000ffffef7224 */ /* 0x000fe200078e0000 */
[----:B------:R-:W-:Y:S01]  /*cc70*/  MOV R174, RZ ;  /* 0x000000ff00ae7202 */ /* 0x000fe20000000f00 */
[----:B------:R-:W-:Y:S01]  /*cc80*/  IMAD.MOV.U32 R175, RZ, RZ, 0x181f ;  /* 0x0000181fffaf7424 */ /* 0x000fe200078e00ff */
[----:B------:R-:W-:Y:S02]  /*cc90*/  MOV R172, 0xccb0 ;  /* 0x0000ccb000ac7802 */ /* 0x000fe40000000f00 */
[----:B-12---:R-:W-:Y:S05]  /*cca0*/  CALL.REL.NOINC `($__internal_1_$__cuda_sm70_shflsync_idx_p) ;  /* 0x00001b6000007944 */ /* 0x006fea0003c00000 */
[C---:B--2---:R-:W-:Y:S01]  /*ccb0*/  IADD3 R38, P0, R175.reuse, R78, RZ ;  /* 0x0000004eaf267210 */ /* 0x044fe20007f1e0ff */
[----:B-1----:R-:W-:Y:S01]  /*ccc0*/  IMAD.MOV.U32 R239, RZ, RZ, R32 ;  /* 0x000000ffffef7224 */ /* 0x002fe200078e0020 */
[----:B------:R-:W-:Y:S01]  /*ccd0*/  IADD3 R36, P6, R175, R80, RZ ;  /* 0x00000050af247210 */ /* 0x000fe20007fde0ff */
[----:B------:R-:W-:Y:S01]  /*cce0*/  IMAD.MOV.U32 R174, RZ, RZ, 0x1 ;  /* 0x00000001ffae7424 */ /* 0x000fe200078e00ff */
[----:B------:R-:W-:Y:S01]  /*ccf0*/  ISETP.GE.AND P5, PT, R206, c[0x0][0x1d4], PT ;  /* 0x00007500ce007a0c */ /* 0x000fe20003fa6270 */
[C---:B------:R-:W-:Y:S01]  /*cd00*/  IMAD.X R39, R34.reuse, 0x1, R77, P0 ;  /* 0x0000000122277824 */ /* 0x040fe200000e064d */
[----:B------:R-:W-:Y:S01]  /*cd10*/  ISETP.GE.AND P2, PT, R197, c[0x0][0x1d4], PT ;  /* 0x00007500c5007a0c */ /* 0x000fe20003f46270 */
[----:B------:R-:W-:Y:S01]  /*cd20*/  IMAD.X R37, R34, 0x1, R79, P6 ;  /* 0x0000000122257824 */ /* 0x000fe200030e064f */
[----:B------:R-:W-:-:S02]  /*cd30*/  ISETP.GE.AND P0, PT, R196, c[0x0][0x1d4], PT ;  /* 0x00007500c4007a0c */ /* 0x000fc40003f06270 */
[----:B------:R-:W-:Y:S01]  /*cd40*/  IADD3 R40, P6, R175, R82, RZ ;  /* 0x00000052af287210 */ /* 0x000fe20007fde0ff */
[----:B------:R-:W-:Y:S01]  /*cd50*/  IMAD.MOV.U32 R175, RZ, RZ, 0x181f ;  /* 0x0000181fffaf7424 */ /* 0x000fe200078e00ff */
[----:B------:R-:W-:Y:S02]  /*cd60*/  SEL R33, RZ, 0x10, P2 ;  /* 0x00000010ff217807 */ /* 0x000fe40001000000 */
[----:B------:R-:W-:Y:S01]  /*cd70*/  SEL R3, RZ, 0x10, P0 ;  /* 0x00000010ff037807 */ /* 0x000fe20000000000 */
[----:B------:R-:W-:Y:S01]  /*cd80*/  IMAD.X R41, R34, 0x1, R81, P6 ;  /* 0x0000000122297824 */ /* 0x000fe200030e0651 */
[----:B------:R-:W-:Y:S01]  /*cd90*/  SEL R34, RZ, 0x10, P5 ;  /* 0x00000010ff227807 */ /* 0x000fe20002800000 */
[----:B------:R-:W-:Y:S01]  /*cda0*/  @!PT LDS RZ, [RZ] ;  /* 0x00000000fffff984 */ /* 0x000fe20000000800 */
[----:B------:R-:W-:Y:S01]  /*cdb0*/  @!PT LDS RZ, [RZ] ;  /* 0x00000000fffff984 */ /* 0x000fe20000000800 */
[----:B------:R-:W-:Y:S01]  /*cdc0*/  @!PT LDS RZ, [RZ] ;  /* 0x00000000fffff984 */ /* 0x000fe20000000800 */
[----:B------:R1:W-:Y:S01]  /*cdd0*/  LDGSTS.E.BYPASS.LTC128B.128 [R198+0x6100], [R38.64], !P5 ;  /* 0x0610000026c67fae */ /* 0x0003e2000e901d46 */
[----:B------:R-:W-:-:S03]  /*cde0*/  MOV R172, 0xce20 ;  /* 0x0000ce2000ac7802 */ /* 0x000fc60000000f00 */
[----:B------:R1:W-:Y:S04]  /*cdf0*/  LDGSTS.E.BYPASS.LTC128B.128 [R198+0x8100], [R36.64], !P2 ;  /* 0x0810000024c67fae */ /* 0x0003e8000d101d46 */
[----:B------:R1:W-:Y:S02]  /*ce00*/  LDGSTS.E.BYPASS.LTC128B.128 [R198+0xa100], [R40.64], !P0 ;  /* 0x0a10000028c67fae */ /* 0x0003e4000c101d46 */
[----:B-1----:R-:W-:Y:S05]  /*ce10*/  CALL.REL.NOINC `($__internal_1_$__cuda_sm70_shflsync_idx_p) ;  /* 0x000019f000007944 */ /* 0x002fea0003c00000 */
[----:B--2---:R-:W-:Y:S01]  /*ce20*/  IMAD.MOV.U32 R32, RZ, RZ, R175 ;  /* 0x000000ffff207224 */ /* 0x004fe200078e00af */
[----:B-1----:R-:W-:Y:S01]  /*ce30*/  MOV R174, 0x1 ;  /* 0x0000000100ae7802 */ /* 0x002fe20000000f00 */
[----:B------:R-:W-:Y:S01]  /*ce40*/  IMAD.MOV.U32 R239, RZ, RZ, R0 ;  /* 0x000000ffffef7224 */ /* 0x000fe200078e0000 */
[----:B------:R-:W-:Y:S02]  /*ce50*/  MOV R175, 0x181f ;  /* 0x0000181f00af7802 */ /* 0x000fe40000000f00 */
[----:B------:R-:W-:Y:S02]  /*ce60*/  MOV R172, 0xce80 ;  /* 0x0000ce8000ac7802 */ /* 0x000fe40000000f00 */
[----:B------:R-:W-:Y:S05]  /*ce70*/  CALL.REL.NOINC `($__internal_1_$__cuda_sm70_shflsync_idx_p) ;  /* 0x0000199000007944 */ /* 0x000fea0003c00000 */
[----:B-12---:R-:W-:Y:S05]  /*ce80*/  BRA `(.L_x_551) ;  /* 0xffff5df000007947 */ /* 0x006fea000383ffff */
.L_x_490:
[----:B------:R-:W-:Y:S01]  /*ce90*/  IMAD.MOV.U32 R174, RZ, RZ, RZ ;  /* 0x000000ffffae7224 */ /* 0x000fe200078e00ff */
[----:B------:R-:W-:-:S02]  /*cea0*/  MOV R175, 0x1c1f ;  /* 0x00001c1f00af7802 */ /* 0x000fc40000000f00 */
[----:B------:R-:W-:Y:S02]  /*ceb0*/  MOV R172, 0xced0 ;  /* 0x0000ced000ac7802 */ /* 0x000fe40000000f00 */
[----:B-1----:R-:W-:Y:S05]  /*cec0*/  CALL.REL.NOINC `($__internal_1_$__cuda_sm70_shflsync_idx_p) ;  /* 0x0000194000007944 */ /* 0x002fea0003c00000 */
[----:B-12---:R-:W-:Y:S05]  /*ced0*/  BRA `(.L_x_552) ;  /* 0xffff5fc000007947 */ /* 0x006fea000383ffff */
.L_x_491:
[----:B------:R-:W-:Y:S01]  /*cee0*/  IMAD.MOV.U32 R174, RZ, RZ, 0x1 ;  /* 0x00000001ffae7424 */ /* 0x000fe200078e00ff */
[----:B------:R-:W-:Y:S02]  /*cef0*/  MOV R175, 0x1c1f ;  /* 0x00001c1f00af7802 */ /* 0x000fe40000000f00 */
[----:B------:R-:W-:Y:S02]  /*cf00*/  MOV R172, 0xcf20 ;  /* 0x0000cf2000ac7802 */ /* 0x000fe40000000f00 */
[----:B-12---:R-:W-:Y:S05]  /*cf10*/  CALL.REL.NOINC `($__internal_1_$__cuda_sm70_shflsync_idx_p) ;  /* 0x000018f000007944 */ /* 0x006fea0003c00000 */
[----:B--2---:R-:W-:Y:S01]  /*cf20*/  IMAD.IADD R175, R0, 0x1, R175 ;  /* 0x0000000100af7824 */ /* 0x004fe200078e02af */
[----:B------:R-:W-:Y:S01]  /*cf30*/  FMNMX.FTZ R0, R28, R35, !PT ;  /* 0x000000231c007209 */ /* 0x000fe20007810000 */
[----:B------:R-:W-:Y:S01]  /*cf40*/  IMAD.MOV.U32 R136, RZ, RZ, 0x2 ;  /* 0x00000002ff887424 */ /* 0x000fe200078e00ff */
[----:B------:R-:W-:Y:S02]  /*cf50*/  MOV R134, 0xd350 ;  /* 0x0000d35000867802 */ /* 0x000fe40000000f00 */
[----:B------:R-:W-:Y:S02]  /*cf60*/  IMNMX R76, R76, R175, PT ;  /* 0x000000af4c4c7217 */ /* 0x000fe40003800200 */
[----:B------:R-:W-:-:S02]  /*cf70*/  FMNMX.FTZ R0, R33, R0, !PT ;  /* 0x0000000021007209 */ /* 0x000fc40007810000 */
[C---:B------:R-:W-:Y:S02]  /*cf80*/  ISETP.GT.AND P5, PT, R76.reuse, RZ, PT ;  /* 0x000000ff4c00720c */ /* 0x040fe40003fa4270 */
[C---:B------:R-:W-:Y:S02]  /*cf90*/  ISETP.GT.AND P2, PT, R76.reuse, 0x1, PT ;  /* 0x000000014c00780c */ /* 0x040fe40003f44270 */
[----:B------:R-:W-:Y:S02]  /*cfa0*/  ISETP.GT.AND P0, PT, R76, 0x8, PT ;  /* 0x000000084c00780c */ /* 0x000fe40003f04270 */
[----:B------:R-:W-:Y:S02]  /*cfb0*/  FSEL R5, R30, -INF , P5 ;  /* 0xff8000001e057808 */ /* 0x000fe40002800000 */
[----:B------:R-:W-:Y:S02]  /*cfc0*/  FSEL R16, R31, -INF , P2 ;  /* 0xff8000001f107808 */ /* 0x000fe40001000000 */
[----:B------:R-:W-:-:S02]  /*cfd0*/  ISETP.GT.AND P2, PT, R76, 0x9, PT ;  /* 0x000000094c00780c */ /* 0x000fc40003f44270 */
[----:B------:R-:W-:Y:S02]  /*cfe0*/  FSEL R26, R26, -INF , P0 ;  /* 0xff8000001a1a7808 */ /* 0x000fe40000000000 */
[----:B------:R-:W-:Y:S02]  /*cff0*/  FMNMX.FTZ R9, R5, R16, !PT ;  /* 0x0000001005097209 */ /* 0x000fe40007810000 */
[----:B------:R-:W-:Y:S02]  /*d000*/  FSEL R4, R27, -INF , P2 ;  /* 0xff8000001b047808 */ /* 0x000fe40001000000 */
[----:B------:R-:W-:Y:S02]  /*d010*/  ISETP.GT.AND P2, PT, R76, 0x10, PT ;  /* 0x000000104c00780c */ /* 0x000fe40003f44270 */
[----:B------:R-:W-:Y:S02]  /*d020*/  FMNMX.FTZ R9, R26, R9, !PT ;  /* 0x000000091a097209 */ /* 0x000fe40007810000 */
[----:B------:R-:W-:-:S02]  /*d030*/  FMNMX.FTZ R0, R29, R0, !PT ;  /* 0x000000001d007209 */ /* 0x000fc40007810000 */
[----:B------:R-:W-:Y:S02]  /*d040*/  ISETP.GT.AND P0, PT, R76, 0x11, PT ;  /* 0x000000114c00780c */ /* 0x000fe40003f04270 */
[----:B------:R-:W-:Y:S02]  /*d050*/  FSEL R22, R22, -INF , P2 ;  /* 0xff80000016167808 */ /* 0x000fe40001000000 */
[----:B------:R-:W-:Y:S02]  /*d060*/  FMNMX.FTZ R9, R4, R9, !PT ;  /* 0x0000000904097209 */ /* 0x000fe40007810000 */
[----:B------:R-:W-:Y:S02]  /*d070*/  FMNMX.FTZ R0, R25, R0, !PT ;  /* 0x0000000019007209 */ /* 0x000fe40007810000 */
[----:B------:R-:W-:Y:S02]  /*d080*/  FSEL R12, R23, -INF , P0 ;  /* 0xff800000170c7808 */ /* 0x000fe40000000000 */
[----:B------:R-:W-:-:S02]  /*d090*/  ISETP.GT.AND P2, PT, R76, 0x18, PT ;  /* 0x000000184c00780c */ /* 0x000fc40003f44270 */
[----:B------:R-:W-:Y:S02]  /*d0a0*/  FMNMX.FTZ R9, R22, R9, !PT ;  /* 0x0000000916097209 */ /* 0x000fe40007810000 */
[----:B------:R-:W-:Y:S02]  /*d0b0*/  FMNMX.FTZ R0, R21, R0, !PT ;  /* 0x0000000015007209 */ /* 0x000fe40007810000 */
[----:B------:R-:W-:Y:S02]  /*d0c0*/  ISETP.GT.AND P0, PT, R76, 0x19, PT ;  /* 0x000000194c00780c */ /* 0x000fe40003f04270 */
[----:B------:R-:W-:Y:S02]  /*d0d0*/  FSEL R18, R18, -INF , P2 ;  /* 0xff80000012127808 */ /* 0x000fe40001000000 */
[----:B------:R-:W-:Y:S02]  /*d0e0*/  FMNMX.FTZ R9, R12, R9, !PT ;  /* 0x000000090c097209 */ /* 0x000fe40007810000 */
[----:B------:R-:W-:-:S02]  /*d0f0*/  FMNMX.FTZ R0, R3, R0, !PT ;  /* 0x0000000003007209 */ /* 0x000fc40007810000 */
[----:B------:R-:W-:Y:S02]  /*d100*/  FSEL R8, R19, -INF , P0 ;  /* 0xff80000013087808 */ /* 0x000fe40000000000 */
[----:B------:R-:W-:Y:S02]  /*d110*/  ISETP.GT.AND P2, PT, R76, 0x20, PT ;  /* 0x000000204c00780c */ /* 0x000fe40003f44270 */
[----:B------:R-:W-:Y:S02]  /*d120*/  FMNMX.FTZ R9, R18, R9, !PT ;  /* 0x0000000912097209 */ /* 0x000fe40007810000 */
[----:B------:R-:W-:Y:S02]  /*d130*/  FMNMX.FTZ R0, R17, R0, !PT ;  /* 0x0000000011007209 */ /* 0x000fe40007810000 */
[----:B------:R-:W-:Y:S02]  /*d140*/  ISETP.GT.AND P0, PT, R76, 0x21, PT ;  /* 0x000000214c00780c */ /* 0x000fe40003f04270 */
[----:B-1----:R-:W-:-:S02]  /*d150*/  FSEL R174, R14, -INF , P2 ;  /* 0xff8000000eae7808 */ /* 0x002fc40001000000 */
[----:B------:R-:W-:Y:S02]  /*d160*/  FMNMX.FTZ R9, R8, R9, !PT ;  /* 0x0000000908097209 */ /* 0x000fe40007810000 */
        /* <DEDUP_REMOVED lines=22> */
[----:B------:R-:W-:-:S02]  /*d2d0*/  FSEL R140, R74, -INF , P2 ;  /* 0xff8000004a8c7808 */ /* 0x000fc40001000000 */
[----:B------:R-:W-:Y:S02]  /*d2e0*/  FMNMX.FTZ R7, R142, R9, !PT ;  /* 0x000000098e077209 */ /* 0x000fe40007810000 */
[----:B------:R-:W-:Y:S02]  /*d2f0*/  FMNMX.FTZ R0, R143, R0, !PT ;  /* 0x000000008f007209 */ /* 0x000fe40007810000 */
[----:B------:R-:W-:Y:S02]  /*d300*/  FSEL R162, R75, -INF , P0 ;  /* 0xff8000004ba27808 */ /* 0x000fe40000000000 */
[----:B------:R-:W-:Y:S02]  /*d310*/  FMNMX.FTZ R7, R140, R7, !PT ;  /* 0x000000078c077209 */ /* 0x000fe40007810000 */
[----:B------:R-:W-:Y:S02]  /*d320*/  FMNMX.FTZ R135, R141, R0, !PT ;  /* 0x000000008d877209 */ /* 0x000fe40007810000 */
[----:B------:R-:W-:-:S02]  /*d330*/  FMNMX.FTZ R7, R162, R7, !PT ;  /* 0x00000007a2077209 */ /* 0x000fc40007810000 */
[----:B------:R-:W-:Y:S05]  /*d340*/  CALL.REL.NOINC `($__internal_0_$__cuda_sm70_shflsync_bfly_p) ;  /* 0x0000147000007944 */ /* 0x000fea0003c00000 */
[----:B-12---:R-:W-:Y:S01]  /*d350*/  FMNMX.FTZ R135, R135, R136, !PT ;  /* 0x0000008887877209 */ /* 0x006fe20007810000 */
[----:B------:R-:W-:Y:S01]  /*d360*/  IMAD.MOV.U32 R136, RZ, RZ, 0x1 ;  /* 0x00000001ff887424 */ /* 0x000fe200078e00ff */
[----:B------:R-:W-:-:S02]  /*d370*/  MOV R134, 0xd390 ;  /* 0x0000d39000867802 */ /* 0x000fc40000000f00 */
[----:B------:R-:W-:Y:S05]  /*d380*/  CALL.REL.NOINC `($__internal_0_$__cuda_sm70_shflsync_bfly_p) ;  /* 0x0000143000007944 */ /* 0x000fea0003c00000 */
[----:B--2---:R-:W-:Y:S01]  /*d390*/  FMNMX.FTZ R0, R135, R136, !PT ;  /* 0x0000008887007209 */ /* 0x004fe20007810000 */
[----:B-1----:R-:W-:Y:S01]  /*d3a0*/  IMAD.MOV.U32 R135, RZ, RZ, R7 ;  /* 0x000000ffff877224 */ /* 0x002fe200078e0007 */
[----:B------:R-:W-:Y:S01]  /*d3b0*/  MOV R134, 0xd3e0 ;  /* 0x0000d3e000867802 */ /* 0x000fe20000000f00 */
[----:B------:R-:W-:-:S02]  /*d3c0*/  IMAD.MOV.U32 R136, RZ, RZ, 0x2 ;  /* 0x00000002ff887424 */ /* 0x000fc400078e00ff */
[----:B------:R-:W-:Y:S05]  /*d3d0*/  CALL.REL.NOINC `($__internal_0_$__cuda_sm70_shflsync_bfly_p) ;  /* 0x000013e000007944 */ /* 0x000fea0003c00000 */
[----:B-12---:R-:W-:Y:S01]  /*d3e0*/  FMNMX.FTZ R135, R7, R136, !PT ;  /* 0x0000008807877209 */ /* 0x006fe20007810000 */
[----:B------:R-:W-:Y:S01]  /*d3f0*/  IMAD.MOV.U32 R136, RZ, RZ, 0x1 ;  /* 0x00000001ff887424 */ /* 0x000fe200078e00ff */
[----:B------:R-:W-:-:S02]  /*d400*/  MOV R134, 0xd420 ;  /* 0x0000d42000867802 */ /* 0x000fc40000000f00 */
[----:B------:R-:W-:Y:S05]  /*d410*/  CALL.REL.NOINC `($__internal_0_$__cuda_sm70_shflsync_bfly_p) ;  /* 0x000013a000007944 */ /* 0x000fea0003c00000 */
[----:B-12---:R-:W-:Y:S05]  /*d420*/  BRA `(.L_x_553) ;  /* 0xffff614000007947 */ /* 0x006fea000383ffff */
.L_x_495:
[----:B------:R-:W-:Y:S01]  /*d430*/  MOV R174, RZ ;  /* 0x000000ff00ae7202 */ /* 0x000fe20000000f00 */
[----:B------:R-:W-:Y:S01]  /*d440*/  IMAD.MOV.U32 R239, RZ, RZ, R10 ;  /* 0x000000ffffef7224 */ /* 0x000fe200078e000a */
[----:B------:R-:W-:Y:S01]  /*d450*/  MOV R172, 0xd480 ;  /* 0x0000d48000ac7802 */ /* 0x000fe20000000f00 */
[----:B------:R-:W-:Y:S02]  /*d460*/  IMAD.MOV.U32 R175, RZ, RZ, 0x181f ;  /* 0x0000181fffaf7424 */ /* 0x000fe400078e00ff */
[----:B-1234-:R-:W-:Y:S05]  /*d470*/  CALL.REL.NOINC `($__internal_1_$__cuda_sm70_shflsync_idx_p) ;  /* 0x0000139000007944 */ /* 0x01efea0003c00000 */
[----:B--2---:R-:W-:Y:S01]  /*d480*/  MOV R12, R175 ;  /* 0x000000af000c7202 */ /* 0x004fe20000000f00 */
[----:B-1----:R-:W-:-:S05]  /*d490*/  BRA `(.L_x_554) ;  /* 0xffff746000007947 */ /* 0x002fca000383ffff */
.L_x_496:
[----:B------:R-:W-:Y:S01]  /*d4a0*/  MOV R174, RZ ;  /* 0x000000ff00ae7202 */ /* 0x000fe20000000f00 */
[----:B------:R-:W-:Y:S01]  /*d4b0*/  IMAD.MOV.U32 R239, RZ, RZ, R9 ;  /* 0x000000ffffef7224 */ /* 0x000fe200078e0009 */
[----:B------:R-:W-:Y:S01]  /*d4c0*/  MOV R172, 0xd4f0 ;  /* 0x0000d4f000ac7802 */ /* 0x000fe20000000f00 */
[----:B------:R-:W-:Y:S02]  /*d4d0*/  IMAD.MOV.U32 R175, RZ, RZ, 0x181f ;  /* 0x0000181fffaf7424 */ /* 0x000fe400078e00ff */
[----:B-1234-:R-:W-:Y:S05]  /*d4e0*/  CALL.REL.NOINC `($__internal_1_$__cuda_sm70_shflsync_idx_p) ;  /* 0x0000132000007944 */ /* 0x01efea0003c00000 */
[----:B------:R-:W-:Y:S01]  /*d4f0*/  ISETP.GE.AND P6, PT, R206, c[0x0][0x1d4], PT ;  /* 0x00007500ce007a0c */ /* 0x000fe20003fc6270 */
[----:B-1----:R-:W-:Y:S01]  /*d500*/  IMAD.MOV.U32 R239, RZ, RZ, R10 ;  /* 0x000000ffffef7224 */ /* 0x002fe200078e000a */
[----:B--2---:R-:W-:Y:S01]  /*d510*/  IADD3 R16, P0, R175, R0, RZ ;  /* 0x00000000af107210 */ /* 0x004fe20007f1e0ff */
[----:B------:R-:W-:Y:S01]  /*d520*/  IMAD.MOV.U32 R174, RZ, RZ, 0x1 ;  /* 0x00000001ffae7424 */ /* 0x000fe200078e00ff */
[----:B------:R-:W-:Y:S02]  /*d530*/  ISETP.GE.AND P5, PT, R197, c[0x0][0x1d4], PT ;  /* 0x00007500c5007a0c */ /* 0x000fe40003fa6270 */
[C---:B------:R-:W-:Y:S01]  /*d540*/  IADD3 R14, P2, R175.reuse, R6, RZ ;  /* 0x00000006af0e7210 */ /* 0x040fe20007f5e0ff */
[----:B------:R-:W-:Y:S01]  /*d550*/  IMAD.X R17, R12, 0x1, R4, P0 ;  /* 0x000000010c117824 */ /* 0x000fe200000e0604 */
[----:B------:R-:W-:Y:S02]  /*d560*/  ISETP.GE.AND P0, PT, R196, c[0x0][0x1d4], PT ;  /* 0x00007500c4007a0c */ /* 0x000fe40003f06270 */
[----:B------:R-:W-:Y:S01]  /*d570*/  SEL R13, RZ, 0x10, P6 ;  /* 0x00000010ff0d7807 */ /* 0x000fe20003000000 */
[C---:B------:R-:W-:Y:S01]  /*d580*/  IMAD.X R15, R12.reuse, 0x1, R5, P2 ;  /* 0x000000010c0f7824 */ /* 0x040fe200010e0605 */
[----:B------:R-:W-:Y:S01]  /*d590*/  IADD3 R18, P2, R175, R8, RZ ;  /* 0x00000008af127210 */ /* 0x000fe20007f5e0ff */
[----:B------:R-:W-:Y:S01]  /*d5a0*/  @!PT LDS RZ, [RZ] ;  /* 0x00000000fffff984 */ /* 0x000fe20000000800 */
[----:B------:R-:W-:Y:S01]  /*d5b0*/  @!PT LDS RZ, [RZ] ;  /* 0x00000000fffff984 */ /* 0x000fe20000000800 */
[----:B------:R-:W-:Y:S01]  /*d5c0*/  @!PT LDS RZ, [RZ] ;  /* 0x00000000fffff984 */ /* 0x000fe20000000800 */
[----:B------:R1:W-:Y:S01]  /*d5d0*/  LDGSTS.E.BYPASS.LTC128B.128 [R198+0x100], [R16.64], !P6 ;  /* 0x0010000010c67fae */ /* 0x0003e2000f101d46 */
[----:B------:R-:W-:Y:S01]  /*d5e0*/  IMAD.MOV.U32 R175, RZ, RZ, 0x181f ;  /* 0x0000181fffaf7424 */ /* 0x000fe200078e00ff */
[----:B------:R-:W-:Y:S02]  /*d5f0*/  SEL R11, RZ, 0x10, P0 ;  /* 0x00000010ff0b7807 */ /* 0x000fe40000000000 */
[----:B------:R1:W-:Y:S01]  /*d600*/  LDGSTS.E.BYPASS.LTC128B.128 [R198+0x2100], [R14.64], !P5 ;  /* 0x021000000ec67fae */ /* 0x0003e2000e901d46 */
[----:B------:R-:W-:Y:S01]  /*d610*/  IMAD.X R19, R12, 0x1, R7, P2 ;  /* 0x000000010c137824 */ /* 0x000fe200010e0607 */
[----:B------:R-:W-:Y:S02]  /*d620*/  SEL R12, RZ, 0x10, P5 ;  /* 0x00000010ff0c7807 */ /* 0x000fe40002800000 */
[----:B------:R-:W-:Y:S02]  /*d630*/  MOV R172, 0xd660 ;  /* 0x0000d66000ac7802 */ /* 0x000fe40000000f00 */
[----:B------:R1:W-:Y:S04]  /*d640*/  LDGSTS.E.BYPASS.LTC128B.128 [R198+0x4100], [R18.64], !P0 ;  /* 0x0410000012c67fae */ /* 0x0003e8000c101d46 */
[----:B-1----:R-:W-:Y:S05]  /*d650*/  CALL.REL.NOINC `($__internal_1_$__cuda_sm70_shflsync_idx_p) ;  /* 0x000011b000007944 */ /* 0x002fea0003c00000 */
[----:B-1----:R-:W-:Y:S01]  /*d660*/  MOV R174, 0x1 ;  /* 0x0000000100ae7802 */ /* 0x002fe20000000f00 */
[----:B--2---:R-:W-:Y:S01]  /*d670*/  IMAD.MOV.U32 R10, RZ, RZ, R175 ;  /* 0x000000ffff0a7224 */ /* 0x004fe200078e00af */
[----:B------:R-:W-:Y:S01]  /*d680*/  MOV R175, 0x181f ;  /* 0x0000181f00af7802 */ /* 0x000fe20000000f00 */
[----:B------:R-:W-:Y:S01]  /*d690*/  IMAD.MOV.U32 R239, RZ, RZ, R9 ;  /* 0x000000ffffef7224 */ /* 0x000fe200078e0009 */
[----:B------:R-:W-:Y:S02]  /*d6a0*/  MOV R172, 0xd6c0 ;  /* 0x0000d6c000ac7802 */ /* 0x000fe40000000f00 */
[----:B------:R-:W-:Y:S05]  /*d6b0*/  CALL.REL.NOINC `($__internal_1_$__cuda_sm70_shflsync_idx_p) ;  /* 0x0000115000007944 */ /* 0x000fea0003c00000 */
[----:B-12---:R-:W-:-:S05]  /*d6c0*/  BRA `(.L_x_555) ;  /* 0xffff736000007947 */ /* 0x006fca000383ffff */
.L_x_499:
[----:B------:R-:W-:Y:S01]  /*d6d0*/  MOV R174, RZ ;  /* 0x000000ff00ae7202 */ /* 0x000fe20000000f00 */
[----:B------:R-:W-:Y:S01]  /*d6e0*/  IMAD.MOV.U32 R239, RZ, RZ, R138 ;  /* 0x000000ffffef7224 */ /* 0x000fe200078e008a */
[----:B------:R-:W-:Y:S01]  /*d6f0*/  MOV R172, 0xd720 ;  /* 0x0000d72000ac7802 */ /* 0x000fe20000000f00 */
[----:B------:R-:W-:Y:S02]  /*d700*/  IMAD.MOV.U32 R175, RZ, RZ, 0x181f ;  /* 0x0000181fffaf7424 */ /* 0x000fe400078e00ff */
[----:B------:R-:W-:Y:S05]  /*d710*/  CALL.REL.NOINC `($__internal_1_$__cuda_sm70_shflsync_idx_p) ;  /* 0x000010f000007944 */ /* 0x000fea0003c00000 */
[----:B--2---:R-:W-:Y:S01]  /*d720*/  MOV R140, R175 ;  /* 0x000000af008c7202 */ /* 0x004fe20000000f00 */
[----:B-1----:R-:W-:-:S05]  /*d730*/  BRA `(.L_x_556) ;  /* 0xffff801000007947 */ /* 0x002fca000383ffff */
.L_x_500:
[----:B------:R-:W-:Y:S01]  /*d740*/  MOV R174, RZ ;  /* 0x000000ff00ae7202 */ /* 0x000fe20000000f00 */
[----:B------:R-:W-:Y:S01]  /*d750*/  IMAD.MOV.U32 R239, RZ, RZ, R0 ;  /* 0x000000ffffef7224 */ /* 0x000fe200078e0000 */
[----:B------:R-:W-:Y:S01]  /*d760*/  MOV R172, 0xd790 ;  /* 0x0000d79000ac7802 */ /* 0x000fe20000000f00 */
[----:B------:R-:W-:Y:S02]  /*d770*/  IMAD.MOV.U32 R175, RZ, RZ, 0x181f ;  /* 0x0000181fffaf7424 */ /* 0x000fe400078e00ff */
[----:B-12---:R-:W-:Y:S05]  /*d780*/  CALL.REL.NOINC `($__internal_1_$__cuda_sm70_shflsync_idx_p) ;  /* 0x0000108000007944 */ /* 0x006fea0003c00000 */
        /* <DEDUP_REMOVED lines=30> */
.L_x_501:
[----:B------:R-:W-:Y:S01]  /*d970*/  MOV R175, 0x1c1f ;  /* 0x00001c1f00af7802 */ /* 0x000fe20000000f00 */
[----:B------:R-:W-:Y:S01]  /*d980*/  IMAD.MOV.U32 R174, RZ, RZ, RZ ;  /* 0x000000ffffae7224 */ /* 0x000fe200078e00ff */
[----:B------:R-:W-:Y:S02]  /*d990*/  MOV R172, 0xd9b0 ;  /* 0x0000d9b000ac7802 */ /* 0x000fe40000000f00 */
[----:B------:R-:W-:Y:S05]  /*d9a0*/  CALL.REL.NOINC `($__internal_1_$__cuda_sm70_shflsync_idx_p) ;  /* 0x00000e6000007944 */ /* 0x000fea0003c00000 */
[----:B-12---:R-:W-:-:S05]  /*d9b0*/  BRA `(.L_x_558) ;  /* 0xffff80e000007947 */ /* 0x006fca000383ffff */
.L_x_502:
[----:B------:R-:W-:Y:S01]  /*d9c0*/  MOV R175, 0x1c1f ;  /* 0x00001c1f00af7802 */ /* 0x000fe20000000f00 */
[----:B------:R-:W-:Y:S01]  /*d9d0*/  IMAD.MOV.U32 R174, RZ, RZ, 0x1 ;  /* 0x00000001ffae7424 */ /* 0x000fe200078e00ff */
[----:B------:R-:W-:Y:S02]  /*d9e0*/  MOV R172, 0xda00 ;  /* 0x0000da0000ac7802 */ /* 0x000fe40000000f00 */
[----:B-1----:R-:W-:Y:S05]  /*d9f0*/  CALL.REL.NOINC `($__internal_1_$__cuda_sm70_shflsync_idx_p) ;  /* 0x00000e1000007944 */ /* 0x002fea0003c00000 */
[----:B------:R-:W-:Y:S01]  /*da00*/  FMNMX.FTZ R12, R4, R3, !PT ;  /* 0x00000003040c7209 */ /* 0x000fe20007810000 */
[----:B--2---:R-:W-:Y:S01]  /*da10*/  IMAD.IADD R0, R0, 0x1, R175 ;  /* 0x0000000100007824 */ /* 0x004fe200078e02af */
[----:B------:R-:W-:Y:S01]  /*da20*/  MOV R134, 0xde40 ;  /* 0x0000de4000867802 */ /* 0x000fe20000000f00 */
[----:B------:R-:W-:Y:S01]  /*da30*/  IMAD.MOV.U32 R136, RZ, RZ, 0x2 ;  /* 0x00000002ff887424 */ /* 0x000fe200078e00ff */
        /* <DEDUP_REMOVED lines=35> */
[----:B-1----:R-:W-:Y:S02]  /*dc70*/  FSEL R174, R23, -INF , P0 ;  /* 0xff80000017ae7808 */ /* 0x002fe40000000000 */
        /* <DEDUP_REMOVED lines=24> */
[----:B------:R-:W-:Y:S02]  /*de00*/  FMNMX.FTZ R7, R146, R7, !PT ;  /* 0x0000000792077209 */ /* 0x000fe40007810000 */
[----:B------:R-:W-:Y:S02]  /*de10*/  FMNMX.FTZ R135, R147, R12, !PT ;  /* 0x0000000c93877209 */ /* 0x000fe40007810000 */
[----:B------:R-:W-:Y:S02]  /*de20*/  FMNMX.FTZ R7, R144, R7, !PT ;  /* 0x0000000790077209 */ /* 0x000fe40007810000 */
[----:B------:R-:W-:Y:S05]  /*de30*/  CALL.REL.NOINC `($__internal_0_$__cuda_sm70_shflsync_bfly_p) ;  /* 0x0000098000007944 */ /* 0x000fea0003c00000 */
[----:B-12---:R-:W-:Y:S01]  /*de40*/  FMNMX.FTZ R135, R135, R136, !PT ;  /* 0x0000008887877209 */ /* 0x006fe20007810000 */
[----:B------:R-:W-:Y:S01]  /*de50*/  IMAD.MOV.U32 R136, RZ, RZ, 0x1 ;  /* 0x00000001ff887424 */ /* 0x000fe200078e00ff */
[----:B------:R-:W-:Y:S02]  /*de60*/  MOV R134, 0xde80 ;  /* 0x0000de8000867802 */ /* 0x000fe40000000f00 */
[----:B------:R-:W-:Y:S05]  /*de70*/  CALL.REL.NOINC `($__internal_0_$__cuda_sm70_shflsync_bfly_p) ;  /* 0x0000094000007944 */ /* 0x000fea0003c00000 */
[----:B--2---:R-:W-:Y:S01]  /*de80*/  FMNMX.FTZ R0, R135, R136, !PT ;  /* 0x0000008887007209 */ /* 0x004fe20007810000 */
[----:B-1----:R-:W-:Y:S01]  /*de90*/  IMAD.MOV.U32 R135, RZ, RZ, R7 ;  /* 0x000000ffff877224 */ /* 0x002fe200078e0007 */
[----:B------:R-:W-:Y:S01]  /*dea0*/  MOV R134, 0xded0 ;  /* 0x0000ded000867802 */ /* 0x000fe20000000f00 */
[----:B------:R-:W-:Y:S02]  /*deb0*/  IMAD.MOV.U32 R136, RZ, RZ, 0x2 ;  /* 0x00000002ff887424 */ /* 0x000fe400078e00ff */
[----:B------:R-:W-:Y:S05]  /*dec0*/  CALL.REL.NOINC `($__internal_0_$__cuda_sm70_shflsync_bfly_p) ;  /* 0x000008f000007944 */ /* 0x000fea0003c00000 */
[----:B-12---:R-:W-:Y:S01]  /*ded0*/  FMNMX.FTZ R135, R7, R136, !PT ;  /* 0x0000008807877209 */ /* 0x006fe20007810000 */
[----:B------:R-:W-:Y:S01]  /*dee0*/  IMAD.MOV.U32 R136, RZ, RZ, 0x1 ;  /* 0x00000001ff887424 */ /* 0x000fe200078e00ff */
[----:B------:R-:W-:Y:S02]  /*def0*/  MOV R134, 0xdf10 ;  /* 0x0000df1000867802 */ /* 0x000fe40000000f00 */
[----:B------:R-:W-:Y:S05]  /*df00*/  CALL.REL.NOINC `($__internal_0_$__cuda_sm70_shflsync_bfly_p) ;  /* 0x000008b000007944 */ /* 0x000fea0003c00000 */
[----:B--2---:R-:W-:Y:S01]  /*df10*/  MOV R132, R136 ;  /* 0x0000008800847202 */ /* 0x004fe20000000f00 */
[----:B-1----:R-:W-:-:S05]  /*df20*/  BRA `(.L_x_559) ;  /* 0xffff822000007947 */ /* 0x002fca000383ffff */
.L_x_505:
[----:B------:R-:W-:Y:S01]  /*df30*/  MOV R175, 0x181f ;  /* 0x0000181f00af7802 */ /* 0x000fe20000000f00 */
[----:B------:R-:W-:Y:S01]  /*df40*/  IMAD.MOV.U32 R174, RZ, RZ, RZ ;  /* 0x000000ffffae7224 */ /* 0x000fe200078e00ff */
[----:B------:R-:W-:Y:S02]  /*df50*/  MOV R172, 0xdf70 ;  /* 0x0000df7000ac7802 */ /* 0x000fe40000000f00 */
[----:B-1234-:R-:W-:Y:S05]  /*df60*/  CALL.REL.NOINC `($__internal_1_$__cuda_sm70_shflsync_idx_p) ;  /* 0x000008a000007944 */ /* 0x01efea0003c00000 */
[----:B-12---:R-:W-:-:S05]  /*df70*/  BRA `(.L_x_560) ;  /* 0xffff9c0000007947 */ /* 0x006fca000383ffff */
.L_x_508:
[----:B------:R-:W-:Y:S01]  /*df80*/  MOV R174, RZ ;  /* 0x000000ff00ae7202 */ /* 0x000fe20000000f00 */
[----:B------:R-:W-:Y:S01]  /*df90*/  IMAD.MOV.U32 R239, RZ, RZ, R0 ;  /* 0x000000ffffef7224 */ /* 0x000fe200078e0000 */
[----:B------:R-:W-:Y:S01]  /*dfa0*/  MOV R172, 0xdfd0 ;  /* 0x0000dfd000ac7802 */ /* 0x000fe20000000f00 */
[----:B------:R-:W-:Y:S02]  /*dfb0*/  IMAD.MOV.U32 R175, RZ, RZ, 0x181f ;  /* 0x0000181fffaf7424 */ /* 0x000fe400078e00ff */
[----:B------:R-:W-:Y:S05]  /*dfc0*/  CALL.REL.NOINC `($__internal_1_$__cuda_sm70_shflsync_idx_p) ;  /* 0x0000084000007944 */ /* 0x000fea0003c00000 */
[----:B--2---:R-:W-:Y:S01]  /*dfd0*/  MOV R140, R175 ;  /* 0x000000af008c7202 */ /* 0x004fe20000000f00 */
[----:B-1----:R-:W-:-:S05]  /*dfe0*/  BRA `(.L_x_561) ;  /* 0xffffa98000007947 */ /* 0x002fca000383ffff */
.L_x_509:
[----:B------:R-:W-:Y:S01]  /*dff0*/  MOV R174, RZ ;  /* 0x000000ff00ae7202 */ /* 0x000fe20000000f00 */
[----:B------:R-:W-:Y:S01]  /*e000*/  IMAD.MOV.U32 R239, RZ, RZ, R2 ;  /* 0x000000ffffef7224 */ /* 0x000fe200078e0002 */
[----:B------:R-:W-:Y:S01]  /*e010*/  MOV R172, 0xe040 ;  /* 0x0000e04000ac7802 */ /* 0x000fe20000000f00 */
[----:B------:R-:W-:Y:S02]  /*e020*/  IMAD.MOV.U32 R175, RZ, RZ, 0x181f ;  /* 0x0000181fffaf7424 */ /* 0x000fe400078e00ff */
[----:B-12---:R-:W-:Y:S05]  /*e030*/  CALL.REL.NOINC `($__internal_1_$__cuda_sm70_shflsync_idx_p) ;  /* 0x000007d000007944 */ /* 0x006fea0003c00000 */
[----:B------:R-:W-:Y:S01]  /*e040*/  IADD3 R139, -R237, 0x10, RZ ;  /* 0x00000010ed8b7810 */ /* 0x000fe20007ffe1ff */
[----:B-1----:R-:W-:Y:S01]  /*e050*/  IMAD.MOV.U32 R239, RZ, RZ, R0 ;  /* 0x000000ffffef7224 */ /* 0x002fe200078e0000 */
[C---:B--2---:R-:W-:Y:S01]  /*e060*/  IADD3 R144, P2, R175.reuse, R136, RZ ;  /* 0x00000088af907210 */ /* 0x044fe20007f5e0ff */
[----:B------:R-:W-:Y:S01]  /*e070*/  IMAD.MOV.U32 R174, RZ, RZ, 0x1 ;  /* 0x00000001ffae7424 */ /* 0x000fe200078e00ff */
[----:B------:R-:W-:Y:S02]  /*e080*/  IADD3 R142, P0, R175, R138, RZ ;  /* 0x0000008aaf8e7210 */ /* 0x000fe40007f1e0ff */
[----:B------:R-:W-:Y:S01]  /*e090*/  ISETP.NE.U32.AND P4, PT, R237, RZ, PT ;  /* 0x000000ffed00720c */ /* 0x000fe20003f85070 */
[C---:B------:R-:W-:Y:S01]  /*e0a0*/  IMAD.X R145, R140.reuse, 0x1, R135, P2 ;  /* 0x000000018c917824 */ /* 0x040fe200010e0687 */
[----:B------:R-:W-:Y:S01]  /*e0b0*/  LOP3.LUT R139, R139, 0xf, RZ, 0xc0, !PT ;  /* 0x0000000f8b8b7812 */ /* 0x000fe200078ec0ff */
[----:B------:R-:W-:Y:S01]  /*e0c0*/  IMAD.X R143, R140, 0x1, R137, P0 ;  /* 0x000000018c8f7824 */ /* 0x000fe200000e0689 */
[----:B------:R-:W-:Y:S02]  /*e0d0*/  MOV R172, 0xe180 ;  /* 0x0000e18000ac7802 */ /* 0x000fe40000000f00 */
[----:B------:R-:W-:Y:S01]  /*e0e0*/  IADD3 R146, P2, P0, R139, R175, R132 ;  /* 0x000000af8b927210 */ /* 0x000fe2000785e084 */
[----:B------:R-:W-:Y:S03]  /*e0f0*/  IMAD.MOV.U32 R175, RZ, RZ, 0x181f ;  /* 0x0000181fffaf7424 */ /* 0x000fe600078e00ff */
[----:B------:R-:W-:Y:S05]  /*e100*/  IADD3.X R147, RZ, R140, R134, P2, P0 ;  /* 0x0000008cff937210 */ /* 0x000fea00017e0486 */
[----:B------:R-:W-:Y:S01]  /*e110*/  @!PT LDS RZ, [RZ] ;  /* 0x00000000fffff984 */ /* 0x000fe20000000800 */
[----:B------:R-:W-:Y:S01]  /*e120*/  @!PT LDS RZ, [RZ] ;  /* 0x00000000fffff984 */ /* 0x000fe20000000800 */
[----:B------:R-:W-:Y:S01]  /*e130*/  @!PT LDS RZ, [RZ] ;  /* 0x00000000fffff984 */ /* 0x000fe20000000800 */
[----:B------:R1:W-:Y:S04]  /*e140*/  LDGSTS.E.BYPASS.LTC128B.128.ZFILL [R198+0x6100], [R146.64], P4 ;  /* 0x0610000092c67fae */ /* 0x0003e8000a141d46 */
[----:B------:R1:W-:Y:S04]  /*e150*/  LDGSTS.E.BYPASS.LTC128B.128 [R198+0x8100], [R144.64], !P6 ;  /* 0x0810000090c67fae */ /* 0x0003e8000f101d46 */
[----:B------:R1:W-:Y:S02]  /*e160*/  LDGSTS.E.BYPASS.LTC128B.128 [R198+0xa100], [R142.64], !P5 ;  /* 0x0a1000008ec67fae */ /* 0x0003e4000e901d46 */
        /* <DEDUP_REMOVED lines=8> */
.L_x_510:
[----:B------:R-:W-:Y:S02]  /*e1f0*/  MOV R136, 0x2 ;  /* 0x0000000200887802 */ /* 0x000fe40000000f00 */
[----:B------:R-:W-:Y:S02]  /*e200*/  MOV R134, 0xe220 ;  /* 0x0000e22000867802 */ /* 0x000fe40000000f00 */
        /* <DEDUP_REMOVED lines=16> */
.L_x_512:
[----:B------:R-:W-:Y:S01]  /*e310*/  IMAD.MOV.U32 R135, RZ, RZ, R236 ;  /* 0x000000ffff877224 */ /* 0x000fe200078e00ec */
[----:B------:R-:W-:-:S02]  /*e320*/  MOV R136, 0x2 ;  /* 0x0000000200887802 */ /* 0x000fc40000000f00 */
[----:B------:R-:W-:Y:S02]  /*e330*/  MOV R134, 0xe350 ;  /* 0x0000e35000867802 */ /* 0x000fe40000000f00 */
[----:B------:R-:W-:Y:S05]  /*e340*/  CALL.REL.NOINC `($__internal_0_$__cuda_sm70_shflsync_bfly_p) ;  /* 0x0000047000007944 */ /* 0x000fea0003c00000 */
[----:B-12---:R-:W-:Y:S05]  /*e350*/  BRA `(.L_x_564) ;  /* 0xffffc1c000007947 */ /* 0x006fea000383ffff */
.L_x_513:
[----:B------:R-:W-:Y:S02]  /*e360*/  MOV R136, 0x1 ;  /* 0x0000000100887802 */ /* 0x000fe40000000f00 */
[----:B------:R-:W-:Y:S02]  /*e370*/  MOV R134, 0xe390 ;  /* 0x0000e39000867802 */ /* 0x000fe40000000f00 */
[----:B-1----:R-:W-:Y:S05]  /*e380*/  CALL.REL.NOINC `($__internal_0_$__cuda_sm70_shflsync_bfly_p) ;  /* 0x0000043000007944 */ /* 0x002fea0003c00000 */
[----:B--2---:R-:W-:Y:S01]  /*e390*/  FADD.FTZ R2, R135, R136 ;  /* 0x0000008887027221 */ /* 0x004fe20000010000 */
[----:B-1----:R-:W-:Y:S02]  /*e3a0*/  MOV R135, R231 ;  /* 0x000000e700877202 */ /* 0x002fe40000000f00 */
[----:B------:R-:W-:Y:S02]  /*e3b0*/  MOV R136, 0x2 ;  /* 0x0000000200887802 */ /* 0x000fe40000000f00 */
[----:B------:R-:W-:Y:S02]  /*e3c0*/  MOV R134, 0xe3e0 ;  /* 0x0000e3e000867802 */ /* 0x000fe40000000f00 */
[----:B------:R-:W-:Y:S05]  /*e3d0*/  CALL.REL.NOINC `($__internal_0_$__cuda_sm70_shflsync_bfly_p) ;  /* 0x000003e000007944 */ /* 0x000fea0003c00000 */
[----:B--2---:R-:W-:Y:S01]  /*e3e0*/  FADD.FTZ R3, R231, R136 ;  /* 0x00000088e7037221 */ /* 0x004fe20000010000 */
[----:B------:R-:W-:Y:S02]  /*e3f0*/  MOV R136, 0x1 ;  /* 0x0000000100887802 */ /* 0x000fe40000000f00 */
[----:B------:R-:W-:-:S02]  /*e400*/  MOV R134, 0xe430 ;  /* 0x0000e43000867802 */ /* 0x000fc40000000f00 */
[----:B-1----:R-:W-:Y:S02]  /*e410*/  MOV R135, R3 ;  /* 0x0000000300877202 */ /* 0x002fe40000000f00 */
[----:B------:R-:W-:Y:S05]  /*e420*/  CALL.REL.NOINC `($__internal_0_$__cuda_sm70_shflsync_bfly_p) ;  /* 0x0000039000007944 */ /* 0x000fea0003c00000 */
[----:B-12---:R-:W-:Y:S05]  /*e430*/  BRA `(.L_x_565) ;  /* 0xffffc15000007947 */ /* 0x006fea000383ffff */
.L_x_528:
[----:B------:R-:W-:Y:S01]  /*e440*/  IMAD.MOV.U32 R239, RZ, RZ, R3 ;  /* 0x000000ffffef7224 */ /* 0x000fe200078e0003 */
[----:B------:R-:W-:Y:S01]  /*e450*/  MOV R174, RZ ;  /* 0x000000ff00ae7202 */ /* 0x000fe20000000f00 */
[----:B------:R-:W-:Y:S01]  /*e460*/  IMAD.MOV.U32 R175, RZ, RZ, 0x181f ;  /* 0x0000181fffaf7424 */ /* 0x000fe200078e00ff */
[----:B------:R-:W-:Y:S02]  /*e470*/  MOV R172, 0xe490 ;  /* 0x0000e49000ac7802 */ /* 0x000fe40000000f00 */
[----:B-----5:R-:W-:Y:S05]  /*e480*/  CALL.REL.NOINC `($__internal_1_$__cuda_sm70_shflsync_idx_p) ;  /* 0x0000038000007944 */ /* 0x020fea0003c00000 */
[----:B--2---:R-:W-:Y:S01]  /*e490*/  MOV R5, R175 ;  /* 0x000000af00057202 */ /* 0x004fe20000000f00 */
[----:B-1----:R-:W-:Y:S05]  /*e4a0*/  BRA `(.L_x_566) ;  /* 0xffffde0000007947 */ /* 0x002fea000383ffff */
.L_x_529:
[----:B------:R-:W-:Y:S01]  /*e4b0*/  IMAD.MOV.U32 R239, RZ, RZ, R4 ;  /* 0x000000ffffef7224 */ /* 0x000fe200078e0004 */
[----:B------:R-:W-:Y:S01]  /*e4c0*/  MOV R174, RZ ;  /* 0x000000ff00ae7202 */ /* 0x000fe20000000f00 */
[----:B------:R-:W-:Y:S01]  /*e4d0*/  IMAD.MOV.U32 R175, RZ, RZ, 0x181f ;  /* 0x0000181fffaf7424 */ /* 0x000fe200078e00ff */
[----:B------:R-:W-:Y:S02]  /*e4e0*/  MOV R172, 0xe500 ;  /* 0x0000e50000ac7802 */ /* 0x000fe40000000f00 */
[----:B-12--5:R-:W-:Y:S05]  /*e4f0*/  CALL.REL.NOINC `($__internal_1_$__cuda_sm70_shflsync_idx_p) ;  /* 0x0000031000007944 */ /* 0x026fea0003c00000 */
[----:B-12---:R-:W-:Y:S05]  /*e500*/  BRA `(.L_x_567) ;  /* 0xffffddc000007947 */ /* 0x006fea000383ffff */
.L_x_532:
        /* <DEDUP_REMOVED lines=12> */
.L_x_535:
[----:B------:R-:W-:Y:S01]  /*e5d0*/  IMAD.MOV.U32 R239, RZ, RZ, R3 ;  /* 0x000000ffffef7224 */ /* 0x000fe200078e0003 */
[----:B------:R-:W-:Y:S01]  /*e5e0*/  MOV R174, 0x2 ;  /* 0x0000000200ae7802 */ /* 0x000fe20000000f00 */
[----:B----4-:R-:W-:Y:S01]  /*e5f0*/  IMAD.MOV.U32 R175, RZ, RZ, 0x181f ;  /* 0x0000181fffaf7424 */ /* 0x010fe200078e00ff */
[----:B------:R-:W-:Y:S02]  /*e600*/  MOV R172, 0xe620 ;  /* 0x0000e62000ac7802 */ /* 0x000fe40000000f00 */
[----:B-123-5:R-:W-:Y:S05]  /*e610*/  CALL.REL.NOINC `($__internal_1_$__cuda_sm70_shflsync_idx_p) ;  /* 0x000001f000007944 */ /* 0x02efea0003c00000 */
[----:B--2---:R-:W-:Y:S01]  /*e620*/  MOV R5, R175 ;  /* 0x000000af00057202 */ /* 0x004fe20000000f00 */
[----:B-1----:R-:W-:Y:S05]  /*e630*/  BRA `(.L_x_569) ;  /* 0xffffdf2000007947 */ /* 0x002fea000383ffff */
.L_x_536:
[----:B------:R-:W-:Y:S01]  /*e640*/  IMAD.MOV.U32 R239, RZ, RZ, R4 ;  /* 0x000000ffffef7224 */ /* 0x000fe200078e0004 */
[----:B------:R-:W-:Y:S01]  /*e650*/  MOV R174, 0x2 ;  /* 0x0000000200ae7802 */ /* 0x000fe20000000f00 */
[----:B----4-:R-:W-:Y:S01]  /*e660*/  IMAD.MOV.U32 R175, RZ, RZ, 0x181f ;  /* 0x0000181fffaf7424 */ /* 0x010fe200078e00ff */
[----:B------:R-:W-:Y:S02]  /*e670*/  MOV R172, 0xe690 ;  /* 0x0000e69000ac7802 */ /* 0x000fe40000000f00 */
[----:B-123-5:R-:W-:Y:S05]  /*e680*/  CALL.REL.NOINC `($__internal_1_$__cuda_sm70_shflsync_idx_p) ;  /* 0x0000018000007944 */ /* 0x02efea0003c00000 */
[----:B-12---:R-:W-:Y:S05]  /*e690*/  BRA `(.L_x_570) ;  /* 0xffffdee000007947 */ /* 0x006fea000383ffff */
.L_x_539:
        /* <DEDUP_REMOVED lines=12> */
.L_x_541:
[----:B------:R-:W-:Y:S01]  /*e760*/  IMAD.MOV.U32 R239, RZ, RZ, R2 ;  /* 0x000000ffffef7224 */ /* 0x000fe200078e0002 */
[----:B------:R-:W-:Y:S01]  /*e770*/  MOV R174, RZ ;  /* 0x000000ff00ae7202 */ /* 0x000fe20000000f00 */
[----:B--23--:R-:W-:Y:S01]  /*e780*/  IMAD.MOV.U32 R175, RZ, RZ, 0x1f ;  /* 0x0000001fffaf7424 */ /* 0x00cfe200078e00ff */
[----:B------:R-:W-:Y:S02]  /*e790*/  MOV R172, 0xe7b0 ;  /* 0x0000e7b000ac7802 */ /* 0x000fe40000000f00 */
[----:B-1--45:R-:W-:Y:S05]  /*e7a0*/  CALL.REL.NOINC `($__internal_1_$__cuda_sm70_shflsync_idx_p) ;  /* 0x0000006000007944 */ /* 0x032fea0003c00000 */
[----:B-12---:R-:W-:Y:S05]  /*e7b0*/  BRA `(.L_x_572) ;  /* 0xffffe08000007947 */ /* 0x006fea000383ffff */
        .weak           $__internal_0_$__cuda_sm70_shflsync_bfly_p
        .type           $__internal_0_$__cuda_sm70_shflsync_bfly_p,@function
        .size           $__internal_0_$__cuda_sm70_shflsync_bfly_p,($__internal_1_$__cuda_sm70_shflsync_idx_p - $__internal_0_$__cuda_sm70_shflsync_bfly_p)
$__internal_0_$__cuda_sm70_shflsync_bfly_p:
[----:B------:R-:W-:Y:S01]  /*e7c0*/  MOV R138, R134 ;  /* 0x00000086008a7202 */ /* 0x000fe20000000f00 */
[----:B------:R-:W-:Y:S04]  /*e7d0*/  WARPSYNC R230 ;  /* 0x000000e600007348 */ /* 0x000fe80003800000 */
[----:B------:R-:W-:Y:S01]  /*e7e0*/  MOV R139, 0x0 ;  /* 0x00000000008b7802 */ /* 0x000fe20000000f00 */
[----:B------:R1:W2:Y:S03]  /*e7f0*/  SHFL.BFLY PT, R136, R135, R136, R227 ;  /* 0x0c00008887887389 */ /* 0x0002a600000e00e3 */
[----:B------:R-:W-:Y:S05]  /*e800*/  RET.REL.NODEC R138 `(_ZN7cutlass13device_kernelIN5flash19enable_sm80_to_sm89INS1_16FlashAttnFwdSm80INS1_25CollectiveMainloopFwdSm80ILi8ELi1ELb0EN4cute5tupleIJNS5_1CILi128EEENS7_ILi64EEENS7_ILi192EEEEEELi192ENS_6half_tEfNS_4arch4Sm80ELb1ELb0ELb0ELb0ELb1ELb0ELb1ELb0EEENS1_21CollectiveEpilogueFwdINS6_IJS8_SA_S9_EEENS6_IJNS7_ILi1EEESI_SI_EEESC_SE_Li256ELb0ELb1ELb0ELb0EEENS1_30DynamicPersistentTileSchedulerILi256ELi256ELb0ELb1ELb0EEEEEEEEEvNT_6ParamsE) ;  /* 0xffff17f08a007950 */ /* 0x000fea0003c3ffff */
        .weak           $__internal_1_$__cuda_sm70_shflsync_idx_p
        .type           $__internal_1_$__cuda_sm70_shflsync_idx_p,@function
        .size           $__internal_1_$__cuda_sm70_shflsync_idx_p,(.L_x_1500 - $__internal_1_$__cuda_sm70_shflsync_idx_p)
$__internal_1_$__cuda_sm70_shflsync_idx_p:
[----:B------:R-:W-:Y:S01]  /*e810*/  MOV R240, R172 ;  /* 0x000000ac00f07202 */ /* 0x000fe20000000f00 */
[----:B------:R-:W-:Y:S04]  /*e820*/  WARPSYNC R222 ;  /* 0x000000de00007348 */ /* 0x000fe80003800000 */
[----:B------:R-:W-:Y:S01]  /*e830*/  MOV R241, 0x0 ;  /* 0x0000000000f17802 */ /* 0x000fe20000000f00 */
[----:B------:R1:W2:Y:S03]  /*e840*/  SHFL.IDX PT, R175, R239, R174, R175 ;  /* 0x000000aeefaf7389 */ /* 0x0002a600000e00af */
[----:B------:R-:W-:Y:S05]  /*e850*/  RET.REL.NODEC R240 `(_ZN7cutlass13device_kernelIN5flash19enable_sm80_to_sm89INS1_16FlashAttnFwdSm80INS1_25CollectiveMainloopFwdSm80ILi8ELi1ELb0EN4cute5tupleIJNS5_1CILi128EEENS7_ILi64EEENS7_ILi192EEEEEELi192ENS_6half_tEfNS_4arch4Sm80ELb1ELb0ELb0ELb0ELb1ELb0ELb1ELb0EEENS1_21CollectiveEpilogueFwdINS6_IJS8_SA_S9_EEENS6_IJNS7_ILi1EEESI_SI_EEESC_SE_Li256ELb0ELb1ELb0ELb0EEENS1_30DynamicPersistentTileSchedulerILi256ELi256ELb0ELb1ELb0EEEEEEEEEvNT_6ParamsE) ;  /* 0xffff17a0f0007950 */ /* 0x000fea0003c3ffff */
.L_x_573:
        /* <DEDUP_REMOVED lines=10> */
.L_x_1500:


//--------------------- .text._ZN7cutlass13device_kernelIN5flash19enable_sm80_to_sm89INS1_16FlashAttnFwdSm80INS1_25CollectiveMainloopFwdSm80ILi8ELi1ELb0EN4cute5tupleIJNS5_1CILi128EEENS7_ILi64EEENS7_ILi192EEEEEELi192ENS_6half_tEfNS_4arch4Sm80ELb1ELb0ELb0ELb1ELb1ELb0ELb1ELb0EEENS1_21CollectiveEpilogueFwdINS6_IJS8_SA_S9_EEENS6_IJNS7_ILi1EEESI_SI_EEESC_SE_Li256ELb1ELb1ELb0ELb0EEENS1_19SingleTileSchedulerILb1ELb0ELb1ELi128EEEEEEEEEvNT_6ParamsE --------------------------
	.section	.text._ZN7cutlass13device_kernelIN5flash19enable_sm80_to_sm89INS1_16FlashAttnFwdSm80INS1_25CollectiveMainloopFwdSm80ILi8ELi1ELb0EN4cute5tupleIJNS5_1CILi128EEENS7_ILi64EEENS7_ILi192EEEEEELi192ENS_6half_tEfNS_4arch4Sm80ELb1ELb0ELb0ELb1ELb1ELb0ELb1ELb0EEENS1_21CollectiveEpilogueFwdINS6_IJS8_SA_S9_EEENS6_IJNS7_ILi1EEESI_SI_EEESC_SE_Li256ELb1ELb1ELb0ELb0EEENS1_19SingleTileSchedulerILb1ELb0ELb1ELi128EEEEEEEEEvNT_6ParamsE,"ax",@progbits
	.sectioninfo	@"SHI_REGISTERS=241"
	.align	128
.text._ZN7cutlass13device_kernelIN5flash19enable_sm80_to_sm89INS1_16FlashAttnFwdSm80INS1_25CollectiveMainloopFwdSm80ILi8ELi1ELb0EN4cute5tupleIJNS5_1CILi128EEENS7_ILi64EEENS7_ILi192EEEEEELi192ENS_6half_tEfNS_4arch4Sm80ELb1ELb0ELb0ELb1ELb1ELb0ELb1ELb0EEENS1_21CollectiveEpilogueFwdINS6_IJS8_SA_S9_EEENS6_IJNS7_ILi1EEESI_SI_EEESC_SE_Li256ELb1ELb1ELb0ELb0EEENS1_19SingleTileSchedulerILb1ELb0ELb1ELi128EEEEEEEEEvNT_6ParamsE:
        .type           _ZN7cutlass13device_kernelIN5flash19enable_sm80_to_sm89INS1_16FlashAttnFwdSm80INS1_25CollectiveMainloopFwdSm80ILi8ELi1ELb0EN4cute5tupleIJNS5_1CILi128EEENS7_ILi64EEENS7_ILi192EEEEEELi192ENS_6half_tEfNS_4arch4Sm80ELb1ELb0ELb0ELb1ELb1ELb0ELb1ELb0EEENS1_21CollectiveEpilogueFwdINS6_IJS8_SA_S9_EEENS6_IJNS7_ILi1EEESI_SI_EEESC_SE_Li256ELb1ELb1ELb0ELb0EEENS1_19SingleTileSchedulerILb1ELb0ELb1ELi128EEEEEEEEEvNT_6ParamsE,@function
        .size           _ZN7cutlass13device_kernelIN5flash19enable_sm80_to_sm89INS1_16FlashAttnFwdSm80INS1_25CollectiveMainloopFwdSm80ILi8ELi1ELb0EN4cute5tupleIJNS5_1CILi128EEENS7_ILi64EEENS7_ILi192EEEEEELi192ENS_6half_tEfNS_4arch4Sm80ELb1ELb0ELb0ELb1ELb1ELb0ELb1ELb0EEENS1_21CollectiveEpilogueFwdINS6_IJS8_SA_S9_EEENS6_IJNS7_ILi1EEESI_SI_EEESC_SE_Li256ELb1ELb1ELb0ELb0EEENS1_19SingleTileSchedulerILb1ELb0ELb1ELi128EEEEEEEEEvNT_6ParamsE,(.L_x_1503 - _ZN7cutlass13device_kernelIN5flash19enable_sm80_to_sm89INS1_16FlashAttnFwdSm80INS1_25CollectiveMainloopFwdSm80ILi8ELi1ELb0EN4cute5tupleIJNS5_1CILi128EEENS7_ILi64EEENS7_ILi192EEEEEELi192ENS_6half_tEfNS_4arch4Sm80ELb1ELb0ELb0ELb1ELb1ELb0ELb1ELb0EEENS1_21CollectiveEpilogueFwdINS6_IJS8_SA_S9_EEENS6_IJNS7_ILi1EEESI_SI_EEESC_SE_Li256ELb1ELb1ELb0ELb0EEENS1_19SingleTileSchedulerILb1ELb0ELb1ELi128EEEEEEEEEvNT_6ParamsE)
        .other          _ZN7cutlass13device_kernelIN5flash19enable_sm80_to_sm89INS1_16FlashAttnFwdSm80INS1_25CollectiveMainloopFwdSm80ILi8ELi1ELb0EN4cute5tupleIJNS5_1CILi128EEENS7_ILi64EEENS7_ILi192EEEEEELi192ENS_6half_tEfNS_4arch4Sm80ELb1ELb0ELb0ELb1ELb1ELb0ELb1ELb0EEENS1_21CollectiveEpilogueFwdINS6_IJS8_SA_S9_EEENS6_IJNS7_ILi1EEESI_SI_EEESC_SE_Li256ELb1ELb1ELb0ELb0EEENS1_19SingleTileSchedulerILb1ELb0ELb1ELi128EEEEEEEEEvNT_6ParamsE,@"STO_CUDA_ENTRY STV_DEFAULT"
_ZN7cutlass13device_kernelIN5flash19enable_sm80_to_sm89INS1_16FlashAttnFwdSm80INS1_25CollectiveMainloopFwdSm80ILi8ELi1ELb0EN4cute5tupleIJNS5_1CILi128EEENS7_ILi64EEENS7_ILi192EEEEEELi192ENS_6half_tEfNS_4arch4Sm80ELb1ELb0ELb0ELb1ELb1ELb0ELb1ELb0EEENS1_21CollectiveEpilogueFwdINS6_IJS8_SA_S9_EEENS6_IJNS7_ILi1EEESI_SI_EEESC_SE_Li256ELb1ELb1ELb0ELb0EEENS1_19SingleTileSchedulerILb1ELb0ELb1ELi128EEEEEEEEEvNT_6ParamsE:
        /* <DEDUP_REMOVED lines=20> */
.L_x_575:
        /* <DEDUP_REMOVED lines=13> */
.L_x_577:
[----:B------:R-:W-:Y:S02]  /*0210*/  ULDC UR5, c[0x0][0x54c] ;  /* 0x0001530000057ab9 */ /* 0x000fe40000000800 */
.L_x_576:
[----:B------:R-:W-:Y:S02]  /*0220*/  ULDC UR4, c[0x0][0x548] ;  /* 0x0001520000047ab9 */ /* 0x000fe40000000800 */
[----:B------:R-:W-:-:S02]  /*0230*/  USHF.L.U32 UR10, UR10, 0x7, URZ ;  /* 0x000000070a0a7899 */ /* 0x000fc4000800063f */
[----:B------:R-:W-:-:S04]  /*0240*/  UIMAD UR4, UR5, UR4, URZ ;  /* 0x00000004050472a4 */ /* 0x000fc8000f8e023f */
[----:B------:R-:W-:-:S04]  /*0250*/  UISETP.GE.AND UP0, UPT, UR10, UR4, UPT ;  /* 0x000000040a00728c */ /* 0x000fc8000bf06270 */
[----:B------:R-:W-:Y:S01]  /*0260*/  USEL UR13, UR13, 0xffffffff, !UP0 ;  /* 0xffffffff0d0d7887 */ /* 0x000fe2000c000000 */
[----:B------:R-:W-:Y:S05]  /*0270*/  BRA `(.L_x_578) ;  /* 0x000001b000007947 */ /* 0x000fea0003800000 */
.L_x_574:
        /* <DEDUP_REMOVED lines=8> */
.L_x_579:
        /* <DEDUP_REMOVED lines=13> */
.L_x_581:
[----:B------:R-:W-:Y:S02]  /*03d0*/  ULDC UR5, c[0x0][0x54c] ;  /* 0x0001530000057ab9 */ /* 0x000fe40000000800 */
.L_x_580:
[----:B------:R-:W-:Y:S02]  /*03e0*/  ULDC UR4, c[0x0][0x548] ;  /* 0x0001520000047ab9 */ /* 0x000fe40000000800 */
[----:B------:R-:W-:-:S02]  /*03f0*/  USHF.L.U32 UR10, UR10, 0x7, URZ ;  /* 0x000000070a0a7899 */ /* 0x000fc4000800063f */
[----:B------:R-:W-:-:S04]  /*0400*/  UIMAD UR4, UR5, UR4, URZ ;  /* 0x00000004050472a4 */ /* 0x000fc8000f8e023f */
[----:B------:R-:W-:-:S04]  /*0410*/  UISETP.GE.AND UP0, UPT, UR10, UR4, UPT ;  /* 0x000000040a00728c */ /* 0x000fc8000bf06270 */
[----:B------:R-:W-:-:S06]  /*0420*/  USEL UR13, UR13, 0xffffffff, !UP0 ;  /* 0xffffffff0d0d7887 */ /* 0x000fcc000c000000 */
.L_x_578:
        /* <DEDUP_REMOVED lines=47> */
.L_x_582:
        /* <DEDUP_REMOVED lines=10> */
.L_x_583:
        /* <DEDUP_REMOVED lines=12> */
.L_x_584:
[----:B------:R-:W-:Y:S01]  /*0880*/  ULDC UR4, c[0x0][0x2c4] ;  /* 0x0000b10000047ab9 */ /* 0x000fe20000000800 */
[----:B------:R-:W-:Y:S01]  /*0890*/  PLOP3.LUT P2, PT, PT, PT, PT, 0x80, 0x0 ;  /* 0x000000000000781c */ /* 0x000fe20003f4f070 */
[----:B------:R-:W-:Y:S01]  /*08a0*/  UISETP.NE.AND UP1, UPT, UR4, 0x1, UPT ;  /* 0x000000010400788c */ /* 0x000fe2000bf25270 */
[----:B------:R-:W-:Y:S01]  /*08b0*/  IMAD.MOV.U32 R3, RZ, RZ, RZ ;  /* 0x000000ffff037224 */ /* 0x000fe200078e00ff */
[----:B--2---:R-:W-:Y:S01]  /*08c0*/  UIADD3 UR7, -UR11, UR7, URZ ;  /* 0x000000070b077290 */ /* 0x004fe2000fffe13f */
[----:B------:R-:W-:Y:S01]  /*08d0*/  IMAD.MOV.U32 R98, RZ, RZ, RZ ;  /* 0x000000ffff627224 */ /* 0x000fe200078e00ff */
[----:B------:R-:W-:Y:S01]  /*08e0*/  ULDC.64 UR4, c[0x0][0x2c8] ;  /* 0x0000b20000047ab9 */ /* 0x000fe20000000a00 */
[----:B------:R-:W-:Y:S01]  /*08f0*/  CS2R R96, SRZ ;  /* 0x0000000000607805 */ /* 0x000fe2000001ff00 */
[----:B---3--:R-:W-:Y:S01]  /*0900*/  UIADD3 UR6, UR7, 0x40, -UR12 ;  /* 0x0000004007067890 */ /* 0x008fe2000fffe80c */
[----:B------:R-:W-:Y:S01]  /*0910*/  CS2R R94, SRZ ;  /* 0x00000000005e7805 */ /* 0x000fe2000001ff00 */
[----:B------:R-:W-:Y:S01]  /*0920*/  CS2R R92, SRZ ;  /* 0x00000000005c7805 */ /* 0x000fe2000001ff00 */
[----:B------:R-:W-:Y:S01]  /*0930*/  CS2R R90, SRZ ;  /* 0x00000000005a7805 */ /* 0x000fe2000001ff00 */
[----:B------:R-:W-:Y:S01]  /*0940*/  CS2R R88, SRZ ;  /* 0x0000000000587805 */ /* 0x000fe2000001ff00 */
[----:B------:R-:W-:Y:S01]  /*0950*/  @UP1 UIADD3 UR18, UR10, 0x7f, URZ ;  /* 0x0000007f0a121890 */ /* 0x000fe2000fffe03f */
[----:B------:R-:W-:Y:S01]  /*0960*/  CS2R R86, SRZ ;  /* 0x0000000000567805 */ /* 0x000fe2000001ff00 */
[----:B------:R-:W-:Y:S01]  /*0970*/  CS2R R84, SRZ ;  /* 0x0000000000547805 */ /* 0x000fe2000001ff00 */
[----:B------:R-:W-:Y:S01]  /*0980*/  CS2R R82, SRZ ;  /* 0x0000000000527805 */ /* 0x000fe2000001ff00 */
[----:B------:R-:W-:Y:S01]  /*0990*/  UIMAD.WIDE.U32 UR18, UR18, UR4, URZ ;  /* 0x00000004121272a5 */ /* 0x000fe2000f8e003f */
[----:B------:R-:W-:Y:S01]  /*09a0*/  CS2R R80, SRZ ;  /* 0x0000000000507805 */ /* 0x000fe2000001ff00 */
[----:B------:R-:W-:Y:S01]  /*09b0*/  UIADD3 UR4, UR10, 0x7f, URZ ;  /* 0x0000007f0a047890 */ /* 0x000fe2000fffe03f */
[----:B------:R-:W-:Y:S01]  /*09c0*/  CS2R R78, SRZ ;  /* 0x00000000004e7805 */ /* 0x000fe2000001ff00 */
[----:B------:R-:W-:Y:S01]  /*09d0*/  @UP1 USHF.R.U32.HI UR4, URZ, UR5, UR19 ;  /* 0x000000053f041299 */ /* 0x000fe20008011613 */
[----:B------:R-:W-:Y:S01]  /*09e0*/  MOV R77, RZ ;  /* 0x000000ff004d7202 */ /* 0x000fe20000000f00 */
[----:B------:R-:W-:Y:S01]  /*09f0*/  UIADD3 UR5, UR7, 0x3f, URZ ;  /* 0x0000003f07057890 */ /* 0x000fe2000fffe03f */
[----:B------:R-:W-:Y:S01]  /*0a00*/  CS2R R6, SRZ ;  /* 0x0000000000067805 */ /* 0x000fe2000001ff00 */
[----:B------:R-:W-:Y:S01]  /*0a10*/  UIADD3 UR6, UR6, UR4, URZ ;  /* 0x0000000406067290 */ /* 0x000fe2000fffe03f */
[----:B------:R-:W-:Y:S01]  /*0a20*/  CS2R R74, SRZ ;  /* 0x00000000004a7805 */ /* 0x000fe2000001ff00 */
[----:B------:R-:W-:Y:S01]  /*0a30*/  USHF.R.S32.HI UR18, URZ, 0x1f, UR5 ;  /* 0x0000001f3f127899 */ /* 0x000fe20008011405 */
[----:B------:R-:W-:Y:S01]  /*0a40*/  CS2R R72, SRZ ;  /* 0x0000000000487805 */ /* 0x000fe2000001ff00 */
[----:B------:R-:W-:Y:S01]  /*0a50*/  USHF.R.S32.HI UR4, URZ, 0x1f, UR6 ;  /* 0x0000001f3f047899 */ /* 0x000fe20008011406 */
[----:B------:R-:W-:Y:S01]  /*0a60*/  CS2R R70, SRZ ;  /* 0x0000000000467805 */ /* 0x000fe2000001ff00 */
[----:B------:R-:W-:Y:S01]  /*0a70*/  ULEA.HI UR18, UR18, UR5, URZ, 0x6 ;  /* 0x0000000512127291 */ /* 0x000fe2000f8f303f */
[----:B------:R-:W-:Y:S01]  /*0a80*/  CS2R R68, SRZ ;  /* 0x0000000000447805 */ /* 0x000fe2000001ff00 */
[----:B------:R-:W-:Y:S01]  /*0a90*/  ULEA.HI UR4, UR4, UR6, URZ, 0x6 ;  /* 0x0000000604047291 */ /* 0x000fe2000f8f303f */
[----:B------:R-:W-:Y:S01]  /*0aa0*/  CS2R R66, SRZ ;  /* 0x0000000000427805 */ /* 0x000fe2000001ff00 */
[----:B------:R-:W-:Y:S01]  /*0ab0*/  USHF.R.S32.HI UR18, URZ, 0x6, UR18 ;  /* 0x000000063f127899 */ /* 0x000fe20008011412 */
[----:B------:R-:W-:Y:S01]  /*0ac0*/  CS2R R64, SRZ ;  /* 0x0000000000407805 */ /* 0x000fe2000001ff00 */
[----:B------:R-:W-:Y:S01]  /*0ad0*/  USHF.R.S32.HI UR4, URZ, 0x6, UR4 ;  /* 0x000000063f047899 */ /* 0x000fe20008011404 */
[----:B------:R-:W-:Y:S01]  /*0ae0*/  CS2R R62, SRZ ;  /* 0x00000000003e7805 */ /* 0x000fe2000001ff00 */
[----:B------:R-:W-:Y:S01]  /*0af0*/  CS2R R60, SRZ ;  /* 0x00000000003c7805 */ /* 0x000fe2000001ff00 */
[----:B------:R-:W-:Y:S01]  /*0b00*/  CS2R R58, SRZ ;  /* 0x00000000003a7805 */ /* 0x000fe2000001ff00 */
[----:B------:R-:W-:Y:S01]  /*0b10*/  UISETP.LT.AND UP0, UPT, UR18, UR4, UPT ;  /* 0x000000041200728c */ /* 0x000fe2000bf01270 */
[----:B------:R-:W-:Y:S01]  /*0b20*/  CS2R R56, SRZ ;  /* 0x0000000000387805 */ /* 0x000fe2000001ff00 */
[----:B------:R-:W-:Y:S01]  /*0b30*/  CS2R R54, SRZ ;  /* 0x0000000000367805 */ /* 0x000fe2000001ff00 */
[----:B------:R-:W-:Y:S01]  /*0b40*/  CS2R R52, SRZ ;  /* 0x0000000000347805 */ /* 0x000fe2000001ff00 */
[----:B------:R-:W-:Y:S01]  /*0b50*/  USEL UR6, UR18, UR4, UP0 ;  /* 0x0000000412067287 */ /* 0x000fe20008000000 */
[----:B------:R-:W-:Y:S01]  /*0b60*/  CS2R R50, SRZ ;  /* 0x0000000000327805 */ /* 0x000fe2000001ff00 */
[----:B------:R-:W-:Y:S01]  /*0b70*/  CS2R R48, SRZ ;  /* 0x0000000000307805 */ /* 0x000fe2000001ff00 */
[----:B------:R-:W-:Y:S01]  /*0b80*/  CS2R R46, SRZ ;  /* 0x00000000002e7805 */ /* 0x000fe2000001ff00 */
[----:B------:R-:W-:Y:S01]  /*0b90*/  UISETP.GE.AND UP0, UPT, UR6, 0x1, UPT ;  /* 0x000000010600788c */ /* 0x000fe2000bf06270 */
        /* <DEDUP_REMOVED lines=44> */
[----:B------:R-:W-:Y:S01]  /*0e60*/  PLOP3.LUT P0, PT, PT, PT, UP1, 0x80, 0x0 ;  /* 0x000000000000781c */ /* 0x000fe20003f0f018 */
[----:B------:R-:W-:Y:S01]  /*0e70*/  IMAD.IADD R0, R76, 0x1, -R5 ;  /* 0x000000014c007824 */ /* 0x000fe200078e0a05 */
[----:B------:R-:W-:Y:S01]  /*0e80*/  ULDC.64 UR4, c[0x0][0x1b8] ;  /* 0x00006e0000047ab9 */ /* 0x000fe20000000a00 */
[----:B------:R-:W-:Y:S01]  /*0e90*/  IMAD.SHL.U32 R199, R9, 0x40, RZ ;  /* 0x0000004009c77824 */ /* 0x000fe200078e00ff */
[----:B------:R-:W-:Y:S01]  /*0ea0*/  UIADD3 UR19, UR19, UR17, URZ ;  /* 0x0000001113137290 */ /* 0x000fe2000fffe03f */
[C---:B------:R-:W-:Y:S01]  /*0eb0*/  IMAD R202, R0.reuse, 0x20, R9 ;  /* 0x0000002000ca7824 */ /* 0x040fe200078e0209 */
[----:B------:R-:W-:Y:S01]  /*0ec0*/  USHF.R.S32.HI UR17, URZ, 0x1f, UR13 ;  /* 0x0000001f3f117899 */ /* 0x000fe2000801140d */
[----:B------:R-:W-:Y:S01]  /*0ed0*/  IMAD.SHL.U32 R174, R0, 0x8, RZ ;  /* 0x0000000800ae7824 */ /* 0x000fe200078e00ff */
[----:B------:R-:W-:Y:S01]  /*0ee0*/  UIMAD UR16, UR8, UR4, URZ ;  /* 0x00000004081072a4 */ /* 0x000fe2000f8e023f */
[----:B------:R-:W-:Y:S01]  /*0ef0*/  LOP3.LUT R199, R199, 0x1c0, RZ, 0xc0, !PT ;  /* 0x000001c0c7c77812 */ /* 0x000fe200078ec0ff */
[----:B------:R-:W-:Y:S01]  /*0f00*/  USEL UR17, UR17, URZ, !UP2 ;  /* 0x0000003f11117287 */ /* 0x000fe2000d000000 */
[----:B------:R-:W-:Y:S01]  /*0f10*/  IADD3 R8, R9, UR10, RZ ;  /* 0x0000000a09087c10 */ /* 0x000fe2000fffe0ff */
[----:B------:R-:W-:Y:S01]  /*0f20*/  UIMAD UR16, UR9, UR5, UR16 ;  /* 0x00000005091072a4 */ /* 0x000fe2000f8e0210 */
[----:B------:R-:W-:Y:S01]  /*0f30*/  LEA.HI R12, R77, R76, RZ, 0x6 ;  /* 0x0000004c4d0c7211 */ /* 0x000fe200078f30ff */
[----:B------:R-:W-:Y:S01]  /*0f40*/  UIMAD.WIDE.U32 UR20, UR9, UR4, UR18 ;  /* 0x00000004091472a5 */ /* 0x000fe2000f8e0012 */
[----:B------:R-:W-:Y:S01]  /*0f50*/  ISETP.GE.AND P4, PT, R174, c[0x0][0x198], PT ;  /* 0x00006600ae007a0c */ /* 0x000fe20003f86270 */
[----:B------:R-:W-:Y:S01]  /*0f60*/  USEL UR18, UR13, URZ, !UP2 ;  /* 0x0000003f0d127287 */ /* 0x000fe2000d000000 */
        /* <DEDUP_REMOVED lines=20> */
[----:B------:R-:W-:Y:S01]  /*10b0*/  IMAD R4, R4, c[0x0][0x1b0], RZ ;  /* 0x00006c0004047a24 */ /* 0x000fe200078e02ff */
[----:B------:R-:W-:Y:S01]  /*10c0*/  ISETP.GE.AND P5, PT, R8, UR4, PT ;  /* 0x0000000408007c0c */ /* 0x000fe2000bfa6270 */
[----:B------:R-:W-:-:S04]  /*10d0*/  IMAD.WIDE.U32 R10, R7, c[0x0][0x1b0], R10 ;  /* 0x00006c00070a7a25 */ /* 0x000fc800078e000a */
[----:B------:R-:W-:Y:S01]  /*10e0*/  IMAD R4, R7, c[0x0][0x1b4], R4 ;  /* 0x00006d0007047a24 */ /* 0x000fe200078e0204 */
[----:B------:R-:W-:Y:S01]  /*10f0*/  LEA.HI R7, R77, R76, RZ, 0x4 ;  /* 0x0000004c4d077211 */ /* 0x000fe200078f20ff */
[----:B------:R-:W-:Y:S02]  /*1100*/  IMAD R2, R2, c[0x0][0x1a8], RZ ;  /* 0x00006a0002027a24 */ /* 0x000fe400078e02ff */
[----:B------:R-:W-:Y:S02]  /*1110*/  IMAD.IADD R11, R11, 0x1, R4 ;  /* 0x000000010b0b7824 */ /* 0x000fe400078e0204 */
[C---:B------:R-:W-:Y:S02]  /*1120*/  IMAD R13, R5.reuse, c[0x0][0x1ac], R2 ;  /* 0x00006b00050d7a24 */ /* 0x040fe400078e0202 */
[----:B------:R-:W-:Y:S01]  /*1130*/  IMAD.WIDE.U32 R4, R5, c[0x0][0x1a8], R10 ;  /* 0x00006a0005047a25 */ /* 0x000fe200078e000a */
[----:B------:R-:W-:-:S03]  /*1140*/  LOP3.LUT R11, R7, 0xfffffff0, RZ, 0xc0, !PT ;  /* 0xfffffff0070b7812 */ /* 0x000fc600078ec0ff */
[----:B------:R-:W-:Y:S01]  /*1150*/  IMAD.IADD R10, R5, 0x1, R13 ;  /* 0x00000001050a7824 */ /* 0x000fe200078e020d */
[----:B------:R-:W-:Y:S01]  /*1160*/  LEA R15, P0, R4, c[0x0][0x160], 0x1 ;  /* 0x00005800040f7a11 */ /* 0x000fe200078008ff */
[----:B------:R-:W-:-:S03]  /*1170*/  IMAD.IADD R2, R76, 0x1, -R11 ;  /* 0x000000014c027824 */ /* 0x000fc600078e0a0b */
        /* <DEDUP_REMOVED lines=25> */
[----:B------:R-:W-:Y:S02]  /*1310*/  SHF.R.S32.HI R19, RZ, 0x1f, R4 ;  /* 0x0000001fff137819 */ /* 0x000fe40000011404 */
[----:B------:R-:W-:Y:S02]  /*1320*/  LEA.HI R13, R12, R5, RZ, 0x3 ;  /* 0x000000050c0d7211 */ /* 0x000fe400078f18ff */
[----:B------:R-:W-:Y:S01]  /*1330*/  LEA.HI R12, R19, R4, RZ, 0x3 ;  /* 0x00000004130c7211 */ /* 0x000fe200078f18ff */
[----:B------:R-:W-:Y:S01]  /*1340*/  IMAD.WIDE R18, R174, 0x2, R16 ;  /* 0x00000002ae127825 */ /* 0x000fe200078e0210 */
        /* <DEDUP_REMOVED lines=8> */
.L_x_587:
[----:B-1-34-:R-:W-:Y:S05]  /*13d0*/  BSYNC B0 ;  /* 0x0000000000007941 */ /* 0x01afea0003800000 */
.L_x_586:
        /* <DEDUP_REMOVED lines=8> */
[----:B------:R-:W-:Y:S02]  /*1460*/  SHF.R.S32.HI R19, RZ, 0x1f, R4 ;  /* 0x0000001fff137819 */ /* 0x000fe40000011404 */
[----:B------:R-:W-:Y:S02]  /*1470*/  LEA.HI R13, R12, R5, RZ, 0x3 ;  /* 0x000000050c0d7211 */ /* 0x000fe400078f18ff */
[----:B------:R-:W-:Y:S01]  /*1480*/  LEA.HI R12, R19, R4, RZ, 0x3 ;  /* 0x00000004130c7211 */ /* 0x000fe200078f18ff */
[----:B--23--:R-:W-:Y:S01]  /*1490*/  IMAD.WIDE R18, R174, 0x2, R16 ;  /* 0x00000002ae127825 */ /* 0x00cfe200078e0210 */
        /* <DEDUP_REMOVED lines=8> */
.L_x_589:
[----:B------:R-:W-:Y:S05]  /*1520*/  BSYNC B0 ;  /* 0x0000000000007941 */ /* 0x000fea0003800000 */
.L_x_588:
[----:B--2---:R-:W-:Y:S01]  /*1530*/  IADD3 R12, R8, 0x40, RZ ;  /* 0x00000040080c7810 */ /* 0x004fe20007ffe0ff */
[----:B------:R2:W4:Y:S01]  /*1540*/  SHFL.IDX PT, R17, R10, 0x2, 0x181f ;  /* 0x00581f000a117f89 */ /* 0x00052200000e0000 */
[----:B------:R-:W-:Y:S02]  /*1550*/  BSSY B0, `(.L_x_590) ;  /* 0x0000012000007945 */ /* 0x000fe40003800000 */
[----:B------:R-:W-:Y:S01]  /*1560*/  ISETP.GE.AND P1, PT, R12, UR4, PT ;  /* 0x000000040c007c0c */ /* 0x000fe2000bf26270 */
[----:B---3--:R2:W3:-:S12]  /*1570*/  SHFL.IDX PT, R16, R15, 0x2, 0x181f ;  /* 0x00581f000f107f89 */ /* 0x0084d800000e0000 */
[----:B------:R-:W-:Y:S05]  /*1580*/  @P1 BRA `(.L_x_591) ;  /* 0x000000e000001947 */ /* 0x000fea0003800000 */
[----:B------:R-:W-:Y:S01]  /*1590*/  SHF.R.S32.HI R12, RZ, 0x1f, R5 ;  /* 0x0000001fff0c7819 */ /* 0x000fe20000011405 */
[----:B------:R-:W-:Y:S01]  /*15a0*/  IMAD.SHL.U32 R14, R199, 0x2, RZ ;  /* 0x00000002c70e7824 */ /* 0x000fe200078e00ff */
[----:B------:R-:W-:Y:S02]  /*15b0*/  SHF.R.S32.HI R19, RZ, 0x1f, R4 ;  /* 0x0000001fff137819 */ /* 0x000fe40000011404 */
[----:B------:R-:W-:Y:S02]  /*15c0*/  LEA.HI R13, R12, R5, RZ, 0x3 ;  /* 0x000000050c0d7211 */ /* 0x000fe400078f18ff */
[----:B------:R-:W-:Y:S01]  /*15d0*/  LEA.HI R12, R19, R4, RZ, 0x3 ;  /* 0x00000004130c7211 */ /* 0x000fe200078f18ff */
[----:B---34-:R-:W-:Y:S01]  /*15e0*/  IMAD.WIDE R18, R174, 0x2, R16 ;  /* 0x00000002ae127825 */ /* 0x018fe200078e0210 */
        /* <DEDUP_REMOVED lines=8> */
.L_x_591:
[----:B------:R-:W-:Y:S05]  /*1670*/  BSYNC B0 ;  /* 0x0000000000007941 */ /* 0x000fea0003800000 */
.L_x_590:
[----:B---3--:R-:W-:Y:S01]  /*1680*/  IMAD.MOV.U32 R12, RZ, RZ, c[0x0][0x2b8] ;  /* 0x0000ae00ff0c7624 */ /* 0x008fe200078e00ff */
[----:B------:R-:W-:Y:S01]  /*1690*/  SHFL.IDX PT, R16, R15, 0x3, 0x181f ;  /* 0x00781f000f107f89 */ /* 0x000fe200000e0000 */
[----:B------:R-:W-:Y:S01]  /*16a0*/  IMAD.U32 R13, RZ, RZ, UR6 ;  /* 0x00000006ff0d7e24 */ /* 0x000fe2000f8e00ff */
[----:B------:R-:W-:Y:S01]  /*16b0*/  USHF.R.S32.HI UR16, URZ, 0x1f, UR17 ;  /* 0x0000001f3f107899 */ /* 0x000fe20008011411 */
[----:B------:R-:W-:Y:S01]  /*16c0*/  IMAD.SHL.U32 R199, R199, 0x2, RZ ;  /* 0x00000002c7c77824 */ /* 0x000fe200078e00ff */
[----:B------:R-:W-:Y:S01]  /*16d0*/  ISETP.NE.AND P2, PT, R12, 0x1, PT ;  /* 0x000000010c00780c */ /* 0x000fe20003f45270 */
[----:B------:R-:W-:Y:S01]  /*16e0*/  IMAD R13, R13, 0x40, R202 ;  /* 0x000000400d0d7824 */ /* 0x000fe200078e02ca */
[----:B------:R-:W-:Y:S01]  /*16f0*/  IADD3 R12, R8, 0x60, RZ ;  /* 0x00000060080c7810 */ /* 0x000fe20007ffe0ff */
[----:B----4-:R-:W3:Y:S01]  /*1700*/  SHFL.IDX PT, R17, R10, 0x3, 0x181f ;  /* 0x00781f000a117f89 */ /* 0x010ee200000e0000 */
[----:B------:R-:W-:-:S02]  /*1710*/  IMAD.MOV.U32 R200, RZ, RZ, RZ ;  /* 0x000000ffffc87224 */ /* 0x000fc400078e00ff */
[----:B------:R-:W-:Y:S02]  /*1720*/  IADD3 R8, R13, -0x40, RZ ;  /* 0xffffffc00d087810 */ /* 0x000fe40007ffe0ff */
[----:B------:R-:W-:Y:S01]  /*1730*/  ISETP.GE.AND P5, PT, R12, UR4, PT ;  /* 0x000000040c007c0c */ /* 0x000fe2000bfa6270 */
[----:B------:R-:W-:Y:S01]  /*1740*/  ULDC.64 UR4, c[0x0][0x2b0] ;  /* 0x0000ac0000047ab9 */ /* 0x000fe20000000a00 */
[C---:B------:R-:W-:Y:S01]  /*1750*/  IADD3 R201, R8.reuse, UR11, RZ ;  /* 0x0000000b08c97c10 */ /* 0x040fe2000fffe0ff */
[----:B------:R-:W-:Y:S01]  /*1760*/  UIMAD UR16, UR16, UR4, URZ ;  /* 0x00000004101072a4 */ /* 0x000fe2000f8e023f */
[----:B------:R-:W-:Y:S01]  /*1770*/  ISETP.GE.AND P6, PT, R8, UR7, PT ;  /* 0x0000000708007c0c */ /* 0x000fe2000bfc6270 */
[----:B------:R-:W-:Y:S01]  /*1780*/  UIMAD.WIDE.U32 UR18, UR17, UR4, URZ ;  /* 0x00000004111272a5 */ /* 0x000fe2000f8e003f */
[----:B------:R-:W-:Y:S01]  /*1790*/  SHF.R.S32.HI R12, RZ, 0x1f, R5 ;  /* 0x0000001fff0c7819 */ /* 0x000fe20000011405 */
[----:B------:R-:W-:Y:S01]  /*17a0*/  @P2 IMAD.HI.U32 R13, R201, c[0x0][0x2bc], RZ ;  /* 0x0000af00c90d2a27 */ /* 0x000fe200078e00ff */
[----:B------:R-:W-:Y:S01]  /*17b0*/  ISETP.GT.OR P6, PT, R202, 0x3f, P6 ;  /* 0x0000003fca00780c */ /* 0x000fe200037c4670 */
[----:B------:R-:W-:Y:S01]  /*17c0*/  UIMAD UR16, UR17, UR5, UR16 ;  /* 0x00000005111072a4 */ /* 0x000fe2000f8e0210 */
[----:B------:R-:W-:Y:S01]  /*17d0*/  LEA.HI R173, R12, R5, RZ, 0x3 ;  /* 0x000000050cad7211 */ /* 0x000fe200078f18ff */
[----:B------:R-:W-:Y:S01]  /*17e0*/  IMAD.MOV.U32 R8, RZ, RZ, R201 ;  /* 0x000000ffff087224 */ /* 0x000fe200078e00c9 */
[----:B------:R-:W-:Y:S01]  /*17f0*/  @P2 SHF.R.U32.HI R8, RZ, c[0x0][0x2c0], R13 ;  /* 0x0000b000ff082a19 */ /* 0x000fe2000001160d */
[----:B------:R-:W-:Y:S01]  /*1800*/  UIADD3 UR16, UR19, UR16, URZ ;  /* 0x0000001013107290 */ /* 0x000fe2000fffe03f */
[----:B------:R-:W-:Y:S01]  /*1810*/  SHF.R.S32.HI R13, RZ, 0x1f, R4 ;  /* 0x0000001fff0d7819 */ /* 0x000fe20000011404 */
[----:B------:R-:W-:Y:S01]  /*1820*/  ULDC.64 UR4, c[0x0][0x1e8] ;  /* 0x00007a0000047ab9 */ /* 0x000fe20000000a00 */
[----:B------:R-:W-:-:S02]  /*1830*/  LOP3.LUT R173, R173, 0xfffffff8, RZ, 0xc0, !PT ;  /* 0xfffffff8adad7812 */ /* 0x000fc400078ec0ff */
[----:B------:R-:W-:Y:S01]  /*1840*/  LEA.HI R172, R13, R4, RZ, 0x3 ;  /* 0x000000040dac7211 */ /* 0x000fe200078f18ff */
[--C-:B---3--:R-:W-:Y:S02]  /*1850*/  @!P5 IMAD.WIDE R20, R174, 0x2, R16.reuse ;  /* 0x00000002ae14d825 */ /* 0x108fe400078e0210 */
[----:B------:R-:W-:Y:S02]  /*1860*/  @!P6 IADD3 R13, P1, R8, UR18, RZ ;  /* 0x00000012080dec10 */ /* 0x000fe4000ff3e0ff */
[----:B------:R-:W-:Y:S01]  /*1870*/  LOP3.LUT R172, R172, 0xfffffff8, RZ, 0xc0, !PT ;  /* 0xfffffff8acac7812 */ /* 0x000fe200078ec0ff */
[--C-:B------:R-:W-:Y:S01]  /*1880*/  @!P5 IMAD.WIDE R18, R173, 0x2, R16.reuse ;  /* 0x00000002ad12d825 */ /* 0x100fe200078e0210 */
[----:B------:R-:W-:Y:S01]  /*1890*/  @!PT LDS RZ, [RZ] ;  /* 0x00000000fffff984 */ /* 0x000fe20000000800 */
[----:B------:R3:W-:Y:S01]  /*18a0*/  @!P5 LDGSTS.E.BYPASS.LTC128B.128 [R199+0xf100], [R20.64], !P4 ;  /* 0x0f10000014c7dfae */ /* 0x0007e2000e101d4e */
[----:B-12---:R-:W-:Y:S02]  /*18b0*/  @!P6 LEA.HI.X.SX32 R10, R8, UR16, 0x1, P1 ;  /* 0x00000010080aec11 */ /* 0x006fe400088f0eff */
        /* <DEDUP_REMOVED lines=10> */
[----:B--2---:R-:W-:Y:S01]  /*1960*/  IMAD.SHL.U32 R17, R0, 0x40, RZ ;  /* 0x0000004000117824 */ /* 0x004fe200078e00ff */
[----:B------:R-:W-:Y:S01]  /*1970*/  UIMAD.WIDE.U32 UR20, UR9, UR4, URZ ;  /* 0x00000004091472a5 */ /* 0x000fe2000f8e003f */
[----:B------:R-:W-:Y:S01]  /*1980*/  IMAD R201, R8, c[0x0][0x2b8], R201 ;  /* 0x0000ae0008c97a24 */ /* 0x000fe200078e02c9 */
[----:B------:R-:W-:Y:S01]  /*1990*/  UIMAD UR17, UR9, UR5, UR17 ;  /* 0x00000005091172a4 */ /* 0x000fe2000f8e0211 */
[----:B------:R-:W-:Y:S01]  /*19a0*/  IMAD.SHL.U32 R10, R9, 0x8, RZ ;  /* 0x00000008090a7824 */ /* 0x000fe200078e00ff */
[----:B---3--:R-:W-:Y:S01]  /*19b0*/  SHF.R.S32.HI R20, RZ, 0x4, R7 ;  /* 0x00000004ff147819 */ /* 0x008fe20000011407 */
[----:B------:R-:W-:Y:S01]  /*19c0*/  IMAD.WIDE.U32 R22, R201, c[0x0][0x1e0], RZ ;  /* 0x00007800c9167a25 */ /* 0x000fe200078e00ff */
[----:B------:R-:W-:Y:S01]  /*19d0*/  SHF.R.S32.HI R12, RZ, 0x1f, R201 ;  /* 0x0000001fff0c7819 */ /* 0x000fe200000114c9 */
[----:B------:R-:W-:Y:S01]  /*19e0*/  UIADD3 UR17, UR21, UR17, URZ ;  /* 0x0000001115117290 */ /* 0x000fe2000fffe03f */
[----:B------:R-:W-:Y:S01]  /*19f0*/  LOP3.LUT R17, R17, 0x1c0, RZ, 0xc0, !PT ;  /* 0x000001c011117812 */ /* 0x000fe200078ec0ff */
[----:B------:R-:W-:Y:S01]  /*1a00*/  ULDC.64 UR4, c[0x0][0x210] ;  /* 0x0000840000047ab9 */ /* 0x000fe20000000a00 */
[----:B------:R-:W-:Y:S01]  /*1a10*/  LEA.HI R7, R7, R20, RZ, 0x1 ;  /* 0x0000001407077211 */ /* 0x000fe200078f08ff */
[C---:B------:R-:W-:Y:S01]  /*1a20*/  IMAD R8, R12.reuse, c[0x0][0x1e0], RZ ;  /* 0x000078000c087a24 */ /* 0x040fe200078e02ff */
[----:B------:R-:W-:Y:S01]  /*1a30*/  LOP3.LUT R10, R17, 0x8, R10, 0xf8, !PT ;  /* 0x00000008110a7812 */ /* 0x000fe200078ef80a */
[----:B------:R-:W-:Y:S01]  /*1a40*/  IMAD R12, R12, c[0x0][0x208], RZ ;  /* 0x000082000c0c7a24 */ /* 0x000fe200078e02ff */
[----:B------:R-:W-:Y:S01]  /*1a50*/  SHF.R.U32.HI R17, RZ, 0x3, R17 ;  /* 0x00000003ff117819 */ /* 0x000fe20000011611 */
[----:B-1----:R-:W-:Y:S01]  /*1a60*/  IMAD R18, R201, c[0x0][0x1e4], R8 ;  /* 0x00007900c9127a24 */ /* 0x002fe200078e0208 */
[----:B------:R-:W-:Y:S01]  /*1a70*/  LOP3.LUT R7, R7, 0xfffffffe, RZ, 0xc0, !PT ;  /* 0xfffffffe07077812 */ /* 0x000fe200078ec0ff */
[----:B------:R-:W-:Y:S01]  /*1a80*/  IMAD R12, R201, c[0x0][0x20c], R12 ;  /* 0x00008300c90c7a24 */ /* 0x000fe200078e020c */
[----:B------:R-:W-:Y:S01]  /*1a90*/  LOP3.LUT R10, R10, R17, RZ, 0x3c, !PT ;  /* 0x000000110a0a7212 */ /* 0x000fe200078e3cff */
[----:B------:R-:W-:Y:S01]  /*1aa0*/  IMAD.IADD R19, R23, 0x1, R18 ;  /* 0x0000000117137824 */ /* 0x000fe200078e0212 */
[----:B------:R-:W-:Y:S01]  /*1ab0*/  UIMAD UR8, UR8, UR4, URZ ;  /* 0x00000004080872a4 */ /* 0x000fe2000f8e023f */
[----:B------:R-:W-:Y:S01]  /*1ac0*/  IMAD.MOV.U32 R18, RZ, RZ, R22 ;  /* 0x000000ffff127224 */ /* 0x000fe200078e0016 */
[----:B------:R-:W-:Y:S01]  /*1ad0*/  ULEA UR22, UR6, 0xffffffc0, 0x6 ;  /* 0xffffffc006167891 */ /* 0x000fe2000f8e303f */
[----:B----4-:R-:W-:Y:S01]  /*1ae0*/  IMAD.WIDE.U32 R14, R201, c[0x0][0x208], RZ ;  /* 0x00008200c90e7a25 */ /* 0x010fe200078e00ff */
[----:B------:R-:W-:Y:S01]  /*1af0*/  UIMAD.WIDE.U32 UR24, UR9, UR4, URZ ;  /* 0x00000004091872a5 */ /* 0x000fe2000f8e003f */
[----:B------:R-:W-:Y:S01]  /*1b00*/  LOP3.LUT P3, RZ, R0, 0x2, RZ, 0xc0, !PT ;  /* 0x0000000200ff7812 */ /* 0x000fe2000786c0ff */
[----:B------:R-:W-:Y:S01]  /*1b10*/  UIMAD UR8, UR9, UR5, UR8 ;  /* 0x00000005090872a4 */ /* 0x000fe2000f8e0208 */
[----:B------:R-:W-:Y:S01]  /*1b20*/  IMAD.IADD R7, R20, 0x1, -R7 ;  /* 0x0000000114077824 */ /* 0x000fe200078e0a07 */
[----:B------:R-:W-:Y:S01]  /*1b30*/  UIADD3 UR22, UR7, -UR22, URZ ;  /* 0x8000001607167290 */ /* 0x000fe2000fffe03f */
[----:B------:R-:W-:Y:S01]  /*1b40*/  IMAD.IADD R21, R15, 0x1, R12 ;  /* 0x000000010f157824 */ /* 0x000fe200078e020c */
[----:B------:R-:W-:Y:S01]  /*1b50*/  UIADD3 UR8, UR25, UR8, URZ ;  /* 0x0000000819087290 */ /* 0x000fe2000fffe03f */
[----:B------:R-:W-:Y:S01]  /*1b60*/  IMAD.MOV.U32 R20, RZ, RZ, R14 ;  /* 0x000000ffff147224 */ /* 0x000fe200078e000e */
[----:B------:R-:W-:Y:S01]  /*1b70*/  ISETP.GE.AND P5, PT, R174, c[0x0][0x1d4], PT ;  /* 0x00007500ae007a0c */ /* 0x000fe20003fa6270 */
[----:B------:R-:W-:Y:S01]  /*1b80*/  IMAD.SHL.U32 R15, R11, 0x40, RZ ;  /* 0x000000400b0f7824 */ /* 0x000fe200078e00ff */
[----:B------:R-:W-:Y:S01]  /*1b90*/  IADD3 R40, -R9, UR22, RZ ;  /* 0x0000001609287c10 */ /* 0x000fe2000fffe1ff */
[----:B------:R-:W-:Y:S01]  /*1ba0*/  IMAD R197, R7, 0x200, R10 ;  /* 0x0000020007c57824 */ /* 0x000fe200078e020a */
[----:B------:R-:W-:Y:S01]  /*1bb0*/  ISETP.GE.AND P4, PT, R5, c[0x0][0x1d4], PT ;  /* 0x0000750005007a0c */ /* 0x000fe20003f86270 */
[----:B------:R-:W-:Y:S01]  /*1bc0*/  IMAD.SHL.U32 R80, R7, 0x8, RZ ;  /* 0x0000000807507824 */ /* 0x000fe200078e00ff */
[----:B------:R-:W-:Y:S01]  /*1bd0*/  ISETP.GE.AND P1, PT, R40, 0x1, PT ;  /* 0x000000012800780c */ /* 0x000fe20003f26270 */
[----:B------:R-:W-:Y:S01]  /*1be0*/  IMAD.SHL.U32 R197, R197, 0x2, RZ ;  /* 0x00000002c5c57824 */ /* 0x000fe200078e00ff */
[----:B------:R-:W-:Y:S01]  /*1bf0*/  LOP3.LUT R15, R15, 0x1c0, RZ, 0xc0, !PT ;  /* 0x000001c00f0f7812 */ /* 0x000fe200078ec0ff */
[----:B------:R-:W-:Y:S01]  /*1c00*/  IMAD.SHL.U32 R81, R6, 0x40, RZ ;  /* 0x0000004006517824 */ /* 0x000fe200078e00ff */
[----:B------:R-:W-:Y:S01]  /*1c10*/  LEA.HI R79, R77, R76, RZ, 0x5 ;  /* 0x0000004c4d4f7211 */ /* 0x000fe200078f28ff */
[----:B------:R-:W-:Y:S01]  /*1c20*/  UISETP.GE.AND UP0, UPT, UR6, 0x2, UPT ;  /* 0x000000020600788c */ /* 0x000fe2000bf06270 */
[----:B------:R-:W-:-:S02]  /*1c30*/  IADD3 R9, R197, 0x6100, RZ ;  /* 0x00006100c5097810 */ /* 0x000fc40007ffe0ff */
[----:B------:R-:W-:Y:S02]  /*1c40*/  IADD3 R196, R197, 0x6120, RZ ;  /* 0x00006120c5c47810 */ /* 0x000fe40007ffe0ff */
[----:B------:R-:W-:Y:S02]  /*1c50*/  @P3 IADD3 R196, R9, -0x20, RZ ;  /* 0xffffffe009c43810 */ /* 0x000fe40007ffe0ff */
[----:B------:R-:W-:Y:S02]  /*1c60*/  ISETP.GE.AND P3, PT, R4, c[0x0][0x1d4], PT ;  /* 0x0000750004007a0c */ /* 0x000fe40003f66270 */
[----:B------:R-:W-:Y:S02]  /*1c70*/  LOP3.LUT R80, R15, 0x8, R80, 0xf8, !PT ;  /* 0x000000080f507812 */ /* 0x000fe400078ef850 */
[----:B------:R-:W-:Y:S02]  /*1c80*/  SHF.R.U32.HI R15, RZ, 0x3, R15 ;  /* 0x00000003ff0f7819 */ /* 0x000fe4000001160f */
[----:B------:R-:W-:-:S02]  /*1c90*/  LOP3.LUT R81, R81, 0xfffffe00, RZ, 0xc0, !PT ;  /* 0xfffffe0051517812 */ /* 0x000fc400078ec0ff */
[----:B------:R-:W-:Y:S02]  /*1ca0*/  LOP3.LUT R80, R80, R15, RZ, 0x3c, !PT ;  /* 0x0000000f50507212 */ /* 0x000fe400078e3cff */
[----:B------:R-:W-:Y:S02]  /*1cb0*/  SHF.R.S32.HI R78, RZ, 0x5, R79 ;  /* 0x00000005ff4e7819 */ /* 0x000fe4000001144f */
[----:B------:R-:W-:Y:S02]  /*1cc0*/  SHF.R.S32.HI R133, RZ, 0x1f, R174 ;  /* 0x0000001fff857819 */ /* 0x000fe400000114ae */
[----:B------:R-:W-:Y:S02]  /*1cd0*/  SEL R209, RZ, 0x10, P3 ;  /* 0x00000010ffd17807 */ /* 0x000fe40001800000 */
[----:B------:R-:W-:Y:S02]  /*1ce0*/  IADD3 R203, R199, 0x100, RZ ;  /* 0x00000100c7cb7810 */ /* 0x000fe40007ffe0ff */
[----:B------:R-:W-:-:S02]  /*1cf0*/  SHF.R.S32.HI R206, RZ, 0x1f, R173 ;  /* 0x0000001fffce7819 */ /* 0x000fc400000114ad */
[----:B------:R-:W-:Y:S02]  /*1d00*/  SHF.R.S32.HI R175, RZ, 0x1f, R172 ;  /* 0x0000001fffaf7819 */ /* 0x000fe400000114ac */
[C---:B------:R-:W-:Y:S02]  /*1d10*/  IADD3 R187, R196.reuse, 0x800, RZ ;  /* 0x00000800c4bb7810 */ /* 0x040fe40007ffe0ff */
[C---:B------:R-:W-:Y:S02]  /*1d20*/  IADD3 R186, R196.reuse, 0x1000, RZ ;  /* 0x00001000c4ba7810 */ /* 0x040fe40007ffe0ff */
[C---:B------:R-:W-:Y:S02]  /*1d30*/  IADD3 R185, R196.reuse, 0x1800, RZ ;  /* 0x00001800c4b97810 */ /* 0x040fe40007ffe0ff */
[C---:B------:R-:W-:Y:S02]  /*1d40*/  IADD3 R183, R196.reuse, 0x2000, RZ ;  /* 0x00002000c4b77810 */ /* 0x040fe40007ffe0ff */
[----:B------:R-:W-:-:S02]  /*1d50*/  IADD3 R182, R196, 0x2800, RZ ;  /* 0x00002800c4b67810 */ /* 0x000fc40007ffe0ff */
[C---:B------:R-:W-:Y:S02]  /*1d60*/  IADD3 R181, R196.reuse, 0x3000, RZ ;  /* 0x00003000c4b57810 */ /* 0x040fe40007ffe0ff */
[C---:B------:R-:W-:Y:S02]  /*1d70*/  IADD3 R180, R196.reuse, 0x3800, RZ ;  /* 0x00003800c4b47810 */ /* 0x040fe40007ffe0ff */
[C---:B------:R-:W-:Y:S02]  /*1d80*/  IADD3 R179, R196.reuse, 0x4000, RZ ;  /* 0x00004000c4b37810 */ /* 0x040fe40007ffe0ff */
[C---:B------:R-:W-:Y:S02]  /*1d90*/  IADD3 R178, R196.reuse, 0x4800, RZ ;  /* 0x00004800c4b27810 */ /* 0x040fe40007ffe0ff */
[C---:B------:R-:W-:Y:S02]  /*1da0*/  IADD3 R177, R196.reuse, 0x5000, RZ ;  /* 0x00005000c4b17810 */ /* 0x040fe40007ffe0ff */
[----:B------:R-:W-:-:S02]  /*1db0*/  IADD3 R176, R196, 0x5800, RZ ;  /* 0x00005800c4b07810 */ /* 0x000fc40007ffe0ff */
[----:B-----5:R-:W-:Y:S01]  /*1dc0*/  SHF.R.S32.HI R8, RZ, 0x1f, R200 ;  /* 0x0000001fff087819 */ /* 0x020fe200000114c8 */
[----:B------:R-:W-:-:S04]  /*1dd0*/  IMAD.WIDE.U32 R18, R200, c[0x0][0x1f0], R18 ;  /* 0x00007c00c8127a25 */ /* 0x000fc800078e0012 */
[----:B------:R-:W-:Y:S01]  /*1de0*/  IMAD R13, R8, c[0x0][0x1f0], RZ ;  /* 0x00007c00080d7a24 */ /* 0x000fe200078e02ff */
[----:B------:R-:W-:Y:S01]  /*1df0*/  IADD3 R16, P0, R18, UR20, RZ ;  /* 0x0000001412107c10 */ /* 0x000fe2000ff1e0ff */
[----:B------:R-:W-:Y:S02]  /*1e00*/  IMAD R11, R8, c[0x0][0x218], RZ ;  /* 0x00008600080b7a24 */ /* 0x000fe400078e02ff */
[C---:B------:R-:W-:Y:S02]  /*1e10*/  IMAD R13, R200.reuse, c[0x0][0x1f4], R13 ;  /* 0x00007d00c80d7a24 */ /* 0x040fe400078e020d */
[----:B------:R-:W-:-:S03]  /*1e20*/  IMAD R7, R200, c[0x0][0x21c], R11 ;  /* 0x00008700c8077a24 */ /* 0x000fc600078e020b */
[----:B------:R-:W-:Y:S01]  /*1e30*/  IADD3.X R13, R19, UR17, R13, P0, !PT ;  /* 0x00000011130d7c10 */ /* 0x000fe200087fe40d */
[----:B------:R-:W-:Y:S01]  /*1e40*/  IMAD.WIDE.U32 R18, R200, c[0x0][0x218], R20 ;  /* 0x00008600c8127a25 */ /* 0x000fe200078e0014 */
[----:B------:R-:W-:-:S04]  /*1e50*/  LEA R17, P0, R16, c[0x0][0x1c8], 0x1 ;  /* 0x0000720010117a11 */ /* 0x000fc800078008ff */
[----:B------:R-:W-:Y:S01]  /*1e60*/  LEA.HI.X R16, R16, c[0x0][0x1cc], R13, 0x1, P0 ;  /* 0x0000730010107a11 */ /* 0x000fe200000f0c0d */
[----:B------:R-:W-:Y:S01]  /*1e70*/  SHFL.IDX PT, R12, R17, RZ, 0x181f ;  /* 0x00181fff110c7589 */ /* 0x000fe200000e0000 */
[----:B------:R-:W-:-:S03]  /*1e80*/  IADD3 R8, P0, R18, UR24, RZ ;  /* 0x0000001812087c10 */ /* 0x000fc6000ff1e0ff */
[----:B------:R-:W1:Y:S01]  /*1e90*/  SHFL.IDX PT, R13, R16, RZ, 0x181f ;  /* 0x00181fff100d7589 */ /* 0x000e6200000e0000 */
[----:B------:R-:W-:Y:S02]  /*1ea0*/  IADD3.X R7, R19, UR8, R7, P0, !PT ;  /* 0x0000000813077c10 */ /* 0x000fe400087fe407 */
[C---:B------:R-:W-:Y:S01]  /*1eb0*/  LEA R14, P0, R8.reuse, c[0x0][0x1f8], 0x1 ;  /* 0x00007e00080e7a11 */ /* 0x040fe200078008ff */
[----:B------:R-:W-:Y:S03]  /*1ec0*/  SHFL.IDX PT, R10, R17, 0x1, 0x181f ;  /* 0x00381f00110a7f89 */ /* 0x000fe600000e0000 */
[----:B------:R-:W-:Y:S01]  /*1ed0*/  LEA.HI.X R7, R8, c[0x0][0x1fc], R7, 0x1, P0 ;  /* 0x00007f0008077a11 */ /* 0x000fe200000f0c07 */
[----:B------:R2:W3:Y:S01]  /*1ee0*/  SHFL.IDX PT, R11, R16, 0x1, 0x181f ;  /* 0x00381f00100b7f89 */ /* 0x0004e200000e0000 */
[----:B------:R-:W-:-:S03]  /*1ef0*/  ISETP.GT.AND P0, PT, R40, 0x20, PT ;  /* 0x000000202800780c */ /* 0x000fc60003f04270 */
[----:B------:R-:W-:Y:S04]  /*1f00*/  SHFL.IDX PT, R44, R14, RZ, 0x181f ;  /* 0x00181fff0e2c7589 */ /* 0x000fe800000e0000 */
[----:B------:R4:W5:Y:S04]  /*1f10*/  SHFL.IDX PT, R68, R14, 0x1, 0x181f ;  /* 0x00381f000e447f89 */ /* 0x00096800000e0000 */
[----:B------:R-:W-:Y:S01]  /*1f20*/  SHFL.IDX PT, R9, R7, RZ, 0x181f ;  /* 0x00181fff07097589 */ /* 0x000fe200000e0000 */
[----:B-1----:R-:W-:-:S03]  /*1f30*/  @P1 IMAD.WIDE R18, R174, 0x2, R12 ;  /* 0x00000002ae121825 */ /* 0x002fc600078e020c */
[----:B------:R1:W1:Y:S04]  /*1f40*/  SHFL.IDX PT, R8, R7, 0x1, 0x181f ;  /* 0x00381f0007087f89 */ /* 0x00026800000e0000 */
[----:B------:R5:W-:Y:S01]  /*1f50*/  @P1 LDGSTS.E.BYPASS.LTC128B.128 [R199+0x6100], [R18.64], !P5 ;  /* 0x0610000012c71fae */ /* 0x000be2000e901d4e */
[----:B--2---:R-:W-:-:S04]  /*1f60*/  @P1 IMAD.WIDE R16, R173, 0x2, R12 ;  /* 0x00000002ad101825 */ /* 0x004fc800078e020c */
[----:B------:R-:W-:Y:S01]  /*1f70*/  @P1 IMAD.WIDE R12, R172, 0x2, R12 ;  /* 0x00000002ac0c1825 */ /* 0x000fe200078e020c */
[----:B------:R2:W-:Y:S03]  /*1f80*/  @P1 LDGSTS.E.BYPASS.LTC128B.128 [R199+0x8100], [R16.64], !P4 ;  /* 0x0810000010c71fae */ /* 0x0005e6000e101d4e */
[--C-:B---3--:R-:W-:Y:S01]  /*1f90*/  @P0 IMAD.WIDE R20, R174, 0x2, R10.reuse ;  /* 0x00000002ae140825 */ /* 0x108fe200078e020a */
[----:B------:R3:W-:Y:S03]  /*1fa0*/  @P1 LDGSTS.E.BYPASS.LTC128B.128 [R199+0xa100], [R12.64], !P3 ;  /* 0x0a1000000cc71fae */ /* 0x0007e6000d901d4e */
[--C-:B------:R-:W-:Y:S01]  /*1fb0*/  @P0 IMAD.WIDE R22, R173, 0x2, R10.reuse ;  /* 0x00000002ad160825 */ /* 0x100fe200078e020a */
[----:B------:R3:W-:Y:S03]  /*1fc0*/  @P0 LDGSTS.E.BYPASS.LTC128B.128 [R199+0x7100], [R20.64], !P5 ;  /* 0x0710000014c70fae */ /* 0x0007e6000e901d4e */
[----:B----4-:R-:W-:Y:S01]  /*1fd0*/  @P0 IMAD.WIDE R14, R172, 0x2, R10 ;  /* 0x00000002ac0e0825 */ /* 0x010fe200078e020a */
[----:B------:R4:W-:Y:S03]  /*1fe0*/  @P0 LDGSTS.E.BYPASS.LTC128B.128 [R199+0x9100], [R22.64], !P4 ;  /* 0x0910000016c70fae */ /* 0x0009e6000e101d4e */
[----:B-1----:R-:W-:Y:S01]  /*1ff0*/  IMAD.WIDE R6, R174, 0x2, RZ ;  /* 0x00000002ae067825 */ /* 0x002fe200078e02ff */
[----:B------:R1:W-:Y:S03]  /*2000*/  @P0 LDGSTS.E.BYPASS.LTC128B.128 [R199+0xb100], [R14.64], !P3 ;  /* 0x0b1000000ec70fae */ /* 0x0003e6000d901d4e */
[----:B------:R-:W-:Y:S01]  /*2010*/  IMAD R11, R78, 0x400, R81 ;  /* 0x000004004e0b7824 */ /* 0x000fe200078e0251 */
[----:B------:R-:W0:Y:S01]  /*2020*/  LDGDEPBAR ;  /* 0x00000000000079af */ /* 0x000e220000000000 */
[----:B-----5:R-:W-:-:S02]  /*2030*/  IADD3 R42, P1, R6, R68, RZ ;  /* 0x00000044062a7210 */ /* 0x020fc40007f3e0ff */
        /* <DEDUP_REMOVED lines=11> */
[----:B------:R-:W-:Y:S01]  /*20f0*/  IMAD.X R71, R17, 0x1, R8, P0 ;  /* 0x0000000111477824 */ /* 0x000fe200000e0608 */
[----:B------:R-:W-:-:S04]  /*2100*/  DEPBAR.LE SB0, 0x1 ;  /* 0x000080400000791a */ /* 0x000fc80000000000 */
[----:B-1----:R-:W-:Y:S01]  /*2110*/  IMAD.WIDE R14, R172, 0x2, RZ ;  /* 0x00000002ac0e7825 */ /* 0x002fe200078e02ff */
        /* <DEDUP_REMOVED lines=12> */
[----:B------:R-:W1:Y:S04]  /*21e0*/  LDSM.16.M88.4 R24, [R197+0x6100] ;  /* 0x00610000c518783b */ /* 0x000e680000000200 */
[----:B------:R-:W-:Y:S04]  /*21f0*/  LDSM.16.M88.4 R52, [R194+0xc100] ;  /* 0x00c10000c234783b */ /* 0x000fe80000000200 */
[----:B------:R-:W4:Y:S04]  /*2200*/  LDSM.16.M88.4 R16, [R197+0x6900] ;  /* 0x00690000c510783b */ /* 0x000f280000000200 */
[----:B------:R-:W2:Y:S04]  /*2210*/  LDSM.16.M88.4 R8, [R197+0x7100] ;  /* 0x00710000c508783b */ /* 0x000ea80000000200 */
[----:B------:R-:W3:Y:S04]  /*2220*/  LDSM.16.M88.4 R36, [R197+0x7900] ;  /* 0x00790000c524783b */ /* 0x000ee80000000200 */
[----:B------:R-:W5:Y:S04]  /*2230*/  LDSM.16.M88.4 R32, [R196] ;  /* 0x00000000c420783b */ /* 0x000f680000000200 */
[----:B------:R-:W2:Y:S04]  /*2240*/  LDSM.16.M88.4 R64, [R196+0x800] ;  /* 0x00080000c440783b */ /* 0x000ea80000000200 */
        /* <DEDUP_REMOVED lines=8> */
[C---:B-1----:R-:W-:Y:S08]  /*22d0*/  HMMA.16816.F32 R28, R72.reuse, R24, RZ ;  /* 0x00000018481c723c */ /* 0x042ff000000018ff */
[----:B------:R-:W-:Y:S02]  /*22e0*/  HMMA.16816.F32 R24, R72, R26, RZ ;  /* 0x0000001a4818723c */ /* 0x000fe400000018ff */
[----:B------:R3:W-:Y:S01]  /*22f0*/  LDGSTS.E.BYPASS.LTC128B.128 [R199+0x2100], [R6.64], !P0 ;  /* 0x0210000006c77fae */ /* 0x0007e2000c101d4e */
[----:B------:R-:W-:-:S02]  /*2300*/  ISETP.LT.OR P0, PT, R40, 0x1, P1 ;  /* 0x000000012800780c */ /* 0x000fc40000f01670 */
[----:B------:R-:W-:-:S03]  /*2310*/  ISETP.LT.OR P1, PT, R40, 0x21, P1 ;  /* 0x000000212800780c */ /* 0x000fc60000f21670 */
[C---:B----4-:R-:W-:Y:S08]  /*2320*/  HMMA.16816.F32 R20, R72.reuse, R16, RZ ;  /* 0x000000104814723c */ /* 0x050ff000000018ff */
[----:B------:R1:W-:Y:S01]  /*2330*/  LDGSTS.E.BYPASS.LTC128B.128 [R199+0x4100], [R44.64], !P0 ;  /* 0x041000002cc77fae */ /* 0x0003e2000c101d4e */
[----:B------:R-:W-:Y:S01]  /*2340*/  ISETP.GE.AND P0, PT, R174, c[0x0][0x1d4], PT ;  /* 0x00007500ae007a0c */ /* 0x000fe20003f06270 */
[----:B--2---:R-:W-:Y:S03]  /*2350*/  HMMA.16816.F32 R12, R72, R8, RZ ;  /* 0x00000008480c723c */ /* 0x004fe600000018ff */
[----:B------:R-:W-:-:S05]  /*2360*/  ISETP.LT.OR P0, PT, R40, 0x21, P0 ;  /* 0x000000212800780c */ /* 0x000fca0000701670 */
[C---:B------:R-:W-:Y:S08]  /*2370*/  HMMA.16816.F32 R16, R72.reuse, R18, RZ ;  /* 0x000000124810723c */ /* 0x040ff000000018ff */
[----:B------:R2:W-:Y:S01]  /*2380*/  LDGSTS.E.BYPASS.LTC128B.128 [R199+0x1100], [R42.64], !P0 ;  /* 0x011000002ac77fae */ /* 0x0005e2000c101d4e */
[----:B------:R-:W-:Y:S01]  /*2390*/  LOP3.LUT P0, RZ, R0, 0x4, RZ, 0xc0, !PT ;  /* 0x0000000400ff7812 */ /* 0x000fe2000780c0ff */
[----:B------:R-:W-:Y:S01]  /*23a0*/  IMAD.MOV.U32 R0, RZ, RZ, 0x40 ;  /* 0x00000040ff007424 */ /* 0x000fe200078e00ff */
[----:B------:R-:W-:Y:S01]  /*23b0*/  HMMA.16816.F32 R8, R72, R10, RZ ;  /* 0x0000000a4808723c */ /* 0x000fe200000018ff */
[----:B------:R4:W-:Y:S01]  /*23c0*/  LDGSTS.E.BYPASS.LTC128B.128 [R199+0x3100], [R70.64], !P6 ;  /* 0x0310000046c77fae */ /* 0x0009e2000f101d4e */
[----:B------:R-:W-:-:S02]  /*23d0*/  ISETP.GT.AND P6, PT, R202, 0x3f, PT ;  /* 0x0000003fca00780c */ /* 0x000fc40003fc4270 */
[----:B------:R-:W-:Y:S01]  /*23e0*/  SEL R0, R0, 0xffffffc0, !P0 ;  /* 0xffffffc000007807 */ /* 0x000fe20004000000 */
[----:B------:R4:W-:Y:S01]  /*23f0*/  LDGSTS.E.BYPASS.LTC128B.128 [R199+0x5100], [R68.64], !P1 ;  /* 0x0510000044c77fae */ /* 0x0009e2000c901d4e */
[----:B------:R-:W-:Y:S02]  /*2400*/  PLOP3.LUT P0, PT, PT, PT, UP0, 0x80, 0x0 ;  /* 0x000000000000781c */ /* 0x000fe40003f0f008 */
[----:B---3--:R-:W-:Y:S01]  /*2410*/  HMMA.16816.F32 R4, R72, R36, RZ ;  /* 0x000000244804723c */ /* 0x008fe200000018ff */
[----:B------:R-:W-:Y:S01]  /*2420*/  IMAD.IADD R192, R197, 0x1, R0 ;  /* 0x00000001c5c07824 */ /* 0x000fe200078e0200 */
[----:B------:R-:W-:Y:S01]  /*2430*/  LDSM.16.M88.4 R48, [R193+0xc100] ;  /* 0x00c10000c130783b */ /* 0x000fe20000000200 */
[----:B------:R-:W-:-:S03]  /*2440*/  IMAD.IADD R184, R0, 0x1, R196 ;  /* 0x0000000100b87824 */ /* 0x000fc600078e02c4 */
[----:B-1----:R-:W1:Y:S02]  /*2450*/  LDSM.16.M88.4 R44, [R192+0x6100] ;  /* 0x00610000c02c783b */ /* 0x002e640000000200 */
[----:B------:R-:W-:Y:S02]  /*2460*/  HMMA.16816.F32 R72, R72, R38, RZ ;  /* 0x000000264848723c */ /* 0x000fe400000018ff */
[----:B------:R-:W-:Y:S04]  /*2470*/  LDSM.16.M88.4 R36, [R192+0x7100] ;  /* 0x00710000c024783b */ /* 0x000fe80000000200 */
[----:B------:R-:W0:Y:S02]  /*2480*/  LDGDEPBAR ;  /* 0x00000000000079af */ /* 0x000e240000000000 */
[C---:B-----5:R-:W-:Y:S02]  /*2490*/  HMMA.16816.F32 R28, R52.reuse, R32, R28 ;  /* 0x00000020341c723c */ /* 0x060fe4000000181c */
[----:B--2---:R-:W2:Y:S06]  /*24a0*/  LDSM.16.M88.4 R40, [R192+0x6900] ;  /* 0x00690000c028783b */ /* 0x004eac0000000200 */
[C---:B------:R-:W-:Y:S01]  /*24b0*/  HMMA.16816.F32 R24, R52.reuse, R34, R24 ;  /* 0x000000223418723c */ /* 0x040fe20000001818 */
[----:B------:R-:W3:Y:S04]  /*24c0*/  LDSM.16.M88.4 R32, [R192+0x7900] ;  /* 0x00790000c020783b */ /* 0x000ee80000000200 */
[----:B----4-:R-:W-:Y:S03]  /*24d0*/  LDSM.16.M88.4 R68, [R191+0xc100] ;  /* 0x00c10000bf44783b */ /* 0x010fe60000000200 */
        /* <DEDUP_REMOVED lines=19> */
[C---:B---3--:R-:W-:Y:S08]  /*2610*/  HMMA.16816.F32 R4, R48.reuse, R32, R4 ;  /* 0x000000203004723c */ /* 0x048ff00000001804 */
[----:B------:R-:W-:Y:S01]  /*2620*/  HMMA.16816.F32 R72, R48, R34, R72 ;  /* 0x000000223048723c */ /* 0x000fe20000001848 */
[----:B------:R-:W1:Y:S04]  /*2630*/  LDSM.16.M88.4 R48, [R198+0x10100] ;  /* 0x01010000c630783b */ /* 0x000e680000000200 */
[----:B------:R-:W2:Y:S03]  /*2640*/  LDSM.16.M88.4 R32, [R197+0x9900] ;  /* 0x00990000c520783b */ /* 0x000ea60000000200 */
[C---:B----4-:R-:W-:Y:S08]  /*2650*/  HMMA.16816.F32 R28, R68.reuse, R64, R28 ;  /* 0x00000040441c723c */ /* 0x050ff0000000181c */
        /* <DEDUP_REMOVED lines=88> */
[----:B------:R-:W-:Y:S04]  /*2be0*/  LDSM.16.M88.4 R52, [R191+0x14100] ;  /* 0x01410000bf34783b */ /* 0x000fe80000000200 */
[----:B------:R-:W3:Y:S01]  /*2bf0*/  LDSM.16.M88.4 R68, [R184+0x4000] ;  /* 0x00400000b844783b */ /* 0x000ee20000000200 */
        /* <DEDUP_REMOVED lines=15> */
[C---:B------:R-:W-:Y:S07]  /*2cf0*/  HMMA.16816.F32 R32, R52.reuse, R56, R4 ;  /* 0x000000383420723c */ /* 0x040fee0000001804 */
[----:B------:R-:W-:Y:S01]  /*2d00*/  LOP3.LUT R4, R80, R81, RZ, 0xfc, !PT ;  /* 0x0000005150047212 */ /* 0x000fe200078efcff */
[----:B------:R-:W-:Y:S01]  /*2d10*/  HMMA.16816.F32 R72, R52, R58, R72 ;  /* 0x0000003a3448723c */ /* 0x000fe20000001848 */
[----:B------:R-:W-:Y:S06]  /*2d20*/  BAR.SYNC.DEFER_BLOCKING 0x0 ;  /* 0x0000000000007b1d */ /* 0x000fec0000010000 */
[----:B------:R-:W-:Y:S05]  /*2d30*/  @!P0 BRA `(.L_x_592) ;  /* 0x0000042000008947 */ /* 0x000fea0003800000 */
[----:B------:R-:W-:Y:S01]  /*2d40*/  ULEA UR4, UR6, UR11, 0x6 ;  /* 0x0000000b06047291 */ /* 0x000fe2000f8e303f */
[----:B------:R-:W-:-:S05]  /*2d50*/  IMAD.MOV.U32 R200, RZ, RZ, RZ ;  /* 0x000000ffffc87224 */ /* 0x000fca00078e00ff */
        /* <DEDUP_REMOVED lines=11> */
[----:B------:R-:W-:Y:S02]  /*2e10*/  SHF.L.U64.HI R38, R174, 0x1, R133 ;  /* 0x00000001ae267819 */ /* 0x000fe40000010285 */
[----:B------:R-:W-:Y:S01]  /*2e20*/  IADD3 R39, -R209, 0x10, RZ ;  /* 0x00000010d1277810 */ /* 0x000fe20007ffe1ff */
[----:B------:R-:W-:-:S03]  /*2e30*/  IMAD R201, R0, c[0x0][0x2b8], R201 ;  /* 0x0000ae0000c97a24 */ /* 0x000fc600078e02c9 */
[----:B------:R-:W-:Y:S01]  /*2e40*/  LOP3.LUT R39, R39, 0xf, RZ, 0xc0, !PT ;  /* 0x0000000f27277812 */ /* 0x000fe200078ec0ff */
[----:B------:R-:W-:Y:S01]  /*2e50*/  IMAD.WIDE.U32 R36, R201, c[0x0][0x1e0], RZ ;  /* 0x00007800c9247a25 */ /* 0x000fe200078e00ff */
[----:B------:R-:W-:-:S05]  /*2e60*/  SHF.R.S32.HI R0, RZ, 0x1f, R201 ;  /* 0x0000001fff007819 */ /* 0x000fca00000114c9 */
        /* <DEDUP_REMOVED lines=10> */
[----:B------:R-:W-:Y:S01]  /*2f10*/  IMAD R0, R200, c[0x0][0x1f4], R5 ;  /* 0x00007d00c8007a24 */ /* 0x000fe200078e0205 */
[----:B------:R-:W-:Y:S01]  /*2f20*/  SEL R5, RZ, 0x10, P4 ;  /* 0x00000010ff057807 */ /* 0x000fe20002000000 */
[----:B------:R-:W-:Y:S01]  /*2f30*/  IMAD.SHL.U32 R6, R173, 0x2, RZ ;  /* 0x00000002ad067824 */ /* 0x000fe200078e00ff */
[----:B------:R-:W-:Y:S02]  /*2f40*/  LOP3.LUT R46, R46, 0xf, RZ, 0xc0, !PT ;  /* 0x0000000f2e2e7812 */ /* 0x000fe400078ec0ff */
[----:B------:R-:W-:Y:S02]  /*2f50*/  IADD3.X R7, R7, UR17, R0, P0, !PT ;  /* 0x0000001107077c10 */ /* 0x000fe400087fe400 */
[----:B------:R-:W-:-:S02]  /*2f60*/  LEA R0, P0, R48, c[0x0][0x1c8], 0x1 ;  /* 0x0000720030007a11 */ /* 0x000fc400078008ff */
[----:B------:R-:W-:Y:S02]  /*2f70*/  IADD3 R45, -R5, 0x10, RZ ;  /* 0x00000010052d7810 */ /* 0x000fe40007ffe1ff */
[----:B------:R-:W-:Y:S01]  /*2f80*/  LEA.HI.X R48, R48, c[0x0][0x1cc], R7, 0x1, P0 ;  /* 0x0000730030307a11 */ /* 0x000fe200000f0c07 */
[----:B------:R-:W1:Y:S01]  /*2f90*/  SHFL.IDX PT, R40, R0, 0x1, 0x181f ;  /* 0x00381f0000287f89 */ /* 0x000e6200000e0000 */
[----:B------:R-:W-:Y:S02]  /*2fa0*/  LOP3.LUT R45, R45, 0xf, RZ, 0xc0, !PT ;  /* 0x0000000f2d2d7812 */ /* 0x000fe400078ec0ff */
[----:B------:R-:W-:Y:S01]  /*2fb0*/  SHF.L.U64.HI R7, R173, 0x1, R206 ;  /* 0x00000001ad077819 */ /* 0x000fe200000102ce */
[----:B------:R-:W2:Y:S04]  /*2fc0*/  SHFL.IDX PT, R41, R48, 0x1, 0x181f ;  /* 0x00381f0030297f89 */ /* 0x000ea800000e0000 */
[----:B------:R3:W4:Y:S04]  /*2fd0*/  SHFL.IDX PT, R43, R0, RZ, 0x181f ;  /* 0x00181fff002b7589 */ /* 0x00072800000e0000 */
[----:B------:R4:W5:Y:S01]  /*2fe0*/  SHFL.IDX PT, R42, R48, RZ, 0x181f ;  /* 0x00181fff302a7589 */ /* 0x00096200000e0000 */
        /* <DEDUP_REMOVED lines=23> */
.L_x_592:
[----:B------:R-:W-:Y:S01]  /*3160*/  LOP3.LUT R5, R79, 0xffffffe0, RZ, 0xc0, !PT ;  /* 0xffffffe04f057812 */ /* 0x000fe200078ec0ff */
[----:B------:R-:W-:Y:S01]  /*3170*/  UMOV UR4, 0xffffffc0 ;  /* 0xffffffc000047882 */ /* 0x000fe20000000000 */
[----:B-1----:R-:W-:Y:S01]  /*3180*/  LEA.HI R7, R77, R76, RZ, 0x2 ;  /* 0x0000004c4d077211 */ /* 0x002fe200078f10ff */
[----:B------:R-:W-:Y:S01]  /*3190*/  UIMAD UR4, UR6, UR4, 0x41 ;  /* 0x00000041060474a4 */ /* 0x000fe2000f8e0204 */
[----:B------:R-:W-:Y:S01]  /*31a0*/  SHF.R.S32.HI R37, RZ, 0x1f, R78 ;  /* 0x0000001fff257819 */ /* 0x000fe2000001144e */
[----:B------:R-:W-:Y:S01]  /*31b0*/  IMAD.IADD R5, R76, 0x1, -R5 ;  /* 0x000000014c057824 */ /* 0x000fe200078e0a05 */
[----:B------:R-:W-:Y:S01]  /*31c0*/  LOP3.LUT R7, R7, 0xfffffffc, RZ, 0xc0, !PT ;  /* 0xfffffffc07077812 */ /* 0x000fe200078ec0ff */
[----:B------:R-:W-:Y:S01]  /*31d0*/  IMAD.SHL.U32 R195, R4, 0x2, RZ ;  /* 0x0000000204c37824 */ /* 0x000fe200078e00ff */
[----:B------:R-:W-:Y:S01]  /*31e0*/  LEA.HI R37, R37, R78, RZ, 0x3 ;  /* 0x0000004e25257211 */ /* 0x000fe200078f18ff */
[----:B------:R-:W-:Y:S01]  /*31f0*/  UIADD3 UR6, UR6, -0x2, URZ ;  /* 0xfffffffe06067890 */ /* 0x000fe2000fffe03f */
[----:B------:R-:W-:Y:S01]  /*3200*/  SHF.R.S32.HI R0, RZ, 0x1f, R5 ;  /* 0x0000001fff007819 */ /* 0x000fe20000011405 */
[----:B------:R-:W-:Y:S01]  /*3210*/  IMAD.IADD R76, R76, 0x1, -R7 ;  /* 0x000000014c4c7824 */ /* 0x000fe200078e0a07 */
[----:B------:R-:W-:Y:S01]  /*3220*/  LOP3.LUT R37, R37, 0xffffff8, RZ, 0xc0, !PT ;  /* 0x0ffffff825257812 */ /* 0x000fe200078ec0ff */
[--C-:B------:R-:W-:Y:S01]  /*3230*/  IMAD R189, R3, 0x2, R195.reuse ;  /* 0x0000000203bd7824 */ /* 0x100fe200078e02c3 */
[----:B------:R-:W-:Y:S01]  /*3240*/  LEA.HI R7, R0, R5, RZ, 0x2 ;  /* 0x0000000500077211 */ /* 0x000fe200078f10ff */
[----:B------:R-:W-:Y:S01]  /*3250*/  IMAD R190, R2, 0x2, R195 ;  /* 0x0000000202be7824 */ /* 0x000fe200078e02c3 */
[----:B------:R-:W-:Y:S01]  /*3260*/  LEA.HI R0, R76, R76, RZ, 0x1 ;  /* 0x0000004c4c007211 */ /* 0x000fe200078f08ff */
[----:B------:R-:W-:Y:S01]  /*3270*/  IMAD.IADD R37, R78, 0x1, -R37 ;  /* 0x000000014e257824 */ /* 0x000fe200078e0a25 */
[----:B------:R-:W-:Y:S01]  /*3280*/  PLOP3.LUT P1, PT, PT, PT, UP1, 0x80, 0x0 ;  /* 0x000000000000781c */ /* 0x000fe20003f2f018 */
[----:B------:R-:W-:Y:S01]  /*3290*/  LDSM.16.MT88.4 R56, [R189+0x2100] ;  /* 0x00210000bd38783b */ /* 0x000fe20000004200 */
[----:B------:R-:W-:Y:S01]  /*32a0*/  LEA.HI.SX32 R6, R7, UR10, 0x1e ;  /* 0x0000000a07067c11 */ /* 0x000fe2000f8ff2ff */
[----:B------:R-:W-:Y:S01]  /*32b0*/  IMAD R188, R3, 0x2, R190 ;  /* 0x0000000203bc7824 */ /* 0x000fe200078e02be */
[----:B------:R-:W-:Y:S01]  /*32c0*/  LOP3.LUT R39, R0, 0x1ffffffe, RZ, 0xc0, !PT ;  /* 0x1ffffffe00277812 */ /* 0x000fe200078ec0ff */
[----:B------:R-:W-:Y:S01]  /*32d0*/  LDSM.16.MT88.4 R100, [R195+0x100] ;  /* 0x00010000c364783b */ /* 0x000fe20000004200 */
[----:B------:R-:W-:Y:S01]  /*32e0*/  PLOP3.LUT P0, PT, PT, PT, UP1, 0x80, 0x0 ;  /* 0x000000000000781c */ /* 0x000fe20003f0f018 */
[----:B------:R-:W-:Y:S01]  /*32f0*/  IMAD R6, R37, 0x10, R6 ;  /* 0x0000001025067824 */ /* 0x000fe200078e0206 */
[----:B------:R-:W-:Y:S01]  /*3300*/  LOP3.LUT R208, R7, 0x7ffffffc, RZ, 0xc0, !PT ;  /* 0x7ffffffc07d07812 */ /* 0x000fe200078ec0ff */
[----:B------:R-:W-:Y:S01]  /*3310*/  IMAD.IADD R39, R76, 0x1, -R39 ;  /* 0x000000014c277824 */ /* 0x000fe200078e0a27 */
[----:B------:R-:W-:Y:S03]  /*3320*/  LDSM.16.MT88.4 R108, [R190+0x100] ;  /* 0x00010000be6c783b */ /* 0x000fe60000004200 */
[----:B------:R-:W-:Y:S01]  /*3330*/  IMAD R207, R39, 0x8, R6 ;  /* 0x0000000827cf7824 */ /* 0x000fe200078e0206 */
[----:B------:R-:W-:Y:S01]  /*3340*/  LDSM.16.MT88.4 R116, [R189+0x100] ;  /* 0x00010000bd74783b */ /* 0x000fe20000004200 */
[----:B------:R-:W-:-:S02]  /*3350*/  IMAD.IADD R208, R5, 0x1, -R208 ;  /* 0x0000000105d07824 */ /* 0x000fc400078e0ad0 */
[----:B------:R-:W-:Y:S01]  /*3360*/  @P1 IMAD.HI.U32 R0, R207, c[0x0][0x2c8], RZ ;  /* 0x0000b200cf001a27 */ /* 0x000fe200078e00ff */
[----:B------:R-:W-:Y:S03]  /*3370*/  LDSM.16.MT88.4 R124, [R188+0x100] ;  /* 0x00010000bc7c783b */ /* 0x000fe60000004200 */
[----:B------:R-:W-:Y:S01]  /*3380*/  IMAD.MOV.U32 R6, RZ, RZ, R207 ;  /* 0x000000ffff067224 */ /* 0x000fe200078e00cf */
[----:B------:R-:W-:Y:S01]  /*3390*/  @P0 SHF.R.U32.HI R6, RZ, c[0x0][0x2cc], R0 ;  /* 0x0000b300ff060a19 */ /* 0x000fe20000011600 */
[----:B------:R-:W-:Y:S01]  /*33a0*/  IMAD.U32 R5, RZ, RZ, UR4 ;  /* 0x00000004ff057e24 */ /* 0x000fe2000f8e00ff */
[----:B------:R-:W-:Y:S01]  /*33b0*/  LDSM.16.MT88.4 R48, [R190+0x2100] ;  /* 0x00210000be30783b */ /* 0x000fe20000004200 */
[----:B------:R-:W-:Y:S01]  /*33c0*/  IMAD.SHL.U32 R208, R208, 0x2, RZ ;  /* 0x00000002d0d07824 */ /* 0x000fe200078e00ff */
[----:B------:R-:W-:Y:S02]  /*33d0*/  ULDC.64 UR4, c[0x0][0x2c8] ;  /* 0x0000b20000047ab9 */ /* 0x000fe40000000a00 */
[----:B------:R-:W1:Y:S02]  /*33e0*/  SHFL.IDX PT, R0, R6, RZ, 0x1c1f ;  /* 0x001c1fff06007589 */ /* 0x000e6400000e0000 */
[----:B------:R-:W-:-:S02]  /*33f0*/  IADD3 R5, -R208, UR7, R5 ;  /* 0x00000007d0057c10 */ /* 0x000fc4000fffe105 */
[----:B------:R-:W2:Y:S02]  /*3400*/  SHFL.IDX PT, R40, R6, 0x1, 0x1c1f ;  /* 0x003c1f0006287f89 */ /* 0x000ea400000e0000 */
[----:B------:R-:W-:Y:S02]  /*3410*/  IADD3 R37, R5, -UR12, RZ ;  /* 0x8000000c05257c10 */ /* 0x000fe4000fffe0ff */
[----:B------:R-:W-:Y:S01]  /*3420*/  IADD3 R5, -R208, UR22, RZ ;  /* 0x00000016d0057c10 */ /* 0x000fe2000fffe1ff */
[----:B------:R-:W-:Y:S01]  /*3430*/  LDSM.16.MT88.4 R64, [R188+0x2100] ;  /* 0x00210000bc40783b */ /* 0x000fe20000004200 */
[----:B------:R-:W-:-:S03]  /*3440*/  UIMAD.WIDE.U32 UR22, UR10, UR4, URZ ;  /* 0x000000040a1672a5 */ /* 0x000fc6000f8e003f */
[----:B------:R-:W-:Y:S01]  /*3450*/  LDSM.16.MT88.4 R80, [R190+0x4100] ;  /* 0x00410000be50783b */ /* 0x000fe20000004200 */
[----:B------:R-:W-:-:S03]  /*3460*/  @UP1 USHF.R.U32.HI UR10, URZ, UR5, UR23 ;  /* 0x000000053f0a1299 */ /* 0x000fc60008011617 */
[----:B------:R-:W-:Y:S01]  /*3470*/  LDSM.16.MT88.4 R88, [R189+0x4100] ;  /* 0x00410000bd58783b */ /* 0x000fe20000004200 */
[----:B------:R-:W-:-:S03]  /*3480*/  UIADD3 UR10, UR10, UR7, -UR12 ;  /* 0x000000070a0a7290 */ /* 0x000fc6000fffe80c */
[----:B------:R-:W-:Y:S01]  /*3490*/  LDSM.16.MT88.4 R136, [R190+0x900] ;  /* 0x00090000be88783b */ /* 0x000fe20000004200 */
[----:B------:R-:W-:Y:S01]  /*34a0*/  USHF.R.S32.HI UR4, URZ, 0x1f, UR10 ;  /* 0x0000001f3f047899 */ /* 0x000fe2000801140a */
[C---:B-1----:R-:W-:Y:S02]  /*34b0*/  IMAD.IADD R0, R37.reuse, 0x1, R0 ;  /* 0x0000000125007824 */ /* 0x042fe400078e0200 */
[----:B------:R-:W0:Y:S01]  /*34c0*/  LDGDEPBAR ;  /* 0x00000000000079af */ /* 0x000e220000000000 */
[----:B------:R-:W-:Y:S01]  /*34d0*/  ULEA.HI UR4, UR4, UR10, URZ, 0x6 ;  /* 0x0000000a04047291 */ /* 0x000fe2000f8f303f */
[----:B--2---:R-:W-:Y:S01]  /*34e0*/  IMAD.IADD R40, R37, 0x1, R40 ;  /* 0x0000000125287824 */ /* 0x004fe200078e0228 */
[----:B------:R-:W-:Y:S02]  /*34f0*/  IMNMX R0, R5, R0, PT ;  /* 0x0000000005007217 */ /* 0x000fe40003800200 */
[----:B------:R-:W-:Y:S02]  /*3500*/  USHF.R.S32.HI UR4, URZ, 0x6, UR4 ;  /* 0x000000063f047899 */ /* 0x000fe40008011404 */
[----:B------:R-:W-:-:S02]  /*3510*/  ISETP.GT.AND P0, PT, R0, RZ, PT ;  /* 0x000000ff0000720c */ /* 0x000fc40003f04270 */
[----:B------:R-:W-:Y:S02]  /*3520*/  ISETP.GT.AND P1, PT, R0, 0x1, PT ;  /* 0x000000010000780c */ /* 0x000fe40003f24270 */
[----:B------:R-:W-:Y:S02]  /*3530*/  FSEL R7, R28, -INF , P0 ;  /* 0xff8000001c077808 */ /* 0x000fe40000000000 */
[C---:B------:R-:W-:Y:S02]  /*3540*/  ISETP.GT.AND P0, PT, R0.reuse, 0x8, PT ;  /* 0x000000080000780c */ /* 0x040fe40003f04270 */
[----:B------:R-:W-:Y:S02]  /*3550*/  FSEL R38, R29, -INF , P1 ;  /* 0xff8000001d267808 */ /* 0x000fe40000800000 */
[----:B------:R-:W-:Y:S02]  /*3560*/  ISETP.GT.AND P1, PT, R0, 0x9, PT ;  /* 0x000000090000780c */ /* 0x000fe40003f24270 */
[----:B------:R-:W-:-:S02]  /*3570*/  FSEL R36, R24, -INF , P0 ;  /* 0xff80000018247808 */ /* 0x000fc40000000000 */
[C---:B------:R-:W-:Y:S02]  /*3580*/  ISETP.GT.AND P0, PT, R0.reuse, 0x10, PT ;  /* 0x000000100000780c */ /* 0x040fe40003f04270 */
[----:B------:R-:W-:Y:S02]  /*3590*/  FSEL R28, R25, -INF , P1 ;  /* 0xff800000191c7808 */ /* 0x000fe40000800000 */
[----:B------:R-:W-:Y:S02]  /*35a0*/  ISETP.GT.AND P1, PT, R0, 0x11, PT ;  /* 0x000000110000780c */ /* 0x000fe40003f24270 */
[----:B------:R-:W-:Y:S02]  /*35b0*/  FSEL R24, R20, -INF , P0 ;  /* 0xff80000014187808 */ /* 0x000fe40000000000 */
[----:B------:R-:W-:Y:S02]  /*35c0*/  ISETP.GT.AND P0, PT, R0, 0x18, PT ;  /* 0x000000180000780c */ /* 0x000fe40003f04270 */
[----:B------:R-:W-:-:S02]  /*35d0*/  FSEL R20, R21, -INF , P1 ;  /* 0xff80000015147808 */ /* 0x000fc40000800000 */
        /* <DEDUP_REMOVED lines=9> */
[----:B------:R-:W-:Y:S02]  /*3670*/  IMNMX R12, R5, R40, PT ;  /* 0x00000028050c7217 */ /* 0x000fe40003800200 */
[----:B------:R-:W-:Y:S01]  /*3680*/  FSEL R162, R8, -INF , P0 ;  /* 0xff80000008a27808 */ /* 0x000fe20000000000 */
[----:B------:R-:W-:Y:S01]  /*3690*/  LDSM.16.MT88.4 R40, [R195+0x2100] ;  /* 0x00210000c328783b */ /* 0x000fe20000004200 */
[----:B------:R-:W-:-:S02]  /*36a0*/  ISETP.GT.AND P0, PT, R0, 0x30, PT ;  /* 0x000000300000780c */ /* 0x000fc40003f04270 */
[----:B------:R-:W-:Y:S02]  /*36b0*/  FSEL R158, R9, -INF , P1 ;  /* 0xff800000099e7808 */ /* 0x000fe40000800000 */
[----:B------:R-:W-:Y:S02]  /*36c0*/  FMNMX.FTZ R5, R7, R38, !PT ;  /* 0x0000002607057209 */ /* 0x000fe40007810000 */
[----:B------:R-:W-:Y:S02]  /*36d0*/  ISETP.GT.AND P1, PT, R12, RZ, PT ;  /* 0x000000ff0c00720c */ /* 0x000fe40003f24270 */
[----:B------:R-:W-:Y:S02]  /*36e0*/  FSEL R168, R32, -INF , P0 ;  /* 0xff80000020a87808 */ /* 0x000fe40000000000 */
[----:B------:R-:W-:Y:S02]  /*36f0*/  ISETP.GT.AND P0, PT, R12, 0x1, PT ;  /* 0x000000010c00780c */ /* 0x000fe40003f04270 */
[----:B------:R-:W-:-:S02]  /*3700*/  FMNMX.FTZ R5, R36, R5, !PT ;  /* 0x0000000524057209 */ /* 0x000fc40007810000 */
[----:B------:R-:W-:Y:S02]  /*3710*/  FSEL R30, R30, -INF , P1 ;  /* 0xff8000001e1e7808 */ /* 0x000fe40000800000 */
[----:B------:R-:W-:Y:S02]  /*3720*/  ISETP.GT.AND P1, PT, R12, 0x8, PT ;  /* 0x000000080c00780c */ /* 0x000fe40003f24270 */
[----:B------:R-:W-:Y:S02]  /*3730*/  FSEL R31, R31, -INF , P0 ;  /* 0xff8000001f1f7808 */ /* 0x000fe40000000000 */
[----:B------:R-:W-:Y:S02]  /*3740*/  FMNMX.FTZ R17, R28, R5, !PT ;  /* 0x000000051c117209 */ /* 0x000fe40007810000 */
[----:B------:R-:W-:Y:S02]  /*3750*/  FSEL R5, R26, -INF , P1 ;  /* 0xff8000001a057808 */ /* 0x000fe40000800000 */
[----:B------:R-:W-:-:S02]  /*3760*/  ISETP.GT.AND P1, PT, R12, 0x10, PT ;  /* 0x000000100c00780c */ /* 0x000fc40003f24270 */
[----:B------:R-:W-:Y:S02]  /*3770*/  ISETP.GT.AND P0, PT, R12, 0x9, PT ;  /* 0x000000090c00780c */ /* 0x000fe40003f04270 */
[----:B------:R-:W-:Y:S02]  /*3780*/  FMNMX.FTZ R8, R30, R31, !PT ;  /* 0x0000001f1e087209 */ /* 0x000fe40007810000 */
[----:B------:R-:W-:Y:S02]  /*3790*/  FSEL R13, R22, -INF , P1 ;  /* 0xff800000160d7808 */ /* 0x000fe40000800000 */
[----:B------:R-:W-:Y:S02]  /*37a0*/  ISETP.GT.AND P1, PT, R0, 0x31, PT ;  /* 0x000000310000780c */ /* 0x000fe40003f24270 */
[----:B------:R-:W-:Y:S02]  /*37b0*/  FSEL R27, R27, -INF , P0 ;  /* 0xff8000001b1b7808 */ /* 0x000fe40000000000 */
[----:B------:R-:W-:-:S02]  /*37c0*/  FMNMX.FTZ R8, R5, R8, !PT ;  /* 0x0000000805087209 */ /* 0x000fc40007810000 */
[----:B------:R-:W-:Y:S02]  /*37d0*/  FMNMX.FTZ R17, R24, R17, !PT ;  /* 0x0000001118117209 */ /* 0x000fe40007810000 */
[----:B------:R-:W-:Y:S02]  /*37e0*/  FSEL R166, R33, -INF , P1 ;  /* 0xff80000021a67808 */ /* 0x000fe40000800000 */
[C---:B------:R-:W-:Y:S02]  /*37f0*/  ISETP.GT.AND P0, PT, R12.reuse, 0x11, PT ;  /* 0x000000110c00780c */ /* 0x040fe40003f04270 */
[----:B------:R-:W-:Y:S02]  /*3800*/  ISETP.GT.AND P1, PT, R12, 0x18, PT ;  /* 0x000000180c00780c */ /* 0x000fe40003f24270 */
[----:B------:R-:W-:Y:S02]  /*3810*/  FMNMX.FTZ R8, R27, R8, !PT ;  /* 0x000000081b087209 */ /* 0x000fe40007810000 */
[----:B------:R-:W-:-:S02]  /*3820*/  FMNMX.FTZ R17, R20, R17, !PT ;  /* 0x0000001114117209 */ /* 0x000fc40007810000 */
[----:B------:R-:W-:Y:S02]  /*3830*/  FSEL R23, R23, -INF , P0 ;  /* 0xff80000017177808 */ /* 0x000fe40000000000 */
[----:B------:R-:W-:Y:S02]  /*3840*/  FSEL R9, R18, -INF , P1 ;  /* 0xff80000012097808 */ /* 0x000fe40000800000 */
[----:B------:R-:W-:Y:S02]  /*3850*/  FMNMX.FTZ R8, R13, R8, !PT ;  /* 0x000000080d087209 */ /* 0x000fe40007810000 */
[----:B------:R-:W-:Y:S02]  /*3860*/  ISETP.GT.AND P1, PT, R0, 0x38, PT ;  /* 0x000000380000780c */ /* 0x000fe40003f24270 */
[----:B------:R-:W-:Y:S02]  /*3870*/  FMNMX.FTZ R17, R16, R17, !PT ;  /* 0x0000001110117209 */ /* 0x000fe40007810000 */
[----:B------:R-:W-:-:S02]  /*3880*/  ISETP.GT.AND P0, PT, R12, 0x19, PT ;  /* 0x000000190c00780c */ /* 0x000fc40003f04270 */
[----:B------:R-:W-:Y:S02]  /*3890*/  FMNMX.FTZ R8, R23, R8, !PT ;  /* 0x0000000817087209 */ /* 0x000fe40007810000 */
[----:B------:R-:W-:Y:S02]  /*38a0*/  FSEL R142, R72, -INF , P1 ;  /* 0xff800000488e7808 */ /* 0x000fe40000800000 */
[----:B------:R-:W-:Y:S02]  /*38b0*/  ISETP.GT.AND P1, PT, R12, 0x20, PT ;  /* 0x000000200c00780c */ /* 0x000fe40003f24270 */
[----:B------:R-:W-:Y:S02]  /*38c0*/  FMNMX.FTZ R17, R6, R17, !PT ;  /* 0x0000001106117209 */ /* 0x000fe40007810000 */
[----:B------:R-:W-:Y:S02]  /*38d0*/  FSEL R19, R19, -INF , P0 ;  /* 0xff80000013137808 */ /* 0x000fe40000000000 */
[----:B------:R-:W-:-:S02]  /*38e0*/  FMNMX.FTZ R8, R9, R8, !PT ;  /* 0x0000000809087209 */ /* 0x000fc40007810000 */
[----:B------:R-:W-:Y:S02]  /*38f0*/  FSEL R205, R14, -INF , P1 ;  /* 0xff8000000ecd7808 */ /* 0x000fe40000800000 */
[----:B------:R-:W-:Y:S02]  /*3900*/  FMNMX.FTZ R17, R156, R17, !PT ;  /* 0x000000119c117209 */ /* 0x000fe40007810000 */
[----:B------:R-:W-:Y:S02]  /*3910*/  ISETP.GT.AND P1, PT, R0, 0x39, PT ;  /* 0x000000390000780c */ /* 0x000fe40003f24270 */
[----:B------:R-:W-:Y:S02]  /*3920*/  ISETP.GT.AND P0, PT, R12, 0x21, PT ;  /* 0x000000210c00780c */ /* 0x000fe40003f04270 */
[----:B------:R-:W-:Y:S02]  /*3930*/  FMNMX.FTZ R8, R19, R8, !PT ;  /* 0x0000000813087209 */ /* 0x000fe40007810000 */
[----:B------:R-:W-:-:S02]  /*3940*/  FMNMX.FTZ R17, R164, R17, !PT ;  /* 0x00000011a4117209 */ /* 0x000fc40007810000 */
[----:B------:R-:W-:Y:S02]  /*3950*/  FSEL R140, R73, -INF , P1 ;  /* 0xff800000498c7808 */ /* 0x000fe40000800000 */
        /* <DEDUP_REMOVED lines=17> */
[----:B------:R-:W-:Y:S01]  /*3a70*/  ISETP.GT.AND P1, PT, R12, 0x38, PT ;  /* 0x000000380c00780c */ /* 0x000fe20003f24270 */
[----:B------:R-:W-:Y:S01]  /*3a80*/  LDSM.16.MT88.4 R32, [R189+0x900] ;  /* 0x00090000bd20783b */ /* 0x000fe20000004200 */
[----:B------:R-:W-:Y:S02]  /*3a90*/  FMNMX.FTZ R8, R167, R8, !PT ;  /* 0x00000008a7087209 */ /* 0x000fe40007810000 */
[----:B------:R-:W-:Y:S02]  /*3aa0*/  FMNMX.FTZ R15, R142, R15, !PT ;  /* 0x0000000f8e0f7209 */ /* 0x000fe40007810000 */
[----:B------:R-:W-:Y:S02]  /*3ab0*/  ISETP.GT.AND P0, PT, R12, 0x39, PT ;  /* 0x000000390c00780c */ /* 0x000fe40003f04270 */
[----:B------:R-:W-:Y:S02]  /*3ac0*/  FSEL R141, R74, -INF , P1 ;  /* 0xff8000004a8d7808 */ /* 0x000fe40000800000 */
[----:B------:R-:W-:-:S02]  /*3ad0*/  FMNMX.FTZ R8, R143, R8, !PT ;  /* 0x000000088f087209 */ /* 0x000fc40007810000 */
[----:B------:R-:W-:Y:S02]  /*3ae0*/  FMNMX.FTZ R0, R140, R15, !PT ;  /* 0x0000000f8c007209 */ /* 0x000fe40007810000 */
[----:B------:R-:W-:Y:S02]  /*3af0*/  FSEL R161, R75, -INF , P0 ;  /* 0xff8000004ba17808 */ /* 0x000fe40000000000 */
[----:B------:R-:W-:Y:S01]  /*3b00*/  FMNMX.FTZ R8, R141, R8, !PT ;  /* 0x000000088d087209 */ /* 0x000fe20007810000 */
[----:B------:R-:W1:Y:S01]  /*3b10*/  SHFL.BFLY PT, R11, R0, 0x2, 0x1f ;  /* 0x0c401f00000b7f89 */ /* 0x000e6200000e0000 */
[----:B------:R-:W-:Y:S02]  /*3b20*/  IMNMX R218, RZ, UR4, !PT ;  /* 0x00000004ffda7c17 */ /* 0x000fe4000f800200 */
        /* <DEDUP_REMOVED lines=18> */
[----:B------:R-:W-:Y:S01]  /*3c50*/  ISETP.LE.AND P0, PT, R218, UR6, PT ;  /* 0x00000006da007c0c */ /* 0x000fe2000bf03270 */
[----:B------:R-:W-:Y:S01]  /*3c60*/  FFMA.FTZ R146, R28, c[0x0][0x2d0], -R169 ;  /* 0x0000b4001c927a23 */ /* 0x000fe200000108a9 */
[----:B------:R-:W-:Y:S01]  /*3c70*/  MUFU.EX2 R152, R152 ;  /* 0x0000009800987308 */ /* 0x000fe20000000800 */
[----:B------:R-:W-:-:S02]  /*3c80*/  FFMA.FTZ R153, R30, c[0x0][0x2d0], -R160 ;  /* 0x0000b4001e997a23 */ /* 0x000fc400000108a0 */
[--C-:B------:R-:W-:Y:S02]  /*3c90*/  FFMA.FTZ R154, R31, c[0x0][0x2d0], -R160.reuse ;  /* 0x0000b4001f9a7a23 */ /* 0x100fe400000108a0 */
[--C-:B------:R-:W-:Y:S01]  /*3ca0*/  FFMA.FTZ R155, R5, c[0x0][0x2d0], -R160.reuse ;  /* 0x0000b400059b7a23 */ /* 0x100fe200000108a0 */
[----:B------:R-:W-:Y:S01]  /*3cb0*/  LDSM.16.MT88.4 R28, [R188+0x900] ;  /* 0x00090000bc1c783b */ /* 0x000fe20000004200 */
[--C-:B------:R-:W-:Y:S01]  /*3cc0*/  FFMA.FTZ R148, R27, c[0x0][0x2d0], -R160.reuse ;  /* 0x0000b4001b947a23 */ /* 0x100fe200000108a0 */
[----:B------:R-:W1:Y:S01]  /*3cd0*/  MUFU.EX2 R151, R151 ;  /* 0x0000009700977308 */ /* 0x000e620000000800 */
[--C-:B------:R-:W-:Y:S02]  /*3ce0*/  FFMA.FTZ R3, R6, c[0x0][0x2d0], -R169.reuse ;  /* 0x0000b40006037a23 */ /* 0x100fe400000108a9 */
[----:B------:R-:W2:Y:S01]  /*3cf0*/  LDSM.16.MT88.4 R4, [R188+0x4100] ;  /* 0x00410000bc04783b */ /* 0x000ea20000004200 */
[----:B------:R-:W-:Y:S02]  /*3d00*/  FFMA.FTZ R144, R16, c[0x0][0x2d0], -R169 ;  /* 0x0000b40010907a23 */ /* 0x000fe400000108a9 */
[----:B------:R-:W-:-:S02]  /*3d10*/  FFMA.FTZ R135, R9, c[0x0][0x2d0], -R160 ;  /* 0x0000b40009877a23 */ /* 0x000fc400000108a0 */
[----:B------:R-:W-:Y:S01]  /*3d20*/  MUFU.EX2 R149, R149 ;  /* 0x0000009500957308 */ /* 0x000fe20000000800 */
[--C-:B------:R-:W-:Y:S01]  /*3d30*/  FFMA.FTZ R2, R19, c[0x0][0x2d0], -R160.reuse ;  /* 0x0000b40013027a23 */ /* 0x100fe200000108a0 */
[----:B------:R-:W3:Y:S01]  /*3d40*/  LDSM.16.MT88.4 R8, [R195+0x2900] ;  /* 0x00290000c308783b */ /* 0x000ee20000004200 */
[--C-:B------:R-:W-:Y:S02]  /*3d50*/  FFMA.FTZ R150, R24, c[0x0][0x2d0], -R169.reuse ;  /* 0x0000b40018967a23 */ /* 0x100fe400000108a9 */
[--C-:B------:R-:W-:Y:S01]  /*3d60*/  FFMA.FTZ R145, R20, c[0x0][0x2d0], -R169.reuse ;  /* 0x0000b40014917a23 */ /* 0x100fe200000108a9 */
[----:B------:R-:W4:Y:S01]  /*3d70*/  LDSM.16.MT88.4 R16, [R189+0x2900] ;  /* 0x00290000bd10783b */ /* 0x000f220000004200 */
[--C-:B------:R-:W-:Y:S01]  /*3d80*/  FFMA.FTZ R147, R13, c[0x0][0x2d0], -R160.reuse ;  /* 0x0000b4000d937a23 */ /* 0x100fe200000108a0 */
[----:B------:R-:W5:Y:S01]  /*3d90*/  MUFU.EX2 R146, R146 ;  /* 0x0000009200927308 */ /* 0x000f620000000800 */
[----:B-1----:R-:W-:Y:S01]  /*3da0*/  F2FP.PACK_AB R96, R151, R152 ;  /* 0x000000989760723e */ /* 0x002fe200000000ff */
[----:B------:R-:W-:Y:S01]  /*3db0*/  FFMA.FTZ R134, R23, c[0x0][0x2d0], -R160 ;  /* 0x0000b40017867a23 */ /* 0x000fe200000108a0 */
[----:B------:R-:W-:Y:S01]  /*3dc0*/  LDSM.16.MT88.4 R12, [R188+0x2900] ;  /* 0x00290000bc0c783b */ /* 0x000fe20000004200 */
[----:B------:R-:W-:-:S02]  /*3dd0*/  FFMA.FTZ R159, R164, c[0x0][0x2d0], -R169 ;  /* 0x0000b400a49f7a23 */ /* 0x000fc400000108a9 */
[--C-:B------:R-:W-:Y:S01]  /*3de0*/  FFMA.FTZ R157, R162, c[0x0][0x2d0], -R169.reuse ;  /* 0x0000b400a29d7a23 */ /* 0x100fe200000108a9 */
[----:B------:R-:W1:Y:S01]  /*3df0*/  LDSM.16.MT88.4 R20, [R195+0x900] ;  /* 0x00090000c314783b */ /* 0x000e620000004200 */
[----:B------:R-:W-:Y:S01]  /*3e00*/  MUFU.EX2 R153, R153 ;  /* 0x0000009900997308 */ /* 0x000fe20000000800 */
[--C-:B------:R-:W-:Y:S02]  /*3e10*/  FFMA.FTZ R156, R156, c[0x0][0x2d0], -R169.reuse ;  /* 0x0000b4009c9c7a23 */ /* 0x100fe400000108a9 */
[----:B------:R-:W-:Y:S01]  /*3e20*/  LDSM.16.MT88.4 R24, [R190+0x2900] ;  /* 0x00290000be18783b */ /* 0x000fe20000004200 */
[----:B------:R-:W-:Y:S02]  /*3e30*/  FFMA.FTZ R158, R158, c[0x0][0x2d0], -R169 ;  /* 0x0000b4009e9e7a23 */ /* 0x000fe400000108a9 */
[--C-:B------:R-:W-:Y:S02]  /*3e40*/  FFMA.FTZ R162, R205, c[0x0][0x2d0], -R160.reuse ;  /* 0x0000b400cda27a23 */ /* 0x100fe400000108a0 */
[----:B------:R-:W2:Y:S01]  /*3e50*/  MUFU.EX2 R154, R154 ;  /* 0x0000009a009a7308 */ /* 0x000ea20000000800 */
[----:B-----5:R-:W-:Y:S01]  /*3e60*/  F2FP.PACK_AB R98, R146, R149 ;  /* 0x000000959262723e */ /* 0x020fe200000000ff */
[----:B------:R-:W-:-:S02]  /*3e70*/  FFMA.FTZ R163, R163, c[0x0][0x2d0], -R160 ;  /* 0x0000b400a3a37a23 */ /* 0x000fc400000108a0 */
[--C-:B------:R-:W-:Y:S02]  /*3e80*/  FFMA.FTZ R164, R171, c[0x0][0x2d0], -R160.reuse ;  /* 0x0000b400aba47a23 */ /* 0x100fe400000108a0 */
[--C-:B------:R-:W-:Y:S02]  /*3e90*/  FFMA.FTZ R165, R165, c[0x0][0x2d0], -R160.reuse ;  /* 0x0000b400a5a57a23 */ /* 0x100fe400000108a0 */
[----:B------:R-:W-:Y:S01]  /*3ea0*/  MUFU.EX2 R155, R155 ;  /* 0x0000009b009b7308 */ /* 0x000fe20000000800 */
[--C-:B------:R-:W-:Y:S02]  /*3eb0*/  FFMA.FTZ R171, R166, c[0x0][0x2d0], -R169.reuse ;  /* 0x0000b400a6ab7a23 */ /* 0x100fe400000108a9 */
[--C-:B------:R-:W-:Y:S02]  /*3ec0*/  FFMA.FTZ R168, R168, c[0x0][0x2d0], -R169.reuse ;  /* 0x0000b400a8a87a23 */ /* 0x100fe400000108a9 */
[--C-:B------:R-:W-:Y:S02]  /*3ed0*/  FFMA.FTZ R166, R142, c[0x0][0x2d0], -R169.reuse ;  /* 0x0000b4008ea67a23 */ /* 0x100fe400000108a9 */
[----:B------:R-:W-:Y:S01]  /*3ee0*/  FFMA.FTZ R169, R140, c[0x0][0x2d0], -R169 ;  /* 0x0000b4008ca97a23 */ /* 0x000fe200000108a9 */
[----:B------:R-:W5:Y:S01]  /*3ef0*/  MUFU.EX2 R148, R148 ;  /* 0x0000009400947308 */ /* 0x000f620000000800 */
[----:B--2---:R-:W-:Y:S01]  /*3f00*/  F2FP.PACK_AB R97, R154, R153 ;  /* 0x000000999a61723e */ /* 0x004fe200000000ff */
[----:B------:R-:W-:-:S02]  /*3f10*/  FFMA.FTZ R167, R167, c[0x0][0x2d0], -R160 ;  /* 0x0000b400a7a77a23 */ /* 0x000fc400000108a0 */
[--C-:B------:R-:W-:Y:S02]  /*3f20*/  FFMA.FTZ R170, R143, c[0x0][0x2d0], -R160.reuse ;  /* 0x0000b4008faa7a23 */ /* 0x100fe400000108a0 */
[--C-:B------:R-:W-:Y:S02]  /*3f30*/  FFMA.FTZ R204, R141, c[0x0][0x2d0], -R160.reuse ;  /* 0x0000b4008dcc7a23 */ /* 0x100fe400000108a0 */
[----:B------:R-:W-:Y:S01]  /*3f40*/  MUFU.EX2 R150, R150 ;  /* 0x0000009600967308 */ /* 0x000fe20000000800 */
[----:B------:R-:W-:Y:S01]  /*3f50*/  FFMA.FTZ R205, R161, c[0x0][0x2d0], -R160 ;  /* 0x0000b400a1cd7a23 */ /* 0x000fe200000108a0 */
[----:B------:R-:W-:Y:S01]  /*3f60*/  LDSM.16.MT88.4 R140, [R190+0x1900] ;  /* 0x00190000be8c783b */ /* 0x000fe20000004200 */
[----:B------:R-:W-:Y:S02]  /*3f70*/  FADD.FTZ R152, R152, R151 ;  /* 0x0000009798987221 */ /* 0x000fe40000010000 */
[----:B------:R-:W-:Y:S02]  /*3f80*/  FADD.FTZ R154, R153, R154 ;  /* 0x0000009a999a7221 */ /* 0x000fe40000010000 */
[----:B------:R-:W-:Y:S01]  /*3f90*/  FADD.FTZ R149, R149, R152 ;  /* 0x0000009895957221 */ /* 0x000fe20000010000 */
[----:B-----5:R-:W-:Y:S01]  /*3fa0*/  F2FP.PACK_AB R99, R148, R155 ;  /* 0x0000009b9463723e */ /* 0x020fe200000000ff */
[----:B------:R-:W2:Y:S01]  /*3fb0*/  MUFU.EX2 R145, R145 ;  /* 0x0000009100917308 */ /* 0x000ea20000000800 */
[----:B------:R-:W-:-:S02]  /*3fc0*/  FADD.FTZ R155, R155, R154 ;  /* 0x0000009a9b9b7221 */ /* 0x000fc40000010000 */
        /* <DEDUP_REMOVED lines=21> */
[----:B------:R-:W-:Y:S06]  /*4120*/  MUFU.EX2 R158, R158 ;  /* 0x0000009e009e7308 */ /* 0x000fec0000000800 */
        /* <DEDUP_REMOVED lines=76> */
[----:B------:R-:W-:Y:S01]  /*45f0*/  F2FP.PACK_AB R5, R163, R162 ;  /* 0x000000a2a305723e */ /* 0x000fe200000000ff */
[----:B------:R-:W-:Y:S01]  /*4600*/  FADD.FTZ R162, R162, R135 ;  /* 0x00000087a2a27221 */ /* 0x000fe20000010000 */
[----:B------:R-:W-:Y:S01]  /*4610*/  F2FP.PACK_AB R6, R158, R157 ;  /* 0x0000009d9e06723e */ /* 0x000fe200000000ff */
[----:B------:R-:W-:Y:S01]  /*4620*/  FADD.FTZ R156, R159, R156 ;  /* 0x0000009c9f9c7221 */ /* 0x000fe20000010000 */
[----:B------:R-:W-:Y:S01]  /*4630*/  F2FP.PACK_AB R7, R165, R164 ;  /* 0x000000a4a507723e */ /* 0x000fe200000000ff */
[----:B------:R-:W-:-:S02]  /*4640*/  FADD.FTZ R163, R163, R162 ;  /* 0x000000a2a3a37221 */ /* 0x000fc40000010000 */
[----:B------:R-:W-:Y:S02]  /*4650*/  FADD.FTZ R157, R157, R156 ;  /* 0x0000009c9d9d7221 */ /* 0x000fe40000010000 */
[----:B------:R-:W-:Y:S02]  /*4660*/  FADD.FTZ R164, R164, R163 ;  /* 0x000000a3a4a47221 */ /* 0x000fe40000010000 */
[----:B-1----:R-:W-:Y:S01]  /*4670*/  HMMA.16816.F32 R128, R4, R8, R128 ;  /* 0x000000080480723c */ /* 0x002fe20000001880 */
[----:B------:R-:W-:Y:S02]  /*4680*/  FADD.FTZ R157, R158, R157 ;  /* 0x0000009d9e9d7221 */ /* 0x000fe40000010000 */
[----:B------:R-:W-:-:S05]  /*4690*/  FADD.FTZ R164, R165, R164 ;  /* 0x000000a4a5a47221 */ /* 0x000fca0000010000 */
        /* <DEDUP_REMOVED lines=37> */
[C---:B------:R-:W-:Y:S01]  /*48f0*/  F2FP.PACK_AB R5, R170.reuse, R167 ;  /* 0x000000a7aa05723e */ /* 0x040fe200000000ff */
[----:B------:R-:W-:Y:S01]  /*4900*/  FADD.FTZ R167, R167, R164 ;  /* 0x000000a4a7a77221 */ /* 0x000fe20000010000 */
[----:B------:R-:W-:Y:S01]  /*4910*/  F2FP.PACK_AB R6, R169, R166 ;  /* 0x000000a6a906723e */ /* 0x000fe200000000ff */
[----:B------:R-:W-:Y:S01]  /*4920*/  FADD.FTZ R171, R171, R168 ;  /* 0x000000a8abab7221 */ /* 0x000fe20000010000 */
[----:B------:R-:W-:Y:S01]  /*4930*/  F2FP.PACK_AB R7, R205, R204 ;  /* 0x000000cccd07723e */ /* 0x000fe200000000ff */
[----:B------:R-:W-:-:S02]  /*4940*/  FADD.FTZ R167, R170, R167 ;  /* 0x000000a7aaa77221 */ /* 0x000fc40000010000 */
[----:B------:R-:W-:Y:S02]  /*4950*/  FADD.FTZ R166, R166, R171 ;  /* 0x000000aba6a67221 */ /* 0x000fe40000010000 */
[----:B------:R-:W-:Y:S02]  /*4960*/  FADD.FTZ R2, R204, R167 ;  /* 0x000000a7cc027221 */ /* 0x000fe40000010000 */
[----:B---3--:R-:W-:Y:S01]  /*4970*/  HMMA.16816.F32 R128, R4, R12, R128 ;  /* 0x0000000c0480723c */ /* 0x008fe20000001880 */
[----:B------:R-:W-:Y:S02]  /*4980*/  FADD.FTZ R204, R169, R166 ;  /* 0x000000a6a9cc7221 */ /* 0x000fe40000010000 */
[----:B------:R-:W-:-:S05]  /*4990*/  FADD.FTZ R205, R205, R2 ;  /* 0x00000002cdcd7221 */ /* 0x000fca0000010000 */
        /* <DEDUP_REMOVED lines=27> */
[----:B------:R-:W-:Y:S01]  /*4b50*/  PLOP3.LUT P1, PT, PT, PT, UP1, 0x80, 0x0 ;  /* 0x000000000000781c */ /* 0x000fe20003f2f018 */
[----:B------:R-:W-:Y:S01]  /*4b60*/  IMAD.MOV.U32 R2, RZ, RZ, R132 ;  /* 0x000000ffff027224 */ /* 0x000fe200078e0084 */
[----:B------:R-:W-:Y:S01]  /*4b70*/  PLOP3.LUT P0, PT, PT, PT, UP1, 0x80, 0x0 ;  /* 0x000000000000781c */ /* 0x000fe20003f0f018 */
[----:B------:R-:W-:Y:S01]  /*4b80*/  IMAD.MOV.U32 R3, RZ, RZ, R0 ;  /* 0x000000ffff037224 */ /* 0x000fe200078e0000 */
[C---:B------:R-:W-:Y:S01]  /*4b90*/  SHF.L.U64.HI R217, R174.reuse, 0x1, R133 ;  /* 0x00000001aed97819 */ /* 0x040fe20000010285 */
[----:B------:R-:W-:Y:S01]  /*4ba0*/  IMAD.SHL.U32 R216, R174, 0x2, RZ ;  /* 0x00000002aed87824 */ /* 0x000fe200078e00ff */
[C---:B------:R-:W-:Y:S01]  /*4bb0*/  SHF.L.U64.HI R215, R173.reuse, 0x1, R206 ;  /* 0x00000001add77819 */ /* 0x040fe200000102ce */
[----:B------:R-:W-:Y:S01]  /*4bc0*/  IMAD.SHL.U32 R214, R173, 0x2, RZ ;  /* 0x00000002add67824 */ /* 0x000fe200078e00ff */
[----:B------:R-:W-:Y:S01]  /*4bd0*/  SEL R213, RZ, 0x10, P4 ;  /* 0x00000010ffd57807 */ /* 0x000fe20002000000 */
[C---:B------:R-:W-:Y:S01]  /*4be0*/  IMAD.SHL.U32 R211, R172.reuse, 0x2, RZ ;  /* 0x00000002acd37824 */ /* 0x040fe200078e00ff */
[----:B------:R-:W-:Y:S01]  /*4bf0*/  SHF.L.U64.HI R212, R172, 0x1, R175 ;  /* 0x00000001acd47819 */ /* 0x000fe200000102af */
[----:B------:R-:W-:-:S02]  /*4c00*/  UMOV UR4, 0x1 ;  /* 0x0000000100047882 */ /* 0x000fc40000000000 */
[----:B------:R-:W-:-:S05]  /*4c10*/  @P1 IMAD.HI.U32 R210, R207, c[0x0][0x2c8], RZ ;  /* 0x0000b200cfd21a27 */ /* 0x000fca00078e00ff */
[----:B------:R-:W-:Y:S02]  /*4c20*/  @P0 SHF.R.U32.HI R210, RZ, c[0x0][0x2cc], R210 ;  /* 0x0000b300ffd20a19 */ /* 0x000fe400000116d2 */
.L_x_596:
[----:B------:R-:W-:Y:S04]  /*4c30*/  DEPBAR.LE SB0, 0x0 ;  /* 0x000080000000791a */ /* 0x000fe80000000000 */
[----:B------:R-:W-:Y:S01]  /*4c40*/  BAR.SYNC.DEFER_BLOCKING 0x0 ;  /* 0x0000000000007b1d */ /* 0x000fe20000010000 */
[----:B------:R-:W-:Y:S05]  /*4c50*/  ISETP.LE.AND P0, PT, RZ, UR6, PT ;  /* 0x00000006ff007c0c */ /* 0x000fea000bf03270 */
        /* <DEDUP_REMOVED lines=10> */
[----:B------:R-:W-:-:S05]  /*4d00*/  @!P0 BRA `(.L_x_594) ;  /* 0x0000029000008947 */ /* 0x000fca0003800000 */
        /* <DEDUP_REMOVED lines=41> */
.L_x_594:
[C---:B--23--:R-:W-:Y:S01]  /*4fa0*/  HMMA.16816.F32 R4, R132.reuse, R136, RZ ;  /* 0x000000888404723c */ /* 0x04cfe200000018ff */
[----:B------:R-:W0:Y:S01]  /*4fb0*/  LDGDEPBAR ;  /* 0x00000000000079af */ /* 0x000e220000000000 */
[----:B------:R-:W-:Y:S06]  /*4fc0*/  UISETP.GE.AND UP0, UPT, UR6, 0x1, UPT ;  /* 0x000000010600788c */ /* 0x000fec000bf06270 */
        /* <DEDUP_REMOVED lines=204> */
.L_x_595:
[----:B------:R-:W-:Y:S01]  /*5c90*/  PLOP3.LUT P0, PT, PT, PT, UP1, 0x80, 0x0 ;  /* 0x000000000000781c */ /* 0x000fe20003f0f018 */
[----:B------:R-:W-:Y:S01]  /*5ca0*/  UIMAD UR5, UR6, -0x40, UR4 ;  /* 0xffffffc0060578a4 */ /* 0x000fe2000f8e0204 */
[----:B-1----:R-:W-:Y:S01]  /*5cb0*/  MOV R134, R207 ;  /* 0x000000cf00867202 */ /* 0x002fe20000000f00 */
[----:B------:R-:W0:Y:S01]  /*5cc0*/  LDGDEPBAR ;  /* 0x00000000000079af */ /* 0x000e220000000000 */
[----:B------:R-:W-:Y:S04]  /*5cd0*/  MOV R137, UR7 ;  /* 0x0000000700897c02 */ /* 0x000fe80008000f00 */
[----:B------:R-:W-:Y:S04]  /*5ce0*/  IADD3 R132, R137, UR5, -R208 ;  /* 0x0000000589847c10 */ /* 0x000fe8000fffe8d0 */
[----:B------:R-:W-:Y:S02]  /*5cf0*/  IADD3 R132, R132, -UR12, RZ ;  /* 0x8000000c84847c10 */ /* 0x000fe4000fffe0ff */
[----:B------:R-:W-:Y:S05]  /*5d00*/  @P0 MOV R134, R210 ;  /* 0x000000d200860202 */ /* 0x000fea0000000f00 */
[----:B------:R-:W1:Y:S08]  /*5d10*/  SHFL.IDX PT, R135, R134, 0x1, 0x1c1f ;  /* 0x003c1f0086877f89 */ /* 0x000e7000000e0000 */
[----:B------:R-:W2:Y:S01]  /*5d20*/  SHFL.IDX PT, R133, R134, RZ, 0x1c1f ;  /* 0x001c1fff86857589 */ /* 0x000ea200000e0000 */
[----:B-1----:R-:W-:Y:S04]  /*5d30*/  IADD3 R0, R132, R135, RZ ;  /* 0x0000008784007210 */ /* 0x002fe80007ffe0ff */
[C---:B------:R-:W-:Y:S02]  /*5d40*/  ISETP.GT.AND P1, PT, R0.reuse, RZ, PT ;  /* 0x000000ff0000720c */ /* 0x040fe40003f24270 */
[----:B------:R-:W-:Y:S02]  /*5d50*/  ISETP.GT.AND P0, PT, R0, 0x1, PT ;  /* 0x000000010000780c */ /* 0x000fe40003f04270 */
[----:B--2---:R-:W-:Y:S02]  /*5d60*/  IADD3 R132, R132, R133, RZ ;  /* 0x0000008584847210 */ /* 0x004fe40007ffe0ff */
[----:B------:R-:W-:Y:S02]  /*5d70*/  FSEL R135, R6, -INF , P1 ;  /* 0xff80000006877808 */ /* 0x000fe40000800000 */
[C---:B------:R-:W-:Y:S02]  /*5d80*/  ISETP.GT.AND P1, PT, R132.reuse, RZ, PT ;  /* 0x000000ff8400720c */ /* 0x040fe40003f24270 */
[----:B------:R-:W-:Y:S02]  /*5d90*/  FSEL R134, R7, -INF , P0 ;  /* 0xff80000007867808 */ /* 0x000fe40000000000 */
[----:B------:R-:W-:Y:S02]  /*5da0*/  ISETP.GT.AND P0, PT, R132, 0x1, PT ;  /* 0x000000018400780c */ /* 0x000fe40003f04270 */
[----:B------:R-:W-:Y:S02]  /*5db0*/  FSEL R136, R4, -INF , P1 ;  /* 0xff80000004887808 */ /* 0x000fe40000800000 */
[----:B------:R-:W-:Y:S02]  /*5dc0*/  FSEL R6, R5, -INF , P0 ;  /* 0xff80000005067808 */ /* 0x000fe40000000000 */
[----:B------:R-:W-:Y:S02]  /*5dd0*/  FMNMX.FTZ R5, R135, R2, !PT ;  /* 0x0000000287057209 */ /* 0x000fe40007810000 */
[C---:B------:R-:W-:Y:S02]  /*5de0*/  ISETP.GT.AND P1, PT, R0.reuse, 0x8, PT ;  /* 0x000000080000780c */ /* 0x040fe40003f24270 */
[----:B------:R-:W-:Y:S02]  /*5df0*/  ISETP.GT.AND P0, PT, R0, 0x9, PT ;  /* 0x000000090000780c */ /* 0x000fe40003f04270 */
[----:B------:R-:W-:Y:S02]  /*5e00*/  FSEL R162, R10, -INF , P1 ;  /* 0xff8000000aa27808 */ /* 0x000fe40000800000 */
[----:B------:R-:W-:Y:S02]  /*5e10*/  ISETP.GT.AND P1, PT, R132, 0x8, PT ;  /* 0x000000088400780c */ /* 0x000fe40003f24270 */
[----:B------:R-:W-:Y:S02]  /*5e20*/  FMNMX.FTZ R5, R134, R5, !PT ;  /* 0x0000000586057209 */ /* 0x000fe40007810000 */
[----:B------:R-:W-:Y:S02]  /*5e30*/  FSEL R138, R11, -INF , P0 ;  /* 0xff8000000b8a7808 */ /* 0x000fe40000000000 */
[----:B------:R-:W-:Y:S02]  /*5e40*/  FSEL R10, R8, -INF , P1 ;  /* 0xff800000080a7808 */ /* 0x000fe40000800000 */
[----:B------:R-:W-:Y:S02]  /*5e50*/  ISETP.GT.AND P1, PT, R0, 0x10, PT ;  /* 0x000000100000780c */ /* 0x000fe40003f24270 */
        /* <DEDUP_REMOVED lines=13> */
[----:B------:R-:W-:Y:S01]  /*5f30*/  FSEL R142, R18, -INF , P1 ;  /* 0xff800000128e7808 */ /* 0x000fe20000800000 */
[----:B------:R-:W-:Y:S01]  /*5f40*/  LDSM.16.MT88.4 R12, [R195+0x100] ;  /* 0x00010000c30c783b */ /* 0x000fe20000004200 */
[----:B------:R-:W-:Y:S02]  /*5f50*/  ISETP.GT.AND P0, PT, R0, 0x19, PT ;  /* 0x000000190000780c */ /* 0x000fe40003f04270 */
[----:B------:R-:W-:Y:S02]  /*5f60*/  FMNMX.FTZ R7, R236, R7, !PT ;  /* 0x00000007ec077209 */ /* 0x000fe40007810000 */
[----:B------:R-:W-:Y:S02]  /*5f70*/  ISETP.GT.AND P1, PT, R132, 0x18, PT ;  /* 0x000000188400780c */ /* 0x000fe40003f24270 */
[----:B------:R-:W-:Y:S02]  /*5f80*/  FSEL R140, R19, -INF , P0 ;  /* 0xff800000138c7808 */ /* 0x000fe40000000000 */
[----:B------:R-:W-:Y:S02]  /*5f90*/  FMNMX.FTZ R7, R142, R7, !PT ;  /* 0x000000078e077209 */ /* 0x000fe40007810000 */
[----:B------:R-:W-:Y:S02]  /*5fa0*/  FSEL R170, R16, -INF , P1 ;  /* 0xff80000010aa7808 */ /* 0x000fe40000800000 */
[----:B------:R-:W-:Y:S02]  /*5fb0*/  ISETP.GT.AND P1, PT, R0, 0x20, PT ;  /* 0x000000200000780c */ /* 0x000fe40003f24270 */
[----:B------:R-:W-:Y:S02]  /*5fc0*/  ISETP.GT.AND P0, PT, R132, 0x19, PT ;  /* 0x000000198400780c */ /* 0x000fe40003f04270 */
[----:B------:R-:W-:Y:S02]  /*5fd0*/  FMNMX.FTZ R5, R136, R3, !PT ;  /* 0x0000000388057209 */ /* 0x000fe40007810000 */
[----:B------:R-:W-:Y:S02]  /*5fe0*/  FSEL R230, R22, -INF , P1 ;  /* 0xff80000016e67808 */ /* 0x000fe40000800000 */
[----:B------:R-:W-:Y:S02]  /*5ff0*/  FMNMX.FTZ R7, R140, R7, !PT ;  /* 0x000000078c077209 */ /* 0x000fe40007810000 */
[----:B------:R-:W-:Y:S02]  /*6000*/  FSEL R220, R17, -INF , P0 ;  /* 0xff80000011dc7808 */ /* 0x000fe40000000000 */
[----:B------:R-:W-:Y:S02]  /*6010*/  ISETP.GT.AND P0, PT, R0, 0x21, PT ;  /* 0x000000210000780c */ /* 0x000fe40003f04270 */
[----:B------:R-:W-:Y:S02]  /*6020*/  ISETP.GT.AND P1, PT, R132, 0x20, PT ;  /* 0x000000208400780c */ /* 0x000fe40003f24270 */
[----:B------:R-:W-:Y:S02]  /*6030*/  FMNMX.FTZ R5, R6, R5, !PT ;  /* 0x0000000506057209 */ /* 0x000fe40007810000 */
[----:B------:R-:W-:Y:S02]  /*6040*/  FSEL R226, R23, -INF , P0 ;  /* 0xff80000017e27808 */ /* 0x000fe40000000000 */
[----:B------:R-:W-:Y:S02]  /*6050*/  FSEL R234, R20, -INF , P1 ;  /* 0xff80000014ea7808 */ /* 0x000fe40000800000 */
[----:B------:R-:W-:Y:S02]  /*6060*/  ISETP.GT.AND P0, PT, R132, 0x21, PT ;  /* 0x000000218400780c */ /* 0x000fe40003f04270 */
[----:B------:R-:W-:Y:S02]  /*6070*/  FMNMX.FTZ R7, R230, R7, !PT ;  /* 0x00000007e6077209 */ /* 0x000fe40007810000 */
[----:B------:R-:W-:Y:S02]  /*6080*/  ISETP.GT.AND P1, PT, R0, 0x28, PT ;  /* 0x000000280000780c */ /* 0x000fe40003f24270 */
[----:B------:R-:W-:Y:S02]  /*6090*/  FMNMX.FTZ R5, R10, R5, !PT ;  /* 0x000000050a057209 */ /* 0x000fe40007810000 */
[----:B------:R-:W-:Y:S02]  /*60a0*/  FSEL R232, R21, -INF , P0 ;  /* 0xff80000015e87808 */ /* 0x000fe40000000000 */
[----:B------:R-:W-:Y:S01]  /*60b0*/  ISETP.GT.AND P0, PT, R0, 0x29, PT ;  /* 0x000000290000780c */ /* 0x000fe20003f04270 */
[----:B------:R-:W-:Y:S01]  /*60c0*/  LDSM.16.MT88.4 R20, [R190+0x100] ;  /* 0x00010000be14783b */ /* 0x000fe20000004200 */
[----:B------:R-:W-:Y:S02]  /*60d0*/  FSEL R222, R26, -INF , P1 ;  /* 0xff8000001ade7808 */ /* 0x000fe40000800000 */
[----:B------:R-:W-:Y:S02]  /*60e0*/  FMNMX.FTZ R7, R226, R7, !PT ;  /* 0x00000007e2077209 */ /* 0x000fe40007810000 */
[----:B------:R-:W-:Y:S02]  /*60f0*/  FMNMX.FTZ R5, R8, R5, !PT ;  /* 0x0000000508057209 */ /* 0x000fe40007810000 */
[----:B------:R-:W-:Y:S02]  /*6100*/  FSEL R158, R27, -INF , P0 ;  /* 0xff8000001b9e7808 */ /* 0x000fe40000000000 */
[----:B------:R-:W-:Y:S02]  /*6110*/  ISETP.GT.AND P1, PT, R0, 0x30, PT ;  /* 0x000000300000780c */ /* 0x000fe40003f24270 */
[----:B------:R-:W-:Y:S02]  /*6120*/  FMNMX.FTZ R7, R222, R7, !PT ;  /* 0x00000007de077209 */ /* 0x000fe40007810000 */
[----:B------:R-:W-:Y:S02]  /*6130*/  FMNMX.FTZ R5, R166, R5, !PT ;  /* 0x00000005a6057209 */ /* 0x000fe40007810000 */
[----:B------:R-:W-:Y:S02]  /*6140*/  FSEL R152, R30, -INF , P1 ;  /* 0xff8000001e987808 */ /* 0x000fe40000800000 */
[----:B------:R-:W-:Y:S02]  /*6150*/  FMNMX.FTZ R7, R158, R7, !PT ;  /* 0x000000079e077209 */ /* 0x000fe40007810000 */
[----:B------:R-:W-:Y:S02]  /*6160*/  ISETP.GT.AND P0, PT, R0, 0x31, PT ;  /* 0x000000310000780c */ /* 0x000fe40003f04270 */
        /* <DEDUP_REMOVED lines=15> */
[----:B------:R-:W-:Y:S01]  /*6260*/  ISETP.GT.AND P0, PT, R132, 0x29, PT ;  /* 0x000000298400780c */ /* 0x000fe20003f04270 */
[----:B------:R-:W1:Y:S01]  /*6270*/  SHFL.BFLY PT, R5, R0, 0x2, 0x1f ;  /* 0x0c401f0000057f89 */ /* 0x000e6200000e0000 */
[----:B------:R-:W-:Y:S02]  /*6280*/  FMNMX.FTZ R7, R232, R7, !PT ;  /* 0x00000007e8077209 */ /* 0x000fe40007810000 */
[----:B------:R-:W-:Y:S02]  /*6290*/  FSEL R224, R25, -INF , P0 ;  /* 0xff80000019e07808 */ /* 0x000fe40000000000 */
[----:B------:R-:W-:Y:S02]  /*62a0*/  ISETP.GT.AND P1, PT, R132, 0x30, PT ;  /* 0x000000308400780c */ /* 0x000fe40003f24270 */
[----:B------:R-:W-:Y:S02]  /*62b0*/  FMNMX.FTZ R7, R228, R7, !PT ;  /* 0x00000007e4077209 */ /* 0x000fe40007810000 */
[----:B------:R-:W-:Y:S02]  /*62c0*/  FSEL R156, R28, -INF , P1 ;  /* 0xff8000001c9c7808 */ /* 0x000fe40000800000 */
[----:B------:R-:W-:Y:S02]  /*62d0*/  ISETP.GT.AND P0, PT, R132, 0x31, PT ;  /* 0x000000318400780c */ /* 0x000fe40003f04270 */
[----:B------:R-:W-:Y:S02]  /*62e0*/  FMNMX.FTZ R7, R224, R7, !PT ;  /* 0x00000007e0077209 */ /* 0x000fe40007810000 */
[----:B------:R-:W-:Y:S02]  /*62f0*/  FSEL R154, R29, -INF , P0 ;  /* 0xff8000001d9a7808 */ /* 0x000fe40000000000 */
[----:B------:R-:W-:Y:S01]  /*6300*/  FMNMX.FTZ R7, R156, R7, !PT ;  /* 0x000000079c077209 */ /* 0x000fe20007810000 */
[----:B------:R-:W-:Y:S01]  /*6310*/  LDSM.16.MT88.4 R28, [R189+0x100] ;  /* 0x00010000bd1c783b */ /* 0x000fe20000004200 */
[----:B------:R-:W-:Y:S02]  /*6320*/  ISETP.GT.AND P1, PT, R132, 0x38, PT ;  /* 0x000000388400780c */ /* 0x000fe40003f24270 */
[----:B------:R-:W-:Y:S02]  /*6330*/  FMNMX.FTZ R7, R154, R7, !PT ;  /* 0x000000079a077209 */ /* 0x000fe40007810000 */
[----:B------:R-:W-:Y:S02]  /*6340*/  FSEL R150, R32, -INF , P1 ;  /* 0xff80000020967808 */ /* 0x000fe40000800000 */
[----:B------:R-:W-:Y:S02]  /*6350*/  ISETP.GT.AND P0, PT, R132, 0x39, PT ;  /* 0x000000398400780c */ /* 0x000fe40003f04270 */
[----:B------:R-:W-:Y:S02]  /*6360*/  FMNMX.FTZ R7, R150, R7, !PT ;  /* 0x0000000796077209 */ /* 0x000fe40007810000 */
[----:B------:R-:W-:Y:S02]  /*6370*/  FSEL R146, R33, -INF , P0 ;  /* 0xff80000021927808 */ /* 0x000fe40000000000 */
[----:B-1----:R-:W-:Y:S02]  /*6380*/  FMNMX.FTZ R5, R0, R5, !PT ;  /* 0x0000000500057209 */ /* 0x002fe40007810000 */
[----:B------:R-:W-:Y:S03]  /*6390*/  FMNMX.FTZ R9, R146, R7, !PT ;  /* 0x0000000792097209 */ /* 0x000fe60007810000 */
[----:B------:R-:W1:Y:S08]  /*63a0*/  SHFL.BFLY PT, R132, R5, 0x1, 0x1f ;  /* 0x0c201f0005847f89 */ /* 0x000e7000000e0000 */
[----:B------:R-:W2:Y:S01]  /*63b0*/  SHFL.BFLY PT, R0, R9, 0x2, 0x1f ;  /* 0x0c401f0009007f89 */ /* 0x000ea200000e0000 */
[----:B-1----:R-:W-:Y:S04]  /*63c0*/  FMNMX.FTZ R132, R132, R5, !PT ;  /* 0x0000000584847209 */ /* 0x002fe80007810000 */
[C---:B------:R-:W-:Y:S01]  /*63d0*/  FSETP.NEU.FTZ.AND P1, PT, R132.reuse, -INF , PT ;  /* 0xff8000008400780b */ /* 0x040fe20003f3d000 */
[----:B------:R-:W-:Y:S01]  /*63e0*/  FMUL.FTZ R145, R132, c[0x0][0x2d0] ;  /* 0x0000b40084917a20 */ /* 0x000fe20000410000 */
[----:B--2---:R-:W-:Y:S02]  /*63f0*/  FMNMX.FTZ R4, R0, R9, !PT ;  /* 0x0000000900047209 */ /* 0x004fe40007810000 */
[----:B------:R-:W-:Y:S02]  /*6400*/  FSEL R5, R132, RZ, P1 ;  /* 0x000000ff84057208 */ /* 0x000fe40000800000 */
[----:B------:R-:W-:Y:S01]  /*6410*/  FSEL R145, R145, RZ, P1 ;  /* 0x000000ff91917208 */ /* 0x000fe20000800000 */
[----:B------:R-:W1:Y:S02]  /*6420*/  SHFL.BFLY PT, R7, R4, 0x1, 0x1f ;  /* 0x0c201f0004077f89 */ /* 0x000e6400000e0000 */
[----:B------:R-:W-:Y:S02]  /*6430*/  FADD.FTZ R5, -R5, R2 ;  /* 0x0000000205057221 */ /* 0x000fe40000010100 */
[--C-:B------:R-:W-:Y:S02]  /*6440*/  FFMA.FTZ R161, R135, c[0x0][0x2d0], -R145.reuse ;  /* 0x0000b40087a17a23 */ /* 0x100fe40000010891 */
        /* <DEDUP_REMOVED lines=9> */
[----:B------:R-:W2:Y:S01]  /*64e0*/  MUFU.EX2 R2, R2 ;  /* 0x0000000200027308 */ /* 0x000ea20000000800 */
[--C-:B------:R-:W-:Y:S01]  /*64f0*/  FFMA.FTZ R168, R168, c[0x0][0x2d0], -R145.reuse ;  /* 0x0000b400a8a87a23 */ /* 0x100fe20000010891 */
[----:B-1----:R-:W-:Y:S01]  /*6500*/  FMNMX.FTZ R0, R4, R7, !PT ;  /* 0x0000000704007209 */ /* 0x002fe20007810000 */
[--C-:B------:R-:W-:Y:S02]  /*6510*/  FFMA.FTZ R169, R236, c[0x0][0x2d0], -R145.reuse ;  /* 0x0000b400eca97a23 */ /* 0x100fe40000010891 */
[--C-:B------:R-:W-:Y:S01]  /*6520*/  FFMA.FTZ R223, R230, c[0x0][0x2d0], -R145.reuse ;  /* 0x0000b400e6df7a23 */ /* 0x100fe20000010891 */
[C---:B------:R-:W-:Y:S01]  /*6530*/  FSETP.NEU.FTZ.AND P0, PT, R0.reuse, -INF , PT ;  /* 0xff8000000000780b */ /* 0x040fe20003f1d000 */
[C---:B------:R-:W-:Y:S03]  /*6540*/  FMUL.FTZ R147, R0.reuse, c[0x0][0x2d0] ;  /* 0x0000b40000937a20 */ /* 0x040fe60000410000 */
[----:B------:R-:W1:Y:S01]  /*6550*/  MUFU.EX2 R160, R160 ;  /* 0x000000a000a07308 */ /* 0x000e620000000800 */
[----:B------:R-:W-:Y:S01]  /*6560*/  FSEL R4, R0, RZ, P0 ;  /* 0x000000ff00047208 */ /* 0x000fe20000000000 */
[--C-:B------:R-:W-:Y:S01]  /*6570*/  FFMA.FTZ R230, R152, c[0x0][0x2d0], -R145.reuse ;  /* 0x0000b40098e67a23 */ /* 0x100fe20000010891 */
[----:B------:R-:W-:Y:S01]  /*6580*/  FSEL R147, R147, RZ, P0 ;  /* 0x000000ff93937208 */ /* 0x000fe20000000000 */
[----:B------:R-:W-:Y:S01]  /*6590*/  FFMA.FTZ R226, R226, c[0x0][0x2d0], -R145 ;  /* 0x0000b400e2e27a23 */ /* 0x000fe20000010891 */
[----:B------:R-:W-:Y:S01]  /*65a0*/  ISETP.LT.AND P0, PT, R218, UR6, PT ;  /* 0x00000006da007c0c */ /* 0x000fe2000bf01270 */
[----:B------:R-:W-:Y:S01]  /*65b0*/  FADD.FTZ R4, -R4, R3 ;  /* 0x0000000304047221 */ /* 0x000fe20000010100 */
[----:B------:R-:W-:Y:S01]  /*65c0*/  UIADD3 UR6, UR6, -0x1, URZ ;  /* 0xffffffff06067890 */ /* 0x000fe2000fffe03f */
[--C-:B------:R-:W-:Y:S02]  /*65d0*/  FFMA.FTZ R165, R136, c[0x0][0x2d0], -R147.reuse ;  /* 0x0000b40088a57a23 */ /* 0x100fe40000010893 */
[--C-:B------:R-:W-:Y:S01]  /*65e0*/  FFMA.FTZ R164, R6, c[0x0][0x2d0], -R147.reuse ;  /* 0x0000b40006a47a23 */ /* 0x100fe20000010893 */
[----:B------:R-:W-:Y:S01]  /*65f0*/  MUFU.EX2 R135, R135 ;  /* 0x0000008700877308 */ /* 0x000fe20000000800 */
[--C-:B------:R-:W-:Y:S02]  /*6600*/  FFMA.FTZ R163, R10, c[0x0][0x2d0], -R147.reuse ;  /* 0x0000b4000aa37a23 */ /* 0x100fe40000010893 */
[--C-:B------:R-:W-:Y:S02]  /*6610*/  FFMA.FTZ R162, R8, c[0x0][0x2d0], -R147.reuse ;  /* 0x0000b40008a27a23 */ /* 0x100fe40000010893 */
[----:B------:R-:W-:Y:S02]  /*6620*/  FMUL.FTZ R3, R4, c[0x0][0x2d0] ;  /* 0x0000b40004037a20 */ /* 0x000fe40000410000 */
[C---:B--2---:R-:W-:Y:S02]  /*6630*/  FMUL.FTZ R6, R2.reuse, R130 ;  /* 0x0000008202067220 */ /* 0x044fe40000410000 */
[C---:B------:R-:W-:Y:S01]  /*6640*/  FMUL.FTZ R7, R2.reuse, R131 ;  /* 0x0000008302077220 */ /* 0x040fe20000410000 */
[----:B------:R-:W2:Y:S01]  /*6650*/  MUFU.EX2 R134, R134 ;  /* 0x0000008600867308 */ /* 0x000ea20000000800 */
[----:B------:R-:W-:Y:S01]  /*6660*/  FMUL.FTZ R10, R2, R102 ;  /* 0x00000066020a7220 */ /* 0x000fe20000410000 */
[----:B-1----:R-:W-:Y:S01]  /*6670*/  F2FP.PACK_AB R137, R160, R161 ;  /* 0x000000a1a089723e */ /* 0x002fe200000000ff */
[C---:B------:R-:W-:Y:S02]  /*6680*/  FMUL.FTZ R11, R2.reuse, R103 ;  /* 0x00000067020b7220 */ /* 0x040fe40000410000 */
[C---:B------:R-:W-:Y:S02]  /*6690*/  FMUL.FTZ R18, R2.reuse, R110 ;  /* 0x0000006e02127220 */ /* 0x040fe40000410000 */
[C---:B------:R-:W-:Y:S03]  /*66a0*/  FMUL.FTZ R19, R2.reuse, R111 ;  /* 0x0000006f02137220 */ /* 0x040fe60000410000 */
[----:B------:R-:W1:Y:S01]  /*66b0*/  MUFU.EX2 R3, R3 ;  /* 0x0000000300037308 */ /* 0x000e620000000800 */
[C---:B------:R-:W-:Y:S02]  /*66c0*/  FMUL.FTZ R26, R2.reuse, R118 ;  /* 0x00000076021a7220 */ /* 0x040fe40000410000 */
[C---:B------:R-:W-:Y:S02]  /*66d0*/  FMUL.FTZ R27, R2.reuse, R119 ;  /* 0x00000077021b7220 */ /* 0x040fe40000410000 */
[C---:B------:R-:W-:Y:S02]  /*66e0*/  FMUL.FTZ R34, R2.reuse, R126 ;  /* 0x0000007e02227220 */ /* 0x040fe40000410000 */
[----:B------:R-:W-:Y:S02]  /*66f0*/  FMUL.FTZ R35, R2, R127 ;  /* 0x0000007f02237220 */ /* 0x000fe40000410000 */
[--C-:B------:R-:W-:Y:S01]  /*6700*/  FFMA.FTZ R229, R154, c[0x0][0x2d0], -R147.reuse ;  /* 0x0000b4009ae57a23 */ /* 0x100fe20000010893 */
[----:B------:R-:W-:Y:S01]  /*6710*/  MUFU.EX2 R165, R165 ;  /* 0x000000a500a57308 */ /* 0x000fe20000000800 */
[----:B------:R-:W-:Y:S01]  /*6720*/  LDSM.16.MT88.4 R152, [R188+0x3900] ;  /* 0x00390000bc98783b */ /* 0x000fe20000004200 */
[--C-:B------:R-:W-:Y:S01]  /*6730*/  FFMA.FTZ R233, R150, c[0x0][0x2d0], -R147.reuse ;  /* 0x0000b40096e97a23 */ /* 0x100fe20000010893 */
[----:B--2---:R-:W-:Y:S01]  /*6740*/  F2FP.PACK_AB R139, R134, R135 ;  /* 0x00000087868b723e */ /* 0x004fe200000000ff */
[C---:B------:R-:W-:Y:S02]  /*6750*/  FMUL.FTZ R38, R2.reuse, R38 ;  /* 0x0000002602267220 */ /* 0x040fe40000410000 */
[C---:B------:R-:W-:Y:S03]  /*6760*/  FMUL.FTZ R39, R2.reuse, R39 ;  /* 0x0000002702277220 */ /* 0x040fe60000410000 */
[----:B------:R-:W-:Y:S01]  /*6770*/  LDSM.16.MT88.4 R148, [R189+0x3900] ;  /* 0x00390000bd94783b */ /* 0x000fe20000004200 */
[----:B------:R-:W2:Y:S01]  /*6780*/  MUFU.EX2 R164, R164 ;  /* 0x000000a400a47308 */ /* 0x000ea20000000800 */
[C---:B------:R-:W-:Y:S02]  /*6790*/  FMUL.FTZ R42, R2.reuse, R42 ;  /* 0x0000002a022a7220 */ /* 0x040fe40000410000 */
[----:B------:R-:W-:Y:S02]  /*67a0*/  FMUL.FTZ R43, R2, R43 ;  /* 0x0000002b022b7220 */ /* 0x000fe40000410000 */
[C---:B-1----:R-:W-:Y:S02]  /*67b0*/  FMUL.FTZ R4, R3.reuse, R128 ;  /* 0x0000008003047220 */ /* 0x042fe40000410000 */
[C---:B------:R-:W-:Y:S02]  /*67c0*/  FMUL.FTZ R5, R3.reuse, R129 ;  /* 0x0000008103057220 */ /* 0x040fe40000410000 */
[C---:B------:R-:W-:Y:S01]  /*67d0*/  FMUL.FTZ R8, R3.reuse, R100 ;  /* 0x0000006403087220 */ /* 0x040fe20000410000 */
[----:B------:R-:W-:Y:S01]  /*67e0*/  MUFU.EX2 R163, R163 ;  /* 0x000000a300a37308 */ /* 0x000fe20000000800 */
[C---:B------:R-:W-:Y:S01]  /*67f0*/  FMUL.FTZ R9, R3.reuse, R101 ;  /* 0x0000006503097220 */ /* 0x040fe20000410000 */
[----:B------:R-:W-:Y:S01]  /*6800*/  LDSM.16.MT88.4 R128, [R190+0x2900] ;  /* 0x00290000be80783b */ /* 0x000fe20000004200 */
[C---:B------:R-:W-:Y:S02]  /*6810*/  FMUL.FTZ R16, R3.reuse, R108 ;  /* 0x0000006c03107220 */ /* 0x040fe40000410000 */
[C---:B------:R-:W-:Y:S02]  /*6820*/  FMUL.FTZ R17, R3.reuse, R109 ;  /* 0x0000006d03117220 */ /* 0x040fe40000410000 */
[C---:B------:R-:W-:Y:S02]  /*6830*/  FMUL.FTZ R24, R3.reuse, R116 ;  /* 0x0000007403187220 */ /* 0x040fe40000410000 */
[C---:B------:R-:W-:Y:S01]  /*6840*/  FMUL.FTZ R25, R3.reuse, R117 ;  /* 0x0000007503197220 */ /* 0x040fe20000410000 */
[----:B------:R-:W1:Y:S01]  /*6850*/  MUFU.EX2 R162, R162 ;  /* 0x000000a200a27308 */ /* 0x000e620000000800 */
[----:B------:R-:W3:Y:S01]  /*6860*/  LDSM.16.MT88.4 R100, [R188+0x100] ;  /* 0x00010000bc64783b */ /* 0x000ee20000004200 */
[C---:B------:R-:W-:Y:S01]  /*6870*/  FMUL.FTZ R32, R3.reuse, R124 ;  /* 0x0000007c03207220 */ /* 0x040fe20000410000 */
[----:B--2---:R-:W-:Y:S01]  /*6880*/  F2FP.PACK_AB R136, R164, R165 ;  /* 0x000000a5a488723e */ /* 0x004fe200000000ff */
[C---:B------:R-:W-:Y:S02]  /*6890*/  FMUL.FTZ R33, R3.reuse, R125 ;  /* 0x0000007d03217220 */ /* 0x040fe40000410000 */
[C---:B------:R-:W-:Y:S03]  /*68a0*/  FMUL.FTZ R36, R3.reuse, R36 ;  /* 0x0000002403247220 */ /* 0x040fe60000410000 */
[----:B------:R-:W-:Y:S01]  /*68b0*/  LDSM.16.MT88.4 R108, [R190+0x2100] ;  /* 0x00210000be6c783b */ /* 0x000fe20000004200 */
[C---:B------:R-:W-:Y:S01]  /*68c0*/  FMUL.FTZ R37, R3.reuse, R37 ;  /* 0x0000002503257220 */ /* 0x040fe20000410000 */
[----:B------:R-:W-:Y:S01]  /*68d0*/  MUFU.EX2 R168, R168 ;  /* 0x000000a800a87308 */ /* 0x000fe20000000800 */
[C---:B------:R-:W-:Y:S02]  /*68e0*/  FMUL.FTZ R40, R3.reuse, R40 ;  /* 0x0000002803287220 */ /* 0x040fe40000410000 */
[C---:B------:R-:W-:Y:S02]  /*68f0*/  FMUL.FTZ R41, R3.reuse, R41 ;  /* 0x0000002903297220 */ /* 0x040fe40000410000 */
[C---:B------:R-:W-:Y:S01]  /*6900*/  FMUL.FTZ R44, R3.reuse, R44 ;  /* 0x0000002c032c7220 */ /* 0x040fe20000410000 */
[----:B------:R-:W-:Y:S01]  /*6910*/  LDSM.16.MT88.4 R116, [R189+0x900] ;  /* 0x00090000bd74783b */ /* 0x000fe20000004200 */
[C---:B------:R-:W-:Y:S02]  /*6920*/  FMUL.FTZ R45, R3.reuse, R45 ;  /* 0x0000002d032d7220 */ /* 0x040fe40000410000 */
[C---:B------:R-:W-:Y:S01]  /*6930*/  FMUL.FTZ R46, R2.reuse, R46 ;  /* 0x0000002e022e7220 */ /* 0x040fe20000410000 */
[----:B------:R-:W-:Y:S01]  /*6940*/  MUFU.EX2 R169, R169 ;  /* 0x000000a900a97308 */ /* 0x000fe20000000800 */
[----:B------:R-:W-:Y:S01]  /*6950*/  FMUL.FTZ R47, R2, R47 ;  /* 0x0000002f022f7220 */ /* 0x000fe20000410000 */
[----:B-1----:R-:W-:Y:S02]  /*6960*/  F2FP.PACK_AB R138, R162, R163 ;  /* 0x000000a3a28a723e */ /* 0x002fe400000000ff */
[----:B------:R-:W-:Y:S01]  /*6970*/  LDSM.16.MT88.4 R124, [R195+0x2900] ;  /* 0x00290000c37c783b */ /* 0x000fe20000004200 */
[C---:B------:R-:W-:Y:S02]  /*6980*/  FMUL.FTZ R48, R3.reuse, R48 ;  /* 0x0000003003307220 */ /* 0x040fe40000410000 */
[C---:B------:R-:W-:Y:S02]  /*6990*/  FMUL.FTZ R49, R3.reuse, R49 ;  /* 0x0000003103317220 */ /* 0x040fe40000410000 */
[C---:B------:R-:W-:Y:S01]  /*69a0*/  FMUL.FTZ R50, R2.reuse, R50 ;  /* 0x0000003202327220 */ /* 0x040fe20000410000 */
[C---:B------:R-:W-:Y:S01]  /*69b0*/  HMMA.16816.F32 R4, R136.reuse, R12, R4 ;  /* 0x0000000c8804723c */ /* 0x040fe20000001804 */
[----:B------:R-:W-:Y:S04]  /*69c0*/  MUFU.EX2 R219, R219 ;  /* 0x000000db00db7308 */ /* 0x000fe80000000800 */
        /* <DEDUP_REMOVED lines=9> */
[----:B------:R-:W1:Y:S01]  /*6a60*/  LDSM.16.MT88.4 R104, [R195+0x2100] ;  /* 0x00210000c368783b */ /* 0x000e620000004200 */
[C---:B------:R-:W-:Y:S02]  /*6a70*/  FMUL.FTZ R53, R3.reuse, R53 ;  /* 0x0000003503357220 */ /* 0x040fe40000410000 */
[C---:B------:R-:W-:Y:S02]  /*6a80*/  FMUL.FTZ R54, R2.reuse, R54 ;  /* 0x0000003602367220 */ /* 0x040fe40000410000 */
[C---:B------:R-:W-:Y:S03]  /*6a90*/  HMMA.16816.F32 R12, R136.reuse, R20, R12 ;  /* 0x00000014880c723c */ /* 0x040fe6000000180c */
[C---:B------:R-:W-:Y:S01]  /*6aa0*/  FMUL.FTZ R55, R2.reuse, R55 ;  /* 0x0000003702377220 */ /* 0x040fe20000410000 */
[----:B------:R-:W-:Y:S01]  /*6ab0*/  MUFU.EX2 R227, R227 ;  /* 0x000000e300e37308 */ /* 0x000fe20000000800 */
[C---:B------:R-:W-:Y:S02]  /*6ac0*/  FMUL.FTZ R56, R3.reuse, R56 ;  /* 0x0000003803387220 */ /* 0x040fe40000410000 */
[C---:B------:R-:W-:Y:S01]  /*6ad0*/  FMUL.FTZ R20, R3.reuse, R112 ;  /* 0x0000007003147220 */ /* 0x040fe20000410000 */
[C---:B------:R-:W-:Y:S04]  /*6ae0*/  HMMA.16816.F32 R16, R136.reuse, R22, R16 ;  /* 0x000000168810723c */ /* 0x040fe80000001810 */
[C---:B------:R-:W-:Y:S02]  /*6af0*/  FMUL.FTZ R21, R3.reuse, R113 ;  /* 0x0000007103157220 */ /* 0x040fe40000410000 */
[C---:B------:R-:W-:Y:S01]  /*6b00*/  FMUL.FTZ R57, R3.reuse, R57 ;  /* 0x0000003903397220 */ /* 0x040fe20000410000 */
[----:B------:R-:W-:Y:S01]  /*6b10*/  MUFU.EX2 R229, R229 ;  /* 0x000000e500e57308 */ /* 0x000fe20000000800 */
[C---:B------:R-:W-:Y:S04]  /*6b20*/  FMUL.FTZ R22, R2.reuse, R114 ;  /* 0x0000007202167220 */ /* 0x040fe80000410000 */
[C---:B------:R-:W-:Y:S02]  /*6b30*/  FMUL.FTZ R23, R2.reuse, R115 ;  /* 0x0000007302177220 */ /* 0x040fe40000410000 */
[----:B------:R-:W-:Y:S01]  /*6b40*/  LDSM.16.MT88.4 R112, [R195+0x900] ;  /* 0x00090000c370783b */ /* 0x000fe20000004200 */
[C---:B------:R-:W-:Y:S02]  /*6b50*/  FMUL.FTZ R58, R2.reuse, R58 ;  /* 0x0000003a023a7220 */ /* 0x040fe40000410000 */
[C---:B------:R-:W-:Y:S01]  /*6b60*/  FMUL.FTZ R59, R2.reuse, R59 ;  /* 0x0000003b023b7220 */ /* 0x040fe20000410000 */
[----:B------:R-:W-:Y:S01]  /*6b70*/  MUFU.EX2 R230, R230 ;  /* 0x000000e600e67308 */ /* 0x000fe20000000800 */
[C---:B------:R-:W-:Y:S03]  /*6b80*/  HMMA.16816.F32 R20, R136.reuse, R28, R20 ;  /* 0x0000001c8814723c */ /* 0x040fe60000001814 */
[C---:B------:R-:W-:Y:S02]  /*6b90*/  FMUL.FTZ R60, R3.reuse, R60 ;  /* 0x0000003c033c7220 */ /* 0x040fe40000410000 */
[C---:B------:R-:W-:Y:S02]  /*6ba0*/  FMUL.FTZ R61, R3.reuse, R61 ;  /* 0x0000003d033d7220 */ /* 0x040fe40000410000 */
[C---:B------:R-:W-:Y:S01]  /*6bb0*/  FMUL.FTZ R28, R3.reuse, R120 ;  /* 0x00000078031c7220 */ /* 0x040fe20000410000 */
[C---:B------:R-:W-:Y:S01]  /*6bc0*/  HMMA.16816.F32 R24, R136.reuse, R30, R24 ;  /* 0x0000001e8818723c */ /* 0x040fe20000001818 */
[----:B------:R-:W-:Y:S03]  /*6bd0*/  MUFU.EX2 R231, R231 ;  /* 0x000000e700e77308 */ /* 0x000fe60000000800 */
[C---:B------:R-:W-:Y:S02]  /*6be0*/  FMUL.FTZ R29, R3.reuse, R121 ;  /* 0x00000079031d7220 */ /* 0x040fe40000410000 */
[C---:B------:R-:W-:Y:S02]  /*6bf0*/  FMUL.FTZ R62, R2.reuse, R62 ;  /* 0x0000003e023e7220 */ /* 0x040fe40000410000 */
[C---:B------:R-:W-:Y:S03]  /*6c00*/  FMUL.FTZ R30, R2.reuse, R122 ;  /* 0x0000007a021e7220 */ /* 0x040fe60000410000 */
[----:B------:R-:W-:Y:S01]  /*6c10*/  MUFU.EX2 R233, R233 ;  /* 0x000000e900e97308 */ /* 0x000fe20000000800 */
[C---:B------:R-:W-:Y:S02]  /*6c20*/  FMUL.FTZ R31, R2.reuse, R123 ;  /* 0x0000007b021f7220 */ /* 0x040fe40000410000 */
[----:B------:R-:W-:Y:S01]  /*6c30*/  LDSM.16.MT88.4 R120, [R188+0x900] ;  /* 0x00090000bc78783b */ /* 0x000fe20000004200 */
[C---:B------:R-:W-:Y:S02]  /*6c40*/  FMUL.FTZ R63, R2.reuse, R63 ;  /* 0x0000003f023f7220 */ /* 0x040fe40000410000 */
[C---:B------:R-:W-:Y:S02]  /*6c50*/  FMUL.FTZ R64, R3.reuse, R64 ;  /* 0x0000004003407220 */ /* 0x040fe40000410000 */
[C---:B---3--:R-:W-:Y:S02]  /*6c60*/  HMMA.16816.F32 R28, R136.reuse, R100, R28 ;  /* 0x00000064881c723c */ /* 0x048fe4000000181c */
[----:B------:R-:W-:Y:S01]  /*6c70*/  MUFU.EX2 R235, R235 ;  /* 0x000000eb00eb7308 */ /* 0x000fe20000000800 */
[C---:B------:R-:W-:Y:S02]  /*6c80*/  FMUL.FTZ R65, R3.reuse, R65 ;  /* 0x0000004103417220 */ /* 0x040fe40000410000 */
[C---:B------:R-:W-:Y:S02]  /*6c90*/  FMUL.FTZ R66, R2.reuse, R66 ;  /* 0x0000004202427220 */ /* 0x040fe40000410000 */
[C---:B------:R-:W-:Y:S01]  /*6ca0*/  FMUL.FTZ R67, R2.reuse, R67 ;  /* 0x0000004302437220 */ /* 0x040fe20000410000 */
[C---:B------:R-:W-:Y:S01]  /*6cb0*/  HMMA.16816.F32 R32, R136.reuse, R102, R32 ;  /* 0x000000668820723c */ /* 0x040fe20000001820 */
[----:B------:R-:W2:Y:S03]  /*6cc0*/  LDSM.16.MT88.4 R100, [R189+0x2100] ;  /* 0x00210000bd64783b */ /* 0x000ea60000004200 */
[C---:B------:R-:W-:Y:S02]  /*6cd0*/  FMUL.FTZ R68, R3.reuse, R68 ;  /* 0x0000004403447220 */ /* 0x040fe40000410000 */
[C---:B------:R-:W-:Y:S02]  /*6ce0*/  FMUL.FTZ R69, R3.reuse, R69 ;  /* 0x0000004503457220 */ /* 0x040fe40000410000 */
[C---:B-1----:R-:W-:Y:S04]  /*6cf0*/  HMMA.16816.F32 R36, R136.reuse, R104, R36 ;  /* 0x000000688824723c */ /* 0x042fe80000001824 */
[C---:B------:R-:W-:Y:S02]  /*6d00*/  FMUL.FTZ R70, R2.reuse, R70 ;  /* 0x0000004602467220 */ /* 0x040fe40000410000 */
[C---:B------:R-:W-:Y:S02]  /*6d10*/  FMUL.FTZ R71, R2.reuse, R71 ;  /* 0x0000004702477220 */ /* 0x040fe40000410000 */
[C---:B------:R-:W-:Y:S01]  /*6d20*/  HMMA.16816.F32 R40, R136.reuse, R106, R40 ;  /* 0x0000006a8828723c */ /* 0x040fe20000001828 */
[----:B------:R-:W1:Y:S03]  /*6d30*/  LDSM.16.MT88.4 R104, [R188+0x2100] ;  /* 0x00210000bc68783b */ /* 0x000e660000004200 */
[C---:B------:R-:W-:Y:S02]  /*6d40*/  FMUL.FTZ R72, R3.reuse, R72 ;  /* 0x0000004803487220 */ /* 0x040fe40000410000 */
[C---:B------:R-:W-:Y:S02]  /*6d50*/  FMUL.FTZ R73, R3.reuse, R73 ;  /* 0x0000004903497220 */ /* 0x040fe40000410000 */
[C---:B------:R-:W-:Y:S04]  /*6d60*/  HMMA.16816.F32 R44, R136.reuse, R108, R44 ;  /* 0x0000006c882c723c */ /* 0x040fe8000000182c */
[C---:B------:R-:W-:Y:S02]  /*6d70*/  FMUL.FTZ R74, R2.reuse, R74 ;  /* 0x0000004a024a7220 */ /* 0x040fe40000410000 */
[C---:B------:R-:W-:Y:S02]  /*6d80*/  FMUL.FTZ R75, R2.reuse, R75 ;  /* 0x0000004b024b7220 */ /* 0x040fe40000410000 */
[C---:B------:R-:W-:Y:S01]  /*6d90*/  HMMA.16816.F32 R48, R136.reuse, R110, R48 ;  /* 0x0000006e8830723c */ /* 0x040fe20000001830 */
[----:B------:R-:W3:Y:S03]  /*6da0*/  LDSM.16.MT88.4 R108, [R195+0x4100] ;  /* 0x00410000c36c783b */ /* 0x000ee60000004200 */
[C---:B------:R-:W-:Y:S02]  /*6db0*/  FMUL.FTZ R84, R3.reuse, R84 ;  /* 0x0000005403547220 */ /* 0x040fe40000410000 */
[C---:B------:R-:W-:Y:S02]  /*6dc0*/  FMUL.FTZ R85, R3.reuse, R85 ;  /* 0x0000005503557220 */ /* 0x040fe40000410000 */
[C---:B------:R-:W-:Y:S01]  /*6dd0*/  FMUL.FTZ R86, R2.reuse, R86 ;  /* 0x0000005602567220 */ /* 0x040fe20000410000 */
[C---:B--2---:R-:W-:Y:S03]  /*6de0*/  HMMA.16816.F32 R52, R136.reuse, R100, R52 ;  /* 0x000000648834723c */ /* 0x044fe60000001834 */
[----:B------:R-:W-:Y:S02]  /*6df0*/  FMUL.FTZ R87, R2, R87 ;  /* 0x0000005702577220 */ /* 0x000fe40000410000 */
[--C-:B------:R-:W-:Y:S02]  /*6e00*/  FFMA.FTZ R166, R166, c[0x0][0x2d0], -R147.reuse ;  /* 0x0000b400a6a67a23 */ /* 0x100fe40000010893 */
[--C-:B------:R-:W-:Y:S01]  /*6e10*/  FFMA.FTZ R167, R238, c[0x0][0x2d0], -R147.reuse ;  /* 0x0000b400eea77a23 */ /* 0x100fe20000010893 */
[C---:B------:R-:W-:Y:S01]  /*6e20*/  HMMA.16816.F32 R56, R136.reuse, R102, R56 ;  /* 0x000000668838723c */ /* 0x040fe20000001838 */
[----:B------:R-:W2:Y:S02]  /*6e30*/  LDSM.16.MT88.4 R100, [R190+0x4100] ;  /* 0x00410000be64783b */ /* 0x000ea40000004200 */
[----:B------:R-:W-:Y:S01]  /*6e40*/  MUFU.EX2 R166, R166 ;  /* 0x000000a600a67308 */ /* 0x000fe20000000800 */
[--C-:B------:R-:W-:Y:S02]  /*6e50*/  FFMA.FTZ R170, R170, c[0x0][0x2d0], -R147.reuse ;  /* 0x0000b400aaaa7a23 */ /* 0x100fe40000010893 */
[----:B------:R-:W-:Y:S02]  /*6e60*/  FFMA.FTZ R171, R220, c[0x0][0x2d0], -R147 ;  /* 0x0000b400dcab7a23 */ /* 0x000fe40000010893 */
[C---:B-1----:R-:W-:Y:S04]  /*6e70*/  HMMA.16816.F32 R60, R136.reuse, R104, R60 ;  /* 0x00000068883c723c */ /* 0x042fe8000000183c */
[----:B------:R-:W-:Y:S01]  /*6e80*/  FFMA.FTZ R220, R140, c[0x0][0x2d0], -R145 ;  /* 0x0000b4008cdc7a23 */ /* 0x000fe20000010891 */
[----:B------:R-:W1:Y:S01]  /*6e90*/  MUFU.EX2 R167, R167 ;  /* 0x000000a700a77308 */ /* 0x000e620000000800 */
[----:B------:R-:W-:Y:S01]  /*6ea0*/  LDSM.16.MT88.4 R140, [R189+0x2900] ;  /* 0x00290000bd8c783b */ /* 0x000fe20000004200 */
[C---:B------:R-:W-:Y:S01]  /*6eb0*/  FMUL.FTZ R88, R3.reuse, R88 ;  /* 0x0000005803587220 */ /* 0x040fe20000410000 */
[C---:B------:R-:W-:Y:S04]  /*6ec0*/  HMMA.16816.F32 R64, R136.reuse, R106, R64 ;  /* 0x0000006a8840723c */ /* 0x040fe80000001840 */
[C---:B------:R-:W-:Y:S02]  /*6ed0*/  FMUL.FTZ R89, R3.reuse, R89 ;  /* 0x0000005903597220 */ /* 0x040fe40000410000 */
[----:B------:R-:W4:Y:S01]  /*6ee0*/  LDSM.16.MT88.4 R104, [R189+0x4100] ;  /* 0x00410000bd68783b */ /* 0x000f220000004200 */
[C---:B------:R-:W-:Y:S01]  /*6ef0*/  FMUL.FTZ R90, R2.reuse, R90 ;  /* 0x0000005a025a7220 */ /* 0x040fe20000410000 */
[C---:B---3--:R-:W-:Y:S01]  /*6f00*/  HMMA.16816.F32 R68, R136.reuse, R108, R68 ;  /* 0x0000006c8844723c */ /* 0x048fe20000001844 */
[----:B------:R-:W-:Y:S03]  /*6f10*/  MUFU.EX2 R170, R170 ;  /* 0x000000aa00aa7308 */ /* 0x000fe60000000800 */
[C---:B------:R-:W-:Y:S02]  /*6f20*/  FMUL.FTZ R91, R2.reuse, R91 ;  /* 0x0000005b025b7220 */ /* 0x040fe40000410000 */
[C---:B------:R-:W-:Y:S02]  /*6f30*/  FMUL.FTZ R92, R3.reuse, R92 ;  /* 0x0000005c035c7220 */ /* 0x040fe40000410000 */
[C---:B------:R-:W-:Y:S01]  /*6f40*/  HMMA.16816.F32 R72, R136.reuse, R110, R72 ;  /* 0x0000006e8848723c */ /* 0x040fe20000001848 */
[----:B------:R-:W3:Y:S02]  /*6f50*/  LDSM.16.MT88.4 R108, [R188+0x4100] ;  /* 0x00410000bc6c783b */ /* 0x000ee40000004200 */
[----:B------:R-:W5:Y:S01]  /*6f60*/  MUFU.EX2 R171, R171 ;  /* 0x000000ab00ab7308 */ /* 0x000f620000000800 */
[C---:B------:R-:W-:Y:S02]  /*6f70*/  FMUL.FTZ R76, R3.reuse, R76 ;  /* 0x0000004c034c7220 */ /* 0x040fe40000410000 */
[C---:B------:R-:W-:Y:S02]  /*6f80*/  FMUL.FTZ R77, R3.reuse, R77 ;  /* 0x0000004d034d7220 */ /* 0x040fe40000410000 */
[C---:B------:R-:W-:Y:S04]  /*6f90*/  FMUL.FTZ R78, R2.reuse, R78 ;  /* 0x0000004e024e7220 */ /* 0x040fe80000410000 */
[C---:B------:R-:W-:Y:S01]  /*6fa0*/  FMUL.FTZ R79, R2.reuse, R79 ;  /* 0x0000004f024f7220 */ /* 0x040fe20000410000 */
[----:B------:R-:W3:Y:S01]  /*6fb0*/  MUFU.EX2 R220, R220 ;  /* 0x000000dc00dc7308 */ /* 0x000ee20000000800 */
[C---:B------:R-:W-:Y:S02]  /*6fc0*/  FMUL.FTZ R93, R3.reuse, R93 ;  /* 0x0000005d035d7220 */ /* 0x040fe40000410000 */
[C---:B------:R-:W-:Y:S02]  /*6fd0*/  FMUL.FTZ R94, R2.reuse, R94 ;  /* 0x0000005e025e7220 */ /* 0x040fe40000410000 */
[C---:B------:R-:W-:Y:S01]  /*6fe0*/  FMUL.FTZ R95, R2.reuse, R95 ;  /* 0x0000005f025f7220 */ /* 0x040fe20000410000 */
[C---:B--2---:R-:W-:Y:S03]  /*6ff0*/  HMMA.16816.F32 R76, R136.reuse, R100, R76 ;  /* 0x00000064884c723c */ /* 0x044fe6000000184c */
[C---:B------:R-:W-:Y:S02]  /*7000*/  FMUL.FTZ R80, R3.reuse, R80 ;  /* 0x0000005003507220 */ /* 0x040fe40000410000 */
[----:B------:R-:W-:Y:S02]  /*7010*/  FMUL.FTZ R81, R3, R81 ;  /* 0x0000005103517220 */ /* 0x000fe40000410000 */
[C---:B------:R-:W-:Y:S01]  /*7020*/  FMUL.FTZ R82, R2.reuse, R82 ;  /* 0x0000005202527220 */ /* 0x040fe20000410000 */
[----:B-1----:R-:W-:Y:S01]  /*7030*/  F2FP.PACK_AB R100, R167, R166 ;  /* 0x000000a6a764723e */ /* 0x002fe200000000ff */
[C---:B------:R-:W-:Y:S03]  /*7040*/  FMUL.FTZ R83, R2.reuse, R83 ;  /* 0x0000005302537220 */ /* 0x040fe60000410000 */
[----:B------:R-:W-:Y:S01]  /*7050*/  FMUL.FTZ R96, R3, R96 ;  /* 0x0000006003607220 */ /* 0x000fe20000410000 */
[----:B------:R-:W-:Y:S01]  /*7060*/  F2FP.PACK_AB R101, R169, R168 ;  /* 0x000000a8a965723e */ /* 0x000fe200000000ff */
[----:B------:R-:W-:Y:S02]  /*7070*/  FMUL.FTZ R97, R3, R97 ;  /* 0x0000006103617220 */ /* 0x000fe40000410000 */
[C---:B------:R-:W-:Y:S03]  /*7080*/  HMMA.16816.F32 R80, R136.reuse, R102, R80 ;  /* 0x000000668850723c */ /* 0x040fe60000001850 */
[C---:B------:R-:W-:Y:S02]  /*7090*/  FMUL.FTZ R98, R2.reuse, R98 ;  /* 0x0000006202627220 */ /* 0x040fe40000410000 */
[----:B------:R-:W-:Y:S02]  /*70a0*/  FMUL.FTZ R99, R2, R99 ;  /* 0x0000006302637220 */ /* 0x000fe40000410000 */
[----:B-----5:R-:W-:Y:S01]  /*70b0*/  F2FP.PACK_AB R102, R171, R170 ;  /* 0x000000aaab66723e */ /* 0x020fe200000000ff */
[C---:B----4-:R-:W-:Y:S04]  /*70c0*/  HMMA.16816.F32 R84, R136.reuse, R104, R84 ;  /* 0x000000688854723c */ /* 0x050fe80000001854 */
[----:B---3--:R-:W-:Y:S01]  /*70d0*/  F2FP.PACK_AB R103, R220, R219 ;  /* 0x000000dbdc67723e */ /* 0x008fe200000000ff */
[--C-:B------:R-:W-:Y:S02]  /*70e0*/  FFMA.FTZ R221, R234, c[0x0][0x2d0], -R147.reuse ;  /* 0x0000b400eadd7a23 */ /* 0x100fe40000010893 */
[--C-:B------:R-:W-:Y:S01]  /*70f0*/  FFMA.FTZ R232, R232, c[0x0][0x2d0], -R147.reuse ;  /* 0x0000b400e8e87a23 */ /* 0x100fe20000010893 */
[C---:B------:R-:W-:Y:S01]  /*7100*/  HMMA.16816.F32 R88, R136.reuse, R106, R88 ;  /* 0x0000006a8858723c */ /* 0x040fe20000001858 */
[----:B------:R-:W1:Y:S02]  /*7110*/  LDSM.16.MT88.4 R104, [R190+0x900] ;  /* 0x00090000be68783b */ /* 0x000e640000004200 */
[----:B------:R-:W-:Y:S01]  /*7120*/  MUFU.EX2 R221, R221 ;  /* 0x000000dd00dd7308 */ /* 0x000fe20000000800 */
[--C-:B------:R-:W-:Y:S02]  /*7130*/  FFMA.FTZ R225, R228, c[0x0][0x2d0], -R147.reuse ;  /* 0x0000b400e4e17a23 */ /* 0x100fe40000010893 */
[--C-:B------:R-:W-:Y:S02]  /*7140*/  FFMA.FTZ R228, R156, c[0x0][0x2d0], -R147.reuse ;  /* 0x0000b4009ce47a23 */ /* 0x100fe40000010893 */
[C---:B------:R-:W-:Y:S01]  /*7150*/  HMMA.16816.F32 R92, R136.reuse, R108, R92 ;  /* 0x0000006c885c723c */ /* 0x040fe2000000185c */
[----:B------:R-:W-:Y:S03]  /*7160*/  LDSM.16.MT88.4 R156, [R195+0x5900] ;  /* 0x00590000c39c783b */ /* 0x000fe60000004200 */
[--C-:B------:R-:W-:Y:S01]  /*7170*/  FFMA.FTZ R224, R224, c[0x0][0x2d0], -R147.reuse ;  /* 0x0000b400e0e07a23 */ /* 0x100fe20000010893 */
[----:B------:R-:W-:Y:S01]  /*7180*/  MUFU.EX2 R232, R232 ;  /* 0x000000e800e87308 */ /* 0x000fe20000000800 */
[----:B------:R-:W-:Y:S02]  /*7190*/  FFMA.FTZ R147, R146, c[0x0][0x2d0], -R147 ;  /* 0x0000b40092937a23 */ /* 0x000fe40000010893 */
[----:B------:R-:W-:Y:S01]  /*71a0*/  HMMA.16816.F32 R96, R136, R110, R96 ;  /* 0x0000006e8860723c */ /* 0x000fe20000001860 */
[----:B------:R-:W2:Y:S03]  /*71b0*/  LDSM.16.MT88.4 R108, [R188+0x2900] ;  /* 0x00290000bc6c783b */ /* 0x000ea60000004200 */
[--C-:B------:R-:W-:Y:S02]  /*71c0*/  FFMA.FTZ R222, R222, c[0x0][0x2d0], -R145.reuse ;  /* 0x0000b400dede7a23 */ /* 0x100fe40000010891 */
[----:B------:R-:W-:Y:S01]  /*71d0*/  FFMA.FTZ R145, R133, c[0x0][0x2d0], -R145 ;  /* 0x0000b40085917a23 */ /* 0x000fe20000010891 */
[----:B------:R-:W3:Y:S01]  /*71e0*/  MUFU.EX2 R234, R147 ;  /* 0x0000009300ea7308 */ /* 0x000ee20000000800 */
[C---:B------:R-:W-:Y:S05]  /*71f0*/  HMMA.16816.F32 R4, R100.reuse, R112, R4 ;  /* 0x000000706404723c */ /* 0x040fea0000001804 */
[----:B------:R-:W-:Y:S01]  /*7200*/  F2FP.PACK_AB R137, R231, R230 ;  /* 0x000000e6e789723e */ /* 0x000fe200000000ff */
[----:B------:R-:W-:Y:S02]  /*7210*/  FFMA.FTZ R161, R2, R205, R161 ;  /* 0x000000cd02a17223 */ /* 0x000fe400000100a1 */
[C---:B------:R-:W-:Y:S01]  /*7220*/  HMMA.16816.F32 R8, R100.reuse, R114, R8 ;  /* 0x000000726408723c */ /* 0x040fe20000001808 */
[----:B------:R-:W-:Y:S01]  /*7230*/  LDSM.16.MT88.4 R112, [R190+0x4900] ;  /* 0x00490000be70783b */ /* 0x000fe20000004200 */
[----:B------:R4:W5:Y:S02]  /*7240*/  MUFU.EX2 R236, R145 ;  /* 0x0000009100ec7308 */ /* 0x0009640000000800 */
[----:B------:R-:W-:Y:S02]  /*7250*/  FFMA.FTZ R165, R3, R204, R165 ;  /* 0x000000cc03a57223 */ /* 0x000fe400000100a5 */
[----:B------:R-:W-:Y:S02]  /*7260*/  FADD.FTZ R160, R160, R161 ;  /* 0x000000a1a0a07221 */ /* 0x000fe40000010000 */
[----:B------:R-:W-:Y:S01]  /*7270*/  FADD.FTZ R164, R164, R165 ;  /* 0x000000a5a4a47221 */ /* 0x000fe20000010000 */
[C---:B-1----:R-:W-:Y:S03]  /*7280*/  HMMA.16816.F32 R12, R100.reuse, R104, R12 ;  /* 0x00000068640c723c */ /* 0x042fe6000000180c */
[----:B------:R-:W-:Y:S01]  /*7290*/  MUFU.EX2 R225, R225 ;  /* 0x000000e100e17308 */ /* 0x000fe20000000800 */
[----:B------:R-:W-:Y:S01]  /*72a0*/  FADD.FTZ R3, R135, R160 ;  /* 0x000000a087037221 */ /* 0x000fe20000010000 */
[----:B---3--:R-:W-:Y:S03]  /*72b0*/  F2FP.PACK_AB R138, R234, R233 ;  /* 0x000000e9ea8a723e */ /* 0x008fe600000000ff */
[C---:B------:R-:W-:Y:S01]  /*72c0*/  HMMA.16816.F32 R16, R100.reuse, R106, R16 ;  /* 0x0000006a6410723c */ /* 0x040fe20000001810 */
[----:B------:R-:W1:Y:S03]  /*72d0*/  LDSM.16.MT88.4 R104, [R195+0x4900] ;  /* 0x00490000c368783b */ /* 0x000e660000004200 */
[----:B------:R-:W-:Y:S01]  /*72e0*/  FADD.FTZ R3, R134, R3 ;  /* 0x0000000386037221 */ /* 0x000fe20000010000 */
[----:B------:R-:W-:Y:S03]  /*72f0*/  MUFU.EX2 R224, R224 ;  /* 0x000000e000e07308 */ /* 0x000fe60000000800 */
[C---:B------:R-:W-:Y:S01]  /*7300*/  HMMA.16816.F32 R20, R100.reuse, R116, R20 ;  /* 0x000000746414723c */ /* 0x040fe20000001814 */
[----:B----4-:R-:W-:Y:S03]  /*7310*/  LDSM.16.MT88.4 R144, [R190+0x3900] ;  /* 0x00390000be90783b */ /* 0x010fe60000004200 */
[----:B-----5:R-:W-:Y:S01]  /*7320*/  F2FP.PACK_AB R139, R236, R235 ;  /* 0x000000ebec8b723e */ /* 0x020fe200000000ff */
[----:B------:R-:W-:Y:S02]  /*7330*/  FADD.FTZ R2, R168, R3 ;  /* 0x00000003a8027221 */ /* 0x000fe40000010000 */
[----:B------:R-:W-:Y:S01]  /*7340*/  MUFU.EX2 R222, R222 ;  /* 0x000000de00de7308 */ /* 0x000fe20000000800 */
[C---:B------:R-:W-:Y:S01]  /*7350*/  HMMA.16816.F32 R24, R100.reuse, R118, R24 ;  /* 0x000000766418723c */ /* 0x040fe20000001818 */
[----:B------:R-:W-:Y:S03]  /*7360*/  LDSM.16.MT88.4 R116, [R188+0x4900] ;  /* 0x00490000bc74783b */ /* 0x000fe60000004200 */
[----:B------:R-:W-:Y:S04]  /*7370*/  FADD.FTZ R2, R169, R2 ;  /* 0x00000002a9027221 */ /* 0x000fe80000010000 */
[C---:B------:R-:W-:Y:S01]  /*7380*/  HMMA.16816.F32 R28, R100.reuse, R120, R28 ;  /* 0x00000078641c723c */ /* 0x040fe2000000181c */
[----:B------:R-:W3:Y:S03]  /*7390*/  MUFU.EX2 R228, R228 ;  /* 0x000000e400e47308 */ /* 0x000ee60000000800 */
[----:B------:R-:W-:Y:S04]  /*73a0*/  FADD.FTZ R219, R219, R2 ;  /* 0x00000002dbdb7221 */ /* 0x000fe80000010000 */
[C---:B------:R-:W-:Y:S01]  /*73b0*/  HMMA.16816.F32 R32, R100.reuse, R122, R32 ;  /* 0x0000007a6420723c */ /* 0x040fe20000001820 */
[----:B------:R-:W-:Y:S03]  /*73c0*/  LDSM.16.MT88.4 R120, [R190+0x1100] ;  /* 0x00110000be78783b */ /* 0x000fe60000004200 */
[----:B------:R-:W-:Y:S04]  /*73d0*/  FADD.FTZ R220, R220, R219 ;  /* 0x000000dbdcdc7221 */ /* 0x000fe80000010000 */
[C---:B------:R-:W-:Y:S04]  /*73e0*/  HMMA.16816.F32 R36, R100.reuse, R124, R36 ;  /* 0x0000007c6424723c */ /* 0x040fe80000001824 */
[----:B------:R-:W-:Y:S04]  /*73f0*/  FADD.FTZ R3, R223, R220 ;  /* 0x000000dcdf037221 */ /* 0x000fe80000010000 */
[C---:B------:R-:W-:Y:S01]  /*7400*/  HMMA.16816.F32 R40, R100.reuse, R126, R40 ;  /* 0x0000007e6428723c */ /* 0x040fe20000001828 */
[----:B------:R-:W-:Y:S03]  /*7410*/  LDSM.16.MT88.4 R124, [R188+0x1100] ;  /* 0x00110000bc7c783b */ /* 0x000fe60000004200 */
[----:B---3--:R-:W-:Y:S01]  /*7420*/  F2FP.PACK_AB R136, R229, R228 ;  /* 0x000000e4e588723e */ /* 0x008fe200000000ff */
[----:B------:R-:W-:Y:S03]  /*7430*/  FADD.FTZ R3, R226, R3 ;  /* 0x00000003e2037221 */ /* 0x000fe60000010000 */
[C---:B------:R-:W-:Y:S08]  /*7440*/  HMMA.16816.F32 R44, R100.reuse, R128, R44 ;  /* 0x00000080642c723c */ /* 0x040ff0000000182c */
[C---:B------:R-:W-:Y:S08]  /*7450*/  HMMA.16816.F32 R48, R100.reuse, R130, R48 ;  /* 0x000000826430723c */ /* 0x040ff00000001830 */
        /* <DEDUP_REMOVED lines=16> */
[----:B------:R-:W-:Y:S01]  /*7560*/  HMMA.16816.F32 R96, R100, R118, R96 ;  /* 0x000000766460723c */ /* 0x000fe20000001860 */
[----:B------:R-:W4:Y:S06]  /*7570*/  LDSM.16.MT88.4 R116, [R190+0x3100] ;  /* 0x00310000be74783b */ /* 0x000f2c0000004200 */
[----:B------:R-:W-:Y:S02]  /*7580*/  F2FP.PACK_AB R100, R232, R221 ;  /* 0x000000dde864723e */ /* 0x000fe400000000ff */
[----:B------:R-:W-:Y:S03]  /*7590*/  F2FP.PACK_AB R101, R226, R223 ;  /* 0x000000dfe265723e */ /* 0x000fe600000000ff */
[----:B------:R-:W-:Y:S02]  /*75a0*/  F2FP.PACK_AB R102, R224, R225 ;  /* 0x000000e1e066723e */ /* 0x000fe400000000ff */
[C---:B------:R-:W-:Y:S01]  /*75b0*/  F2FP.PACK_AB R103, R227.reuse, R222 ;  /* 0x000000dee367723e */ /* 0x040fe200000000ff */
[----:B------:R-:W-:Y:S04]  /*75c0*/  FADD.FTZ R222, R222, R3 ;  /* 0x00000003dede7221 */ /* 0x000fe80000010000 */
[----:B------:R-:W-:Y:S02]  /*75d0*/  FADD.FTZ R227, R227, R222 ;  /* 0x000000dee3e37221 */ /* 0x000fe40000010000 */
[C---:B-1----:R-:W-:Y:S03]  /*75e0*/  HMMA.16816.F32 R4, R100.reuse, R104, R4 ;  /* 0x000000686404723c */ /* 0x042fe60000001804 */
[----:B------:R-:W-:Y:S04]  /*75f0*/  FADD.FTZ R230, R230, R227 ;  /* 0x000000e3e6e67221 */ /* 0x000fe80000010000 */
[----:B------:R-:W-:Y:S01]  /*7600*/  FADD.FTZ R230, R231, R230 ;  /* 0x000000e6e7e67221 */ /* 0x000fe20000010000 */
[C---:B------:R-:W-:Y:S01]  /*7610*/  HMMA.16816.F32 R8, R100.reuse, R106, R8 ;  /* 0x0000006a6408723c */ /* 0x040fe20000001808 */
[----:B------:R-:W1:Y:S03]  /*7620*/  LDSM.16.MT88.4 R104, [R189+0x3100] ;  /* 0x00310000bd68783b */ /* 0x000e660000004200 */
[----:B------:R-:W-:Y:S04]  /*7630*/  FADD.FTZ R205, R235, R230 ;  /* 0x000000e6ebcd7221 */ /* 0x000fe80000010000 */
[C---:B------:R-:W-:Y:S04]  /*7640*/  HMMA.16816.F32 R12, R100.reuse, R120, R12 ;  /* 0x00000078640c723c */ /* 0x040fe8000000180c */
[----:B------:R-:W-:Y:S04]  /*7650*/  FADD.FTZ R205, R236, R205 ;  /* 0x000000cdeccd7221 */ /* 0x000fe80000010000 */
[C---:B------:R-:W-:Y:S01]  /*7660*/  HMMA.16816.F32 R16, R100.reuse, R122, R16 ;  /* 0x0000007a6410723c */ /* 0x040fe20000001810 */
[----:B------:R-:W-:Y:S07]  /*7670*/  LDSM.16.MT88.4 R120, [R189+0x1900] ;  /* 0x00190000bd78783b */ /* 0x000fee0000004200 */
[C---:B---3--:R-:W-:Y:S08]  /*7680*/  HMMA.16816.F32 R20, R100.reuse, R112, R20 ;  /* 0x000000706414723c */ /* 0x048ff00000001814 */
[C---:B------:R-:W-:Y:S01]  /*7690*/  HMMA.16816.F32 R24, R100.reuse, R114, R24 ;  /* 0x000000726418723c */ /* 0x040fe20000001818 */
[----:B------:R-:W3:Y:S07]  /*76a0*/  LDSM.16.MT88.4 R112, [R188+0x3100] ;  /* 0x00310000bc70783b */ /* 0x000eee0000004200 */
[C---:B------:R-:W-:Y:S08]  /*76b0*/  HMMA.16816.F32 R28, R100.reuse, R124, R28 ;  /* 0x0000007c641c723c */ /* 0x040ff0000000181c */
[C---:B------:R-:W-:Y:S01]  /*76c0*/  HMMA.16816.F32 R32, R100.reuse, R126, R32 ;  /* 0x0000007e6420723c */ /* 0x040fe20000001820 */
[----:B------:R-:W-:Y:S07]  /*76d0*/  LDSM.16.MT88.4 R124, [R188+0x1900] ;  /* 0x00190000bc7c783b */ /* 0x000fee0000004200 */
[C---:B--2---:R-:W-:Y:S08]  /*76e0*/  HMMA.16816.F32 R36, R100.reuse, R108, R36 ;  /* 0x0000006c6424723c */ /* 0x044ff00000001824 */
[C---:B------:R-:W-:Y:S01]  /*76f0*/  HMMA.16816.F32 R40, R100.reuse, R110, R40 ;  /* 0x0000006e6428723c */ /* 0x040fe20000001828 */
[----:B------:R-:W2:Y:S07]  /*7700*/  LDSM.16.MT88.4 R108, [R195+0x5100] ;  /* 0x00510000c36c783b */ /* 0x000eae0000004200 */
[C---:B----4-:R-:W-:Y:S08]  /*7710*/  HMMA.16816.F32 R44, R100.reuse, R116, R44 ;  /* 0x00000074642c723c */ /* 0x050ff0000000182c */
[C---:B------:R-:W-:Y:S01]  /*7720*/  HMMA.16816.F32 R48, R100.reuse, R118, R48 ;  /* 0x000000766430723c */ /* 0x040fe20000001830 */
[----:B------:R-:W4:Y:S07]  /*7730*/  LDSM.16.MT88.4 R116, [R190+0x5100] ;  /* 0x00510000be74783b */ /* 0x000f2e0000004200 */
[C---:B-1----:R-:W-:Y:S08]  /*7740*/  HMMA.16816.F32 R52, R100.reuse, R104, R52 ;  /* 0x000000686434723c */ /* 0x042ff00000001834 */
[C---:B------:R-:W-:Y:S01]  /*7750*/  HMMA.16816.F32 R56, R100.reuse, R106, R56 ;  /* 0x0000006a6438723c */ /* 0x040fe20000001838 */
[----:B------:R-:W1:Y:S07]  /*7760*/  LDSM.16.MT88.4 R104, [R189+0x5100] ;  /* 0x00510000bd68783b */ /* 0x000e6e0000004200 */
[C---:B---3--:R-:W-:Y:S08]  /*7770*/  HMMA.16816.F32 R60, R100.reuse, R112, R60 ;  /* 0x00000070643c723c */ /* 0x048ff0000000183c */
[C---:B------:R-:W-:Y:S01]  /*7780*/  HMMA.16816.F32 R64, R100.reuse, R114, R64 ;  /* 0x000000726440723c */ /* 0x040fe20000001840 */
[----:B------:R-:W3:Y:S07]  /*7790*/  LDSM.16.MT88.4 R112, [R188+0x5100] ;  /* 0x00510000bc70783b */ /* 0x000eee0000004200 */
[C---:B--2---:R-:W-:Y:S08]  /*77a0*/  HMMA.16816.F32 R68, R100.reuse, R108, R68 ;  /* 0x0000006c6444723c */ /* 0x044ff00000001844 */
[C---:B------:R-:W-:Y:S01]  /*77b0*/  HMMA.16816.F32 R72, R100.reuse, R110, R72 ;  /* 0x0000006e6448723c */ /* 0x040fe20000001848 */
[----:B------:R-:W2:Y:S07]  /*77c0*/  LDSM.16.MT88.4 R108, [R195+0x1900] ;  /* 0x00190000c36c783b */ /* 0x000eae0000004200 */
[C---:B----4-:R-:W-:Y:S08]  /*77d0*/  HMMA.16816.F32 R76, R100.reuse, R116, R76 ;  /* 0x00000074644c723c */ /* 0x050ff0000000184c */
[C---:B------:R-:W-:Y:S01]  /*77e0*/  HMMA.16816.F32 R80, R100.reuse, R118, R80 ;  /* 0x000000766450723c */ /* 0x040fe20000001850 */
[----:B------:R-:W4:Y:S07]  /*77f0*/  LDSM.16.MT88.4 R116, [R190+0x1900] ;  /* 0x00190000be74783b */ /* 0x000f2e0000004200 */
[C---:B-1----:R-:W-:Y:S08]  /*7800*/  HMMA.16816.F32 R84, R100.reuse, R104, R84 ;  /* 0x000000686454723c */ /* 0x042ff00000001854 */
[C---:B------:R-:W-:Y:S08]  /*7810*/  HMMA.16816.F32 R88, R100.reuse, R106, R88 ;  /* 0x0000006a6458723c */ /* 0x040ff00000001858 */
[C---:B---3--:R-:W-:Y:S08]  /*7820*/  HMMA.16816.F32 R92, R100.reuse, R112, R92 ;  /* 0x00000070645c723c */ /* 0x048ff0000000185c */
[----:B------:R-:W-:Y:S08]  /*7830*/  HMMA.16816.F32 R96, R100, R114, R96 ;  /* 0x000000726460723c */ /* 0x000ff00000001860 */
[C---:B--2---:R-:W-:Y:S01]  /*7840*/  HMMA.16816.F32 R128, R136.reuse, R108, R4 ;  /* 0x0000006c8880723c */ /* 0x044fe20000001804 */
[----:B------:R-:W1:Y:S07]  /*7850*/  LDSM.16.MT88.4 R4, [R190+0x5900] ;  /* 0x00590000be04783b */ /* 0x000e6e0000004200 */
[C---:B------:R-:W-:Y:S01]  /*7860*/  HMMA.16816.F32 R100, R136.reuse, R110, R8 ;  /* 0x0000006e8864723c */ /* 0x040fe20000001808 */
[----:B------:R-:W2:Y:S07]  /*7870*/  LDSM.16.MT88.4 R8, [R189+0x5900] ;  /* 0x00590000bd08783b */ /* 0x000eae0000004200 */
[C---:B----4-:R-:W-:Y:S01]  /*7880*/  HMMA.16816.F32 R104, R136.reuse, R116, R12 ;  /* 0x000000748868723c */ /* 0x050fe2000000180c */
[----:B------:R-:W3:Y:S07]  /*7890*/  LDSM.16.MT88.4 R12, [R188+0x5900] ;  /* 0x00590000bc0c783b */ /* 0x000eee0000004200 */
        /* <DEDUP_REMOVED lines=15> */
[C---:B-1----:R-:W-:Y:S07]  /*7990*/  HMMA.16816.F32 R76, R136.reuse, R4, R76 ;  /* 0x00000004884c723c */ /* 0x042fee000000184c */
[----:B------:R-:W-:Y:S01]  /*79a0*/  FADD.FTZ R5, R163, R164 ;  /* 0x000000a4a3057221 */ /* 0x000fe20000010000 */
[C---:B------:R-:W-:Y:S04]  /*79b0*/  HMMA.16816.F32 R80, R136.reuse, R6, R80 ;  /* 0x000000068850723c */ /* 0x040fe80000001850 */
[----:B------:R-:W-:Y:S04]  /*79c0*/  FADD.FTZ R5, R162, R5 ;  /* 0x00000005a2057221 */ /* 0x000fe80000010000 */
[C---:B--2---:R-:W-:Y:S04]  /*79d0*/  HMMA.16816.F32 R84, R136.reuse, R8, R84 ;  /* 0x000000088854723c */ /* 0x044fe80000001854 */
[----:B------:R-:W-:Y:S04]  /*79e0*/  FADD.FTZ R166, R166, R5 ;  /* 0x00000005a6a67221 */ /* 0x000fe80000010000 */
[C---:B------:R-:W-:Y:S04]  /*79f0*/  HMMA.16816.F32 R88, R136.reuse, R10, R88 ;  /* 0x0000000a8858723c */ /* 0x040fe80000001858 */
[----:B------:R-:W-:Y:S04]  /*7a00*/  FADD.FTZ R167, R167, R166 ;  /* 0x000000a6a7a77221 */ /* 0x000fe80000010000 */
[----:B------:R-:W-:Y:S01]  /*7a10*/  FADD.FTZ R2, R170, R167 ;  /* 0x000000a7aa027221 */ /* 0x000fe20000010000 */
[C---:B---3--:R-:W-:Y:S03]  /*7a20*/  HMMA.16816.F32 R92, R136.reuse, R12, R92 ;  /* 0x0000000c885c723c */ /* 0x048fe6000000185c */
[----:B------:R-:W-:Y:S04]  /*7a30*/  FADD.FTZ R2, R171, R2 ;  /* 0x00000002ab027221 */ /* 0x000fe80000010000 */
[----:B------:R-:W-:Y:S01]  /*7a40*/  FADD.FTZ R221, R221, R2 ;  /* 0x00000002dddd7221 */ /* 0x000fe20000010000 */
[----:B------:R-:W-:Y:S01]  /*7a50*/  MOV R2, R132 ;  /* 0x0000008400027202 */ /* 0x000fe20000000f00 */
[----:B------:R-:W-:Y:S03]  /*7a60*/  HMMA.16816.F32 R96, R136, R14, R96 ;  /* 0x0000000e8860723c */ /* 0x000fe60000001860 */
[----:B------:R-:W-:Y:S04]  /*7a70*/  FADD.FTZ R232, R232, R221 ;  /* 0x000000dde8e87221 */ /* 0x000fe80000010000 */
[----:B------:R-:W-:Y:S05]  /*7a80*/  FADD.FTZ R3, R225, R232 ;  /* 0x000000e8e1037221 */ /* 0x000fea0000010000 */
[----:B------:R-:W-:Y:S04]  /*7a90*/  FADD.FTZ R3, R224, R3 ;  /* 0x00000003e0037221 */ /* 0x000fe80000010000 */
[----:B------:R-:W-:Y:S01]  /*7aa0*/  FADD.FTZ R228, R228, R3 ;  /* 0x00000003e4e47221 */ /* 0x000fe20000010000 */
[----:B------:R-:W-:Y:S03]  /*7ab0*/  MOV R3, R0 ;  /* 0x0000000000037202 */ /* 0x000fe60000000f00 */
[----:B------:R-:W-:Y:S04]  /*7ac0*/  FADD.FTZ R228, R229, R228 ;  /* 0x000000e4e5e47221 */ /* 0x000fe80000010000 */
[----:B------:R-:W-:Y:S04]  /*7ad0*/  FADD.FTZ R233, R233, R228 ;  /* 0x000000e4e9e97221 */ /* 0x000fe80000010000 */
[----:B------:R-:W-:Y:S01]  /*7ae0*/  FADD.FTZ R204, R234, R233 ;  /* 0x000000e9eacc7221 */ /* 0x000fe20000010000 */
[----:B------:R-:W-:-:S05]  /*7af0*/  @P0 BRA `(.L_x_596) ;  /* 0xffffd13000000947 */ /* 0x000fca000383ffff */
.L_x_593:
[----:B------:R-:W-:-:S13]  /*7b00*/  ISETP.LE.AND P0, PT, RZ, UR6, PT ;  /* 0x00000006ff007c0c */ /* 0x000fda000bf03270 */
[----:B------:R-:W-:Y:S05]  /*7b10*/  @!P0 BRA `(.L_x_597) ;  /* 0x0000299000008947 */ /* 0x000fea0003800000 */
[----:B------:R-:W-:Y:S01]  /*7b20*/  SHF.R.S32.HI R207, RZ, 0x1f, R174 ;  /* 0x0000001fffcf7819 */ /* 0x000fe200000114ae */
[----:B------:R-:W-:Y:S01]  /*7b30*/  IMAD.MOV.U32 R133, RZ, RZ, R132 ;  /* 0x000000ffff857224 */ /* 0x000fe200078e0084 */
[C---:B------:R-:W-:Y:S01]  /*7b40*/  SHF.L.U32 R208, R174.reuse, 0x1, RZ ;  /* 0x00000001aed07819 */ /* 0x040fe200000006ff */
[----:B------:R-:W-:Y:S01]  /*7b50*/  IMAD.MOV.U32 R3, RZ, RZ, R0 ;  /* 0x000000ffff037224 */ /* 0x000fe200078e0000 */
[----:B------:R-:W-:Y:S01]  /*7b60*/  SHF.L.U64.HI R207, R174, 0x1, R207 ;  /* 0x00000001aecf7819 */ /* 0x000fe200000102cf */
[C---:B------:R-:W-:Y:S01]  /*7b70*/  IMAD.SHL.U32 R209, R173.reuse, 0x2, RZ ;  /* 0x00000002add17824 */ /* 0x040fe200078e00ff */
[----:B------:R-:W-:Y:S02]  /*7b80*/  SHF.L.U64.HI R206, R173, 0x1, R206 ;  /* 0x00000001adce7819 */ /* 0x000fe400000102ce */
[C---:B------:R-:W-:Y:S02]  /*7b90*/  SHF.L.U64.HI R210, R172.reuse, 0x1, R175 ;  /* 0x00000001acd27819 */ /* 0x040fe400000102af */
[----:B------:R-:W-:Y:S01]  /*7ba0*/  SHF.L.U32 R211, R172, 0x1, RZ ;  /* 0x00000001acd37819 */ /* 0x000fe200000006ff */
[----:B------:R-:W-:Y:S05]  /*7bb0*/  BRA `(.L_x_598) ;  /* 0x0000032000007947 */ /* 0x000fea0003800000 */
.L_x_600:
        /* <DEDUP_REMOVED lines=31> */
[CC--:B-1----:R-:W-:Y:S02]  /*7db0*/  IADD3 R140, P1, R2.reuse, R208.reuse, RZ ;  /* 0x000000d0028c7210 */ /* 0x0c2fe40007f3e0ff */
[C---:B------:R-:W-:Y:S02]  /*7dc0*/  IADD3 R138, P0, R2.reuse, R209, RZ ;  /* 0x000000d1028a7210 */ /* 0x040fe40007f1e0ff */
[C---:B--2---:R-:W-:Y:S02]  /*7dd0*/  IADD3.X R141, R137.reuse, R207, RZ, P1, !PT ;  /* 0x000000cf898d7210 */ /* 0x044fe40000ffe4ff */
[----:B------:R-:W-:Y:S01]  /*7de0*/  IADD3 R142, P1, R2, R211, RZ ;  /* 0x000000d3028e7210 */ /* 0x000fe20007f3e0ff */
[C---:B------:R-:W-:Y:S01]  /*7df0*/  IMAD.X R139, R137.reuse, 0x1, R206, P0 ;  /* 0x00000001898b7824 */ /* 0x040fe200000e06ce */
[C---:B---3--:R-:W-:Y:S01]  /*7e00*/  IADD3 R136, P0, R0.reuse, R208, RZ ;  /* 0x000000d000887210 */ /* 0x048fe20007f1e0ff */
[----:B------:R1:W-:Y:S02]  /*7e10*/  LDGSTS.E.BYPASS.LTC128B.128 [R199+0x6100], [R140.64], !P5 ;  /* 0x061000008cc77fae */ /* 0x0003e4000e901d4e */
[--C-:B------:R-:W-:Y:S01]  /*7e20*/  IMAD.X R143, R137, 0x1, R210.reuse, P1 ;  /* 0x00000001898f7824 */ /* 0x100fe200008e06d2 */
[C---:B------:R-:W-:Y:S01]  /*7e30*/  IADD3 R144, P1, R0.reuse, R209, RZ ;  /* 0x000000d100907210 */ /* 0x040fe20007f3e0ff */
[----:B------:R1:W-:Y:S01]  /*7e40*/  LDGSTS.E.BYPASS.LTC128B.128 [R199+0x8100], [R138.64], !P4 ;  /* 0x081000008ac77fae */ /* 0x0003e2000e101d4e */
[C---:B----4-:R-:W-:Y:S01]  /*7e50*/  IMAD.X R137, R135.reuse, 0x1, R207, P0 ;  /* 0x0000000187897824 */ /* 0x050fe200000e06cf */
[----:B------:R-:W-:Y:S02]  /*7e60*/  IADD3 R134, P0, R0, R211, RZ ;  /* 0x000000d300867210 */ /* 0x000fe40007f1e0ff */
[----:B------:R1:W-:Y:S01]  /*7e70*/  LDGSTS.E.BYPASS.LTC128B.128 [R199+0xa100], [R142.64], !P3 ;  /* 0x0a1000008ec77fae */ /* 0x0003e2000d901d4e */
[C---:B------:R-:W-:Y:S02]  /*7e80*/  IADD3.X R145, R135.reuse, R206, RZ, P1, !PT ;  /* 0x000000ce87917210 */ /* 0x040fe40000ffe4ff */
[----:B------:R-:W-:Y:S01]  /*7e90*/  IMAD.X R135, R135, 0x1, R210, P0 ;  /* 0x0000000187877824 */ /* 0x000fe200000e06d2 */
[----:B------:R1:W-:Y:S04]  /*7ea0*/  LDGSTS.E.BYPASS.LTC128B.128 [R199+0x7100], [R136.64], !P5 ;  /* 0x0710000088c77fae */ /* 0x0003e8000e901d4e */
[----:B------:R1:W-:Y:S04]  /*7eb0*/  LDGSTS.E.BYPASS.LTC128B.128 [R199+0x9100], [R144.64], !P4 ;  /* 0x0910000090c77fae */ /* 0x0003e8000e101d4e */
[----:B------:R1:W-:Y:S01]  /*7ec0*/  LDGSTS.E.BYPASS.LTC128B.128 [R199+0xb100], [R134.64], !P3 ;  /* 0x0b10000086c77fae */ /* 0x0003e2000d901d4e */
[----:B------:R-:W-:-:S05]  /*7ed0*/  BRA `(.L_x_599) ;  /* 0x00000c7000007947 */ /* 0x000fca0003800000 */
.L_x_598:
        /* <DEDUP_REMOVED lines=33> */
[CC--:B---3--:R-:W-:Y:S03]  /*80f0*/  IADD3 R162, P1, R2.reuse, R208.reuse, RZ ;  /* 0x000000d002a27210 */ /* 0x0c8fe60007f3e0ff */
[C---:B------:R-:W-:Y:S04]  /*8100*/  IADD3 R160, P0, R2.reuse, R209, RZ ;  /* 0x000000d102a07210 */ /* 0x040fe80007f1e0ff */
[C---:B------:R-:W-:Y:S01]  /*8110*/  HMMA.16816.F32 R16, R32.reuse, R18, RZ ;  /* 0x000000122010723c */ /* 0x040fe200000018ff */
[C-C-:B-1----:R-:W-:Y:S03]  /*8120*/  IMAD.X R163, R31.reuse, 0x1, R207.reuse, P1 ;  /* 0x000000011fa37824 */ /* 0x142fe600008e06cf */
[C---:B------:R-:W-:Y:S01]  /*8130*/  IMAD.X R161, R31.reuse, 0x1, R206, P0 ;  /* 0x000000011fa17824 */ /* 0x040fe200000e06ce */
[----:B------:R-:W-:Y:S01]  /*8140*/  IADD3 R172, P1, R2, R211, RZ ;  /* 0x000000d302ac7210 */ /* 0x000fe20007f3e0ff */
[----:B------:R1:W-:Y:S01]  /*8150*/  LDGSTS.E.BYPASS.LTC128B.128 [R203], [R162.64], !P5 ;  /* 0x00000000a2cb7fae */ /* 0x0003e2000e901d4e */
[C---:B----4-:R-:W-:Y:S01]  /*8160*/  IADD3 R214, P0, R0.reuse, R208, RZ ;  /* 0x000000d000d67210 */ /* 0x050fe20007f1e0ff */
[C---:B-----5:R-:W-:Y:S02]  /*8170*/  HMMA.16816.F32 R20, R32.reuse, R24, RZ ;  /* 0x000000182014723c */ /* 0x060fe400000018ff */
[----:B------:R1:W-:Y:S02]  /*8180*/  LDGSTS.E.BYPASS.LTC128B.128 [R203+0x2000], [R160.64], !P4 ;  /* 0x02000000a0cb7fae */ /* 0x0003e4000e101d4e */
[----:B------:R-:W-:Y:S01]  /*8190*/  IMAD.X R173, R31, 0x1, R210, P1 ;  /* 0x000000011fad7824 */ /* 0x000fe200008e06d2 */
[C---:B------:R-:W-:Y:S01]  /*81a0*/  IADD3 R134, P1, R0.reuse, R209, RZ ;  /* 0x000000d100867210 */ /* 0x040fe20007f3e0ff */
[C---:B------:R-:W-:Y:S01]  /*81b0*/  IMAD.X R215, R29.reuse, 0x1, R207, P0 ;  /* 0x000000011dd77824 */ /* 0x040fe200000e06cf */
[----:B------:R-:W-:Y:S01]  /*81c0*/  IADD3 R212, P0, R0, R211, RZ ;  /* 0x000000d300d47210 */ /* 0x000fe20007f1e0ff */
[C---:B------:R-:W-:Y:S01]  /*81d0*/  HMMA.16816.F32 R24, R32.reuse, R26, RZ ;  /* 0x0000001a2018723c */ /* 0x040fe200000018ff */
[----:B------:R2:W-:Y:S03]  /*81e0*/  LDGSTS.E.BYPASS.LTC128B.128 [R203+0x4000], [R172.64], !P3 ;  /* 0x04000000accb7fae */ /* 0x0005e6000d901d4e */
[C---:B------:R-:W-:Y:S01]  /*81f0*/  IMAD.X R135, R29.reuse, 0x1, R206, P1 ;  /* 0x000000011d877824 */ /* 0x040fe200008e06ce */
[----:B------:R3:W-:Y:S01]  /*8200*/  LDGSTS.E.BYPASS.LTC128B.128 [R203+0x1000], [R214.64], !P5 ;  /* 0x01000000d6cb7fae */ /* 0x0007e2000e901d4e */
[----:B------:R-:W-:Y:S01]  /*8210*/  IMAD.X R213, R29, 0x1, R210, P0 ;  /* 0x000000011dd57824 */ /* 0x000fe200000e06d2 */
[----:B------:R-:W-:Y:S01]  /*8220*/  PLOP3.LUT P0, PT, PT, PT, UP0, 0x80, 0x0 ;  /* 0x000000000000781c */ /* 0x000fe20003f0f008 */
[C---:B------:R-:W-:Y:S01]  /*8230*/  HMMA.16816.F32 R28, R32.reuse, R136, RZ ;  /* 0x00000088201c723c */ /* 0x040fe200000018ff */
[----:B------:R3:W-:Y:S04]  /*8240*/  LDGSTS.E.BYPASS.LTC128B.128 [R203+0x3000], [R134.64], !P4 ;  /* 0x0300000086cb7fae */ /* 0x0007e8000e101d4e */
[----:B------:R3:W-:Y:S03]  /*8250*/  LDGSTS.E.BYPASS.LTC128B.128 [R203+0x5000], [R212.64], !P3 ;  /* 0x05000000d4cb7fae */ /* 0x0007e6000d901d4e */
[----:B------:R-:W-:Y:S01]  /*8260*/  HMMA.16816.F32 R32, R32, R138, RZ ;  /* 0x0000008a2020723c */ /* 0x000fe200000018ff */
[----:B------:R-:W-:Y:S04]  /*8270*/  LDSM.16.M88.4 R164, [R192+0x6100] ;  /* 0x00610000c0a4783b */ /* 0x000fe80000000200 */
[----:B------:R-:W0:Y:S03]  /*8280*/  LDGDEPBAR ;  /* 0x00000000000079af */ /* 0x000e260000000000 */
[C---:B------:R-:W-:Y:S01]  /*8290*/  HMMA.16816.F32 R4, R140.reuse, R144, R4 ;  /* 0x000000908c04723c */ /* 0x040fe20000001804 */
[----:B-1----:R-:W1:Y:S04]  /*82a0*/  LDSM.16.M88.4 R160, [R193+0xc100] ;  /* 0x00c10000c1a0783b */ /* 0x002e680000000200 */
[----:B------:R-:W4:Y:S03]  /*82b0*/  LDSM.16.M88.4 R168, [R192+0x6900] ;  /* 0x00690000c0a8783b */ /* 0x000f260000000200 */
[C---:B------:R-:W-:Y:S01]  /*82c0*/  HMMA.16816.F32 R8, R140.reuse, R146, R8 ;  /* 0x000000928c08723c */ /* 0x040fe20000001808 */
[----:B------:R-:W5:Y:S04]  /*82d0*/  LDSM.16.M88.4 R136, [R192+0x7100] ;  /* 0x00710000c088783b */ /* 0x000f680000000200 */
[----:B--2---:R-:W2:Y:S03]  /*82e0*/  LDSM.16.M88.4 R172, [R192+0x7900] ;  /* 0x00790000c0ac783b */ /* 0x004ea60000000200 */
[C---:B------:R-:W-:Y:S01]  /*82f0*/  HMMA.16816.F32 R12, R140.reuse, R148, R12 ;  /* 0x000000948c0c723c */ /* 0x040fe2000000180c */
[----:B------:R-:W-:Y:S07]  /*8300*/  LDSM.16.M88.4 R144, [R191+0xc100] ;  /* 0x00c10000bf90783b */ /* 0x000fee0000000200 */
        /* <DEDUP_REMOVED lines=132> */
.L_x_599:
        /* <DEDUP_REMOVED lines=34> */
[----:B------:R-:W-:Y:S01]  /*8d70*/  ISETP.LT.AND P0, PT, RZ, UR6, PT ;  /* 0x00000006ff007c0c */ /* 0x000fe2000bf01270 */
[----:B------:R-:W-:Y:S01]  /*8d80*/  UIADD3 UR6, UR6, -0x1, URZ ;  /* 0xffffffff06067890 */ /* 0x000fe2000fffe03f */
        /* <DEDUP_REMOVED lines=96> */
[C---:B-1----:R-:W-:Y:S05]  /*9390*/  HMMA.16816.F32 R8, R128.reuse, R136, R8 ;  /* 0x000000888008723c */ /* 0x042fea0000001808 */
[C---:B------:R-:W-:Y:S02]  /*93a0*/  FMUL.FTZ R39, R2.reuse, R39 ;  /* 0x0000002702277220 */ /* 0x040fe40000410000 */
[C---:B------:R-:W-:Y:S01]  /*93b0*/  FMUL.FTZ R40, R3.reuse, R40 ;  /* 0x0000002803287220 */ /* 0x040fe20000410000 */
[C---:B------:R-:W-:Y:S01]  /*93c0*/  HMMA.16816.F32 R100, R128.reuse, R138, R100 ;  /* 0x0000008a8064723c */ /* 0x040fe20000001864 */
[----:B------:R-:W1:Y:S01]  /*93d0*/  LDSM.16.MT88.4 R136, [R188+0x100] ;  /* 0x00010000bc88783b */ /* 0x000e620000004200 */
[----:B------:R-:W3:Y:S02]  /*93e0*/  MUFU.EX2 R167, R167 ;  /* 0x000000a700a77308 */ /* 0x000ee40000000800 */
[C---:B------:R-:W-:Y:S02]  /*93f0*/  FMUL.FTZ R41, R3.reuse, R41 ;  /* 0x0000002903297220 */ /* 0x040fe40000410000 */
[C---:B------:R-:W-:Y:S02]  /*9400*/  FMUL.FTZ R42, R2.reuse, R42 ;  /* 0x0000002a022a7220 */ /* 0x040fe40000410000 */
[C---:B------:R-:W-:Y:S04]  /*9410*/  HMMA.16816.F32 R104, R128.reuse, R140, R104 ;  /* 0x0000008c8068723c */ /* 0x040fe80000001868 */
[C---:B------:R-:W-:Y:S01]  /*9420*/  FMUL.FTZ R43, R2.reuse, R43 ;  /* 0x0000002b022b7220 */ /* 0x040fe20000410000 */
[----:B------:R-:W-:Y:S01]  /*9430*/  MUFU.EX2 R168, R168 ;  /* 0x000000a800a87308 */ /* 0x000fe20000000800 */
[C---:B------:R-:W-:Y:S02]  /*9440*/  FMUL.FTZ R44, R3.reuse, R44 ;  /* 0x0000002c032c7220 */ /* 0x040fe40000410000 */
[C---:B------:R-:W-:Y:S01]  /*9450*/  HMMA.16816.F32 R108, R128.reuse, R142, R108 ;  /* 0x0000008e806c723c */ /* 0x040fe2000000186c */
[----:B------:R-:W4:Y:S03]  /*9460*/  LDSM.16.MT88.4 R140, [R195+0x2100] ;  /* 0x00210000c38c783b */ /* 0x000f260000004200 */
        /* <DEDUP_REMOVED lines=12> */
[C---:B-1----:R-:W-:Y:S03]  /*9530*/  HMMA.16816.F32 R120, R128.reuse, R136, R120 ;  /* 0x000000888078723c */ /* 0x042fe60000001878 */
[C---:B------:R-:W-:Y:S01]  /*9540*/  FMUL.FTZ R52, R3.reuse, R52 ;  /* 0x0000003403347220 */ /* 0x040fe20000410000 */
[----:B------:R-:W1:Y:S01]  /*9550*/  MUFU.EX2 R171, R171 ;  /* 0x000000ab00ab7308 */ /* 0x000e620000000800 */
        /* <DEDUP_REMOVED lines=77> */
[----:B------:R-:W-:Y:S01]  /*9a30*/  F2FP.PACK_AB R12, R165, R164 ;  /* 0x000000a4a50c723e */ /* 0x000fe200000000ff */
[----:B------:R-:W-:Y:S01]  /*9a40*/  FFMA.FTZ R134, R3, R204, R134 ;  /* 0x000000cc03867223 */ /* 0x000fe20000010086 */
[----:B---3--:R-:W-:Y:S03]  /*9a50*/  F2FP.PACK_AB R13, R167, R166 ;  /* 0x000000a6a70d723e */ /* 0x008fe600000000ff */
        /* <DEDUP_REMOVED lines=72> */
[----:B------:R-:W-:Y:S07]  /*9ee0*/  LDSM.16.MT88.4 R140, [R189+0x3900] ;  /* 0x00390000bd8c783b */ /* 0x000fee0000004200 */
[C---:B----4-:R-:W-:Y:S01]  /*9ef0*/  HMMA.16816.F32 R92, R12.reuse, R20, R92 ;  /* 0x000000140c5c723c */ /* 0x050fe2000000185c */
[----:B------:R-:W4:Y:S07]  /*9f00*/  MUFU.EX2 R163, R163 ;  /* 0x000000a300a37308 */ /* 0x000f2e0000000800 */
[----:B------:R-:W-:Y:S01]  /*9f10*/  HMMA.16816.F32 R96, R12, R22, R96 ;  /* 0x000000160c60723c */ /* 0x000fe20000001860 */
[----:B------:R-:W4:Y:S02]  /*9f20*/  LDSM.16.MT88.4 R20, [R190+0x3100] ;  /* 0x00310000be14783b */ /* 0x000f240000004200 */
        /* <DEDUP_REMOVED lines=39> */
[C---:B---3--:R-:W-:Y:S08]  /*a1a0*/  HMMA.16816.F32 R76, R12.reuse, R20, R76 ;  /* 0x000000140c4c723c */ /* 0x048ff0000000184c */
[C---:B------:R-:W-:Y:S01]  /*a1b0*/  HMMA.16816.F32 R80, R12.reuse, R22, R80 ;  /* 0x000000160c50723c */ /* 0x040fe20000001850 */
[----:B------:R-:W3:Y:S07]  /*a1c0*/  LDSM.16.MT88.4 R20, [R195+0x1900] ;  /* 0x00190000c314783b */ /* 0x000eee0000004200 */
[C---:B-1----:R-:W-:Y:S08]  /*a1d0*/  HMMA.16816.F32 R84, R12.reuse, R16, R84 ;  /* 0x000000100c54723c */ /* 0x042ff00000001854 */
[C---:B------:R-:W-:Y:S01]  /*a1e0*/  HMMA.16816.F32 R88, R12.reuse, R18, R88 ;  /* 0x000000120c58723c */ /* 0x040fe20000001858 */
[----:B------:R-:W1:Y:S07]  /*a1f0*/  LDSM.16.MT88.4 R16, [R195+0x3900] ;  /* 0x00390000c310783b */ /* 0x000e6e0000004200 */
[C---:B--2---:R-:W-:Y:S08]  /*a200*/  HMMA.16816.F32 R92, R12.reuse, R24, R92 ;  /* 0x000000180c5c723c */ /* 0x044ff0000000185c */
[----:B------:R-:W-:Y:S01]  /*a210*/  HMMA.16816.F32 R96, R12, R26, R96 ;  /* 0x0000001a0c60723c */ /* 0x000fe20000001860 */
[----:B------:R-:W2:Y:S06]  /*a220*/  LDSM.16.MT88.4 R24, [R190+0x3900] ;  /* 0x00390000be18783b */ /* 0x000eac0000004200 */
        /* <DEDUP_REMOVED lines=15> */
[----:B------:R-:W-:Y:S07]  /*a320*/  LDSM.16.MT88.4 R20, [R188+0x5900] ;  /* 0x00590000bc14783b */ /* 0x000fee0000004200 */
        /* <DEDUP_REMOVED lines=21> */
[C---:B------:R-:W-:Y:S08]  /*a480*/  HMMA.16816.F32 R92, R12.reuse, R20, R92 ;  /* 0x000000140c5c723c */ /* 0x040ff0000000185c */
[----:B------:R-:W-:Y:S01]  /*a490*/  HMMA.16816.F32 R96, R12, R22, R96 ;  /* 0x000000160c60723c */ /* 0x000fe20000001860 */
[----:B------:R-:W-:-:S07]  /*a4a0*/  @P0 BRA `(.L_x_598) ;  /* 0xffffda3000000947 */ /* 0x000fce000383ffff */
.L_x_597:
        /* <DEDUP_REMOVED lines=123> */
.L_x_585:
        /* <DEDUP_REMOVED lines=42> */
[----:B------:R-:W-:Y:S01]  /*af00*/  ISETP.NE.U32.AND P0, PT, R12, 0x1, PT ;  /* 0x000000010c00780c */ /* 0x000fe20003f05070 */
[----:B------:R-:W-:Y:S01]  /*af10*/  IMAD.U32 R12, RZ, RZ, UR4 ;  /* 0x00000004ff0c7e24 */ /* 0x000fe2000f8e00ff */
[----:B------:R-:W-:-:S02]  /*af20*/  LEA.HI R13, R6, R6, RZ, 0x1d ;  /* 0x00000006060d7211 */ /* 0x000fc400078fe8ff */
        /* <DEDUP_REMOVED lines=8> */
[----:B------:R-:W-:Y:S02]  /*afb0*/  F2FP.PACK_AB R44, R45, R44 ;  /* 0x0000002c2d2c723e */ /* 0x000fe400000000ff */
[----:B------:R-:W-:-:S02]  /*afc0*/  F2FP.PACK_AB R46, R47, R46 ;  /* 0x0000002e2f2e723e */ /* 0x000fc400000000ff */
[C---:B------:R-:W-:Y:S02]  /*afd0*/  IADD3 R6, R13.reuse, 0x80, RZ ;  /* 0x000000800d067810 */ /* 0x040fe40007ffe0ff */
[----:B------:R-:W-:Y:S02]  /*afe0*/  IADD3 R15, R13, 0x70, RZ ;  /* 0x000000700d0f7810 */ /* 0x000fe40007ffe0ff */
[----:B------:R-:W-:Y:S02]  /*aff0*/  @P0 IADD3 R15, R6, 0x10, RZ ;  /* 0x00000010060f0810 */ /* 0x000fe40007ffe0ff */
[----:B------:R-:W-:Y:S01]  /*b000*/  SEL R6, R9, 0xffffffe0, !P1 ;  /* 0xffffffe009067807 */ /* 0x000fe20004800000 */
[----:B------:R-:W-:Y:S01]  /*b010*/  IMAD.MOV.U32 R9, RZ, RZ, 0x40 ;  /* 0x00000040ff097424 */ /* 0x000fe200078e00ff */
[----:B------:R-:W-:Y:S02]  /*b020*/  F2FP.PACK_AB R48, R49, R48 ;  /* 0x000000303130723e */ /* 0x000fe400000000ff */
[----:B------:R-:W-:Y:S01]  /*b030*/  F2FP.PACK_AB R50, R51, R50 ;  /* 0x000000323332723e */ /* 0x000fe200000000ff */
[----:B------:R-:W-:Y:S01]  /*b040*/  IMAD.IADD R17, R13, 0x1, R6 ;  /* 0x000000010d117824 */ /* 0x000fe200078e0206 */
[----:B------:R-:W-:Y:S01]  /*b050*/  SEL R10, R9, 0xffffffc0, !P2 ;  /* 0xffffffc0090a7807 */ /* 0x000fe20005000000 */
[----:B------:R-:W-:Y:S01]  /*b060*/  IMAD.IADD R9, R6, 0x1, R15 ;  /* 0x0000000106097824 */ /* 0x000fe200078e020f */
[----:B------:R-:W-:-:S02]  /*b070*/  F2FP.PACK_AB R52, R53, R52 ;  /* 0x000000343534723e */ /* 0x000fc400000000ff */
        /* <DEDUP_REMOVED lines=9> */
[----:B------:R-:W-:Y:S02]  /*b110*/  F2FP.PACK_AB R60, R61, R60 ;  /* 0x0000003c3d3c723e */ /* 0x000fe400000000ff */
        /* <DEDUP_REMOVED lines=70> */
[----:B------:R-:W3:Y:S02]  /*b580*/  @P1 LDG.E R6, [R12.64] ;  /* 0x0000000e0c061981 */ /* 0x000ee4000c1e1900 */
        /* <DEDUP_REMOVED lines=9> */
[----:B---3--:R-:W2:Y:S02]  /*b620*/  @P1 R2UR UR5, R6 ;  /* 0x00000000060513c2 */ /* 0x008ea400000e0000 */
        /* <DEDUP_REMOVED lines=8> */
.L_x_602:
        /* <DEDUP_REMOVED lines=146> */
.L_x_604:
[----:B--2---:R-:W-:Y:S05]  /*bfd0*/  BSYNC B0 ;  /* 0x0000000000007941 */ /* 0x004fea0003800000 */
.L_x_603:
        /* <DEDUP_REMOVED lines=23> */
.L_x_606:
[----:B------:R-:W-:Y:S05]  /*c150*/  BSYNC B0 ;  /* 0x0000000000007941 */ /* 0x000fea0003800000 */
.L_x_605:
        /* <DEDUP_REMOVED lines=23> */
.L_x_608:
[----:B------:R-:W-:Y:S05]  /*c2d0*/  BSYNC B0 ;  /* 0x0000000000007941 */ /* 0x000fea0003800000 */
.L_x_607:
        /* <DEDUP_REMOVED lines=24> */
.L_x_601:
        /* <DEDUP_REMOVED lines=31> */
.L_x_609:
        /* <DEDUP_REMOVED lines=43> */
.L_x_611:
[----:B------:R-:W-:Y:S05]  /*c900*/  BSYNC B0 ;  /* 0x0000000000007941 */ /* 0x000fea0003800000 */
.L_x_610:
[----:B-1----:R-:W1:Y:S01]  /*c910*/  S2R R5, SR_CTAID.X ;  /* 0x0000000000057919 */ /* 0x002e620000002500 */
        /* <DEDUP_REMOVED lines=69> */
.L_x_613:
[----:B------:R-:W-:Y:S05]  /*cd70*/  BSYNC B0 ;  /* 0x0000000000007941 */ /* 0x000fea0003800000 */
.L_x_612:
        /* <DEDUP_REMOVED lines=21> */
.L_x_615:
[----:B------:R-:W-:Y:S05]  /*ced0*/  BSYNC B0 ;  /* 0x0000000000007941 */ /* 0x000fea0003800000 */
.L_x_614:
        /* <DEDUP_REMOVED lines=21> */
.L_x_617:
[----:B------:R-:W-:Y:S05]  /*d030*/  BSYNC B0 ;  /* 0x0000000000007941 */ /* 0x000fea0003800000 */
.L_x_616:
        /* <DEDUP_REMOVED lines=22> */
.L_x_618:
        /* <DEDUP_REMOVED lines=14> */
.L_x_1503:


//--------------------- .text._ZN7cutlass13device_kernelIN5flash19enable_sm80_to_sm89INS1_16FlashAttnFwdSm80INS1_25CollectiveMainloopFwdSm80ILi8ELi1ELb0EN4cute5tupleIJNS5_1CILi128EEENS7_ILi64EEENS7_ILi192EEEEEELi192ENS_6half_tEfNS_4arch4Sm80ELb1ELb0ELb0ELb1ELb1ELb1ELb1ELb0EEENS1_21CollectiveEpilogueFwdINS6_IJS8_SA_S9_EEENS6_IJNS7_ILi1EEESI_SI_EEESC_SE_Li256ELb1ELb1ELb0ELb0EEENS1_19SingleTileSchedulerILb1ELb0ELb1ELi128EEEEEEEEEvNT_6ParamsE --------------------------
	.section	.text._ZN7cutlass13device_kernelIN5flash19enable_sm80_to_sm89INS1_16FlashAttnFwdSm80INS1_25CollectiveMainloopFwdSm80ILi8ELi1ELb0EN4cute5tupleIJNS5_1CILi128EEENS7_ILi64EEENS7_ILi192EEEEEELi192ENS_6half_tEfNS_4arch4Sm80ELb1ELb0ELb0ELb1ELb1ELb1ELb1ELb0EEENS1_21CollectiveEpilogueFwdINS6_IJS8_SA_S9_EEENS6_IJNS7_ILi1EEESI_SI_EEESC_SE_Li256ELb1ELb1ELb0ELb0EEENS1_19SingleTileSchedulerILb1ELb0ELb1ELi128EEEEEEEEEvNT_6ParamsE,"ax",@progbits
	.sectioninfo	@"SHI_REGISTERS=236"
	.align	128
.text._ZN7cutlass13device_kernelIN5flash19enable_sm80_to_sm89INS1_16FlashAttnFwdSm80INS1_25CollectiveMainloopFwdSm80ILi8ELi1ELb0EN4cute5tupleIJNS5_1CILi128EEENS7_ILi64EEENS7_ILi192EEEEEELi192ENS_6half_tEfNS_4arch4Sm80ELb1ELb0ELb0ELb1ELb1ELb1ELb1ELb0EEENS1_21CollectiveEpilogueFwdINS6_IJS8_SA_S9_EEENS6_IJNS7_ILi1EEESI_SI_EEESC_SE_Li256ELb1ELb1ELb0ELb0EEENS1_19SingleTileSchedulerILb1ELb0ELb1ELi128EEEEEEEEEvNT_6ParamsE:
        .type           _ZN7cutlass13device_kernelIN5flash19enable_sm80_to_sm89INS1_16FlashAttnFwdSm80INS1_25CollectiveMainloopFwdSm80ILi8ELi1ELb0EN4cute5tupleIJNS5_1CILi128EEENS7_ILi64EEENS7_ILi192EEEEEELi192ENS_6half_tEfNS_4arch4Sm80ELb1ELb0ELb0ELb1ELb1ELb1ELb1ELb0EEENS1_21CollectiveEpilogueFwdINS6_IJS8_SA_S9_EEENS6_IJNS7_ILi1EEESI_SI_EEESC_SE_Li256ELb1ELb1ELb0ELb0EEENS1_19SingleTileSchedulerILb1ELb0ELb1ELi128EEEEEEEEEvNT_6ParamsE,@function
        .size           _ZN7cutlass13device_kernelIN5flash19enable_sm80_to_sm89INS1_16FlashAttnFwdSm80INS1_25CollectiveMainloopFwdSm80ILi8ELi1ELb0EN4cute5tupleIJNS5_1CILi128EEENS7_ILi64EEENS7_ILi192EEEEEELi192ENS_6half_tEfNS_4arch4Sm80ELb1ELb0ELb0ELb1ELb1ELb1ELb1ELb0EEENS1_21CollectiveEpilogueFwdINS6_IJS8_SA_S9_EEENS6_IJNS7_ILi1EEESI_SI_EEESC_SE_Li256ELb1ELb1ELb0ELb0EEENS1_19SingleTileSchedulerILb1ELb0ELb1ELi128EEEEEEEEEvNT_6ParamsE,(.L_x_1504 - _ZN7cutlass13device_kernelIN5flash19enable_sm80_to_sm89INS1_16FlashAttnFwdSm80INS1_25CollectiveMainloopFwdSm80ILi8ELi1ELb0EN4cute5tupleIJNS5_1CILi128EEENS7_ILi64EEENS7_ILi192EEEEEELi192ENS_6half_tEfNS_4arch4Sm80ELb1ELb0ELb0ELb1ELb1ELb1ELb1ELb0EEENS1_21CollectiveEpilogueFwdINS6_IJS8_SA_S9_EEENS6_IJNS7_ILi1EEESI_SI_EEESC_SE_Li256ELb1ELb1ELb0ELb0EEENS1_19SingleTileSchedulerILb1ELb0ELb1ELi128EEEEEEEEEvNT_6ParamsE)
        .other          _ZN7cutlass13device_kernelIN5flash19enable_sm80_to_sm89INS1_16FlashAttnFwdSm80INS1_25CollectiveMainloopFwdSm80ILi8ELi1ELb0EN4cute5tupleIJNS5_1CILi128EEENS7_ILi64EEENS7_ILi192EEEEEELi192ENS_6half_tEfNS_4arch4Sm80ELb1ELb0ELb0ELb1ELb1ELb1ELb1ELb0EEENS1_21CollectiveEpilogueFwdINS6_IJS8_SA_S9_EEENS6_IJNS7_ILi1EEESI_SI_EEESC_SE_Li256ELb1ELb1ELb0ELb0EEENS1_19SingleTileSchedulerILb1ELb0ELb1ELi128EEEEEEEEEvNT_6ParamsE,@"STO_CUDA_ENTRY STV_DEFAULT"
_ZN7cutlass13device_kernelIN5flash19enable_sm80_to_sm89INS1_16FlashAttnFwdSm80INS1_25CollectiveMainloopFwdSm80ILi8ELi1ELb0EN4cute5tupleIJNS5_1CILi128EEENS7_ILi64EEENS7_ILi192EEEEEELi192ENS_6half_tEfNS_4arch4Sm80ELb1ELb0ELb0ELb1ELb1ELb1ELb1ELb0EEENS1_21CollectiveEpilogueFwdINS6_IJS8_SA_S9_EEENS6_IJNS7_ILi1EEESI_SI_EEESC_SE_Li256ELb1ELb1ELb0ELb0EEENS1_19SingleTileSchedulerILb1ELb0ELb1ELi128EEEEEEEEEvNT_6ParamsE:
        /* <DEDUP_REMOVED lines=20> */
.L_x_620:
        /* <DEDUP_REMOVED lines=13> */
.L_x_622:
[----:B------:R-:W-:Y:S02]  /*0210*/  ULDC UR5, c[0x0][0x54c] ;  /* 0x0001530000057ab9 */ /* 0x000fe40000000800 */
.L_x_621:
[----:B------:R-:W-:Y:S02]  /*0220*/  ULDC UR4, c[0x0][0x548] ;  /* 0x0001520000047ab9 */ /* 0x000fe40000000800 */
[----:B------:R-:W-:-:S02]  /*0230*/  USHF.L.U32 UR12, UR12, 0x7, URZ ;  /* 0x000000070c0c7899 */ /* 0x000fc4000800063f */
[----:B------:R-:W-:-:S04]  /*0240*/  UIMAD UR4, UR5, UR4, URZ ;  /* 0x00000004050472a4 */ /* 0x000fc8000f8e023f */
[----:B------:R-:W-:-:S04]  /*0250*/  UISETP.GE.AND UP0, UPT, UR12, UR4, UPT ;  /* 0x000000040c00728c */ /* 0x000fc8000bf06270 */
[----:B------:R-:W-:Y:S01]  /*0260*/  USEL UR18, UR18, 0xffffffff, !UP0 ;  /* 0xffffffff12127887 */ /* 0x000fe2000c000000 */
[----:B------:R-:W-:Y:S05]  /*0270*/  BRA `(.L_x_623) ;  /* 0x000001b000007947 */ /* 0x000fea0003800000 */
.L_x_619:
        /* <DEDUP_REMOVED lines=8> */
.L_x_624:
        /* <DEDUP_REMOVED lines=13> */
.L_x_626:
[----:B------:R-:W-:Y:S02]  /*03d0*/  ULDC UR5, c[0x0][0x54c] ;  /* 0x0001530000057ab9 */ /* 0x000fe40000000800 */
.L_x_625:
[----:B------:R-:W-:Y:S02]  /*03e0*/  ULDC UR4, c[0x0][0x548] ;  /* 0x0001520000047ab9 */ /* 0x000fe40000000800 */
[----:B------:R-:W-:-:S02]  /*03f0*/  USHF.L.U32 UR12, UR12, 0x7, URZ ;  /* 0x000000070c0c7899 */ /* 0x000fc4000800063f */
[----:B------:R-:W-:-:S04]  /*0400*/  UIMAD UR4, UR5, UR4, URZ ;  /* 0x00000004050472a4 */ /* 0x000fc8000f8e023f */
[----:B------:R-:W-:-:S04]  /*0410*/  UISETP.GE.AND UP0, UPT, UR12, UR4, UPT ;  /* 0x000000040c00728c */ /* 0x000fc8000bf06270 */
[----:B------:R-:W-:-:S06]  /*0420*/  USEL UR18, UR18, 0xffffffff, !UP0 ;  /* 0xffffffff12127887 */ /* 0x000fcc000c000000 */
.L_x_623:
        /* <DEDUP_REMOVED lines=10> */
[----:B------:R-:W-:Y:S01]  /*04d0*/  UISETP.NE.AND.EX UP1, UPT, URZ, UR7, UPT, UP1 ;  /* 0x000000073f00728c */ /* 0x000fe2000bf25310 */
[----:B------:R-:W-:Y:S01]  /*04e0*/  PLOP3.LUT P1, PT, PT, PT, UP0, 0x80, 0x0 ;  /* 0x000000000000781c */ /* 0x000fe20003f2f008 */
[----:B------:R-:W-:Y:S02]  /*04f0*/  ULDC.64 UR8, c[0x0][0x370] ;  /* 0x0000dc0000087ab9 */ /* 0x000fe40000000a00 */
[----:B------:R-:W-:Y:S02]  /*0500*/  ULDC.64 UR6, c[0x0][0x348] ;  /* 0x0000d20000067ab9 */ /* 0x000fe40000000a00 */
[----:B------:R-:W-:Y:S01]  /*0510*/  @UP0 UIMAD.WIDE UR4, UR18, UR19, UR4 ;  /* 0x00000013120402a5 */ /* 0x000fe2000f8e0204 */
[----:B------:R-:W-:Y:S01]  /*0520*/  PLOP3.LUT P2, PT, PT, PT, UP1, 0x80, 0x0 ;  /* 0x000000000000781c */ /* 0x000fe20003f4f018 */
[----:B------:R-:W-:Y:S01]  /*0530*/  UIMAD.WIDE UR6, UR18, UR19, UR6 ;  /* 0x00000013120672a5 */ /* 0x000fe2000f8e0206 */
[----:B------:R-:W-:Y:S02]  /*0540*/  ISETP.NE.U32.AND P4, PT, RZ, c[0x0][0x350], PT ;  /* 0x0000d400ff007a0c */ /* 0x000fe40003f85070 */
[----:B------:R-:W-:Y:S01]  /*0550*/  @UP1 UIMAD.WIDE UR8, UR18, UR19, UR8 ;  /* 0x00000013120812a5 */ /* 0x000fe2000f8e0208 */
[----:B------:R-:W-:Y:S01]  /*0560*/  IMAD.U32 R4, RZ, RZ, UR4 ;  /* 0x00000004ff047e24 */ /* 0x000fe2000f8e00ff */
[----:B------:R-:W-:Y:S01]  /*0570*/  MOV R5, UR5 ;  /* 0x0000000500057c02 */ /* 0x000fe20008000f00 */
[----:B------:R-:W-:Y:S01]  /*0580*/  ULDC.64 UR4, c[0x0][0x358] ;  /* 0x0000d60000047ab9 */ /* 0x000fe20000000a00 */
[----:B------:R-:W-:Y:S01]  /*0590*/  IMAD.U32 R8, RZ, RZ, UR6 ;  /* 0x00000006ff087e24 */ /* 0x000fe2000f8e00ff */
[----:B------:R-:W-:Y:S01]  /*05a0*/  UISETP.NE.U32.AND UP3, UPT, URZ, UR4, UPT ;  /* 0x000000043f00728c */ /* 0x000fe2000bf65070 */
[----:B------:R-:W-:Y:S01]  /*05b0*/  IMAD.U32 R9, RZ, RZ, UR7 ;  /* 0x00000007ff097e24 */ /* 0x000fe2000f8e00ff */
[----:B------:R-:W-:Y:S01]  /*05c0*/  ISETP.NE.AND.EX P4, PT, RZ, c[0x0][0x354], PT, P4 ;  /* 0x0000d500ff007a0c */ /* 0x000fe20003f85340 */
[----:B------:R-:W-:Y:S01]  /*05d0*/  IMAD.U32 R6, RZ, RZ, UR8 ;  /* 0x00000008ff067e24 */ /* 0x000fe2000f8e00ff */
[----:B------:R-:W-:Y:S01]  /*05e0*/  UISETP.NE.AND.EX UP3, UPT, URZ, UR5, UPT, UP3 ;  /* 0x000000053f00728c */ /* 0x000fe2000bf65330 */
[----:B------:R-:W-:Y:S01]  /*05f0*/  IMAD.U32 R7, RZ, RZ, UR9 ;  /* 0x00000009ff077e24 */ /* 0x000fe2000f8e00ff */
[----:B------:R-:W-:Y:S01]  /*0600*/  ULDC.64 UR6, c[0x0][0x350] ;  /* 0x0000d40000067ab9 */ /* 0x000fe20000000a00 */
[----:B------:R1:W2:Y:S01]  /*0610*/  @P1 LDG.E R0, [R4.64] ;  /* 0x0000001404001981 */ /* 0x0002a2000c1e1900 */
[----:B------:R-:W-:-:S02]  /*0620*/  ULDC.64 UR4, c[0x0][0x358] ;  /* 0x0000d60000047ab9 */ /* 0x000fc40000000a00 */
[----:B------:R-:W-:Y:S01]  /*0630*/  PLOP3.LUT P0, PT, PT, PT, UP3, 0x80, 0x0 ;  /* 0x000000000000781c */ /* 0x000fe20003f0f038 */
[----:B------:R-:W-:Y:S01]  /*0640*/  UIMAD.WIDE UR6, UR18, UR19, UR6 ;  /* 0x00000013120672a5 */ /* 0x000fe2000f8e0206 */
[----:B------:R3:W4:Y:S01]  /*0650*/  @P2 LDG.E R3, [R6.64] ;  /* 0x0000001406032981 */ /* 0x000722000c1e1900 */
[----:B------:R-:W-:Y:S01]  /*0660*/  UIMAD.WIDE UR4, UR18, UR19, UR4 ;  /* 0x00000013120472a5 */ /* 0x000fe2000f8e0204 */
[----:B------:R-:W-:Y:S01]  /*0670*/  MOV R83, RZ ;  /* 0x000000ff00537202 */ /* 0x000fe20000000f00 */
[----:B------:R-:W-:Y:S01]  /*0680*/  IMAD.MOV.U32 R153, RZ, RZ, RZ ;  /* 0x000000ffff997224 */ /* 0x000fe200078e00ff */
[----:B------:R-:W4:Y:S03]  /*0690*/  @P3 LDG.E R2, [R8.64] ;  /* 0x0000001408023981 */ /* 0x000f26000c1e1900 */
[----:B-1----:R-:W-:Y:S01]  /*06a0*/  IMAD.U32 R4, RZ, RZ, UR4 ;  /* 0x00000004ff047e24 */ /* 0x002fe2000f8e00ff */
[----:B------:R-:W-:Y:S01]  /*06b0*/  MOV R5, UR5 ;  /* 0x0000000500057c02 */ /* 0x000fe20008000f00 */
[----:B---3--:R-:W-:Y:S01]  /*06c0*/  IMAD.U32 R6, RZ, RZ, UR6 ;  /* 0x00000006ff067e24 */ /* 0x008fe2000f8e00ff */
[----:B------:R-:W-:-:S03]  /*06d0*/  MOV R7, UR7 ;  /* 0x0000000700077c02 */ /* 0x000fc60008000f00 */
[----:B------:R1:W5:Y:S04]  /*06e0*/  @P0 LDG.E R153, [R4.64] ;  /* 0x0000001404990981 */ /* 0x000368000c1e1900 */
[----:B------:R1:W5:Y:S01]  /*06f0*/  @P4 LDG.E R83, [R6.64] ;  /* 0x0000001406534981 */ /* 0x000362000c1e1900 */
[----:B------:R-:W3:Y:S01]  /*0700*/  S2UR UR11, SR_CTAID.Y ;  /* 0x00000000000b79c3 */ /* 0x000ee20000002600 */
[----:B------:R-:W-:Y:S02]  /*0710*/  UMOV UR13, URZ ;  /* 0x0000003f000d7c82 */ /* 0x000fe40008000000 */
[----:B------:R-:W-:Y:S02]  /*0720*/  ULDC UR17, c[0x0][0x168] ;  /* 0x00005a0000117ab9 */ /* 0x000fe40000000800 */
[----:B------:R-:W-:-:S02]  /*0730*/  UMOV UR14, URZ ;  /* 0x0000003f000e7c82 */ /* 0x000fc40008000000 */
[----:B------:R-:W-:Y:S02]  /*0740*/  ULDC UR4, c[0x0][0x2ac] ;  /* 0x0000ab0000047ab9 */ /* 0x000fe40000000800 */
[----:B------:R-:W-:Y:S02]  /*0750*/  ULDC UR16, c[0x0][0x1d0] ;  /* 0x0000740000107ab9 */ /* 0x000fe40000000800 */
[----:B------:R-:W-:Y:S02]  /*0760*/  UIMAD UR16, UR4, UR16, URZ ;  /* 0x00000010041072a4 */ /* 0x000fe4000f8e023f */
[----:B------:R-:W-:Y:S02]  /*0770*/  ULDC UR15, c[0x0][0x228] ;  /* 0x00008a00000f7ab9 */ /* 0x000fe40000000800 */
[----:B---3--:R-:W-:Y:S01]  /*0780*/  USHF.R.S32.HI UR10, URZ, 0x1f, UR11 ;  /* 0x0000001f3f0a7899 */ /* 0x008fe2000801140b */
[----:B--2---:R1:W2:Y:S08]  /*0790*/  @P1 R2UR UR17, R0 ;  /* 0x00000000001113c2 */ /* 0x0042b000000e0000 */
[----:B----4-:R1:W3:Y:S08]  /*07a0*/  @P2 R2UR UR13, R3 ;  /* 0x00000000030d23c2 */ /* 0x0102f000000e0000 */
[----:B------:R1:W4:Y:S01]  /*07b0*/  @P3 R2UR UR14, R2 ;  /* 0x00000000020e33c2 */ /* 0x00032200000e0000 */
[----:B------:R-:W-:Y:S05]  /*07c0*/  @P1 BRA `(.L_x_627) ;  /* 0x0000006000001947 */ /* 0x000fea0003800000 */
[----:B------:R-:W-:Y:S05]  /*07d0*/  @!P3 BRA `(.L_x_627) ;  /* 0x000000500000b947 */ /* 0x000fea0003800000 */
[----:B-1--4-:R-:W4:Y:S04]  /*07e0*/  LDG.E R0, [R8.64] ;  /* 0x0000001408007981 */ /* 0x012f28000c1e1900 */
[----:B---3--:R-:W3:Y:S01]  /*07f0*/  LDG.E R2, [R8.64+0x4] ;  /* 0x0000041408027981 */ /* 0x008ee2000c1e1900 */
[----:B--2-4-:R-:W1:Y:S08]  /*0800*/  R2UR UR17, R0 ;  /* 0x00000000001173c2 */ /* 0x014e7000000e0000 */
[----:B---3--:R-:W1:Y:S02]  /*0810*/  R2UR UR4, R2 ;  /* 0x00000000020473c2 */ /* 0x008e6400000e0000 */
[----:B-1----:R-:W-:-:S06]  /*0820*/  UIADD3 UR17, -UR17, UR4, URZ ;  /* 0x0000000411117290 */ /* 0x002fcc000fffe13f */
.L_x_627:
[----:B------:R-:W-:-:S04]  /*0830*/  ISETP.NE.U32.AND P1, PT, RZ, c[0x0][0x368], PT ;  /* 0x0000da00ff007a0c */ /* 0x000fc80003f25070 */
[----:B------:R-:W-:-:S13]  /*0840*/  ISETP.NE.AND.EX P1, PT, RZ, c[0x0][0x36c], PT, P1 ;  /* 0x0000db00ff007a0c */ /* 0x000fda0003f25310 */
[----:B------:R-:W-:Y:S05]  /*0850*/  @!P1 BRA `(.L_x_628) ;  /* 0x0000007000009947 */ /* 0x000fea0003800000 */
[----:B------:R-:W-:Y:S02]  /*0860*/  ULDC.64 UR4, c[0x0][0x368] ;  /* 0x0000da0000047ab9 */ /* 0x000fe40000000a00 */
[----:B------:R-:W-:-:S06]  /*0870*/  UIMAD.WIDE UR4, UR18, UR19, UR4 ;  /* 0x00000013120472a5 */ /* 0x000fcc000f8e0204 */
[----:B-1----:R-:W-:Y:S02]  /*0880*/  MOV R2, UR4 ;  /* 0x0000000400027c02 */ /* 0x002fe40008000f00 */
[----:B------:R-:W-:-:S05]  /*0890*/  MOV R3, UR5 ;  /* 0x0000000500037c02 */ /* 0x000fca0008000f00 */
[----:B----4-:R-:W4:Y:S02]  /*08a0*/  LDG.E R0, [R2.64] ;  /* 0x0000001402007981 */ /* 0x010f24000c1e1900 */
[----:B----4-:R1:W4:Y:S02]  /*08b0*/  R2UR UR16, R0 ;  /* 0x00000000001073c2 */ /* 0x01032400000e0000 */
[----:B-1--4-:R-:W-:Y:S05]  /*08c0*/  BRA `(.L_x_629) ;  /* 0x0000006000007947 */ /* 0x012fea0003800000 */
.L_x_628:
[----:B------:R-:W-:Y:S05]  /*08d0*/  @!P4 BRA `(.L_x_629) ;  /* 0x000000500000c947 */ /* 0x000fea0003800000 */
[----:B-1--4-:R-:W4:Y:S04]  /*08e0*/  LDG.E R0, [R6.64] ;  /* 0x0000001406007981 */ /* 0x012f28000c1e1900 */
[----:B---3--:R-:W3:Y:S01]  /*08f0*/  LDG.E R2, [R6.64+0x4] ;  /* 0x0000041406027981 */ /* 0x008ee2000c1e1900 */
[----:B----4-:R-:W1:Y:S08]  /*0900*/  R2UR UR16, R0 ;  /* 0x00000000001073c2 */ /* 0x010e7000000e0000 */
[----:B---3--:R-:W1:Y:S02]  /*0910*/  R2UR UR4, R2 ;  /* 0x00000000020473c2 */ /* 0x008e6400000e0000 */
[----:B-1----:R-:W-:-:S06]  /*0920*/  UIADD3 UR16, -UR16, UR4, URZ ;  /* 0x0000000410107290 */ /* 0x002fcc000fffe13f */
.L_x_629:
[----:B-1--4-:R-:W4:Y:S01]  /*0930*/  @P0 LDG.E R0, [R4.64] ;  /* 0x0000001404000981 */ /* 0x012f22000c1e1900 */
[----:B------:R-:W-:-:S03]  /*0940*/  ULDC.64 UR4, c[0x0][0x378] ;  /* 0x0000de0000047ab9 */ /* 0x000fc60000000a00 */
[----:B---3--:R-:W3:Y:S01]  /*0950*/  @P0 LDG.E R2, [R4.64+0x4] ;  /* 0x0000041404020981 */ /* 0x008ee2000c1e1900 */
[----:B------:R-:W-:Y:S01]  /*0960*/  UISETP.NE.U32.AND UP0, UPT, URZ, UR4, UPT ;  /* 0x000000043f00728c */ /* 0x000fe2000bf05070 */
[----:B------:R-:W-:-:S03]  /*0970*/  IMAD.U32 R76, RZ, RZ, UR16 ;  /* 0x00000010ff4c7e24 */ /* 0x000fc6000f8e00ff */
[----:B------:R-:W-:-:S03]  /*0980*/  UISETP.NE.AND.EX UP0, UPT, URZ, UR5, UPT, UP0 ;  /* 0x000000053f00728c */ /* 0x000fc6000bf05300 */
[----:B------:R-:W-:-:S03]  /*0990*/  ULDC.64 UR4, c[0x0][0x378] ;  /* 0x0000de0000047ab9 */ /* 0x000fc60000000a00 */
[----:B------:R-:W-:-:S05]  /*09a0*/  PLOP3.LUT P1, PT, PT, PT, UP0, 0x80, 0x0 ;  /* 0x000000000000781c */ /* 0x000fca0003f2f008 */
[----:B------:R-:W-:-:S06]  /*09b0*/  @UP0 UIMAD.WIDE UR4, UR18, UR19, UR4 ;  /* 0x00000013120402a5 */ /* 0x000fcc000f8e0204 */
[----:B------:R-:W-:Y:S01]  /*09c0*/  MOV R6, UR4 ;  /* 0x0000000400067c02 */ /* 0x000fe20008000f00 */
[----:B------:R-:W-:-:S05]  /*09d0*/  IMAD.U32 R7, RZ, RZ, UR5 ;  /* 0x00000005ff077e24 */ /* 0x000fca000f8e00ff */
[----:B------:R1:W5:Y:S01]  /*09e0*/  @P1 LDG.E R76, [R6.64] ;  /* 0x00000014064c1981 */ /* 0x000362000c1e1900 */
[----:B------:R-:W-:Y:S02]  /*09f0*/  ULDC UR6, c[0x0][0x2c4] ;  /* 0x0000b10000067ab9 */ /* 0x000fe40000000800 */
[----:B------:R-:W-:Y:S02]  /*0a00*/  UISETP.NE.AND UP2, UPT, UR6, 0x1, UPT ;  /* 0x000000010600788c */ /* 0x000fe4000bf45270 */
[----:B------:R-:W-:-:S09]  /*0a10*/  UIADD3 UR6, -UR13, UR16, URZ ;  /* 0x000000100d067290 */ /* 0x000fd2000fffe13f */
[----:B------:R-:W-:Y:S01]  /*0a20*/  @UP2 UIADD3 UR22, UR12, 0x7f, URZ ;  /* 0x0000007f0c162890 */ /* 0x000fe2000fffe03f */
[----:B----4-:R-:W4:Y:S08]  /*0a30*/  @P0 R2UR UR4, R0 ;  /* 0x00000000000403c2 */ /* 0x010f3000000e0000 */
[----:B---3--:R-:W4:Y:S02]  /*0a40*/  @P0 R2UR UR5, R2 ;  /* 0x00000000020503c2 */ /* 0x008f2400000e0000 */
[----:B----4-:R-:W-:-:S03]  /*0a50*/  @UP3 UIADD3 UR15, -UR4, UR5, URZ ;  /* 0x00000005040f3290 */ /* 0x010fc6000fffe13f */
[----:B------:R-:W-:Y:S02]  /*0a60*/  ULDC.64 UR4, c[0x0][0x2c8] ;  /* 0x0000b20000047ab9 */ /* 0x000fe40000000a00 */
[----:B------:R-:W-:Y:S02]  /*0a70*/  UIMAD.WIDE.U32 UR22, UR22, UR4, URZ ;  /* 0x00000004161672a5 */ /* 0x000fe4000f8e003f */
[----:B------:R-:W-:Y:S02]  /*0a80*/  UIADD3 UR9, UR6, UR15, URZ ;  /* 0x0000000f06097290 */ /* 0x000fe4000fffe03f */
[----:B------:R-:W-:Y:S02]  /*0a90*/  UIADD3 UR4, UR12, 0x7f, URZ ;  /* 0x0000007f0c047890 */ /* 0x000fe4000fffe03f */
[----:B--2---:R-:W-:Y:S02]  /*0aa0*/  UIADD3 UR7, UR9, 0x40, -UR17 ;  /* 0x0000004009077890 */ /* 0x004fe4000fffe811 */
[----:B------:R-:W-:-:S02]  /*0ab0*/  @UP2 USHF.R.U32.HI UR4, URZ, UR5, UR23 ;  /* 0x000000053f042299 */ /* 0x000fc40008011617 */
[----:B------:R-:W-:Y:S02]  /*0ac0*/  UIADD3 UR22, UR9, 0x3f, URZ ;  /* 0x0000003f09167890 */ /* 0x000fe4000fffe03f */
[----:B------:R-:W-:Y:S02]  /*0ad0*/  UIADD3 UR5, UR7, UR4, URZ ;  /* 0x0000000407057290 */ /* 0x000fe4000fffe03f */
[----:B------:R-:W-:Y:S02]  /*0ae0*/  USHF.R.S32.HI UR8, URZ, 0x1f, UR22 ;  /* 0x0000001f3f087899 */ /* 0x000fe40008011416 */
[----:B------:R-:W-:Y:S02]  /*0af0*/  USHF.R.S32.HI UR4, URZ, 0x1f, UR5 ;  /* 0x0000001f3f047899 */ /* 0x000fe40008011405 */
[----:B------:R-:W-:Y:S02]  /*0b00*/  ULEA.HI UR8, UR8, UR22, URZ, 0x6 ;  /* 0x0000001608087291 */ /* 0x000fe4000f8f303f */
[----:B------:R-:W-:-:S02]  /*0b10*/  ULEA.HI UR4, UR4, UR5, URZ, 0x6 ;  /* 0x0000000504047291 */ /* 0x000fc4000f8f303f */
[----:B------:R-:W-:Y:S02]  /*0b20*/  USHF.R.S32.HI UR8, URZ, 0x6, UR8 ;  /* 0x000000063f087899 */ /* 0x000fe40008011408 */
[----:B------:R-:W-:-:S04]  /*0b30*/  USHF.R.S32.HI UR4, URZ, 0x6, UR4 ;  /* 0x000000063f047899 */ /* 0x000fc80008011404 */
[----:B------:R-:W-:-:S04]  /*0b40*/  UISETP.LT.AND UP0, UPT, UR8, UR4, UPT ;  /* 0x000000040800728c */ /* 0x000fc8000bf01270 */
[----:B------:R-:W-:Y:S02]  /*0b50*/  USEL UR5, UR8, UR4, UP0 ;  /* 0x0000000408057287 */ /* 0x000fe40008000000 */
[----:B------:R-:W-:Y:S02]  /*0b60*/  UIADD3 UR4, -UR6, URZ, URZ ;  /* 0x0000003f06047290 */ /* 0x000fe4000fffe13f */
        /* <DEDUP_REMOVED lines=15> */
[----:B-1----:R-:W-:Y:S02]  /*0c60*/  ULDC.64 UR4, c[0x0][0x340] ;  /* 0x0000d00000047ab9 */ /* 0x002fe40000000a00 */
        /* <DEDUP_REMOVED lines=8> */
[----:B------:R-:W-:-:S03]  /*0cf0*/  ULDC.64 UR4, c[0x0][0x260] ;  /* 0x0000980000047ab9 */ /* 0x000fc60000000a00 */
[-C--:B------:R-:W-:Y:S01]  /*0d00*/  LEA.HI R10, R0, R71.reuse, RZ, 0x3 ;  /* 0x00000047000a7211 */ /* 0x080fe200078f18ff */
[----:B------:R1:W2:Y:S01]  /*0d10*/  @P2 LDG.E R5, [R4.64] ;  /* 0x0000001404052981 */ /* 0x0002a2000c1e1900 */
[----:B-----5:R-:W-:Y:S01]  /*0d20*/  SHF.R.S32.HI R3, RZ, 0x1f, R153 ;  /* 0x0000001fff037819 */ /* 0x020fe20000011499 */
[----:B------:R-:W-:Y:S01]  /*0d30*/  IMAD.U32 R21, RZ, RZ, UR11 ;  /* 0x0000000bff157e24 */ /* 0x000fe2000f8e00ff */
[----:B------:R-:W-:Y:S01]  /*0d40*/  LOP3.LUT R2, R10, 0x1ffffff8, RZ, 0xc0, !PT ;  /* 0x1ffffff80a027812 */ /* 0x000fe200078ec0ff */
[----:B------:R-:W-:Y:S01]  /*0d50*/  UIMAD UR4, UR10, UR4, URZ ;  /* 0x000000040a0472a4 */ /* 0x000fe2000f8e023f */
[----:B------:R-:W-:Y:S01]  /*0d60*/  SHF.R.S32.HI R10, RZ, 0x3, R10 ;  /* 0x00000003ff0a7819 */ /* 0x000fe2000001140a */
[----:B------:R-:W-:Y:S01]  /*0d70*/  UIADD3 UR19, UR22, -0x1, URZ ;  /* 0xffffffff16137890 */ /* 0x000fe2000fffe03f */
[----:B------:R-:W-:Y:S01]  /*0d80*/  LEA.HI R6, R0, R71, RZ, 0x6 ;  /* 0x0000004700067211 */ /* 0x000fe200078f30ff */
[----:B------:R-:W-:Y:S01]  /*0d90*/  IMAD.IADD R2, R71, 0x1, -R2 ;  /* 0x0000000147027824 */ /* 0x000fe200078e0a02 */
[C---:B------:R-:W-:Y:S01]  /*0da0*/  IADD3 R152, P0, R10.reuse, R153, RZ ;  /* 0x000000990a987210 */ /* 0x040fe20007f1e0ff */
[C---:B------:R-:W-:Y:S01]  /*0db0*/  IMAD.SHL.U32 R7, R10.reuse, 0x40, RZ ;  /* 0x000000400a077824 */ /* 0x040fe200078e00ff */
[----:B------:R-:W-:Y:S01]  /*0dc0*/  IADD3 R91, -R10, UR15, RZ ;  /* 0x0000000f0a5b7c10 */ /* 0x000fe2000fffe1ff */
[----:B------:R-:W-:Y:S01]  /*0dd0*/  IMAD.SHL.U32 R2, R2, 0x8, RZ ;  /* 0x0000000802027824 */ /* 0x000fe200078e00ff */
[----:B------:R-:W-:Y:S01]  /*0de0*/  LEA.HI.X.SX32 R153, R10, R3, 0x1, P0 ;  /* 0x000000030a997211 */ /* 0x000fe200000f0eff */
[----:B------:R-:W-:Y:S01]  /*0df0*/  IMAD.SHL.U32 R128, R6, 0x8, RZ ;  /* 0x0000000806807824 */ /* 0x000fe200078e00ff */
[----:B------:R-:W-:Y:S01]  /*0e00*/  LOP3.LUT R7, R7, 0x1c0, RZ, 0xc0, !PT ;  /* 0x000001c007077812 */ /* 0x000fe200078ec0ff */
[----:B------:R-:W-:Y:S01]  /*0e10*/  UIMAD UR22, UR11, UR5, UR4 ;  /* 0x000000050b1672a4 */ /* 0x000fe2000f8e0204 */
[----:B------:R-:W-:Y:S01]  /*0e20*/  IADD3 R3, R2, 0x80, RZ ;  /* 0x0000008002037810 */ /* 0x000fe20007ffe0ff */
[----:B------:R-:W-:Y:S01]  /*0e30*/  USEL UR24, UR18, URZ, !UP3 ;  /* 0x0000003f12187287 */ /* 0x000fe2000d800000 */
[--C-:B------:R-:W-:Y:S01]  /*0e40*/  LOP3.LUT R8, R7, 0x38, R2.reuse, 0xf8, !PT ;  /* 0x0000003807087812 */ /* 0x100fe200078ef802 */
[----:B------:R-:W-:Y:S01]  /*0e50*/  ULDC.64 UR4, c[0x0][0x240] ;  /* 0x0000900000047ab9 */ /* 0x000fe20000000a00 */
[----:B------:R-:W-:Y:S01]  /*0e60*/  SHF.R.U32.HI R7, RZ, 0x3, R7 ;  /* 0x00000003ff077819 */ /* 0x000fe20000011607 */
[----:B------:R-:W-:Y:S01]  /*0e70*/  UIMAD UR4, UR10, UR4, URZ ;  /* 0x000000040a0472a4 */ /* 0x000fe2000f8e023f */
[----:B------:R-:W-:Y:S01]  /*0e80*/  ISETP.GE.AND P5, PT, R3, c[0x0][0x1d4], PT ;  /* 0x0000750003007a0c */ /* 0x000fe20003fa6270 */
[----:B------:R-:W-:Y:S01]  /*0e90*/  IMAD.MOV.U32 R105, RZ, RZ, c[0x0][0x238] ;  /* 0x00008e00ff697624 */ /* 0x000fe200078e00ff */
[----:B------:R-:W-:Y:S01]  /*0ea0*/  LOP3.LUT R7, R8, R7, RZ, 0x3c, !PT ;  /* 0x0000000708077212 */ /* 0x000fe200078e3cff */
[----:B------:R-:W-:Y:S01]  /*0eb0*/  UIMAD UR25, UR11, UR5, UR4 ;  /* 0x000000050b1972a4 */ /* 0x000fe2000f8e0204 */
[----:B------:R-:W-:Y:S01]  /*0ec0*/  SHF.R.S32.HI R3, RZ, 0x1f, R2 ;  /* 0x0000001fff037819 */ /* 0x000fe20000011402 */
[----:B-1----:R-:W-:Y:S01]  /*0ed0*/  IMAD.U32 R4, RZ, RZ, UR19 ;  /* 0x00000013ff047e24 */ /* 0x002fe2000f8e00ff */
[----:B------:R-:W-:Y:S01]  /*0ee0*/  LOP3.LUT R128, R7, 0xfffffe00, R128, 0xf8, !PT ;  /* 0xfffffe0007807812 */ /* 0x000fe200078ef880 */
[----:B------:R-:W-:Y:S01]  /*0ef0*/  IMAD R7, R153, c[0x0][0x238], RZ ;  /* 0x00008e0099077a24 */ /* 0x000fe200078e02ff */
[C---:B------:R-:W-:Y:S01]  /*0f00*/  IADD3 R6, R2.reuse, 0x40, RZ ;  /* 0x0000004002067810 */ /* 0x040fe20007ffe0ff */
[----:B------:R-:W-:Y:S01]  /*0f10*/  IMAD.WIDE.U32 R20, R21, c[0x0][0x260], R2 ;  /* 0x0000980015147a25 */ /* 0x000fe200078e0002 */
[----:B------:R-:W-:Y:S01]  /*0f20*/  ISETP.GE.AND P3, PT, R2, c[0x0][0x1d4], PT ;  /* 0x0000750002007a0c */ /* 0x000fe20003f66270 */
[----:B------:R-:W-:Y:S01]  /*0f30*/  ULDC.64 UR4, c[0x0][0x248] ;  /* 0x0000920000047ab9 */ /* 0x000fe20000000a00 */
[----:B------:R-:W-:Y:S01]  /*0f40*/  LEA.HI R10, R0, R71, RZ, 0x2 ;  /* 0x00000047000a7211 */ /* 0x000fe200078f10ff */
[----:B------:R-:W-:Y:S01]  /*0f50*/  IMAD R8, R152, c[0x0][0x23c], R7 ;  /* 0x00008f0098087a24 */ /* 0x000fe200078e0207 */
[----:B------:R-:W-:Y:S01]  /*0f60*/  ISETP.GE.AND P6, PT, R6, c[0x0][0x1d4], PT ;  /* 0x0000750006007a0c */ /* 0x000fe20003fc6270 */
[----:B------:R-:W-:Y:S01]  /*0f70*/  IMAD.WIDE.U32 R2, R152, c[0x0][0x238], R2 ;  /* 0x00008e0098027a25 */ /* 0x000fe200078e0002 */
[----:B------:R-:W-:-:S02]  /*0f80*/  LOP3.LUT R6, R10, 0xfffffffc, RZ, 0xc0, !PT ;  /* 0xfffffffc0a067812 */ /* 0x000fc400078ec0ff */
[----:B------:R-:W-:Y:S01]  /*0f90*/  IADD3 R21, R21, UR22, RZ ;  /* 0x0000001615157c10 */ /* 0x000fe2000fffe0ff */
[----:B------:R-:W-:Y:S01]  /*0fa0*/  IMAD.IADD R9, R3, 0x1, R8 ;  /* 0x0000000103097824 */ /* 0x000fe200078e0208 */
[----:B------:R-:W-:Y:S01]  /*0fb0*/  USHF.R.S32.HI UR22, URZ, 0x1f, UR18 ;  /* 0x0000001f3f167899 */ /* 0x000fe20008011412 */
[----:B------:R-:W-:Y:S01]  /*0fc0*/  IMAD.MOV.U32 R8, RZ, RZ, R2 ;  /* 0x000000ffff087224 */ /* 0x000fe200078e0002 */
[----:B------:R-:W-:Y:S01]  /*0fd0*/  SHF.R.S32.HI R135, RZ, 0x2, R10 ;  /* 0x00000002ff877819 */ /* 0x000fe2000001140a */
[----:B------:R-:W-:Y:S01]  /*0fe0*/  IMAD.U32 R2, RZ, RZ, UR11 ;  /* 0x0000000bff027e24 */ /* 0x000fe2000f8e00ff */
[----:B------:R-:W-:Y:S01]  /*0ff0*/  USEL UR23, UR22, URZ, !UP3 ;  /* 0x0000003f16177287 */ /* 0x000fe2000d800000 */
[----:B------:R-:W-:Y:S01]  /*1000*/  IMAD.IADD R6, R71, 0x1, -R6 ;  /* 0x0000000147067824 */ /* 0x000fe200078e0a06 */
[----:B------:R-:W-:Y:S01]  /*1010*/  SHF.R.S32.HI R140, RZ, 0x1f, R135 ;  /* 0x0000001fff8c7819 */ /* 0x000fe20000011487 */
[----:B------:R-:W-:Y:S01]  /*1020*/  IMAD.WIDE.U32 R150, R2, c[0x0][0x240], R8 ;  /* 0x0000900002967a25 */ /* 0x000fe200078e0008 */
[----:B------:R-:W-:Y:S01]  /*1030*/  UIMAD UR4, UR23, UR4, URZ ;  /* 0x00000004170472a4 */ /* 0x000fe2000f8e023f */
[----:B------:R-:W-:-:S02]  /*1040*/  SHF.R.S32.HI R10, RZ, 0x1f, R10 ;  /* 0x0000001fff0a7819 */ /* 0x000fc4000001140a */
[C---:B------:R-:W-:Y:S01]  /*1050*/  IMAD.SHL.U32 R18, R6.reuse, 0x4, RZ ;  /* 0x0000000406127824 */ /* 0x040fe200078e00ff */
[----:B------:R-:W-:Y:S01]  /*1060*/  IADD3 R151, R151, UR25, RZ ;  /* 0x0000001997977c10 */ /* 0x000fe2000fffe0ff */
[----:B------:R-:W-:Y:S01]  /*1070*/  IMAD.SHL.U32 R16, R6, 0x8, RZ ;  /* 0x0000000806107824 */ /* 0x000fe200078e00ff */
[----:B------:R-:W-:Y:S01]  /*1080*/  UIMAD UR4, UR24, UR5, UR4 ;  /* 0x00000005180472a4 */ /* 0x000fe2000f8e0204 */
[----:B------:R-:W-:Y:S01]  /*1090*/  IMAD.MOV.U32 R96, RZ, RZ, 0x6 ;  /* 0x00000006ff607424 */ /* 0x000fe200078e00ff */
[----:B------:R-:W-:Y:S01]  /*10a0*/  SHF.R.S32.HI R19, RZ, 0x1f, R18 ;  /* 0x0000001fff137819 */ /* 0x000fe20000011412 */
[----:B------:R-:W-:Y:S01]  /*10b0*/  IMAD.U32 R148, RZ, RZ, UR24 ;  /* 0x00000018ff947e24 */ /* 0x000fe2000f8e00ff */
[----:B------:R-:W-:Y:S01]  /*10c0*/  SHF.R.S32.HI R17, RZ, 0x1f, R16 ;  /* 0x0000001fff117819 */ /* 0x000fe20000011410 */
[----:B------:R-:W-:Y:S01]  /*10d0*/  IMAD R4, R4, -0x40, R91 ;  /* 0xffffffc004047824 */ /* 0x000fe200078e025b */
[----:B------:R-:W-:Y:S01]  /*10e0*/  ISETP.GE.AND P4, PT, R16, c[0x0][0x27c], PT ;  /* 0x00009f0010007a0c */ /* 0x000fe20003f86270 */
[----:B------:R-:W-:Y:S01]  /*10f0*/  IMAD R142, R140, c[0x0][0x280], RZ ;  /* 0x0000a0008c8e7a24 */ /* 0x000fe200078e02ff */
[----:B------:R-:W-:Y:S01]  /*1100*/  SHF.L.U64.HI R92, R105, R96, c[0x0][0x23c] ;  /* 0x00008f00695c7619 */ /* 0x000fe20000010260 */
[----:B------:R-:W-:Y:S01]  /*1110*/  IMAD.WIDE.U32 R150, R148, c[0x0][0x248], R150 ;  /* 0x0000920094967a25 */ /* 0x000fe200078e0096 */
[C---:B------:R-:W-:Y:S01]  /*1120*/  ISETP.GE.AND P1, PT, R4.reuse, 0x1, PT ;  /* 0x000000010400780c */ /* 0x040fe20003f26270 */
[----:B------:R-:W-:Y:S01]  /*1130*/  USHF.R.S32.HI UR5, URZ, 0x1f, UR19 ;  /* 0x0000001f3f057899 */ /* 0x000fe20008011413 */
[----:B------:R-:W-:Y:S01]  /*1140*/  SEL R3, RZ, c[0x0][0x27c], !P4 ;  /* 0x00009f00ff037a07 */ /* 0x000fe20006000000 */
[C---:B------:R-:W-:Y:S01]  /*1150*/  IMAD R142, R135.reuse, c[0x0][0x284], R142 ;  /* 0x0000a100878e7a24 */ /* 0x040fe200078e028e */
[----:B------:R-:W-:Y:S01]  /*1160*/  ISETP.GT.AND P0, PT, R4, 0x20, PT ;  /* 0x000000200400780c */ /* 0x000fe20003f04270 */
[----:B------:R-:W-:Y:S01]  /*1170*/  IMAD.WIDE.U32 R146, R135, c[0x0][0x280], R18 ;  /* 0x0000a00087927a25 */ /* 0x000fe200078e0012 */
[----:B------:R-:W-:-:S02]  /*1180*/  IADD3 R155, R151, UR4, RZ ;  /* 0x00000004979b7c10 */ /* 0x000fc4000fffe0ff */
[C---:B------:R-:W-:Y:S01]  /*1190*/  IADD3 R15, R18.reuse, 0x20, RZ ;  /* 0x00000020120f7810 */ /* 0x040fe20007ffe0ff */
[----:B------:R-:W-:Y:S01]  /*11a0*/  IMAD.WIDE.U32 R8, R135, c[0x0][0x280], R16 ;  /* 0x0000a00087087a25 */ /* 0x000fe200078e0010 */
[----:B------:R-:W-:Y:S02]  /*11b0*/  P2R R137, PR, RZ, 0x10 ;  /* 0x00000010ff897803 */ /* 0x000fe40000000000 */
[----:B------:R-:W-:Y:S01]  /*11c0*/  IADD3 R14, R18, 0x40, RZ ;  /* 0x00000040120e7810 */ /* 0x000fe20007ffe0ff */
[----:B------:R-:W-:Y:S01]  /*11d0*/  IMAD.SHL.U32 R93, R105, 0x40, RZ ;  /* 0x00000040695d7824 */ /* 0x000fe200078e00ff */
[----:B------:R-:W-:Y:S01]  /*11e0*/  LEA.HI R115, R0, R71, RZ, 0x5 ;  /* 0x0000004700737211 */ /* 0x000fe200078f28ff */
[----:B------:R-:W-:Y:S01]  /*11f0*/  IMAD R4, R92, UR19, RZ ;  /* 0x000000135c047c24 */ /* 0x000fe2000f8e02ff */
[C---:B------:R-:W-:Y:S01]  /*1200*/  IADD3 R133, R16.reuse, 0x60, RZ ;  /* 0x0000006010857810 */ /* 0x040fe20007ffe0ff */
[----:B------:R-:W-:Y:S01]  /*1210*/  IMAD.MOV.U32 R154, RZ, RZ, R150 ;  /* 0x000000ffff9a7224 */ /* 0x000fe200078e0096 */
[C---:B------:R-:W-:Y:S01]  /*1220*/  IADD3 R132, R16.reuse, 0x80, RZ ;  /* 0x0000008010847810 */ /* 0x040fe20007ffe0ff */
[----:B------:R-:W-:Y:S01]  /*1230*/  IMAD.IADD R147, R147, 0x1, R142 ;  /* 0x0000000193937824 */ /* 0x000fe200078e028e */
[----:B------:R-:W-:Y:S01]  /*1240*/  IADD3 R130, R16, 0xa0, RZ ;  /* 0x000000a010827810 */ /* 0x000fe20007ffe0ff */
[----:B------:R-:W-:Y:S01]  /*1250*/  IMAD.IADD R143, R142, 0x1, R9 ;  /* 0x000000018e8f7824 */ /* 0x000fe200078e0209 */
[----:B------:R-:W-:Y:S01]  /*1260*/  P2R R138, PR, RZ, 0x8 ;  /* 0x00000008ff8a7803 */ /* 0x000fe20000000000 */
[----:B------:R-:W-:Y:S01]  /*1270*/  IMAD.IADD R2, R16, 0x1, R3 ;  /* 0x0000000110027824 */ /* 0x000fe200078e0203 */
[----:B------:R-:W-:Y:S01]  /*1280*/  SHF.R.S32.HI R117, RZ, 0x1f, R130 ;  /* 0x0000001fff757819 */ /* 0x000fe20000011482 */
[----:B------:R-:W-:Y:S01]  /*1290*/  IMAD.MOV.U32 R142, RZ, RZ, R8 ;  /* 0x000000ffff8e7224 */ /* 0x000fe200078e0008 */
[----:B------:R-:W-:Y:S01]  /*12a0*/  IADD3 R83, R83, UR16, RZ ;  /* 0x0000001053537c10 */ /* 0x000fe2000fffe0ff */
[----:B------:R-:W-:Y:S01]  /*12b0*/  IMAD R140, R140, c[0x0][0x290], RZ ;  /* 0x0000a4008c8c7a24 */ /* 0x000fe200078e02ff */
[----:B------:R-:W-:Y:S01]  /*12c0*/  SHF.R.S32.HI R113, RZ, 0x1f, R2 ;  /* 0x0000001fff717819 */ /* 0x000fe20000011402 */
[C---:B------:R-:W-:Y:S01]  /*12d0*/  IMAD R3, R93.reuse, UR5, R4 ;  /* 0x000000055d037c24 */ /* 0x040fe2000f8e0204 */
[----:B------:R-:W-:Y:S01]  /*12e0*/  ULDC.64 UR4, c[0x0][0x1e8] ;  /* 0x00007a0000047ab9 */ /* 0x000fe20000000a00 */
[----:B------:R-:W-:Y:S01]  /*12f0*/  IMAD.WIDE.U32 R8, R93, UR19, R154 ;  /* 0x000000135d087c25 */ /* 0x000fe2000f8e009a */
[CC--:B------:R-:W-:Y:S01]  /*1300*/  LEA.HI R4, R113.reuse, R2.reuse, RZ, 0x3 ;  /* 0x0000000271047211 */ /* 0x0c0fe200078f18ff */
[----:B------:R-:W-:Y:S01]  /*1310*/  UIMAD UR25, UR10, UR4, URZ ;  /* 0x000000040a1972a4 */ /* 0x000fe2000f8e023f */
[----:B------:R-:W-:Y:S01]  /*1320*/  LEA.HI R113, R113, R2, RZ, 0x6 ;  /* 0x0000000271717211 */ /* 0x000fe200078f30ff */
[C---:B------:R-:W-:Y:S01]  /*1330*/  IMAD R140, R135.reuse, c[0x0][0x294], R140 ;  /* 0x0000a500878c7a24 */ /* 0x040fe200078e028c */
[----:B------:R-:W-:Y:S01]  /*1340*/  UIMAD.WIDE.U32 UR28, UR11, UR4, URZ ;  /* 0x000000040b1c72a5 */ /* 0x000fe2000f8e003f */
[----:B------:R-:W-:Y:S01]  /*1350*/  IMAD.WIDE.U32 R12, R135, c[0x0][0x290], R16 ;  /* 0x0000a400870c7a25 */ /* 0x000fe200078e0010 */
[----:B------:R-:W-:Y:S01]  /*1360*/  UIMAD UR25, UR11, UR5, UR25 ;  /* 0x000000050b1972a4 */ /* 0x000fe2000f8e0219 */
[----:B------:R-:W-:-:S02]  /*1370*/  LOP3.LUT R99, R4, 0xfffffff8, RZ, 0xc0, !PT ;  /* 0xfffffff804637812 */ /* 0x000fc400078ec0ff */
[----:B------:R-:W-:Y:S01]  /*1380*/  IMAD.IADD R3, R9, 0x1, R3 ;  /* 0x0000000109037824 */ /* 0x000fe200078e0203 */
[----:B------:R-:W-:Y:S01]  /*1390*/  ULDC.64 UR4, c[0x0][0x210] ;  /* 0x0000840000047ab9 */ /* 0x000fe20000000a00 */
[----:B------:R-:W-:Y:S01]  /*13a0*/  IMAD.MOV.U32 R104, RZ, RZ, 0x5 ;  /* 0x00000005ff687424 */ /* 0x000fe200078e00ff */
[----:B------:R-:W-:Y:S01]  /*13b0*/  UIMAD UR27, UR10, UR4, URZ ;  /* 0x000000040a1b72a4 */ /* 0x000fe2000f8e023f */
[----:B------:R-:W-:Y:S01]  /*13c0*/  IMAD.IADD R141, R140, 0x1, R13 ;  /* 0x000000018c8d7824 */ /* 0x000fe200078e020d */
[----:B------:R-:W-:Y:S01]  /*13d0*/  UIMAD.WIDE.U32 UR30, UR11, UR4, URZ ;  /* 0x000000040b1e72a5 */ /* 0x000fe2000f8e003f */
[----:B------:R-:W-:Y:S01]  /*13e0*/  IMAD.IADD R13, R18, 0x1, R15 ;  /* 0x00000001120d7824 */ /* 0x000fe200078e020f */
[C---:B------:R-:W-:Y:S01]  /*13f0*/  SHF.L.U64.HI R104, R105.reuse, R104, c[0x0][0x23c] ;  /* 0x00008f0069687619 */ /* 0x040fe20000010268 */
[----:B------:R-:W-:Y:S01]  /*1400*/  IMAD.SHL.U32 R128, R128, 0x2, RZ ;  /* 0x0000000280807824 */ /* 0x000fe200078e00ff */
[----:B------:R-:W-:Y:S01]  /*1410*/  UIMAD UR27, UR11, UR5, UR27 ;  /* 0x000000050b1b72a4 */ /* 0x000fe2000f8e021b */
[----:B------:R-:W-:Y:S01]  /*1420*/  IMAD.SHL.U32 R105, R105, 0x20, RZ ;  /* 0x0000002069697824 */ /* 0x000fe200078e00ff */
[----:B------:R-:W-:Y:S01]  /*1430*/  ISETP.GE.AND P4, PT, R13, c[0x0][0x27c], PT ;  /* 0x00009f000d007a0c */ /* 0x000fe20003f86270 */
[----:B------:R-:W-:Y:S01]  /*1440*/  IMAD.WIDE.U32 R148, R148, c[0x0][0x268], R20 ;  /* 0x00009a0094947a25 */ /* 0x000fe200078e0014 */
[----:B------:R-:W-:Y:S01]  /*1450*/  ULDC.64 UR4, c[0x0][0x268] ;  /* 0x00009a0000047ab9 */ /* 0x000fe20000000a00 */
[----:B------:R-:W-:Y:S01]  /*1460*/  LEA.HI R117, R117, R130, RZ, 0x3 ;  /* 0x0000008275757211 */ /* 0x000fe200078f18ff */
[----:B------:R-:W-:Y:S01]  /*1470*/  UIMAD UR4, UR23, UR4, URZ ;  /* 0x00000004170472a4 */ /* 0x000fe2000f8e023f */
[----:B------:R-:W-:Y:S01]  /*1480*/  IMAD.WIDE.U32 R144, R135, c[0x0][0x290], R18 ;  /* 0x0000a40087907a25 */ /* 0x000fe200078e0012 */
[----:B------:R-:W-:Y:S01]  /*1490*/  SHF.R.S32.HI R98, RZ, 0x1f, R99 ;  /* 0x0000001fff627819 */ /* 0x000fe20000011463 */
[----:B------:R-:W-:Y:S01]  /*14a0*/  UIADD3 UR25, UR29, UR25, URZ ;  /* 0x000000191d197290 */ /* 0x000fe2000fffe03f */
[----:B------:R-:W-:Y:S01]  /*14b0*/  LOP3.LUT R117, R117, 0xfffffff8, RZ, 0xc0, !PT ;  /* 0xfffffff875757812 */ /* 0x000fe200078ec0ff */
[----:B------:R-:W-:Y:S01]  /*14c0*/  IMAD.IADD R145, R145, 0x1, R140 ;  /* 0x0000000191917824 */ /* 0x000fe200078e028c */
[----:B------:R-:W-:Y:S01]  /*14d0*/  UIMAD UR24, UR24, UR5, UR4 ;  /* 0x00000005181872a4 */ /* 0x000fe2000f8e0204 */
[----:B------:R-:W-:Y:S01]  /*14e0*/  IMAD.MOV.U32 R140, RZ, RZ, R12 ;  /* 0x000000ffff8c7224 */ /* 0x000fe200078e000c */
[----:B------:R-:W-:Y:S01]  /*14f0*/  SHF.L.U64.HI R98, R99, 0x1, R98 ;  /* 0x0000000163627819 */ /* 0x000fe20000010262 */
[C---:B------:R-:W-:Y:S01]  /*1500*/  IMAD.IADD R12, R18.reuse, 0x1, R14 ;  /* 0x00000001120c7824 */ /* 0x040fe200078e020e */
[----:B------:R-:W-:Y:S01]  /*1510*/  ULDC.64 UR4, c[0x0][0x2b0] ;  /* 0x0000ac0000047ab9 */ /* 0x000fe20000000a00 */
[----:B------:R-:W-:Y:S01]  /*1520*/  IMAD.SHL.U32 R115, R115, 0x10, RZ ;  /* 0x0000001073737824 */ /* 0x000fe200078e00ff */
[----:B------:R-:W-:Y:S01]  /*1530*/  P2R R136, PR, RZ, 0x10 ;  /* 0x00000010ff887803 */ /* 0x000fe20000000000 */
[----:B------:R-:W-:Y:S01]  /*1540*/  IMAD.SHL.U32 R113, R113, 0x40, RZ ;  /* 0x0000004071717824 */ /* 0x000fe200078e00ff */
[----:B------:R-:W-:Y:S01]  /*1550*/  IADD3 R11, R18, 0x30, RZ ;  /* 0x00000030120b7810 */ /* 0x000fe20007ffe0ff */
[----:B------:R-:W-:Y:S01]  /*1560*/  IMAD R127, R6, 0x40, R135 ;  /* 0x00000040067f7824 */ /* 0x000fe200078e0287 */
[----:B------:R-:W-:Y:S01]  /*1570*/  LOP3.LUT R115, R115, 0xfffffe00, RZ, 0xc0, !PT ;  /* 0xfffffe0073737812 */ /* 0x000fe200078ec0ff */
[----:B------:R-:W-:Y:S01]  /*1580*/  IMAD.MOV.U32 R77, RZ, RZ, c[0x0][0x27c] ;  /* 0x00009f00ff4d7624 */ /* 0x000fe200078e00ff */
[----:B------:R-:W-:Y:S01]  /*1590*/  LOP3.LUT R113, R113, 0x7ffff000, RZ, 0xc0, !PT ;  /* 0x7ffff00071717812 */ /* 0x000fe200078ec0ff */
[----:B------:R-:W-:Y:S01]  /*15a0*/  IMAD.MOV.U32 R90, RZ, RZ, c[0x0][0x2b8] ;  /* 0x0000ae00ff5a7624 */ /* 0x000fe200078e00ff */
[----:B------:R-:W-:Y:S01]  /*15b0*/  SHF.R.S32.HI R6, RZ, 0x1f, R133 ;  /* 0x0000001fff067819 */ /* 0x000fe20000011485 */
[----:B------:R-:W-:Y:S01]  /*15c0*/  IMAD.MOV.U32 R95, RZ, RZ, c[0x0][0x280] ;  /* 0x0000a000ff5f7624 */ /* 0x000fe200078e00ff */
[----:B------:R-:W-:Y:S01]  /*15d0*/  IADD3 R9, R18, 0x10, RZ ;  /* 0x0000001012097810 */ /* 0x000fe20007ffe0ff */
[----:B------:R-:W-:Y:S01]  /*15e0*/  IMAD.MOV.U32 R97, RZ, RZ, c[0x0][0x290] ;  /* 0x0000a400ff617624 */ /* 0x000fe200078e00ff */
[----:B------:R-:W-:Y:S01]  /*15f0*/  LEA.HI R123, R6, R133, RZ, 0x3 ;  /* 0x00000085067b7211 */ /* 0x000fe200078f18ff */
[----:B------:R-:W-:Y:S01]  /*1600*/  IMAD.WIDE.U32 R146, R76, c[0x0][0x280], R146 ;  /* 0x0000a0004c927a25 */ /* 0x000fe200078e0092 */
[----:B------:R-:W-:Y:S01]  /*1610*/  SHF.R.S32.HI R6, RZ, 0x1f, R13 ;  /* 0x0000001fff067819 */ /* 0x000fe2000001140d */
[----:B------:R-:W-:Y:S01]  /*1620*/  UIADD3 UR27, UR31, UR27, URZ ;  /* 0x0000001b1f1b7290 */ /* 0x000fe2000fffe03f */
[----:B------:R-:W-:Y:S01]  /*1630*/  LOP3.LUT R123, R123, 0xfffffff8, RZ, 0xc0, !PT ;  /* 0xfffffff87b7b7812 */ /* 0x000fe200078ec0ff */
[----:B------:R-:W-:Y:S01]  /*1640*/  IMAD.MOV.U32 R114, RZ, RZ, c[0x0][0x27c] ;  /* 0x00009f00ff727624 */ /* 0x000fe200078e00ff */
[----:B------:R-:W-:Y:S01]  /*1650*/  LEA.HI R125, R6, R13, RZ, 0x3 ;  /* 0x0000000d067d7211 */ /* 0x000fe200078f18ff */
[----:B------:R-:W-:Y:S01]  /*1660*/  IMAD.WIDE.U32 R144, R76, c[0x0][0x290], R144 ;  /* 0x0000a4004c907a25 */ /* 0x000fe200078e0090 */
[----:B------:R-:W-:-:S02]  /*1670*/  SHF.L.U64.HI R94, R95, R96, c[0x0][0x284] ;  /* 0x0000a1005f5e7619 */ /* 0x000fc40000010260 */
[----:B------:R-:W-:Y:S01]  /*1680*/  LOP3.LUT R125, R125, 0xfffffff8, RZ, 0xc0, !PT ;  /* 0xfffffff87d7d7812 */ /* 0x000fe200078ec0ff */
[C---:B------:R-:W-:Y:S01]  /*1690*/  IMAD.WIDE.U32 R142, R76.reuse, c[0x0][0x280], R142 ;  /* 0x0000a0004c8e7a25 */ /* 0x040fe200078e008e */
[----:B------:R-:W-:Y:S02]  /*16a0*/  SHF.L.U64.HI R96, R97, R96, c[0x0][0x294] ;  /* 0x0000a50061607619 */ /* 0x000fe40000010260 */
[----:B------:R-:W-:Y:S01]  /*16b0*/  SHF.R.S32.HI R108, RZ, 0x1f, R123 ;  /* 0x0000001fff6c7819 */ /* 0x000fe2000001147b */
[----:B------:R-:W-:Y:S01]  /*16c0*/  IMAD.WIDE.U32 R140, R76, c[0x0][0x290], R140 ;  /* 0x0000a4004c8c7a25 */ /* 0x000fe200078e008c */
[----:B------:R-:W-:Y:S02]  /*16d0*/  SHF.R.S32.HI R106, RZ, 0x1f, R117 ;  /* 0x0000001fff6a7819 */ /* 0x000fe40000011475 */
[----:B------:R-:W-:Y:S01]  /*16e0*/  SHF.R.S32.HI R124, RZ, 0x3, R4 ;  /* 0x00000003ff7c7819 */ /* 0x000fe20000011404 */
[----:B------:R-:W-:Y:S01]  /*16f0*/  IMAD.SHL.U32 R95, R95, 0x40, RZ ;  /* 0x000000405f5f7824 */ /* 0x000fe200078e00ff */
[----:B------:R-:W-:Y:S01]  /*1700*/  SHF.R.S32.HI R110, RZ, 0x1f, R125 ;  /* 0x0000001fff6e7819 */ /* 0x000fe2000001147d */
[----:B------:R-:W-:Y:S01]  /*1710*/  IMAD.SHL.U32 R97, R97, 0x40, RZ ;  /* 0x0000004061617824 */ /* 0x000fe200078e00ff */
[----:B------:R-:W-:Y:S01]  /*1720*/  IADD3 R89, R149, UR24, RZ ;  /* 0x0000001895597c10 */ /* 0x000fe2000fffe0ff */
[----:B------:R-:W-:-:S02]  /*1730*/  IMAD.SHL.U32 R114, R114, 0x2, RZ ;  /* 0x0000000272727824 */ /* 0x000fc400078e00ff */
[----:B------:R-:W-:Y:S02]  /*1740*/  IMAD.U32 R129, RZ, RZ, UR19 ;  /* 0x00000013ff817e24 */ /* 0x000fe4000f8e00ff */
[----:B------:R-:W-:Y:S01]  /*1750*/  IMAD.SHL.U32 R99, R99, 0x2, RZ ;  /* 0x0000000263637824 */ /* 0x000fe200078e00ff */
[----:B--2---:R1:W2:Y:S01]  /*1760*/  @P2 R2UR UR26, R5 ;  /* 0x00000000051a23c2 */ /* 0x0042a200000e0000 */
[----:B------:R-:W-:-:S04]  /*1770*/  @P1 LEA R22, P2, R8, c[0x0][0x220], 0x1 ;  /* 0x0000880008161a11 */ /* 0x000fc800078408ff */
[----:B------:R-:W-:-:S05]  /*1780*/  @P1 LEA.HI.X R23, R8, c[0x0][0x224], R3, 0x1, P2 ;  /* 0x0000890008171a11 */ /* 0x000fca00010f0c03 */
[----:B------:R-:W-:Y:S01]  /*1790*/  @!PT LDS RZ, [RZ] ;  /* 0x00000000fffff984 */ /* 0x000fe20000000800 */
[----:B------:R-:W-:Y:S01]  /*17a0*/  @!PT LDS RZ, [RZ] ;  /* 0x00000000fffff984 */ /* 0x000fe20000000800 */
[----:B------:R-:W-:Y:S01]  /*17b0*/  @!PT LDS RZ, [RZ] ;  /* 0x00000000fffff984 */ /* 0x000fe20000000800 */
[----:B------:R3:W-:Y:S04]  /*17c0*/  @P1 LDGSTS.E.BYPASS.LTC128B.128 [R128+0x6100], [R22.64], !P3 ;  /* 0x0610000016801fae */ /* 0x0007e8000d901d54 */
[----:B------:R3:W-:Y:S04]  /*17d0*/  @P1 LDGSTS.E.BYPASS.LTC128B.128 [R128+0x8100], [R22.64+0x80], !P6 ;  /* 0x0810008016801fae */ /* 0x0007e8000f101d54 */
[----:B------:R3:W-:Y:S01]  /*17e0*/  @P1 LDGSTS.E.BYPASS.LTC128B.128 [R128+0xa100], [R22.64+0x100], !P5 ;  /* 0x0a10010016801fae */ /* 0x0007e2000e901d54 */
[----:B-1----:R-:W-:Y:S01]  /*17f0*/  @P0 IADD3 R5, P1, R105, R8, RZ ;  /* 0x0000000869050210 */ /* 0x002fe20007f3e0ff */
[----:B--2---:R-:W-:Y:S01]  /*1800*/  @UP0 USHF.R.S32.HI UR33, URZ, 0x1f, UR26 ;  /* 0x0000001f3f210899 */ /* 0x004fe2000801141a */
[----:B------:R-:W-:Y:S01]  /*1810*/  SEL R8, RZ, c[0x0][0x27c], !P4 ;  /* 0x00009f00ff087a07 */ /* 0x000fe20006000000 */
[----:B------:R-:W-:-:S02]  /*1820*/  @UP0 UMOV UR32, UR26 ;  /* 0x0000001a00200c82 */ /* 0x000fc40008000000 */
[----:B------:R-:W-:Y:S01]  /*1830*/  @P0 IMAD.X R2, R104, 0x1, R3, P1 ;  /* 0x0000000168020824 */ /* 0x000fe200008e0603 */
[C---:B------:R-:W-:Y:S01]  /*1840*/  @P0 LEA R20, P1, R5.reuse, c[0x0][0x220], 0x1 ;  /* 0x0000880005140a11 */ /* 0x040fe200078208ff */
[----:B------:R-:W-:Y:S01]  /*1850*/  IMAD.IADD R8, R8, 0x1, R13 ;  /* 0x0000000108087824 */ /* 0x000fe200078e020d */
[----:B------:R-:W-:Y:S02]  /*1860*/  @!UP0 UMOV UR33, UR22 ;  /* 0x0000001600218c82 */ /* 0x000fe40008000000 */
[----:B------:R-:W-:Y:S01]  /*1870*/  @P0 LEA.HI.X R21, R5, c[0x0][0x224], R2, 0x1, P1 ;  /* 0x0000890005150a11 */ /* 0x000fe200008f0c02 */
[----:B------:R-:W-:Y:S01]  /*1880*/  UIMAD UR22, UR33, UR4, URZ ;  /* 0x00000004211672a4 */ /* 0x000fe2000f8e023f */
[----:B------:R-:W-:Y:S01]  /*1890*/  SHF.R.S32.HI R3, RZ, 0x1f, R8 ;  /* 0x0000001fff037819 */ /* 0x000fe20000011408 */
[----:B------:R-:W-:Y:S01]  /*18a0*/  @!UP0 UMOV UR32, UR18 ;  /* 0x0000001200208c82 */ /* 0x000fe20008000000 */
[----:B------:R-:W-:Y:S01]  /*18b0*/  LEA.HI R5, R10, R135, RZ, 0x3 ;  /* 0x000000870a057211 */ /* 0x000fe200078f18ff */
[----:B------:R3:W-:Y:S01]  /*18c0*/  @P0 LDGSTS.E.BYPASS.LTC128B.128 [R128+0x7100], [R20.64], !P3 ;  /* 0x0710000014800fae */ /* 0x0007e2000d901d54 */
[CC--:B------:R-:W-:Y:S01]  /*18d0*/  LEA.HI R2, R3.reuse, R8.reuse, RZ, 0x3 ;  /* 0x0000000803027211 */ /* 0x0c0fe200078f18ff */
[----:B------:R-:W-:Y:S01]  /*18e0*/  UIMAD.WIDE.U32 UR34, UR32, UR4, URZ ;  /* 0x00000004202272a5 */ /* 0x000fe2000f8e003f */
[----:B------:R-:W-:Y:S01]  /*18f0*/  LEA.HI R3, R3, R8, RZ, 0x6 ;  /* 0x0000000803037211 */ /* 0x000fe200078f30ff */
[----:B------:R3:W-:Y:S01]  /*1900*/  @P0 LDGSTS.E.BYPASS.LTC128B.128 [R128+0x9100], [R20.64+0x80], !P6 ;  /* 0x0910008014800fae */ /* 0x0007e2000f101d54 */
[----:B------:R-:W-:Y:S01]  /*1910*/  LOP3.LUT R8, R5, 0xfffffff8, RZ, 0xc0, !PT ;  /* 0xfffffff805087812 */ /* 0x000fe200078ec0ff */
[----:B------:R-:W-:Y:S01]  /*1920*/  UIMAD UR5, UR32, UR5, UR22 ;  /* 0x00000005200572a4 */ /* 0x000fe2000f8e0216 */
[----:B------:R-:W-:Y:S01]  /*1930*/  ISETP.GE.AND P1, PT, R12, c[0x0][0x27c], PT ;  /* 0x00009f000c007a0c */ /* 0x000fe20003f26270 */
[----:B------:R3:W-:Y:S01]  /*1940*/  @P0 LDGSTS.E.BYPASS.LTC128B.128 [R128+0xb100], [R20.64+0x100], !P5 ;  /* 0x0b10010014800fae */ /* 0x0007e2000e901d54 */
[----:B------:R-:W-:Y:S01]  /*1950*/  IMAD.SHL.U32 R3, R3, 0x40, RZ ;  /* 0x0000004003037824 */ /* 0x000fe200078e00ff */
[----:B------:R-:W-:Y:S01]  /*1960*/  LOP3.LUT R101, R2, 0xfffffff8, RZ, 0xc0, !PT ;  /* 0xfffffff802657812 */ /* 0x000fe200078ec0ff */
[----:B------:R-:W-:Y:S01]  /*1970*/  IMAD.IADD R131, R135, 0x1, -R8 ;  /* 0x0000000187837824 */ /* 0x000fe200078e0a08 */
[----:B------:R-:W-:Y:S01]  /*1980*/  SEL R5, RZ, c[0x0][0x27c], !P1 ;  /* 0x00009f00ff057a07 */ /* 0x000fe20004800000 */
[----:B------:R-:W0:Y:S01]  /*1990*/  LDGDEPBAR ;  /* 0x00000000000079af */ /* 0x000e220000000000 */
[----:B------:R-:W-:Y:S01]  /*19a0*/  LOP3.LUT R3, R3, 0x7ffff000, RZ, 0xc0, !PT ;  /* 0x7ffff00003037812 */ /* 0x000fe200078ec0ff */
[----:B------:R-:W-:-:S02]  /*19b0*/  UIADD3 UR5, UR35, UR5, URZ ;  /* 0x0000000523057290 */ /* 0x000fc4000fffe03f */
[----:B------:R-:W-:Y:S01]  /*19c0*/  BAR.SYNC.DEFER_BLOCKING 0x0 ;  /* 0x0000000000007b1d */ /* 0x000fe20000010000 */
[C---:B------:R-:W-:Y:S01]  /*19d0*/  LOP3.LUT P0, RZ, R131.reuse, 0x4, RZ, 0xc0, !PT ;  /* 0x0000000483ff7812 */ /* 0x040fe2000780c0ff */
[----:B------:R-:W-:Y:S01]  /*19e0*/  IMAD.SHL.U32 R131, R131, 0x40, RZ ;  /* 0x0000004083837824 */ /* 0x000fe200078e00ff */
[----:B------:R-:W-:Y:S01]  /*19f0*/  P2R R134, PR, RZ, 0x2 ;  /* 0x00000002ff867803 */ /* 0x000fe20000000000 */
[----:B------:R-:W-:Y:S01]  /*1a00*/  IMAD.IADD R10, R5, 0x1, R12 ;  /* 0x00000001050a7824 */ /* 0x000fe200078e020c */
[----:B------:R-:W-:Y:S01]  /*1a10*/  SHF.R.S32.HI R100, RZ, 0x1f, R101 ;  /* 0x0000001fff647819 */ /* 0x000fe20000011465 */
[----:B------:R-:W-:Y:S01]  /*1a20*/  ULDC.U8 UR4, c[0x0][0x298] ;  /* 0x0000a60000047ab9 */ /* 0x000fe20000000000 */
[----:B------:R-:W-:Y:S02]  /*1a30*/  LOP3.LUT R131, R131, 0x1c0, RZ, 0xc0, !PT ;  /* 0x000001c083837812 */ /* 0x000fe400078ec0ff */
[----:B------:R-:W-:Y:S02]  /*1a40*/  SHF.R.S32.HI R111, RZ, 0x1f, R10 ;  /* 0x0000001fff6f7819 */ /* 0x000fe4000001140a */
[----:B------:R-:W-:-:S02]  /*1a50*/  SHF.R.U32.HI R116, RZ, 0x3, R131 ;  /* 0x00000003ff747819 */ /* 0x000fc40000011683 */
[----:B------:R-:W-:Y:S02]  /*1a60*/  LOP3.LUT R5, R131, 0x38, R4, 0xf8, !PT ;  /* 0x0000003883057812 */ /* 0x000fe400078ef804 */
[----:B------:R-:W-:Y:S02]  /*1a70*/  LEA.HI R0, R111, R10, RZ, 0x3 ;  /* 0x0000000a6f007211 */ /* 0x000fe400078f18ff */
[-C--:B------:R-:W-:Y:S02]  /*1a80*/  LOP3.LUT R8, R5, R116.reuse, RZ, 0x3c, !PT ;  /* 0x0000007405087212 */ /* 0x080fe400078e3cff */
[----:B------:R-:W-:Y:S02]  /*1a90*/  LOP3.LUT R5, R131, 0x38, R0, 0xf8, !PT ;  /* 0x0000003883057812 */ /* 0x000fe400078ef800 */
[----:B------:R-:W-:Y:S02]  /*1aa0*/  IADD3 R113, R8, R113, R115 ;  /* 0x0000007108717210 */ /* 0x000fe40007ffe073 */
[----:B------:R-:W-:-:S02]  /*1ab0*/  LOP3.LUT R8, R5, R116, RZ, 0x3c, !PT ;  /* 0x0000007405087212 */ /* 0x000fc400078e3cff */
[----:B------:R-:W-:Y:S01]  /*1ac0*/  SHF.R.S32.HI R5, RZ, 0x1f, R12 ;  /* 0x0000001fff057819 */ /* 0x000fe2000001140c */
[----:B------:R-:W-:Y:S01]  /*1ad0*/  IMAD.SHL.U32 R113, R113, 0x2, RZ ;  /* 0x0000000271717824 */ /* 0x000fe200078e00ff */
[----:B------:R-:W-:Y:S02]  /*1ae0*/  LOP3.LUT R7, R131, 0x38, R2, 0xf8, !PT ;  /* 0x0000003883077812 */ /* 0x000fe400078ef802 */
[----:B------:R-:W-:Y:S02]  /*1af0*/  LEA.HI R126, R5, R12, RZ, 0x3 ;  /* 0x0000000c057e7211 */ /* 0x000fe400078f18ff */
[----:B------:R-:W-:Y:S02]  /*1b00*/  LOP3.LUT R5, R131, 0x18, R16, 0xf8, !PT ;  /* 0x0000001883057812 */ /* 0x000fe400078ef810 */
[----:B------:R-:W-:Y:S02]  /*1b10*/  LEA.HI R111, R111, R10, RZ, 0x6 ;  /* 0x0000000a6f6f7211 */ /* 0x000fe400078f30ff */
[----:B------:R-:W-:-:S02]  /*1b20*/  LOP3.LUT R122, R5, R116, RZ, 0x3c, !PT ;  /* 0x00000074057a7212 */ /* 0x000fc400078e3cff */
[----:B------:R-:W-:Y:S01]  /*1b30*/  LOP3.LUT R112, R7, R116, RZ, 0x3c, !PT ;  /* 0x0000007407707212 */ /* 0x000fe200078e3cff */
[----:B------:R-:W-:Y:S01]  /*1b40*/  IMAD.SHL.U32 R111, R111, 0x40, RZ ;  /* 0x000000406f6f7824 */ /* 0x000fe200078e00ff */
[----:B------:R-:W-:Y:S01]  /*1b50*/  SHF.R.S32.HI R7, RZ, 0x1f, R132 ;  /* 0x0000001fff077819 */ /* 0x000fe20000011484 */
[--C-:B------:R-:W-:Y:S01]  /*1b60*/  IMAD.IADD R122, R122, 0x1, R115.reuse ;  /* 0x000000017a7a7824 */ /* 0x100fe200078e0273 */
[----:B------:R-:W-:Y:S02]  /*1b70*/  IADD3 R112, R112, R3, R115 ;  /* 0x0000000370707210 */ /* 0x000fe40007ffe073 */
[----:B------:R-:W-:Y:S02]  /*1b80*/  SHF.R.S32.HI R3, RZ, 0x1f, R76 ;  /* 0x0000001fff037819 */ /* 0x000fe4000001144c */
[----:B------:R-:W-:Y:S01]  /*1b90*/  LEA R122, R122, 0x100, 0x1 ;  /* 0x000001007a7a7811 */ /* 0x000fe200078e08ff */
[----:B------:R-:W-:Y:S01]  /*1ba0*/  IMAD.SHL.U32 R112, R112, 0x2, RZ ;  /* 0x0000000270707824 */ /* 0x000fe200078e00ff */
[----:B------:R-:W-:Y:S01]  /*1bb0*/  LOP3.LUT R111, R111, 0x7ffff000, RZ, 0xc0, !PT ;  /* 0x7ffff0006f6f7812 */ /* 0x000fe200078ec0ff */
[C---:B------:R-:W-:Y:S01]  /*1bc0*/  IMAD R85, R3.reuse, c[0x0][0x280], RZ ;  /* 0x0000a00003557a24 */ /* 0x040fe200078e02ff */
[----:B------:R-:W-:Y:S01]  /*1bd0*/  LOP3.LUT R103, R0, 0xfffffff8, RZ, 0xc0, !PT ;  /* 0xfffffff800677812 */ /* 0x000fe200078ec0ff */
[----:B------:R-:W-:Y:S01]  /*1be0*/  IMAD R3, R3, c[0x0][0x290], RZ ;  /* 0x0000a40003037a24 */ /* 0x000fe200078e02ff */
[----:B------:R-:W-:Y:S01]  /*1bf0*/  LEA.HI R120, R7, R132, RZ, 0x3 ;  /* 0x0000008407787211 */ /* 0x000fe200078f18ff */
[----:B------:R-:W-:Y:S01]  /*1c00*/  IMAD R85, R76, c[0x0][0x284], R85 ;  /* 0x0000a1004c557a24 */ /* 0x000fe200078e0255 */
[----:B------:R-:W-:Y:S01]  /*1c10*/  IADD3 R121, R122, 0x40, RZ ;  /* 0x000000407a797810 */ /* 0x000fe20007ffe0ff */
[----:B------:R-:W-:Y:S01]  /*1c20*/  IMAD R3, R76, c[0x0][0x294], R3 ;  /* 0x0000a5004c037a24 */ /* 0x000fe200078e0203 */
[----:B------:R-:W-:Y:S01]  /*1c30*/  @P0 IADD3 R121, R122, -0x40, RZ ;  /* 0xffffffc07a790810 */ /* 0x000fe20007ffe0ff */
[----:B------:R-:W-:Y:S01]  /*1c40*/  IMAD.IADD R87, R147, 0x1, R85 ;  /* 0x0000000193577824 */ /* 0x000fe200078e0255 */
[----:B------:R-:W-:Y:S01]  /*1c50*/  IADD3 R111, R8, R111, R115 ;  /* 0x0000006f086f7210 */ /* 0x000fe20007ffe073 */
[----:B------:R-:W-:Y:S01]  /*1c60*/  IMAD.IADD R85, R85, 0x1, R143 ;  /* 0x0000000155557824 */ /* 0x000fe200078e028f */
[----:B------:R-:W-:Y:S01]  /*1c70*/  SHF.R.S32.HI R102, RZ, 0x1f, R103 ;  /* 0x0000001fff667819 */ /* 0x000fe20000011467 */
[----:B------:R-:W-:Y:S01]  /*1c80*/  IMAD.IADD R86, R145, 0x1, R3 ;  /* 0x0000000191567824 */ /* 0x000fe200078e0203 */
[----:B------:R-:W-:Y:S01]  /*1c90*/  ISETP.GE.AND P0, PT, R77, 0x1, PT ;  /* 0x000000014d00780c */ /* 0x000fe20003f06270 */
[----:B------:R-:W-:Y:S01]  /*1ca0*/  IMAD.IADD R84, R3, 0x1, R141 ;  /* 0x0000000103547824 */ /* 0x000fe200078e028d */
[----:B------:R-:W-:Y:S01]  /*1cb0*/  LOP3.LUT R120, R120, 0xfffffff8, RZ, 0xc0, !PT ;  /* 0xfffffff878787812 */ /* 0x000fe200078ec0ff */
[----:B------:R-:W-:Y:S01]  /*1cc0*/  IMAD.SHL.U32 R111, R111, 0x2, RZ ;  /* 0x000000026f6f7824 */ /* 0x000fe200078e00ff */
[----:B------:R-:W-:-:S02]  /*1cd0*/  LOP3.LUT R126, R126, 0xfffffff8, RZ, 0xc0, !PT ;  /* 0xfffffff87e7e7812 */ /* 0x000fc400078ec0ff */
[----:B------:R-:W-:Y:S02]  /*1ce0*/  ISETP.NE.AND P1, PT, R90, 0x1, PT ;  /* 0x000000015a00780c */ /* 0x000fe40003f25270 */
[----:B------:R-:W-:Y:S02]  /*1cf0*/  SHF.R.S32.HI R118, RZ, 0x3, R0 ;  /* 0x00000003ff767819 */ /* 0x000fe40000011400 */
[C---:B------:R-:W-:Y:S01]  /*1d00*/  SHF.L.U64.HI R100, R101.reuse, 0x1, R100 ;  /* 0x0000000165647819 */ /* 0x040fe20000010264 */
[----:B------:R-:W-:Y:S01]  /*1d10*/  IMAD.SHL.U32 R101, R101, 0x2, RZ ;  /* 0x0000000265657824 */ /* 0x000fe200078e00ff */
[C---:B------:R-:W-:Y:S01]  /*1d20*/  SHF.L.U64.HI R102, R103.reuse, 0x1, R102 ;  /* 0x0000000167667819 */ /* 0x040fe20000010266 */
[----:B------:R-:W-:Y:S01]  /*1d30*/  IMAD.SHL.U32 R103, R103, 0x2, RZ ;  /* 0x0000000267677824 */ /* 0x000fe200078e00ff */
[----:B------:R-:W-:Y:S02]  /*1d40*/  P2R R0, PR, RZ, 0x1 ;  /* 0x00000001ff007803 */ /* 0x000fe40000000000 */
[----:B------:R-:W-:-:S02]  /*1d50*/  IADD3 R10, R18, 0x50, RZ ;  /* 0x00000050120a7810 */ /* 0x000fc40007ffe0ff */
[----:B------:R-:W-:Y:S02]  /*1d60*/  SHF.R.S32.HI R107, RZ, 0x1f, R120 ;  /* 0x0000001fff6b7819 */ /* 0x000fe40000011478 */
[----:B------:R-:W-:Y:S02]  /*1d70*/  SHF.R.S32.HI R109, RZ, 0x1f, R126 ;  /* 0x0000001fff6d7819 */ /* 0x000fe4000001147e */
[----:B------:R-:W-:Y:S02]  /*1d80*/  SHF.R.S32.HI R119, RZ, 0x3, R2 ;  /* 0x00000003ff777819 */ /* 0x000fe40000011402 */
[----:B---3--:R-:W-:Y:S02]  /*1d90*/  P2R R0, PR, RZ, 0x2 ;  /* 0x00000002ff007803 */ /* 0x008fe40000000000 */
.L_x_655:
[----:B------:R-:W-:Y:S01]  /*1da0*/  IMAD.SHL.U32 R82, R129, 0x40, RZ ;  /* 0x0000004081527824 */ /* 0x000fe200078e00ff */
[----:B------:R-:W-:Y:S04]  /*1db0*/  DEPBAR.LE SB0, 0x0 ;  /* 0x000080000000791a */ /* 0x000fe80000000000 */
[----:B------:R-:W-:Y:S01]  /*1dc0*/  IMAD.IADD R0, R127, 0x1, R82 ;  /* 0x000000017f007824 */ /* 0x000fe200078e0252 */
[----:B------:R-:W-:Y:S01]  /*1dd0*/  ISETP.NE.AND P1, PT, R90, 0x1, PT ;  /* 0x000000015a00780c */ /* 0x000fe20003f25270 */
[----:B------:R-:W-:Y:S01]  /*1de0*/  IMAD.MOV.U32 R88, RZ, RZ, RZ ;  /* 0x000000ffff587224 */ /* 0x000fe200078e00ff */
[----:B------:R-:W-:Y:S01]  /*1df0*/  ISETP.GE.AND P2, PT, R77, 0x1, PT ;  /* 0x000000014d00780c */ /* 0x000fe20003f46270 */
[----:B------:R-:W-:Y:S01]  /*1e00*/  IMAD.IADD R81, R83, 0x1, R0 ;  /* 0x0000000153517824 */ /* 0x000fe200078e0200 */
[----:B------:R-:W-:Y:S01]  /*1e10*/  ISETP.GE.AND P0, PT, R0, UR15, PT ;  /* 0x0000000f00007c0c */ /* 0x000fe2000bf06270 */
[----:B------:R-:W-:Y:S02]  /*1e20*/  BSSY B1, `(.L_x_631) ;  /* 0x00003d7000017945 */ /* 0x000fe40003800000 */
[--C-:B------:R-:W-:Y:S01]  /*1e30*/  IMAD.MOV.U32 R0, RZ, RZ, R81.reuse ;  /* 0x000000ffff007224 */ /* 0x100fe200078e0051 */
[----:B------:R-:W-:Y:S05]  /*1e40*/  ISETP.GT.OR P0, PT, R127, 0x3f, P0 ;  /* 0x0000003f7f00780c */ /* 0x000fea0000704670 */
[----:B-1----:R-:W-:Y:S05]  /*1e50*/  @P1 IMAD.HI.U32 R2, R81, c[0x0][0x2bc], RZ ;  /* 0x0000af0051021a27 */ /* 0x002fea00078e00ff */
[----:B------:R-:W-:Y:S04]  /*1e60*/  @P1 SHF.R.U32.HI R0, RZ, c[0x0][0x2c0], R2 ;  /* 0x0000b000ff001a19 */ /* 0x000fe80000011602 */
        /* <DEDUP_REMOVED lines=27> */
[----:B------:R-:W-:Y:S03]  /*2020*/  IADD3 R78, -R82, UR15, RZ ;  /* 0x0000000f524e7c10 */ /* 0x000fe6000fffe1ff */
        /* <DEDUP_REMOVED lines=66> */
.L_x_635:
[----:B------:R-:W-:Y:S05]  /*2450*/  BSYNC B0 ;  /* 0x0000000000007941 */ /* 0x000fea0003800000 */
.L_x_634:
        /* <DEDUP_REMOVED lines=93> */
.L_x_638:
[----:B------:R-:W-:Y:S05]  /*2a30*/  BSYNC B0 ;  /* 0x0000000000007941 */ /* 0x000fea0003800000 */
.L_x_637:
        /* <DEDUP_REMOVED lines=58> */
.L_x_640:
[----:B------:R-:W-:Y:S05]  /*2de0*/  BSYNC B0 ;  /* 0x0000000000007941 */ /* 0x000fea0003800000 */
.L_x_639:
        /* <DEDUP_REMOVED lines=58> */
.L_x_642:
[----:B------:R-:W-:Y:S05]  /*3190*/  BSYNC B0 ;  /* 0x0000000000007941 */ /* 0x000fea0003800000 */
.L_x_641:
        /* <DEDUP_REMOVED lines=58> */
.L_x_644:
[----:B------:R-:W-:Y:S05]  /*3540*/  BSYNC B0 ;  /* 0x0000000000007941 */ /* 0x000fea0003800000 */
.L_x_643:
        /* <DEDUP_REMOVED lines=58> */
.L_x_646:
[----:B------:R-:W-:Y:S05]  /*38f0*/  BSYNC B0 ;  /* 0x0000000000007941 */ /* 0x000fea0003800000 */
.L_x_645:
        /* <DEDUP_REMOVED lines=58> */
.L_x_633:
        /* <DEDUP_REMOVED lines=47> */
.L_x_648:
[----:B------:R-:W-:Y:S05]  /*3f90*/  BSYNC B0 ;  /* 0x0000000000007941 */ /* 0x000fea0003800000 */
.L_x_647:
        /* <DEDUP_REMOVED lines=46> */
[--C-:B------:R-:W-:Y:S01]  /*4280*/  @!P0 SHF.R.U64 R57, R48, 0x10, R49.reuse ;  /* 0x0000001030398819 */ /* 0x100fe20000001231 */
[----:B------:R-:W-:Y:S01]  /*4290*/  @!P0 HADD2.F32 R48, -RZ, R47.H0_H0 ;  /* 0x2000002fff308230 */ /* 0x000fe20000004100 */
[----:B------:R-:W-:Y:S01]  /*42a0*/  SHF.R.S32.HI R161, RZ, 0x1f, R160 ;  /* 0x0000001fffa17819 */ /* 0x000fe200000114a0 */
[----:B------:R-:W-:Y:S01]  /*42b0*/  @!P0 HADD2.F32 R55, -RZ, R55.H0_H0 ;  /* 0x20000037ff378230 */ /* 0x000fe20000004100 */
[----:B------:R-:W-:Y:S02]  /*42c0*/  SHF.L.U32 R158, R160, 0x3, RZ ;  /* 0x00000003a09e7819 */ /* 0x000fe400000006ff */
[----:B------:R-:W-:Y:S02]  /*42d0*/  LEA.HI R161, R161, R160, RZ, 0x3 ;  /* 0x000000a0a1a17211 */ /* 0x000fe400078f18ff */
[----:B------:R-:W-:Y:S02]  /*42e0*/  LOP3.LUT R163, R131, 0x38, R158, 0xf8, !PT ;  /* 0x0000003883a37812 */ /* 0x000fe400078ef89e */
[----:B------:R-:W-:Y:S01]  /*42f0*/  @!P0 SHF.R.U32.HI R53, RZ, 0x10, R49 ;  /* 0x00000010ff358819 */ /* 0x000fe20000011631 */
[----:B------:R-:W-:Y:S01]  /*4300*/  IMAD.SHL.U32 R161, R161, 0x200, RZ ;  /* 0x00000200a1a17824 */ /* 0x000fe200078e00ff */
[----:B------:R-:W-:Y:S02]  /*4310*/  LOP3.LUT R160, R163, R116, RZ, 0x3c, !PT ;  /* 0x00000074a3a07212 */ /* 0x000fe400078e3cff */
[----:B------:R-:W-:Y:S02]  /*4320*/  @!P0 SHF.R.U64 R42, R36, 0x10, R37 ;  /* 0x00000010242a8819 */ /* 0x000fe40000001225 */
[----:B------:R-:W-:Y:S02]  /*4330*/  LOP3.LUT R161, R161, 0x7ffff000, RZ, 0xc0, !PT ;  /* 0x7ffff000a1a17812 */ /* 0x000fe400078ec0ff */
[----:B------:R-:W-:Y:S01]  /*4340*/  @!P0 SHF.R.U64 R54, R50, 0x10, R51 ;  /* 0x0000001032368819 */ /* 0x000fe20000001233 */
[----:B------:R-:W-:Y:S01]  /*4350*/  @!P0 HADD2.F32 R45, -RZ, R42.H0_H0 ;  /* 0x2000002aff2d8230 */ /* 0x000fe20000004100 */
[----:B------:R-:W-:Y:S02]  /*4360*/  IADD3 R160, R160, R161, R115 ;  /* 0x000000a1a0a07210 */ /* 0x000fe40007ffe073 */
[----:B------:R-:W-:Y:S01]  /*4370*/  @!P0 SHF.R.U32.HI R59, RZ, 0x10, R51 ;  /* 0x00000010ff3b8819 */ /* 0x000fe20000011633 */
[----:B-1----:R-:W-:Y:S01]  /*4380*/  @!P0 IMAD.MOV.U32 R46, RZ, RZ, R24 ;  /* 0x000000ffff2e8224 */ /* 0x002fe200078e0018 */
[----:B------:R-:W-:Y:S01]  /*4390*/  SHF.L.U32 R159, R160, 0x1, RZ ;  /* 0x00000001a09f7819 */ /* 0x000fe200000006ff */
[----:B------:R-:W-:Y:S01]  /*43a0*/  @!P0 HADD2.F32 R51, -RZ, R57.H0_H0 ;  /* 0x20000039ff338230 */ /* 0x000fe20000004100 */
[----:B------:R-:W-:Y:S01]  /*43b0*/  @!P0 SHF.R.U32.HI R43, RZ, 0x10, R37 ;  /* 0x00000010ff2b8819 */ /* 0x000fe20000011625 */
[----:B------:R-:W-:Y:S01]  /*43c0*/  IMAD.MOV.U32 R37, RZ, RZ, R38 ;  /* 0x000000ffff257224 */ /* 0x000fe200078e0026 */
[--C-:B------:R-:W-:Y:S01]  /*43d0*/  @!P0 HADD2.F32 R41, -RZ, R46.reuse.H0_H0 ;  /* 0x2000002eff298230 */ /* 0x100fe20000004100 */
[----:B------:R-:W1:Y:S01]  /*43e0*/  LDS.128 R72, [R159+0x6100] ;  /* 0x006100009f487984 */ /* 0x000e620000000c00 */
[----:B------:R-:W-:Y:S01]  /*43f0*/  @!P0 HADD2.F32 R42, -RZ, R46.H1_H1 ;  /* 0x3000002eff2a8230 */ /* 0x000fe20000004100 */
[--C-:B------:R-:W-:Y:S01]  /*4400*/  @!P0 SHF.R.U64 R38, R38, 0x10, R39.reuse ;  /* 0x0000001026268819 */ /* 0x100fe20000001227 */
[----:B------:R-:W-:Y:S01]  /*4410*/  @!P0 HADD2.F32 R43, -RZ, R43.H0_H0 ;  /* 0x2000002bff2b8230 */ /* 0x000fe20000004100 */
[----:B------:R-:W-:Y:S01]  /*4420*/  @!P0 FMUL.FTZ R0, R41, R44 ;  /* 0x0000002c29008220 */ /* 0x000fe20000410000 */
[----:B------:R-:W-:Y:S01]  /*4430*/  @!P0 HADD2.F32 R54, -RZ, R54.H0_H0 ;  /* 0x20000036ff368230 */ /* 0x000fe20000004100 */
[C---:B------:R-:W-:Y:S01]  /*4440*/  @!P0 FMUL.FTZ R2, R42.reuse, R45 ;  /* 0x0000002d2a028220 */ /* 0x040fe20000410000 */
[----:B------:R-:W-:Y:S01]  /*4450*/  @!P0 HADD2.F32 R38, -RZ, R38.H0_H0 ;  /* 0x20000026ff268230 */ /* 0x000fe20000004100 */
[----:B------:R-:W-:Y:S01]  /*4460*/  MOV R36, R39 ;  /* 0x0000002700247202 */ /* 0x000fe20000000f00 */
[----:B------:R-:W-:Y:S01]  /*4470*/  @!P0 HADD2.F32 R59, -RZ, R59.H0_H0 ;  /* 0x2000003bff3b8230 */ /* 0x000fe20000004100 */
[----:B------:R-:W-:Y:S05]  /*4480*/  @!P0 SHF.R.U32.HI R39, RZ, 0x10, R39 ;  /* 0x00000010ff278819 */ /* 0x000fea0000011627 */
        /* <DEDUP_REMOVED lines=38> */
[C---:B------:R-:W-:Y:S01]  /*46f0*/  @!P0 FMUL.FTZ R6, R37.reuse, R38 ;  /* 0x0000002625068220 */ /* 0x040fe20000410000 */
[----:B------:R-:W-:Y:S01]  /*4700*/  @!P0 F2FP.PACK_AB R160, R160, R159 ;  /* 0x0000009fa0a0823e */ /* 0x000fe200000000ff */
[----:B------:R-:W-:Y:S01]  /*4710*/  @!P0 FFMA.FTZ R164, R37, R54, -R164 ;  /* 0x0000003625a48223 */ /* 0x000fe200000108a4 */
[----:B------:R-:W-:Y:S01]  /*4720*/  @!P0 HADD2.F32 R37, -RZ, R36.H0_H0 ;  /* 0x20000024ff258230 */ /* 0x000fe20000004100 */
[-C--:B------:R-:W-:Y:S01]  /*4730*/  @!P0 FMUL.FTZ R5, R41, R40.reuse ;  /* 0x0000002829058220 */ /* 0x080fe20000410000 */
[----:B------:R-:W-:Y:S01]  /*4740*/  @!P0 MOV R36, R27 ;  /* 0x0000001b00248202 */ /* 0x000fe20000000f00 */
[----:B------:R-:W-:Y:S01]  /*4750*/  @!P0 FMUL.FTZ R163, R50, R40 ;  /* 0x0000002832a38220 */ /* 0x000fe20000410000 */
        /* <DEDUP_REMOVED lines=34> */
.L_x_650:
[----:B------:R-:W-:Y:S05]  /*4980*/  BSYNC B0 ;  /* 0x0000000000007941 */ /* 0x000fea0003800000 */
.L_x_649:
[----:B------:R-:W-:Y:S01]  /*4990*/  ISETP.GE.AND P0, PT, R13, c[0x0][0x1d4], PT ;  /* 0x000075000d007a0c */ /* 0x000fe20003f06270 */
[----:B------:R-:W-:Y:S01]  /*49a0*/  @!UPT UIADD3 URZ, URZ, URZ, URZ ;  /* 0x0000003f3f3ff290 */ /* 0x000fe2000fffe03f */
[----:B------:R-:W-:Y:S11]  /*49b0*/  BSSY B0, `(.L_x_651) ;  /* 0x0000079000007945 */ /* 0x000ff60003800000 */
[----:B------:R-:W-:-:S05]  /*49c0*/  @P0 BRA `(.L_x_652) ;  /* 0x0000077000000947 */ /* 0x000fca0003800000 */
[----:B------:R-:W-:Y:S01]  /*49d0*/  ISETP.NE.AND P1, PT, R136, RZ, PT ;  /* 0x000000ff8800720c */ /* 0x000fe20003f25270 */
        /* <DEDUP_REMOVED lines=9> */
[--C-:B------:R-:W-:Y:S01]  /*4a70*/  @!P0 SHF.R.U32.HI R28, RZ, 0x10, R31.reuse ;  /* 0x00000010ff1c8819 */ /* 0x100fe2000001161f */
        /* <DEDUP_REMOVED lines=108> */
.L_x_652:
[----:B------:R-:W-:Y:S05]  /*5140*/  BSYNC B0 ;  /* 0x0000000000007941 */ /* 0x000fea0003800000 */
.L_x_651:
[----:B------:R-:W-:Y:S11]  /*5150*/  ISETP.GE.AND P0, PT, R12, c[0x0][0x1d4], PT ;  /* 0x000075000c007a0c */ /* 0x000ff60003f06270 */
[----:B------:R-:W-:Y:S02]  /*5160*/  @!UPT UIADD3 URZ, URZ, URZ, URZ ;  /* 0x0000003f3f3ff290 */ /* 0x000fe4000fffe03f */
[----:B------:R-:W-:-:S05]  /*5170*/  @P0 BRA `(.L_x_636) ;  /* 0x00000a1000000947 */ /* 0x000fca0003800000 */
[----:B------:R-:W-:Y:S01]  /*5180*/  ISETP.NE.AND P1, PT, R134, RZ, PT ;  /* 0x000000ff8600720c */ /* 0x000fe20003f25270 */
        /* <DEDUP_REMOVED lines=122> */
.L_x_632:
[----:B------:R1:W2:Y:S01]  /*5930*/  SHFL.IDX PT, R3, R4, RZ, 0x1c1f ;  /* 0x001c1fff04037589 */ /* 0x0002a200000e0000 */
[----:B------:R-:W-:Y:S03]  /*5940*/  IADD3 R78, -R82, UR15, RZ ;  /* 0x0000000f524e7c10 */ /* 0x000fe6000fffe1ff */
[----:B------:R-:W3:Y:S01]  /*5950*/  SHFL.IDX PT, R0, R0, RZ, 0x1c1f ;  /* 0x001c1fff00007589 */ /* 0x000ee200000e0000 */
        /* <DEDUP_REMOVED lines=9> */
[CC--:B---3--:R-:W-:Y:S04]  /*59f0*/  @!P2 LEA R24, P0, R16.reuse, R0.reuse, 0x1 ;  /* 0x000000001018a211 */ /* 0x0c8fe800078008ff */
[-C--:B--2---:R-:W-:Y:S02]  /*5a00*/  @!P2 LEA.HI.X R25, R16, R3.reuse, R17, 0x1, P0 ;  /* 0x000000031019a211 */ /* 0x084fe400000f0c11 */
[CC--:B------:R-:W-:Y:S04]  /*5a10*/  @!P1 LEA R38, P0, R125.reuse, R0.reuse, 0x1 ;  /* 0x000000007d269211 */ /* 0x0c0fe800078008ff */
[-C--:B------:R-:W-:Y:S02]  /*5a20*/  @!P1 LEA.HI.X R39, R125, R3.reuse, R110, 0x1, P0 ;  /* 0x000000037d279211 */ /* 0x080fe400000f0c6e */
[CC--:B------:R-:W-:Y:S04]  /*5a30*/  @!P4 LEA R36, P0, R126.reuse, R0.reuse, 0x1 ;  /* 0x000000007e24c211 */ /* 0x0c0fe800078008ff */
[-C--:B------:R-:W-:Y:S02]  /*5a40*/  @!P4 LEA.HI.X R37, R126, R3.reuse, R109, 0x1, P0 ;  /* 0x000000037e25c211 */ /* 0x080fe400000f0c6d */
[CC--:B------:R-:W-:Y:S04]  /*5a50*/  @!P3 LEA R34, P0, R123.reuse, R0.reuse, 0x1 ;  /* 0x000000007b22b211 */ /* 0x0c0fe800078008ff */
[-C--:B------:R-:W-:Y:S01]  /*5a60*/  @!P3 LEA.HI.X R35, R123, R3.reuse, R108, 0x1, P0 ;  /* 0x000000037b23b211 */ /* 0x080fe200000f0c6c */
[----:B----4-:R-:W-:Y:S04]  /*5a70*/  @!P2 ST.E.128 [R24.64], R20 ;  /* 0x000000141800a985 */ /* 0x010fe8000c101d14 */
[----:B-1----:R-:W1:Y:S04]  /*5a80*/  @!P1 LDS.128 R4, [R121+0x6000] ;  /* 0x0060000079049984 */ /* 0x002e680000000c00 */
[----:B-1----:R-:W-:Y:S01]  /*5a90*/  @!P1 ST.E.128 [R38.64], R4 ;  /* 0x0000000426009985 */ /* 0x002fe2000c101d14 */
[----:B------:R-:W-:Y:S03]  /*5aa0*/  ISETP.GE.AND P1, PT, R132, c[0x0][0x1d4], PT ;  /* 0x0000750084007a0c */ /* 0x000fe60003f26270 */
[----:B------:R-:W1:Y:S10]  /*5ab0*/  @!P4 LDS.128 R28, [R122+0x8000] ;  /* 0x008000007a1cc984 */ /* 0x000e740000000c00 */
[CC--:B------:R-:W-:Y:S04]  /*5ac0*/  @!P1 LEA R32, P0, R120.reuse, R0.reuse, 0x1 ;  /* 0x0000000078209211 */ /* 0x0c0fe800078008ff */
[-C--:B------:R-:W-:Y:S02]  /*5ad0*/  @!P1 LEA.HI.X R33, R120, R3.reuse, R107, 0x1, P0 ;  /* 0x0000000378219211 */ /* 0x080fe400000f0c6b */
        /* <DEDUP_REMOVED lines=11> */
.L_x_636:
[----:B------:R-:W-:Y:S05]  /*5b90*/  BSYNC B1 ;  /* 0x0000000000017941 */ /* 0x000fea0003800000 */
.L_x_631:
[----:B------:R-:W-:Y:S01]  /*5ba0*/  IMAD.IADD R82, R91, 0x1, -R82 ;  /* 0x000000015b527824 */ /* 0x000fe200078e0a52 */
[----:B-1----:R-:W-:Y:S01]  /*5bb0*/  LEA R6, P0, R129, R152, 0x6 ;  /* 0x0000009881067211 */ /* 0x002fe200078030ff */
[----:B------:R-:W-:Y:S01]  /*5bc0*/  IMAD R80, R80, c[0x0][0x208], RZ ;  /* 0x0000820050507a24 */ /* 0x000fe200078e02ff */
[----:B------:R-:W-:Y:S01]  /*5bd0*/  ISETP.NE.AND P3, PT, R138, RZ, PT ;  /* 0x000000ff8a00720c */ /* 0x000fe20003f65270 */
[----:B--2---:R-:W-:Y:S01]  /*5be0*/  IMAD.WIDE.U32 R4, R81, c[0x0][0x208], RZ ;  /* 0x0000820051047a25 */ /* 0x004fe200078e00ff */
        /* <DEDUP_REMOVED lines=9> */
[----:B---3--:R-:W-:Y:S01]  /*5c80*/  @P0 IMAD.X R0, RZ, RZ, R7, P1 ;  /* 0x000000ffff000224 */ /* 0x008fe200008e0607 */
[----:B------:R-:W-:Y:S03]  /*5c90*/  IADD3 R2, P1, R4, UR30, RZ ;  /* 0x0000001e04027c10 */ /* 0x000fe6000ff3e0ff */
[----:B------:R-:W-:Y:S01]  /*5ca0*/  @P0 IMAD R0, R0, c[0x0][0x258], RZ ;  /* 0x0000960000000a24 */ /* 0x000fe200078e02ff */
[----:B------:R-:W-:Y:S02]  /*5cb0*/  IADD3.X R79, R5, UR27, R79, P1, !PT ;  /* 0x0000001b054f7c10 */ /* 0x000fe40008ffe44f */
[----:B------:R-:W-:Y:S01]  /*5cc0*/  ISETP.GE.AND P1, PT, R82, 0x1, PT ;  /* 0x000000015200780c */ /* 0x000fe20003f26270 */
[----:B------:R-:W-:Y:S11]  /*5cd0*/  @P0 IMAD R0, R3, c[0x0][0x25c], R0 ;  /* 0x0000970003000a24 */ /* 0x000ff600078e0200 */
[----:B------:R-:W-:Y:S01]  /*5ce0*/  @!UPT UIADD3 URZ, URZ, URZ, URZ ;  /* 0x0000003f3f3ff290 */ /* 0x000fe2000fffe03f */
[----:B------:R-:W-:Y:S02]  /*5cf0*/  @P1 IMAD R4, R7, c[0x0][0x258], RZ ;  /* 0x0000960007041a24 */ /* 0x000fe400078e02ff */
[----:B------:R-:W-:Y:S02]  /*5d00*/  @P1 IMAD.MOV.U32 R88, RZ, RZ, R148 ;  /* 0x000000ffff581224 */ /* 0x000fe400078e0094 */
[C---:B------:R-:W-:Y:S02]  /*5d10*/  @P1 IMAD R4, R6.reuse, c[0x0][0x25c], R4 ;  /* 0x0000970006041a24 */ /* 0x040fe400078e0204 */
[----:B-----5:R-:W-:Y:S04]  /*5d20*/  @P1 IMAD.WIDE.U32 R20, R6, c[0x0][0x258], R88 ;  /* 0x0000960006141a25 */ /* 0x020fe800078e0058 */
[----:B------:R-:W-:Y:S01]  /*5d30*/  @P0 IMAD.MOV.U32 R88, RZ, RZ, R148 ;  /* 0x000000ffff580224 */ /* 0x000fe200078e0094 */
[C---:B------:R-:W-:Y:S02]  /*5d40*/  @P1 LEA R6, P2, R20.reuse, c[0x0][0x250], 0x1 ;  /* 0x0000940014061a11 */ /* 0x040fe400078408ff */
[----:B------:R-:W-:Y:S04]  /*5d50*/  @P1 IADD3 R4, R21, R4, RZ ;  /* 0x0000000415041210 */ /* 0x000fe80007ffe0ff */
[----:B------:R-:W-:Y:S01]  /*5d60*/  @P1 LEA.HI.X R7, R20, c[0x0][0x254], R4, 0x1, P2 ;  /* 0x0000950014071a11 */ /* 0x000fe200010f0c04 */
[----:B------:R-:W-:Y:S01]  /*5d70*/  @P0 IMAD.WIDE.U32 R20, R3, c[0x0][0x258], R88 ;  /* 0x0000960003140a25 */ /* 0x000fe200078e0058 */
[C---:B------:R-:W-:Y:S03]  /*5d80*/  LEA R4, P2, R2.reuse, c[0x0][0x1f8], 0x1 ;  /* 0x00007e0002047a11 */ /* 0x040fe600078408ff */
[----:B------:R-:W-:Y:S01]  /*5d90*/  @!PT LDS RZ, [RZ] ;  /* 0x00000000fffff984 */ /* 0x000fe20000000800 */
[----:B------:R-:W-:Y:S01]  /*5da0*/  @!PT LDS RZ, [RZ] ;  /* 0x00000000fffff984 */ /* 0x000fe20000000800 */
[----:B------:R-:W-:Y:S01]  /*5db0*/  @!PT LDS RZ, [RZ] ;  /* 0x00000000fffff984 */ /* 0x000fe20000000800 */
[----:B------:R1:W-:Y:S01]  /*5dc0*/  @P1 LDGSTS.E.BYPASS.LTC128B.128 [R128+0x100], [R6.64], !P3 ;  /* 0x0010000006801fae */ /* 0x0003e2000d901d54 */
[----:B------:R-:W-:Y:S02]  /*5dd0*/  LEA.HI.X R79, R2, c[0x0][0x1fc], R79, 0x1, P2 ;  /* 0x00007f00024f7a11 */ /* 0x000fe400010f0c4f */
[C---:B------:R-:W-:Y:S01]  /*5de0*/  @P0 LEA R22, P2, R20.reuse, c[0x0][0x250], 0x1 ;  /* 0x0000940014160a11 */ /* 0x040fe200078408ff */
[----:B------:R1:W-:Y:S01]  /*5df0*/  @P1 LDGSTS.E.BYPASS.LTC128B.128 [R128+0x2100], [R6.64+0x80], !P6 ;  /* 0x0210008006801fae */ /* 0x0003e2000f101d54 */
[----:B------:R-:W-:Y:S03]  /*5e00*/  @P0 IADD3 R0, R21, R0, RZ ;  /* 0x0000000015000210 */ /* 0x000fe60007ffe0ff */
[----:B------:R1:W-:Y:S01]  /*5e10*/  @P1 LDGSTS.E.BYPASS.LTC128B.128 [R128+0x4100], [R6.64+0x100], !P5 ;  /* 0x0410010006801fae */ /* 0x0003e2000e901d54 */
[----:B------:R-:W-:Y:S03]  /*5e20*/  @P0 LEA.HI.X R23, R20, c[0x0][0x254], R0, 0x1, P2 ;  /* 0x0000950014170a11 */ /* 0x000fe600010f0c00 */
[----:B------:R1:W2:Y:S04]  /*5e30*/  SHFL.IDX PT, R0, R4, RZ, 0x1c1f ;  /* 0x001c1fff04007589 */ /* 0x0002a800000e0000 */
[----:B------:R1:W-:Y:S04]  /*5e40*/  @P0 LDGSTS.E.BYPASS.LTC128B.128 [R128+0x1100], [R22.64], !P3 ;  /* 0x0110000016800fae */ /* 0x0003e8000d901d54 */
[----:B------:R1:W-:Y:S04]  /*5e50*/  @P0 LDGSTS.E.BYPASS.LTC128B.128 [R128+0x3100], [R22.64+0x80], !P6 ;  /* 0x0310008016800fae */ /* 0x0003e8000f101d54 */
[----:B------:R1:W-:Y:S01]  /*5e60*/  @P0 LDGSTS.E.BYPASS.LTC128B.128 [R128+0x5100], [R22.64+0x100], !P5 ;  /* 0x0510010016800fae */ /* 0x0003e2000e901d54 */
[----:B------:R-:W-:Y:S03]  /*5e70*/  ISETP.GT.AND P0, PT, R78, R135, PT ;  /* 0x000000874e00720c */ /* 0x000fe60003f04270 */
[----:B------:R-:W0:Y:S04]  /*5e80*/  LDGDEPBAR ;  /* 0x00000000000079af */ /* 0x000e280000000000 */
[----:B------:R1:W3:Y:S01]  /*5e90*/  SHFL.IDX PT, R3, R79, RZ, 0x1c1f ;  /* 0x001c1fff4f037589 */ /* 0x0002e200000e0000 */
        /* <DEDUP_REMOVED lines=8> */
[CC--:B------:R-:W-:Y:S04]  /*5f20*/  @!P2 LEA R24, P0, R16.reuse, R0.reuse, 0x1 ;  /* 0x000000001018a211 */ /* 0x0c0fe800078008ff */
[-C--:B------:R-:W-:Y:S02]  /*5f30*/  @!P2 LEA.HI.X R25, R16, R3.reuse, R17, 0x1, P0 ;  /* 0x000000031019a211 */ /* 0x080fe400000f0c11 */
[CC--:B------:R-:W-:Y:S04]  /*5f40*/  @!P1 LEA R38, P0, R125.reuse, R0.reuse, 0x1 ;  /* 0x000000007d269211 */ /* 0x0c0fe800078008ff */
[-C--:B------:R-:W-:Y:S02]  /*5f50*/  @!P1 LEA.HI.X R39, R125, R3.reuse, R110, 0x1, P0 ;  /* 0x000000037d279211 */ /* 0x080fe400000f0c6e */
[CC--:B------:R-:W-:Y:S04]  /*5f60*/  @!P4 LEA R36, P0, R126.reuse, R0.reuse, 0x1 ;  /* 0x000000007e24c211 */ /* 0x0c0fe800078008ff */
[-C--:B------:R-:W-:Y:S02]  /*5f70*/  @!P4 LEA.HI.X R37, R126, R3.reuse, R109, 0x1, P0 ;  /* 0x000000037e25c211 */ /* 0x080fe400000f0c6d */
[CC--:B------:R-:W-:Y:S04]  /*5f80*/  @!P3 LEA R34, P0, R123.reuse, R0.reuse, 0x1 ;  /* 0x000000007b22b211 */ /* 0x0c0fe800078008ff */
[-C--:B------:R-:W-:Y:S01]  /*5f90*/  @!P3 LEA.HI.X R35, R123, R3.reuse, R108, 0x1, P0 ;  /* 0x000000037b23b211 */ /* 0x080fe200000f0c6c */
[----:B-1----:R-:W-:Y:S04]  /*5fa0*/  @!P2 ST.E.128 [R24.64], R20 ;  /* 0x000000141800a985 */ /* 0x002fe8000c101d14 */
[----:B------:R-:W1:Y:S04]  /*5fb0*/  @!P1 LDS.128 R4, [R121] ;  /* 0x0000000079049984 */ /* 0x000e680000000c00 */
        /* <DEDUP_REMOVED lines=16> */
.L_x_654:
[----:B-123--:R-:W-:Y:S05]  /*60c0*/  BSYNC B0 ;  /* 0x0000000000007941 */ /* 0x00efea0003800000 */
.L_x_653:
[C---:B------:R-:W-:Y:S02]  /*60d0*/  ISETP.GT.AND P0, PT, R129.reuse, UR6, PT ;  /* 0x0000000681007c0c */ /* 0x040fe4000bf04270 */
[----:B------:R-:W-:Y:S02]  /*60e0*/  IADD3 R129, R129, -0x1, RZ ;  /* 0xffffffff81817810 */ /* 0x000fe40007ffe0ff */
[----:B------:R-:W-:Y:S09]  /*60f0*/  ISETP.NE.AND P2, PT, R138, RZ, PT ;  /* 0x000000ff8a00720c */ /* 0x000ff20003f45270 */
[----:B------:R-:W-:Y:S01]  /*6100*/  @P0 SHF.R.S32.HI R2, RZ, 0x1f, R129 ;  /* 0x0000001fff020819 */ /* 0x000fe20000011481 */
[----:B------:R-:W-:Y:S02]  /*6110*/  @P0 IMAD R0, R92, R129, RZ ;  /* 0x000000815c000224 */ /* 0x000fe400078e02ff */
[----:B------:R-:W-:Y:S02]  /*6120*/  @P0 IMAD.MOV.U32 R4, RZ, RZ, R150 ;  /* 0x000000ffff040224 */ /* 0x000fe400078e0096 */
[----:B------:R-:W-:Y:S02]  /*6130*/  @P0 IMAD.MOV.U32 R5, RZ, RZ, R155 ;  /* 0x000000ffff050224 */ /* 0x000fe400078e009b */
[-C--:B------:R-:W-:Y:S02]  /*6140*/  @P0 IMAD R0, R2, R93.reuse, R0 ;  /* 0x0000005d02000224 */ /* 0x080fe400078e0200 */
[----:B------:R-:W-:Y:S04]  /*6150*/  @P0 IMAD.WIDE.U32 R4, R129, R93, R4 ;  /* 0x0000005d81040225 */ /* 0x000fe800078e0004 */
[----:B------:R-:W-:Y:S01]  /*6160*/  @P0 IMAD.IADD R0, R5, 0x1, R0 ;  /* 0x0000000105000824 */ /* 0x000fe200078e0200 */
[C---:B------:R-:W-:Y:S04]  /*6170*/  @P0 LEA R6, P1, R4.reuse, c[0x0][0x220], 0x1 ;  /* 0x0000880004060a11 */ /* 0x040fe800078208ff */
        /* <DEDUP_REMOVED lines=15> */
.L_x_630:
[----:B-1----:R-:W-:Y:S01]  /*6270*/  UIADD3 UR6, UR12, 0x7f, URZ ;  /* 0x0000007f0c067890 */ /* 0x002fe2000fffe03f */
[----:B------:R-:W-:Y:S01]  /*6280*/  PLOP3.LUT P2, PT, PT, PT, PT, 0x80, 0x0 ;  /* 0x000000000000781c */ /* 0x000fe20003f4f070 */
[----:B------:R-:W-:Y:S01]  /*6290*/  ULDC.64 UR4, c[0x0][0x2c8] ;  /* 0x0000b20000047ab9 */ /* 0x000fe20000000a00 */
[----:B------:R-:W-:Y:S01]  /*62a0*/  IMAD.MOV.U32 R3, RZ, RZ, RZ ;  /* 0x000000ffff037224 */ /* 0x000fe200078e00ff */
[----:B------:R-:W-:Y:S01]  /*62b0*/  UIMAD.WIDE.U32 UR22, UR6, UR4, URZ ;  /* 0x00000004061672a5 */ /* 0x000fe2000f8e003f */
[----:B------:R-:W-:Y:S01]  /*62c0*/  IMAD.MOV.U32 R98, RZ, RZ, RZ ;  /* 0x000000ffff627224 */ /* 0x000fe200078e00ff */
[----:B------:R-:W-:Y:S01]  /*62d0*/  CS2R R96, SRZ ;  /* 0x0000000000607805 */ /* 0x000fe2000001ff00 */
[----:B------:R-:W-:Y:S01]  /*62e0*/  CS2R R94, SRZ ;  /* 0x00000000005e7805 */ /* 0x000fe2000001ff00 */
[----:B------:R-:W-:Y:S01]  /*62f0*/  @UP2 USHF.R.U32.HI UR6, URZ, UR5, UR23 ;  /* 0x000000053f062299 */ /* 0x000fe20008011617 */
[----:B------:R-:W-:Y:S01]  /*6300*/  CS2R R92, SRZ ;  /* 0x00000000005c7805 */ /* 0x000fe2000001ff00 */
[----:B------:R-:W-:Y:S01]  /*6310*/  CS2R R90, SRZ ;  /* 0x00000000005a7805 */ /* 0x000fe2000001ff00 */
[----:B------:R-:W-:Y:S01]  /*6320*/  CS2R R88, SRZ ;  /* 0x0000000000587805 */ /* 0x000fe2000001ff00 */
[----:B------:R-:W-:Y:S01]  /*6330*/  UIADD3 UR6, UR7, UR6, URZ ;  /* 0x0000000607067290 */ /* 0x000fe2000fffe03f */
[----:B------:R-:W-:Y:S01]  /*6340*/  CS2R R86, SRZ ;  /* 0x0000000000567805 */ /* 0x000fe2000001ff00 */
[----:B------:R-:W-:Y:S01]  /*6350*/  CS2R R84, SRZ ;  /* 0x0000000000547805 */ /* 0x000fe2000001ff00 */
[----:B-----5:R-:W-:Y:S01]  /*6360*/  CS2R R82, SRZ ;  /* 0x0000000000527805 */ /* 0x020fe2000001ff00 */
[----:B------:R-:W-:Y:S01]  /*6370*/  USHF.R.S32.HI UR4, URZ, 0x1f, UR6 ;  /* 0x0000001f3f047899 */ /* 0x000fe20008011406 */
[----:B------:R-:W-:Y:S01]  /*6380*/  CS2R R80, SRZ ;  /* 0x0000000000507805 */ /* 0x000fe2000001ff00 */
[----:B------:R-:W-:Y:S01]  /*6390*/  CS2R R78, SRZ ;  /* 0x00000000004e7805 */ /* 0x000fe2000001ff00 */
[----:B------:R-:W-:Y:S01]  /*63a0*/  MOV R77, RZ ;  /* 0x000000ff004d7202 */ /* 0x000fe20000000f00 */
[----:B------:R-:W-:Y:S01]  /*63b0*/  ULEA.HI UR4, UR4, UR6, URZ, 0x6 ;  /* 0x0000000604047291 */ /* 0x000fe2000f8f303f */
[----:B------:R-:W-:Y:S01]  /*63c0*/  CS2R R6, SRZ ;  /* 0x0000000000067805 */ /* 0x000fe2000001ff00 */
[----:B------:R-:W-:Y:S01]  /*63d0*/  CS2R R74, SRZ ;  /* 0x00000000004a7805 */ /* 0x000fe2000001ff00 */
[----:B------:R-:W-:Y:S01]  /*63e0*/  CS2R R72, SRZ ;  /* 0x0000000000487805 */ /* 0x000fe2000001ff00 */
[----:B------:R-:W-:Y:S01]  /*63f0*/  USHF.R.S32.HI UR4, URZ, 0x6, UR4 ;  /* 0x000000063f047899 */ /* 0x000fe20008011404 */
[----:B------:R-:W-:Y:S01]  /*6400*/  IMAD.MOV.U32 R70, RZ, RZ, RZ ;  /* 0x000000ffff467224 */ /* 0x000fe200078e00ff */
[----:B------:R-:W-:Y:S01]  /*6410*/  CS2R R68, SRZ ;  /* 0x0000000000447805 */ /* 0x000fe2000001ff00 */
[----:B------:R-:W-:Y:S01]  /*6420*/  CS2R R66, SRZ ;  /* 0x0000000000427805 */ /* 0x000fe2000001ff00 */
[----:B------:R-:W-:Y:S01]  /*6430*/  UISETP.LT.AND UP0, UPT, UR8, UR4, UPT ;  /* 0x000000040800728c */ /* 0x000fe2000bf01270 */
[----:B----4-:R-:W-:Y:S01]  /*6440*/  CS2R R64, SRZ ;  /* 0x0000000000407805 */ /* 0x010fe2000001ff00 */
        /* <DEDUP_REMOVED lines=62> */
[C---:B------:R-:W-:Y:S01]  /*6830*/  IMAD R202, R43.reuse, 0x20, R50 ;  /* 0x000000202bca7824 */ /* 0x040fe200078e0232 */
        /* <DEDUP_REMOVED lines=8> */
[C---:B------:R-:W-:Y:S01]  /*68c0*/  IADD3 R41, R81.reuse, 0x80, RZ ;  /* 0x0000008051297810 */ /* 0x040fe20007ffe0ff */
[----:B------:R-:W-:Y:S01]  /*68d0*/  UIMAD UR6, UR11, UR5, UR6 ;  /* 0x000000050b0672a4 */ /* 0x000fe2000f8e0206 */
[----:B-1----:R-:W-:Y:S01]  /*68e0*/  @P1 IMAD.HI.U32 R2, R0, c[0x0][0x2c8], RZ ;  /* 0x0000b20000021a27 */ /* 0x002fe200078e00ff */
[----:B------:R-:W-:Y:S01]  /*68f0*/  UIMAD.WIDE.U32 UR22, UR11, UR4, UR22 ;  /* 0x000000040b1672a5 */ /* 0x000fe2000f8e0016 */
[C---:B------:R-:W-:Y:S01]  /*6900*/  IADD3 R42, R81.reuse, 0x40, RZ ;  /* 0x00000040512a7810 */ /* 0x040fe20007ffe0ff */
[----:B------:R-:W-:Y:S01]  /*6910*/  USEL UR14, UR18, URZ, !UP0 ;  /* 0x0000003f120e7287 */ /* 0x000fe2000c000000 */
[----:B------:R-:W-:Y:S01]  /*6920*/  IMAD.MOV.U32 R7, RZ, RZ, R0 ;  /* 0x000000ffff077224 */ /* 0x000fe200078e0000 */
        /* <DEDUP_REMOVED lines=11> */
[----:B------:R-:W-:Y:S01]  /*69e0*/  ULDC UR7, c[0x0][0x2c4] ;  /* 0x0000b10000077ab9 */ /* 0x000fe20000000800 */
[----:B------:R-:W-:Y:S01]  /*69f0*/  IMAD R5, R5, c[0x0][0x2c4], R0 ;  /* 0x0000b10005057a24 */ /* 0x000fe200078e0200 */
[----:B------:R-:W-:Y:S01]  /*6a00*/  UIADD3 UR5, UR15, UR5, URZ ;  /* 0x000000050f057290 */ /* 0x000fe2000fffe03f */
[----:B------:R-:W-:Y:S01]  /*6a10*/  IMAD.U32 R9, RZ, RZ, UR15 ;  /* 0x0000000fff097e24 */ /* 0x000fe2000f8e00ff */
[----:B------:R-:W-:Y:S01]  /*6a20*/  UIMAD UR7, UR17, UR7, URZ ;  /* 0x00000007110772a4 */ /* 0x000fe2000f8e023f */
[----:B------:R-:W-:Y:S01]  /*6a30*/  IMAD.U32 R8, RZ, RZ, UR14 ;  /* 0x0000000eff087e24 */ /* 0x000fe2000f8e00ff */
[----:B------:R-:W-:Y:S01]  /*6a40*/  SHF.R.S32.HI R0, RZ, 0x1f, R5 ;  /* 0x0000001fff007819 */ /* 0x000fe20000011405 */
[----:B------:R-:W-:Y:S01]  /*6a50*/  IMAD R2, R7, c[0x0][0x1b4], R2 ;  /* 0x00006d0007027a24 */ /* 0x000fe200078e0202 */
[----:B------:R-:W-:Y:S01]  /*6a60*/  ISETP.GE.AND P3, PT, R42, c[0x0][0x198], PT ;  /* 0x000066002a007a0c */ /* 0x000fe20003f66270 */
[----:B------:R-:W-:-:S02]  /*6a70*/  IMAD.U32 R9, RZ, RZ, UR5 ;  /* 0x00000005ff097e24 */ /* 0x000fc4000f8e00ff */
[----:B------:R-:W-:Y:S02]  /*6a80*/  IMAD R0, R0, c[0x0][0x1a8], RZ ;  /* 0x00006a0000007a24 */ /* 0x000fe400078e02ff */
[----:B------:R-:W-:-:S04]  /*6a90*/  IMAD.WIDE.U32 R8, R7, c[0x0][0x1b0], R8 ;  /* 0x00006c0007087a25 */ /* 0x000fc800078e0008 */
[----:B------:R-:W-:Y:S01]  /*6aa0*/  IMAD.IADD R9, R9, 0x1, R2 ;  /* 0x0000000109097824 */ /* 0x000fe200078e0202 */
[----:B------:R-:W-:Y:S01]  /*6ab0*/  LOP3.LUT R2, R53, 0xfffffff0, RZ, 0xc0, !PT ;  /* 0xfffffff035027812 */ /* 0x000fe200078ec0ff */
[C---:B------:R-:W-:Y:S02]  /*6ac0*/  IMAD R7, R5.reuse, c[0x0][0x1ac], R0 ;  /* 0x00006b0005077a24 */ /* 0x040fe400078e0200 */
[----:B------:R-:W-:-:S04]  /*6ad0*/  IMAD.WIDE.U32 R4, R5, c[0x0][0x1a8], R8 ;  /* 0x00006a0005047a25 */ /* 0x000fc800078e0008 */
[----:B------:R-:W-:Y:S01]  /*6ae0*/  IMAD.IADD R2, R71, 0x1, -R2 ;  /* 0x0000000147027824 */ /* 0x000fe200078e0a02 */
[----:B------:R-:W-:Y:S01]  /*6af0*/  LEA R9, P0, R4, c[0x0][0x160], 0x1 ;  /* 0x0000580004097a11 */ /* 0x000fe200078008ff */
[----:B------:R-:W-:Y:S02]  /*6b00*/  IMAD.IADD R5, R5, 0x1, R7 ;  /* 0x0000000105057824 */ /* 0x000fe400078e0207 */
[----:B------:R-:W-:Y:S01]  /*6b10*/  IMAD.SHL.U32 R0, R50, 0x40, RZ ;  /* 0x0000004032007824 */ /* 0x000fe200078e00ff */
[----:B------:R-:W-:Y:S01]  /*6b20*/  SHF.R.S32.HI R7, RZ, 0x1f, R2 ;  /* 0x0000001fff077819 */ /* 0x000fe20000011402 */
[----:B------:R1:W3:Y:S01]  /*6b30*/  SHFL.IDX PT, R10, R9, RZ, 0x181f ;  /* 0x00181fff090a7589 */ /* 0x0002e200000e0000 */
[----:B------:R-:W-:Y:S02]  /*6b40*/  LEA.HI.X R5, R4, c[0x0][0x164], R5, 0x1, P0 ;  /* 0x0000590004057a11 */ /* 0x000fe400000f0c05 */
[----:B------:R-:W-:Y:S02]  /*6b50*/  LOP3.LUT R0, R0, 0x1c0, RZ, 0xc0, !PT ;  /* 0x000001c000007812 */ /* 0x000fe400078ec0ff */
[----:B------:R-:W-:Y:S01]  /*6b60*/  LEA.HI R48, R7, R2, RZ, 0x3 ;  /* 0x0000000207307211 */ /* 0x000fe200078f18ff */
[----:B------:R1:W4:Y:S01]  /*6b70*/  SHFL.IDX PT, R11, R5, RZ, 0x181f ;  /* 0x00181fff050b7589 */ /* 0x00032200000e0000 */
[----:B------:R-:W-:-:S02]  /*6b80*/  IADD3 R4, R50, UR12, RZ ;  /* 0x0000000c32047c10 */ /* 0x000fc4000fffe0ff */
[----:B------:R-:W-:Y:S02]  /*6b90*/  SHF.R.U32.HI R7, RZ, 0x3, R0 ;  /* 0x00000003ff077819 */ /* 0x000fe40000011600 */
[----:B------:R-:W-:Y:S02]  /*6ba0*/  LOP3.LUT R0, R0, 0x38, R81, 0xf8, !PT ;  /* 0x0000003800007812 */ /* 0x000fe400078ef851 */
[----:B------:R-:W-:Y:S02]  /*6bb0*/  LOP3.LUT R49, R48, 0xfffffff8, RZ, 0xc0, !PT ;  /* 0xfffffff830317812 */ /* 0x000fe400078ec0ff */
[----:B------:R-:W-:Y:S02]  /*6bc0*/  ISETP.GE.AND P0, PT, R4, UR7, PT ;  /* 0x0000000704007c0c */ /* 0x000fe4000bf06270 */
[----:B------:R-:W-:Y:S01]  /*6bd0*/  LOP3.LUT R7, R0, R7, RZ, 0x3c, !PT ;  /* 0x0000000700077212 */ /* 0x000fe200078e3cff */
[----:B------:R-:W-:Y:S01]  /*6be0*/  IMAD.IADD R49, R2, 0x1, -R49 ;  /* 0x0000000102317824 */ /* 0x000fe200078e0a31 */
[----:B------:R-:W-:Y:S01]  /*6bf0*/  LEA.HI R0, R70, R71, RZ, 0x6 ;  /* 0x0000004746007211 */ /* 0x000fe200078f30ff */
[----:B------:R-:W-:-:S04]  /*6c00*/  IMAD.MOV.U32 R2, RZ, RZ, 0x10 ;  /* 0x00000010ff027424 */ /* 0x000fc800078e00ff */
[----:B------:R-:W-:-:S05]  /*6c10*/  IMAD.SHL.U32 R0, R0, 0x8, RZ ;  /* 0x0000000800007824 */ /* 0x000fca00078e00ff */
        /* <DEDUP_REMOVED lines=22> */
.L_x_658:
[----:B-1-34-:R-:W-:Y:S05]  /*6d80*/  BSYNC B0 ;  /* 0x0000000000007941 */ /* 0x01afea0003800000 */
.L_x_657:
        /* <DEDUP_REMOVED lines=20> */
.L_x_660:
[----:B------:R-:W-:Y:S05]  /*6ed0*/  BSYNC B0 ;  /* 0x0000000000007941 */ /* 0x000fea0003800000 */
.L_x_659:
        /* <DEDUP_REMOVED lines=20> */
.L_x_662:
[----:B------:R-:W-:Y:S05]  /*7020*/  BSYNC B0 ;  /* 0x0000000000007941 */ /* 0x000fea0003800000 */
.L_x_661:
[----:B---3--:R-:W-:Y:S01]  /*7030*/  IADD3 R6, R4, 0x60, RZ ;  /* 0x0000006004067810 */ /* 0x008fe20007ffe0ff */
[----:B------:R-:W-:Y:S01]  /*7040*/  SHFL.IDX PT, R10, R9, 0x3, 0x181f ;  /* 0x00781f00090a7f89 */ /* 0x000fe200000e0000 */
[----:B------:R-:W-:Y:S01]  /*7050*/  IMAD.MOV.U32 R199, RZ, RZ, c[0x0][0x2b8] ;  /* 0x0000ae00ffc77624 */ /* 0x000fe200078e00ff */
[----:B------:R-:W-:Y:S01]  /*7060*/  USHF.R.S32.HI UR6, URZ, 0x1f, UR16 ;  /* 0x0000001f3f067899 */ /* 0x000fe20008011410 */
[----:B------:R-:W-:Y:S01]  /*7070*/  ISETP.GE.AND P0, PT, R6, UR7, PT ;  /* 0x0000000706007c0c */ /* 0x000fe2000bf06270 */
[----:B------:R-:W-:Y:S01]  /*7080*/  IMAD.U32 R7, RZ, RZ, UR8 ;  /* 0x00000008ff077e24 */ /* 0x000fe2000f8e00ff */
[----:B----4-:R3:W4:Y:S01]  /*7090*/  SHFL.IDX PT, R11, R5, 0x3, 0x181f ;  /* 0x00781f00050b7f89 */ /* 0x01072200000e0000 */
[----:B------:R-:W-:Y:S01]  /*70a0*/  ISETP.NE.AND P2, PT, R199, 0x1, PT ;  /* 0x00000001c700780c */ /* 0x000fe20003f45270 */
[----:B------:R-:W-:Y:S01]  /*70b0*/  ULDC.64 UR4, c[0x0][0x2b0] ;  /* 0x0000ac0000047ab9 */ /* 0x000fe20000000a00 */
[----:B------:R-:W-:Y:S01]  /*70c0*/  IMAD R7, R7, 0x40, R202 ;  /* 0x0000004007077824 */ /* 0x000fe200078e02ca */
[----:B------:R-:W-:Y:S01]  /*70d0*/  UIMAD UR6, UR6, UR4, URZ ;  /* 0x00000004060672a4 */ /* 0x000fe2000f8e023f */
[----:B------:R-:W-:Y:S01]  /*70e0*/  IMAD.MOV.U32 R200, RZ, RZ, RZ ;  /* 0x000000ffffc87224 */ /* 0x000fe200078e00ff */
[----:B------:R-:W-:-:S02]  /*70f0*/  UIMAD.WIDE.U32 UR14, UR16, UR4, URZ ;  /* 0x00000004100e72a5 */ /* 0x000fc4000f8e003f */
[----:B------:R-:W-:Y:S01]  /*7100*/  IADD3 R4, R7, -0x40, RZ ;  /* 0xffffffc007047810 */ /* 0x000fe20007ffe0ff */
[----:B------:R-:W-:Y:S02]  /*7110*/  UIMAD UR6, UR16, UR5, UR6 ;  /* 0x00000005100672a4 */ /* 0x000fe4000f8e0206 */
[----:B------:R-:W-:Y:S01]  /*7120*/  @!P0 SHF.R.S32.HI R7, RZ, 0x1f, R42 ;  /* 0x0000001fff078819 */ /* 0x000fe2000001142a */
[----:B------:R-:W-:Y:S01]  /*7130*/  ULDC.64 UR4, c[0x0][0x1e8] ;  /* 0x00007a0000047ab9 */ /* 0x000fe20000000a00 */
[C---:B------:R-:W-:Y:S01]  /*7140*/  IADD3 R201, R4.reuse, UR13, RZ ;  /* 0x0000000d04c97c10 */ /* 0x040fe2000fffe0ff */
[----:B------:R-:W-:Y:S01]  /*7150*/  UIADD3 UR6, UR15, UR6, URZ ;  /* 0x000000060f067290 */ /* 0x000fe2000fffe03f */
[----:B------:R-:W-:Y:S02]  /*7160*/  @!P0 SHF.R.S32.HI R6, RZ, 0x1f, R41 ;  /* 0x0000001fff068819 */ /* 0x000fe40000011429 */
[----:B------:R-:W-:Y:S02]  /*7170*/  @!P0 LEA.HI R7, R7, R42, RZ, 0x3 ;  /* 0x0000002a07078211 */ /* 0x000fe400078f18ff */
[----:B------:R-:W-:Y:S01]  /*7180*/  ISETP.GE.AND P1, PT, R4, UR9, PT ;  /* 0x0000000904007c0c */ /* 0x000fe2000bf26270 */
[----:B------:R-:W-:Y:S01]  /*7190*/  @P2 IMAD.HI.U32 R4, R201, c[0x0][0x2bc], RZ ;  /* 0x0000af00c9042a27 */ /* 0x000fe200078e00ff */
[----:B------:R-:W-:-:S02]  /*71a0*/  @!P0 LEA.HI R6, R6, R41, RZ, 0x3 ;  /* 0x0000002906068211 */ /* 0x000fc400078f18ff */
[----:B-123--:R-:W-:Y:S01]  /*71b0*/  LOP3.LUT R5, R5, 0xfffffffd, RZ, 0xc0, !PT ;  /* 0xfffffffd05057812 */ /* 0x00efe200078ec0ff */
[----:B----4-:R-:W-:Y:S01]  /*71c0*/  @!P0 IMAD.WIDE R12, R81, 0x2, R10 ;  /* 0x00000002510c8825 */ /* 0x010fe200078e020a */
[----:B------:R-:W-:Y:S02]  /*71d0*/  @!P0 LOP3.LUT R7, R7, 0xfffffff8, RZ, 0xc0, !PT ;  /* 0xfffffff807078812 */ /* 0x000fe400078ec0ff */
[----:B------:R-:W-:Y:S01]  /*71e0*/  @P2 LOP3.LUT R5, R5, 0x2, RZ, 0xfc, !PT ;  /* 0x0000000205052812 */ /* 0x000fe200078efcff */
[----:B------:R-:W-:Y:S01]  /*71f0*/  IMAD.MOV.U32 R5, RZ, RZ, R201 ;  /* 0x000000ffff057224 */ /* 0x000fe200078e00c9 */
[----:B------:R-:W-:Y:S01]  /*7200*/  @!P0 LOP3.LUT R6, R6, 0xfffffff8, RZ, 0xc0, !PT ;  /* 0xfffffff806068812 */ /* 0x000fe200078ec0ff */
[----:B------:R-:W-:Y:S01]  /*7210*/  @!P0 IMAD.WIDE R16, R7, 0x2, R10 ;  /* 0x0000000207108825 */ /* 0x000fe200078e020a */
[----:B------:R-:W-:Y:S02]  /*7220*/  @P2 SHF.R.U32.HI R5, RZ, c[0x0][0x2c0], R4 ;  /* 0x0000b000ff052a19 */ /* 0x000fe40000011604 */
[----:B------:R-:W-:Y:S01]  /*7230*/  ISETP.GT.OR P1, PT, R202, 0x3f, P1 ;  /* 0x0000003fca00780c */ /* 0x000fe20000f24670 */
[----:B------:R-:W-:-:S02]  /*7240*/  @!P0 IMAD.SHL.U32 R4, R0, 0x2, RZ ;  /* 0x0000000200048824 */ /* 0x000fc400078e00ff */
[----:B------:R-:W-:-:S03]  /*7250*/  @!P0 IMAD.WIDE R10, R6, 0x2, R10 ;  /* 0x00000002060a8825 */ /* 0x000fc600078e020a */
[----:B------:R-:W-:Y:S01]  /*7260*/  @!PT LDS RZ, [RZ] ;  /* 0x00000000fffff984 */ /* 0x000fe20000000800 */
[----:B------:R1:W-:Y:S04]  /*7270*/  @!P0 LDGSTS.E.BYPASS.LTC128B.128 [R4+0xf100], [R12.64], !P5 ;  /* 0x0f1000000c048fae */ /* 0x0003e8000e901d54 */
[----:B------:R1:W-:Y:S03]  /*7280*/  @!P0 LDGSTS.E.BYPASS.LTC128B.128 [R4+0x13100], [R16.64], !P3 ;  /* 0x1310000010048fae */ /* 0x0003e6000d901d54 */
[C---:B------:R-:W-:Y:S01]  /*7290*/  @!P1 IADD3 R8, P2, R5.reuse, UR14, RZ ;  /* 0x0000000e05089c10 */ /* 0x040fe2000ff5e0ff */
[----:B------:R1:W-:Y:S03]  /*72a0*/  @!P0 LDGSTS.E.BYPASS.LTC128B.128 [R4+0x17100], [R10.64], !P4 ;  /* 0x171000000a048fae */ /* 0x0003e6000e101d54 */
[----:B------:R-:W-:Y:S01]  /*72b0*/  @!P1 LEA.HI.X.SX32 R7, R5, UR6, 0x1, P2 ;  /* 0x0000000605079c11 */ /* 0x000fe200090f0eff */
[----:B------:R-:W0:Y:S01]  /*72c0*/  LDGDEPBAR ;  /* 0x00000000000079af */ /* 0x000e220000000000 */
[----:B------:R-:W-:-:S04]  /*72d0*/  @!P1 LEA R14, P2, R8, c[0x0][0x2a0], 0x2 ;  /* 0x0000a800080e9a11 */ /* 0x000fc800078410ff */
[----:B------:R-:W-:Y:S01]  /*72e0*/  @!P1 LEA.HI.X R15, R8, c[0x0][0x2a4], R7, 0x2, P2 ;  /* 0x0000a900080f9a11 */ /* 0x000fe200010f1407 */
[----:B------:R-:W-:Y:S06]  /*72f0*/  BAR.SYNC.DEFER_BLOCKING 0x0 ;  /* 0x0000000000007b1d */ /* 0x000fec0000010000 */
[----:B------:R2:W3:Y:S01]  /*7300*/  @!P1 LDG.E R200, [R14.64] ;  /* 0x000000140ec89981 */ /* 0x0004e2000c1e1900 */
[----:B------:R-:W-:Y:S01]  /*7310*/  IMAD.MOV R6, RZ, RZ, -R5 ;  /* 0x000000ffff067224 */ /* 0x000fe200078e0a05 */
[----:B------:R-:W-:Y:S01]  /*7320*/  UIMAD UR16, UR10, UR4, URZ ;  /* 0x000000040a1072a4 */ /* 0x000fe2000f8e023f */
[----:B------:R-:W-:Y:S01]  /*7330*/  ISETP.GE.AND P4, PT, R81, c[0x0][0x1d4], PT ;  /* 0x0000750051007a0c */ /* 0x000fe20003f86270 */
[----:B------:R-:W-:Y:S01]  /*7340*/  UIMAD.WIDE.U32 UR22, UR11, UR4, URZ ;  /* 0x000000040b1672a5 */ /* 0x000fe2000f8e003f */
[----:B------:R-:W-:Y:S01]  /*7350*/  IMAD R201, R6, c[0x0][0x2b8], R201 ;  /* 0x0000ae0006c97a24 */ /* 0x000fe200078e02c9 */
[----:B------:R-:W-:Y:S01]  /*7360*/  UIMAD UR16, UR11, UR5, UR16 ;  /* 0x000000050b1072a4 */ /* 0x000fe2000f8e0210 */
[----:B------:R-:W-:Y:S01]  /*7370*/  ISETP.GE.AND P6, PT, R42, c[0x0][0x1d4], PT ;  /* 0x000075002a007a0c */ /* 0x000fe20003fc6270 */
[----:B------:R-:W-:Y:S01]  /*7380*/  ULEA UR19, UR8, 0xffffffc0, 0x6 ;  /* 0xffffffc008137891 */ /* 0x000fe2000f8e303f */
[----:B------:R-:W-:Y:S01]  /*7390*/  IMAD.WIDE.U32 R6, R201, c[0x0][0x1e0], RZ ;  /* 0x00007800c9067a25 */ /* 0x000fe200078e00ff */
[----:B------:R-:W-:Y:S01]  /*73a0*/  SHF.R.S32.HI R52, RZ, 0x1f, R201 ;  /* 0x0000001fff347819 */ /* 0x000fe200000114c9 */
[----:B------:R-:W-:Y:S01]  /*73b0*/  UIADD3 UR16, UR23, UR16, URZ ;  /* 0x0000001017107290 */ /* 0x000fe2000fffe03f */
[----:B------:R-:W-:Y:S01]  /*73c0*/  ISETP.GE.AND P5, PT, R41, c[0x0][0x1d4], PT ;  /* 0x0000750029007a0c */ /* 0x000fe20003fa6270 */
[----:B-1----:R-:W-:Y:S01]  /*73d0*/  IMAD.MOV.U32 R4, RZ, RZ, R6 ;  /* 0x000000ffff047224 */ /* 0x002fe200078e0006 */
[----:B------:R-:W-:Y:S01]  /*73e0*/  UIADD3 UR19, UR9, -UR19, URZ ;  /* 0x8000001309137290 */ /* 0x000fe2000fffe03f */
[----:B------:R-:W-:Y:S01]  /*73f0*/  IMAD R8, R52, c[0x0][0x1e0], RZ ;  /* 0x0000780034087a24 */ /* 0x000fe200078e02ff */
[----:B------:R-:W-:Y:S01]  /*7400*/  ULDC.64 UR4, c[0x0][0x210] ;  /* 0x0000840000047ab9 */ /* 0x000fe20000000a00 */
[----:B------:R-:W-:Y:S01]  /*7410*/  LEA.HI R68, R70, R71, RZ, 0x5 ;  /* 0x0000004746447211 */ /* 0x000fe200078f28ff */
[----:B------:R-:W-:Y:S01]  /*7420*/  UIMAD UR10, UR10, UR4, URZ ;  /* 0x000000040a0a72a4 */ /* 0x000fe2000f8e023f */
[----:B------:R-:W-:Y:S01]  /*7430*/  IMAD R5, R201, c[0x0][0x1e4], R8 ;  /* 0x00007900c9057a24 */ /* 0x000fe200078e0208 */
[----:B------:R-:W-:Y:S01]  /*7440*/  IADD3 R40, -R50, UR19, RZ ;  /* 0x0000001332287c10 */ /* 0x000fe2000fffe1ff */
[----:B------:R-:W-:Y:S01]  /*7450*/  UIMAD.WIDE.U32 UR24, UR11, UR4, URZ ;  /* 0x000000040b1872a5 */ /* 0x000fe2000f8e003f */
[----:B------:R-:W-:Y:S01]  /*7460*/  ISETP.GT.AND P3, PT, R202, 0x3f, PT ;  /* 0x0000003fca00780c */ /* 0x000fe20003f64270 */
[----:B------:R-:W-:Y:S01]  /*7470*/  IMAD.IADD R5, R7, 0x1, R5 ;  /* 0x0000000107057824 */ /* 0x000fe200078e0205 */
[----:B------:R-:W-:Y:S01]  /*7480*/  ISETP.GE.AND P1, PT, R40, 0x1, PT ;  /* 0x000000012800780c */ /* 0x000fe20003f26270 */
[----:B------:R-:W-:Y:S01]  /*7490*/  UIMAD UR10, UR11, UR5, UR10 ;  /* 0x000000050b0a72a4 */ /* 0x000fe2000f8e020a */
[----:B------:R-:W-:-:S02]  /*74a0*/  SEL R80, RZ, 0x10, P5 ;  /* 0x00000010ff507807 */ /* 0x000fc40002800000 */
[----:B------:R-:W-:Y:S01]  /*74b0*/  SHF.R.S32.HI R69, RZ, 0x5, R68 ;  /* 0x00000005ff457819 */ /* 0x000fe20000011444 */
[----:B------:R-:W-:-:S08]  /*74c0*/  UIADD3 UR10, UR25, UR10, URZ ;  /* 0x0000000a190a7290 */ /* 0x000fd0000fffe03f */
[----:B------:R-:W-:Y:S01]  /*74d0*/  @P1 SHF.R.S32.HI R7, RZ, 0x1f, R42 ;  /* 0x0000001fff071819 */ /* 0x000fe2000001142a */
[----:B------:R-:W-:Y:S01]  /*74e0*/  @P1 IMAD.SHL.U32 R9, R0, 0x2, RZ ;  /* 0x0000000200091824 */ /* 0x000fe200078e00ff */
[----:B--2---:R-:W-:Y:S02]  /*74f0*/  @P1 SHF.R.S32.HI R14, RZ, 0x1f, R41 ;  /* 0x0000001fff0e1819 */ /* 0x004fe40000011429 */
[----:B---3--:R-:W-:Y:S01]  /*7500*/  SHF.R.S32.HI R51, RZ, 0x1f, R200 ;  /* 0x0000001fff337819 */ /* 0x008fe200000114c8 */
        /* <DEDUP_REMOVED lines=8> */
[----:B------:R-:W-:-:S03]  /*7590*/  ISETP.GE.AND P0, PT, R40, 0x21, PT ;  /* 0x000000212800780c */ /* 0x000fc60003f06270 */
[----:B------:R-:W-:Y:S04]  /*75a0*/  SHFL.IDX PT, R13, R15, RZ, 0x181f ;  /* 0x00181fff0f0d7589 */ /* 0x000fe800000e0000 */
[----:B------:R1:W-:Y:S04]  /*75b0*/  SHFL.IDX PT, R10, R8, 0x1, 0x181f ;  /* 0x00381f00080a7f89 */ /* 0x0003e800000e0000 */
[----:B------:R-:W2:Y:S02]  /*75c0*/  SHFL.IDX PT, R11, R15, 0x1, 0x181f ;  /* 0x00381f000f0b7f89 */ /* 0x000ea400000e0000 */
[----:B------:R-:W-:Y:S01]  /*75d0*/  @P0 SHF.R.S32.HI R5, RZ, 0x1f, R42 ;  /* 0x0000001fff050819 */ /* 0x000fe2000001142a */
[----:B------:R-:W-:Y:S01]  /*75e0*/  @P0 IMAD.SHL.U32 R6, R0, 0x2, RZ ;  /* 0x0000000200060824 */ /* 0x000fe200078e00ff */
[----:B------:R-:W-:-:S02]  /*75f0*/  @P0 SHF.R.S32.HI R4, RZ, 0x1f, R41 ;  /* 0x0000001fff040819 */ /* 0x000fc40000011429 */
[-C--:B------:R-:W-:Y:S02]  /*7600*/  @P0 LEA.HI R5, R5, R42.reuse, RZ, 0x3 ;  /* 0x0000002a05050211 */ /* 0x080fe400078f18ff */
[-C--:B------:R-:W-:Y:S02]  /*7610*/  @P0 LEA.HI R4, R4, R41.reuse, RZ, 0x3 ;  /* 0x0000002904040211 */ /* 0x080fe400078f18ff */
[----:B------:R-:W-:Y:S02]  /*7620*/  @P0 LOP3.LUT R5, R5, 0xfffffff8, RZ, 0xc0, !PT ;  /* 0xfffffff805050812 */ /* 0x000fe400078ec0ff */
[----:B------:R-:W-:Y:S02]  /*7630*/  @P0 LOP3.LUT R4, R4, 0xfffffff8, RZ, 0xc0, !PT ;  /* 0xfffffff804040812 */ /* 0x000fe400078ec0ff */
[----:B-1----:R-:W-:Y:S02]  /*7640*/  @P1 LEA.HI R8, R7, R42, RZ, 0x3 ;  /* 0x0000002a07081211 */ /* 0x002fe400078f18ff */
[----:B------:R-:W-:-:S02]  /*7650*/  @P1 LEA.HI R7, R14, R41, RZ, 0x3 ;  /* 0x000000290e071211 */ /* 0x000fc400078f18ff */
[----:B------:R-:W-:Y:S01]  /*7660*/  @P1 LOP3.LUT R8, R8, 0xfffffff8, RZ, 0xc0, !PT ;  /* 0xfffffff808081812 */ /* 0x000fe200078ec0ff */
[----:B--2---:R-:W-:Y:S01]  /*7670*/  @P0 IMAD.WIDE R20, R81, 0x2, R10 ;  /* 0x0000000251140825 */ /* 0x004fe200078e020a */
[----:B------:R-:W-:-:S03]  /*7680*/  @P1 LOP3.LUT R7, R7, 0xfffffff8, RZ, 0xc0, !PT ;  /* 0xfffffff807071812 */ /* 0x000fc600078ec0ff */
[----:B------:R-:W-:-:S04]  /*7690*/  @P1 IMAD.WIDE R14, R8, 0x2, R12 ;  /* 0x00000002080e1825 */ /* 0x000fc800078e020c */
[----:B------:R-:W-:-:S04]  /*76a0*/  @P1 IMAD.WIDE R16, R7, 0x2, R12 ;  /* 0x0000000207101825 */ /* 0x000fc800078e020c */
[----:B------:R-:W-:-:S04]  /*76b0*/  @P1 IMAD.WIDE R12, R81, 0x2, R12 ;  /* 0x00000002510c1825 */ /* 0x000fc800078e020c */
        /* <DEDUP_REMOVED lines=13> */
.L_x_663:
[----:B------:R-:W-:Y:S01]  /*7790*/  ULDC.U8 UR4, c[0x0][0x298] ;  /* 0x0000a60000047ab9 */ /* 0x000fe20000000000 */
[----:B------:R-:W-:Y:S01]  /*77a0*/  SHF.R.S32.HI R11, RZ, 0x1f, R76 ;  /* 0x0000001fff0b7819 */ /* 0x000fe2000001144c */
[----:B-1----:R-:W-:Y:S01]  /*77b0*/  IMAD.WIDE.U32 R6, R76, c[0x0][0x280], RZ ;  /* 0x0000a0004c067a25 */ /* 0x002fe200078e00ff */
        /* <DEDUP_REMOVED lines=51> */
[----:B------:R-:W-:Y:S01]  /*7af0*/  LEA.HI.X R12, R12, c[0x0][0x28c], R9, 0x1, P0 ;  /* 0x0000a3000c0c7a11 */ /* 0x000fe200000f0c09 */
[----:B------:R-:W-:Y:S01]  /*7b00*/  CS2R R14, SRZ ;  /* 0x00000000000e7805 */ /* 0x000fe2000001ff00 */
[----:B------:R-:W-:Y:S01]  /*7b10*/  ISETP.GE.AND P0, PT, R5, UR7, PT ;  /* 0x0000000705007c0c */ /* 0x000fe2000bf06270 */
[----:B------:R1:W4:Y:S04]  /*7b20*/  SHFL.IDX PT, R19, R13, RZ, 0x1c1f ;  /* 0x001c1fff0d137589 */ /* 0x00032800000e0000 */
        /* <DEDUP_REMOVED lines=15> */
[----:B------:R2:W5:Y:S01]  /*7c20*/  @!P0 LD.E.64 R92, [R24.64] ;  /* 0x00000014185c8980 */ /* 0x000562000c101b00 */
[----:B------:R-:W-:-:S02]  /*7c30*/  @!P2 LOP3.LUT R7, R7, 0xfffffffc, RZ, 0xc0, !PT ;  /* 0xfffffffc0707a812 */ /* 0x000fc400078ec0ff */
[----:B------:R-:W-:-:S03]  /*7c40*/  ISETP.GE.AND P0, PT, R4, c[0x0][0x27c], PT ;  /* 0x00009f0004007a0c */ /* 0x000fc60003f06270 */
[----:B------:R-:W-:-:S04]  /*7c50*/  @!P2 IMAD.WIDE R20, R7, 0x2, R18 ;  /* 0x000000020714a825 */ /* 0x000fc800078e0212 */
[----:B------:R-:W-:Y:S01]  /*7c60*/  @!P2 IMAD.WIDE R22, R7, 0x2, R16 ;  /* 0x000000020716a825 */ /* 0x000fe200078e0210 */
[----:B------:R-:W-:-:S04]  /*7c70*/  @!P1 SHF.R.S32.HI R7, RZ, 0x1f, R6 ;  /* 0x0000001fff079819 */ /* 0x000fc80000011406 */
[----:B------:R-:W-:-:S04]  /*7c80*/  @!P1 LEA.HI R7, R7, R6, RZ, 0x2 ;  /* 0x0000000607079211 */ /* 0x000fc800078f10ff */
[----:B------:R-:W-:Y:S02]  /*7c90*/  @!P1 LOP3.LUT R9, R7, 0xfffffffc, RZ, 0xc0, !PT ;  /* 0xfffffffc07099812 */ /* 0x000fe400078ec0ff */
[----:B------:R-:W-:Y:S01]  /*7ca0*/  @!P0 SHF.R.S32.HI R7, RZ, 0x1f, R4 ;  /* 0x0000001fff078819 */ /* 0x000fe20000011404 */
[----:B------:R-:W-:Y:S01]  /*7cb0*/  CS2R R108, SRZ ;  /* 0x00000000006c7805 */ /* 0x000fe2000001ff00 */
[----:B------:R-:W-:Y:S02]  /*7cc0*/  CS2R R106, SRZ ;  /* 0x00000000006a7805 */ /* 0x000fe4000001ff00 */
[----:B------:R-:W-:Y:S01]  /*7cd0*/  @!P0 LEA.HI R7, R7, R4, RZ, 0x2 ;  /* 0x0000000407078211 */ /* 0x000fe200078f10ff */
[----:B------:R-:W-:Y:S01]  /*7ce0*/  CS2R R98, SRZ ;  /* 0x0000000000627805 */ /* 0x000fe2000001ff00 */
[----:B------:R-:W-:Y:S01]  /*7cf0*/  CS2R R96, SRZ ;  /* 0x0000000000607805 */ /* 0x000fe2000001ff00 */
[----:B------:R3:W5:Y:S01]  /*7d00*/  @!P2 LD.E.64 R108, [R20.64] ;  /* 0x00000014146ca980 */ /* 0x000762000c101b00 */
[----:B------:R-:W-:Y:S01]  /*7d10*/  @!P0 LOP3.LUT R7, R7, 0xfffffffc, RZ, 0xc0, !PT ;  /* 0xfffffffc07078812 */ /* 0x000fe200078ec0ff */
[----:B-1----:R-:W-:Y:S01]  /*7d20*/  @!P1 IMAD.WIDE R26, R9, 0x2, R18 ;  /* 0x00000002091a9825 */ /* 0x002fe200078e0212 */
[----:B------:R-:W-:Y:S01]  /*7d30*/  CS2R R84, SRZ ;  /* 0x0000000000547805 */ /* 0x000fe2000001ff00 */
[----:B------:R1:W5:Y:S01]  /*7d40*/  @!P2 LD.E.64 R106, [R22.64] ;  /* 0x00000014166aa980 */ /* 0x000362000c101b00 */
[----:B------:R-:W-:Y:S01]  /*7d50*/  CS2R R82, SRZ ;  /* 0x0000000000527805 */ /* 0x000fe2000001ff00 */
[----:B--2---:R-:W-:Y:S01]  /*7d60*/  @!P0 IMAD.WIDE R24, R7, 0x2, R16 ;  /* 0x0000000207188825 */ /* 0x004fe200078e0210 */
[C---:B------:R-:W-:Y:S01]  /*7d70*/  IADD3 R6, R90.reuse, 0x40, RZ ;  /* 0x000000405a067810 */ /* 0x040fe20007ffe0ff */
[----:B------:R2:W5:Y:S01]  /*7d80*/  @!P1 LD.E.64 R98, [R26.64] ;  /* 0x000000141a629980 */ /* 0x000562000c101b00 */
[----:B------:R-:W-:-:S03]  /*7d90*/  IADD3 R4, R90, 0x50, RZ ;  /* 0x000000505a047810 */ /* 0x000fc60007ffe0ff */
[----:B------:R2:W5:Y:S01]  /*7da0*/  @!P0 LD.E.64 R82, [R24.64] ;  /* 0x0000001418528980 */ /* 0x000562000c101b00 */
[----:B---3--:R-:W-:-:S04]  /*7db0*/  @!P1 IMAD.WIDE R20, R9, 0x2, R16 ;  /* 0x0000000209149825 */ /* 0x008fc800078e0210 */
[----:B-1----:R-:W-:Y:S01]  /*7dc0*/  @!P0 IMAD.WIDE R22, R7, 0x2, R18 ;  /* 0x0000000207168825 */ /* 0x002fe200078e0212 */
[----:B------:R1:W5:Y:S01]  /*7dd0*/  @!P1 LD.E.64 R96, [R20.64] ;  /* 0x0000001414609980 */ /* 0x000362000c101b00 */
[----:B------:R-:W-:-:S03]  /*7de0*/  ISETP.GE.AND P1, PT, R6, c[0x0][0x27c], PT ;  /* 0x00009f0006007a0c */ /* 0x000fc60003f26270 */
[----:B------:R3:W5:Y:S01]  /*7df0*/  @!P0 LD.E.64 R84, [R22.64] ;  /* 0x0000001416548980 */ /* 0x000762000c101b00 */
[----:B------:R-:W-:-:S09]  /*7e00*/  ISETP.GE.AND P0, PT, R4, c[0x0][0x27c], PT ;  /* 0x00009f0004007a0c */ /* 0x000fd20003f06270 */
[----:B------:R-:W-:-:S04]  /*7e10*/  @!P1 SHF.R.S32.HI R9, RZ, 0x1f, R6 ;  /* 0x0000001fff099819 */ /* 0x000fc80000011406 */
[----:B------:R-:W-:Y:S02]  /*7e20*/  @!P0 SHF.R.S32.HI R7, RZ, 0x1f, R4 ;  /* 0x0000001fff078819 */ /* 0x000fe40000011404 */
[----:B------:R-:W-:Y:S02]  /*7e30*/  @!P1 LEA.HI R9, R9, R6, RZ, 0x2 ;  /* 0x0000000609099211 */ /* 0x000fe400078f10ff */
[----:B------:R-:W-:Y:S02]  /*7e40*/  @!P0 LEA.HI R7, R7, R4, RZ, 0x2 ;  /* 0x0000000407078211 */ /* 0x000fe400078f10ff */
[----:B------:R-:W-:Y:S02]  /*7e50*/  @!P1 LOP3.LUT R9, R9, 0xfffffffc, RZ, 0xc0, !PT ;  /* 0xfffffffc09099812 */ /* 0x000fe400078ec0ff */
[----:B------:R-:W-:Y:S01]  /*7e60*/  @!P0 LOP3.LUT R7, R7, 0xfffffffc, RZ, 0xc0, !PT ;  /* 0xfffffffc07078812 */ /* 0x000fe200078ec0ff */
[----:B------:R-:W-:Y:S01]  /*7e70*/  CS2R R76, SRZ ;  /* 0x00000000004c7805 */ /* 0x000fe2000001ff00 */
[----:B------:R-:W-:Y:S01]  /*7e80*/  CS2R R64, SRZ ;  /* 0x0000000000407805 */ /* 0x000fe2000001ff00 */
[----:B-1----:R-:W-:Y:S01]  /*7e90*/  @!P1 IMAD.WIDE R20, R9, 0x2, R18 ;  /* 0x0000000209149825 */ /* 0x002fe200078e0212 */
[----:B------:R-:W-:Y:S01]  /*7ea0*/  CS2R R72, SRZ ;  /* 0x0000000000487805 */ /* 0x000fe2000001ff00 */
[----:B------:R-:W-:-:S02]  /*7eb0*/  CS2R R62, SRZ ;  /* 0x00000000003e7805 */ /* 0x000fc4000001ff00 */
[----:B---3--:R-:W-:Y:S01]  /*7ec0*/  @!P1 IMAD.WIDE R22, R9, 0x2, R16 ;  /* 0x0000000209169825 */ /* 0x008fe200078e0210 */
[----:B------:R2:W5:Y:S03]  /*7ed0*/  @!P1 LD.E.64 R76, [R20.64] ;  /* 0x00000014144c9980 */ /* 0x000566000c101b00 */
[C---:B------:R-:W-:Y:S01]  /*7ee0*/  @!P0 IMAD.WIDE R18, R7.reuse, 0x2, R18 ;  /* 0x0000000207128825 */ /* 0x040fe200078e0212 */
[----:B------:R2:W5:Y:S03]  /*7ef0*/  @!P1 LD.E.64 R72, [R22.64] ;  /* 0x0000001416489980 */ /* 0x000566000c101b00 */
[----:B------:R-:W-:Y:S01]  /*7f00*/  @!P0 IMAD.WIDE R16, R7, 0x2, R16 ;  /* 0x0000000207108825 */ /* 0x000fe200078e0210 */
[----:B------:R2:W5:Y:S04]  /*7f10*/  @!P0 LD.E.64 R64, [R18.64] ;  /* 0x0000001412408980 */ /* 0x000568000c101b00 */
[----:B------:R2:W5:Y:S02]  /*7f20*/  @!P0 LD.E.64 R62, [R16.64] ;  /* 0x00000014103e8980 */ /* 0x000564000c101b00 */
.L_x_667:
[----:B------:R-:W-:Y:S05]  /*7f30*/  BSYNC B0 ;  /* 0x0000000000007941 */ /* 0x000fea0003800000 */
.L_x_666:
[----:B------:R-:W-:Y:S01]  /*7f40*/  IADD3 R5, R5, 0x40, RZ ;  /* 0x0000004005057810 */ /* 0x000fe20007ffe0ff */
[----:B-----5:R-:W-:Y:S01]  /*7f50*/  IMAD.MOV.U32 R4, RZ, RZ, R64 ;  /* 0x000000ffff047224 */ /* 0x020fe200078e0040 */
[----:B------:R-:W4:Y:S01]  /*7f60*/  SHFL.IDX PT, R11, R13, 0x1, 0x1c1f ;  /* 0x003c1f000d0b7f89 */ /* 0x000f2200000e0000 */
[----:B------:R-:W-:Y:S01]  /*7f70*/  IMAD.MOV.U32 R7, RZ, RZ, R65 ;  /* 0x000000ffff077224 */ /* 0x000fe200078e0041 */
[----:B------:R-:W-:Y:S01]  /*7f80*/  ISETP.GE.AND P0, PT, R5, UR7, PT ;  /* 0x0000000705007c0c */ /* 0x000fe2000bf06270 */
[----:B------:R-:W-:Y:S01]  /*7f90*/  IMAD.MOV.U32 R6, RZ, RZ, R76 ;  /* 0x000000ffff067224 */ /* 0x000fe200078e004c */
[----:B-1----:R-:W1:Y:S01]  /*7fa0*/  SHFL.IDX PT, R10, R10, 0x1, 0x1c1f ;  /* 0x003c1f000a0a7f89 */ /* 0x002e6200000e0000 */
        /* <DEDUP_REMOVED lines=10> */
[----:B------:R-:W1:Y:S01]  /*8050*/  SHFL.IDX PT, R8, R8, 0x1, 0x1c1f ;  /* 0x003c1f0008087f89 */ /* 0x000e6200000e0000 */
        /* <DEDUP_REMOVED lines=15> */
[----:B--2---:R-:W-:Y:S01]  /*8150*/  CS2R R20, SRZ ;  /* 0x0000000000147805 */ /* 0x004fe2000001ff00 */
        /* <DEDUP_REMOVED lines=16> */
[----:B---3--:R-:W-:Y:S01]  /*8260*/  CS2R R12, SRZ ;  /* 0x00000000000c7805 */ /* 0x008fe2000001ff00 */
[----:B----4-:R-:W-:Y:S01]  /*8270*/  CS2R R18, SRZ ;  /* 0x0000000000127805 */ /* 0x010fe2000001ff00 */
[----:B------:R-:W-:Y:S01]  /*8280*/  PRMT R75, R6, 0x5410, R7 ;  /* 0x00005410064b7816 */ /* 0x000fe20000000007 */
[----:B------:R-:W-:Y:S01]  /*8290*/  CS2R R24, SRZ ;  /* 0x0000000000187805 */ /* 0x000fe2000001ff00 */
[----:B------:R-:W-:Y:S01]  /*82a0*/  PRMT R79, R4, 0x5410, R5 ;  /* 0x00005410044f7816 */ /* 0x000fe20000000005 */
[----:B------:R-:W-:Y:S01]  /*82b0*/  CS2R R30, SRZ ;  /* 0x00000000001e7805 */ /* 0x000fe2000001ff00 */
[----:B------:R-:W-:Y:S01]  /*82c0*/  CS2R R38, SRZ ;  /* 0x0000000000267805 */ /* 0x000fe2000001ff00 */
[----:B------:R-:W-:Y:S01]  /*82d0*/  CS2R R54, SRZ ;  /* 0x0000000000367805 */ /* 0x000fe2000001ff00 */
[----:B------:R-:W-:Y:S05]  /*82e0*/  @P0 BRA `(.L_x_669) ;  /* 0x000003e000000947 */ /* 0x000fea0003800000 */
[C---:B-1----:R-:W-:Y:S01]  /*82f0*/  IADD3 R4, R90.reuse, 0x10, RZ ;  /* 0x000000105a047810 */ /* 0x042fe20007ffe0ff */
[----:B------:R-:W-:Y:S01]  /*8300*/  CS2R R56, SRZ ;  /* 0x0000000000387805 */ /* 0x000fe2000001ff00 */
[----:B------:R-:W-:Y:S01]  /*8310*/  ISETP.GE.AND P0, PT, R90, c[0x0][0x27c], PT ;  /* 0x00009f005a007a0c */ /* 0x000fe20003f06270 */
[----:B------:R-:W-:Y:S01]  /*8320*/  CS2R R54, SRZ ;  /* 0x0000000000367805 */ /* 0x000fe2000001ff00 */
[----:B------:R-:W-:-:S02]  /*8330*/  ISETP.GE.AND P2, PT, R4, c[0x0][0x27c], PT ;  /* 0x00009f0004007a0c */ /* 0x000fc40003f46270 */
[----:B------:R-:W-:-:S09]  /*8340*/  IADD3 R5, R90, 0x20, RZ ;  /* 0x000000205a057810 */ /* 0x000fd20007ffe0ff */
[C---:B------:R-:W-:Y:S02]  /*8350*/  @!P0 IMAD.WIDE R18, R90.reuse, 0x2, R10 ;  /* 0x000000025a128825 */ /* 0x040fe400078e020a */
[----:B------:R-:W-:Y:S02]  /*8360*/  @!P2 SHF.R.S32.HI R7, RZ, 0x1f, R4 ;  /* 0x0000001fff07a819 */ /* 0x000fe40000011404 */
[----:B------:R-:W-:Y:S01]  /*8370*/  @!P0 IMAD.WIDE R16, R90, 0x2, R8 ;  /* 0x000000025a108825 */ /* 0x000fe200078e0208 */
[----:B------:R-:W-:Y:S01]  /*8380*/  ISETP.GE.AND P1, PT, R5, c[0x0][0x27c], PT ;  /* 0x00009f0005007a0c */ /* 0x000fe20003f26270 */
[----:B------:R1:W5:Y:S01]  /*8390*/  @!P0 LD.E.64 R56, [R18.64] ;  /* 0x0000001412388980 */ /* 0x000362000c101b00 */
[----:B------:R-:W-:-:S03]  /*83a0*/  @!P2 LEA.HI R7, R7, R4, RZ, 0x2 ;  /* 0x000000040707a211 */ /* 0x000fc600078f10ff */
[----:B------:R2:W5:Y:S01]  /*83b0*/  @!P0 LD.E.64 R54, [R16.64] ;  /* 0x0000001410368980 */ /* 0x000562000c101b00 */
[----:B------:R-:W-:-:S05]  /*83c0*/  @!P2 LOP3.LUT R7, R7, 0xfffffffc, RZ, 0xc0, !PT ;  /* 0xfffffffc0707a812 */ /* 0x000fca00078ec0ff */
[----:B------:R-:W-:-:S04]  /*83d0*/  @!P2 IMAD.WIDE R12, R7, 0x2, R10 ;  /* 0x00000002070ca825 */ /* 0x000fc800078e020a */
[----:B------:R-:W-:Y:S01]  /*83e0*/  @!P2 IMAD.WIDE R14, R7, 0x2, R8 ;  /* 0x00000002070ea825 */ /* 0x000fe200078e0208 */
[----:B------:R-:W-:-:S04]  /*83f0*/  IADD3 R7, R90, 0x30, RZ ;  /* 0x000000305a077810 */ /* 0x000fc80007ffe0ff */
[----:B------:R-:W-:Y:S02]  /*8400*/  ISETP.GE.AND P0, PT, R7, c[0x0][0x27c], PT ;  /* 0x00009f0007007a0c */ /* 0x000fe40003f06270 */
[----:B------:R-:W-:-:S04]  /*8410*/  @!P1 SHF.R.S32.HI R4, RZ, 0x1f, R5 ;  /* 0x0000001fff049819 */ /* 0x000fc80000011405 */
[----:B------:R-:W-:Y:S01]  /*8420*/  @!P1 LEA.HI R5, R4, R5, RZ, 0x2 ;  /* 0x0000000504059211 */ /* 0x000fe200078f10ff */
[----:B------:R-:W-:-:S06]  /*8430*/  CS2R R44, SRZ ;  /* 0x00000000002c7805 */ /* 0x000fcc000001ff00 */
[----:B------:R-:W-:Y:S01]  /*8440*/  @!P0 SHF.R.S32.HI R4, RZ, 0x1f, R7 ;  /* 0x0000001fff048819 */ /* 0x000fe20000011407 */
[----:B------:R-:W-:Y:S01]  /*8450*/  CS2R R38, SRZ ;  /* 0x0000000000267805 */ /* 0x000fe2000001ff00 */
[----:B------:R-:W-:Y:S01]  /*8460*/  @!P1 LOP3.LUT R5, R5, 0xfffffffc, RZ, 0xc0, !PT ;  /* 0xfffffffc05059812 */ /* 0x000fe200078ec0ff */
[----:B------:R-:W-:Y:S01]  /*8470*/  CS2R R34, SRZ ;  /* 0x0000000000227805 */ /* 0x000fe2000001ff00 */
[----:B------:R-:W-:Y:S01]  /*8480*/  @!P0 LEA.HI R4, R4, R7, RZ, 0x2 ;  /* 0x0000000704048211 */ /* 0x000fe200078f10ff */
[----:B------:R-:W-:Y:S01]  /*8490*/  CS2R R30, SRZ ;  /* 0x00000000001e7805 */ /* 0x000fe2000001ff00 */
[----:B------:R3:W5:Y:S02]  /*84a0*/  @!P2 LD.E.64 R44, [R12.64] ;  /* 0x000000140c2ca980 */ /* 0x000764000c101b00 */
[----:B------:R-:W-:Y:S01]  /*84b0*/  @!P0 LOP3.LUT R4, R4, 0xfffffffc, RZ, 0xc0, !PT ;  /* 0xfffffffc04048812 */ /* 0x000fe200078ec0ff */
[C---:B-1----:R-:W-:Y:S01]  /*84c0*/  @!P1 IMAD.WIDE R18, R5.reuse, 0x2, R10 ;  /* 0x0000000205129825 */ /* 0x042fe200078e020a */
[----:B------:R1:W5:Y:S01]  /*84d0*/  @!P2 LD.E.64 R38, [R14.64] ;  /* 0x000000140e26a980 */ /* 0x000362000c101b00 */
[----:B------:R-:W-:Y:S01]  /*84e0*/  CS2R R26, SRZ ;  /* 0x00000000001a7805 */ /* 0x000fe2000001ff00 */
[----:B------:R-:W-:Y:S01]  /*84f0*/  CS2R R24, SRZ ;  /* 0x0000000000187805 */ /* 0x000fe2000001ff00 */
[----:B--2---:R-:W-:Y:S01]  /*8500*/  @!P1 IMAD.WIDE R16, R5, 0x2, R8 ;  /* 0x0000000205109825 */ /* 0x004fe200078e0208 */
[C---:B------:R-:W-:Y:S01]  /*8510*/  IADD3 R7, R90.reuse, 0x40, RZ ;  /* 0x000000405a077810 */ /* 0x040fe20007ffe0ff */
[----:B------:R2:W5:Y:S01]  /*8520*/  @!P1 LD.E.64 R34, [R18.64] ;  /* 0x0000001412229980 */ /* 0x000562000c101b00 */
[----:B------:R-:W-:-:S03]  /*8530*/  IADD3 R5, R90, 0x50, RZ ;  /* 0x000000505a057810 */ /* 0x000fc60007ffe0ff */
        /* <DEDUP_REMOVED lines=9> */
[----:B------:R-:W-:-:S04]  /*85d0*/  @!P0 SHF.R.S32.HI R4, RZ, 0x1f, R5 ;  /* 0x0000001fff048819 */ /* 0x000fc80000011405 */
[----:B------:R-:W-:Y:S02]  /*85e0*/  @!P0 LEA.HI R4, R4, R5, RZ, 0x2 ;  /* 0x0000000504048211 */ /* 0x000fe400078f10ff */
[----:B------:R-:W-:Y:S02]  /*85f0*/  @!P1 LOP3.LUT R6, R6, 0xfffffffc, RZ, 0xc0, !PT ;  /* 0xfffffffc06069812 */ /* 0x000fe400078ec0ff */
[----:B------:R-:W-:Y:S01]  /*8600*/  @!P0 LOP3.LUT R4, R4, 0xfffffffc, RZ, 0xc0, !PT ;  /* 0xfffffffc04048812 */ /* 0x000fe200078ec0ff */
[----:B------:R-:W-:Y:S01]  /*8610*/  CS2R R20, SRZ ;  /* 0x0000000000147805 */ /* 0x000fe2000001ff00 */
[----:B--2---:R-:W-:Y:S01]  /*8620*/  CS2R R18, SRZ ;  /* 0x0000000000127805 */ /* 0x004fe2000001ff00 */
[--C-:B----4-:R-:W-:Y:S01]  /*8630*/  @!P1 IMAD.WIDE R16, R6, 0x2, R10.reuse ;  /* 0x0000000206109825 */ /* 0x110fe200078e020a */
[----:B---3--:R-:W-:Y:S01]  /*8640*/  CS2R R14, SRZ ;  /* 0x00000000000e7805 */ /* 0x008fe2000001ff00 */
[----:B-1----:R-:W-:Y:S02]  /*8650*/  CS2R R12, SRZ ;  /* 0x00000000000c7805 */ /* 0x002fe4000001ff00 */
[----:B------:R-:W-:Y:S01]  /*8660*/  @!P0 IMAD.WIDE R10, R4, 0x2, R10 ;  /* 0x00000002040a8825 */ /* 0x000fe200078e020a */
[----:B------:R1:W5:Y:S03]  /*8670*/  @!P1 LD.E.64 R20, [R16.64] ;  /* 0x0000001410149980 */ /* 0x000366000c101b00 */
[--C-:B------:R-:W-:Y:S01]  /*8680*/  @!P1 IMAD.WIDE R6, R6, 0x2, R8.reuse ;  /* 0x0000000206069825 */ /* 0x100fe200078e0208 */
[----:B------:R1:W5:Y:S03]  /*8690*/  @!P0 LD.E.64 R14, [R10.64] ;  /* 0x000000140a0e8980 */ /* 0x000366000c101b00 */
[----:B------:R-:W-:Y:S01]  /*86a0*/  @!P0 IMAD.WIDE R4, R4, 0x2, R8 ;  /* 0x0000000204048825 */ /* 0x000fe200078e0208 */
[----:B------:R1:W5:Y:S04]  /*86b0*/  @!P1 LD.E.64 R18, [R6.64] ;  /* 0x0000001406129980 */ /* 0x000368000c101b00 */
[----:B------:R1:W5:Y:S02]  /*86c0*/  @!P0 LD.E.64 R12, [R4.64] ;  /* 0x00000014040c8980 */ /* 0x000364000c101b00 */
.L_x_669:
[----:B-1----:R-:W-:Y:S05]  /*86d0*/  BSYNC B0 ;  /* 0x0000000000007941 */ /* 0x002fea0003800000 */
.L_x_668:
[----:B-----5:R-:W-:Y:S01]  /*86e0*/  IMAD.MOV.U32 R6, RZ, RZ, R14 ;  /* 0x000000ffff067224 */ /* 0x020fe200078e000e */
[----:B------:R-:W-:Y:S01]  /*86f0*/  UIADD3 UR4, -UR12, UR7, URZ ;  /* 0x000000070c047290 */ /* 0x000fe2000fffe13f */
[----:B------:R-:W-:Y:S01]  /*8700*/  IMAD.MOV.U32 R4, RZ, RZ, R15 ;  /* 0x000000ffff047224 */ /* 0x000fe200078e000f */
[----:B------:R-:W-:-:S04]  /*8710*/  DEPBAR.LE SB0, 0x1 ;  /* 0x000080400000791a */ /* 0x000fc80000000000 */
[----:B------:R-:W-:Y:S01]  /*8720*/  PRMT R9, R4, 0x5410, R6 ;  /* 0x0000541004097816 */ /* 0x000fe20000000006 */
[----:B------:R-:W-:Y:S01]  /*8730*/  IMAD.MOV.U32 R5, RZ, RZ, R20 ;  /* 0x000000ffff057224 */ /* 0x000fe200078e0014 */
[----:B------:R-:W-:Y:S01]  /*8740*/  UISETP.LT.AND UP0, UPT, UR4, 0x80, UPT ;  /* 0x000000800400788c */ /* 0x000fe2000bf01270 */
[----:B------:R-:W-:Y:S01]  /*8750*/  IMAD.MOV.U32 R6, RZ, RZ, R21 ;  /* 0x000000ffff067224 */ /* 0x000fe200078e0015 */
[----:B------:R-:W-:Y:S01]  /*8760*/  BSSY B1, `(.L_x_670) ;  /* 0x000014e000017945 */ /* 0x000fe20003800000 */
[----:B------:R-:W-:Y:S01]  /*8770*/  IMAD.MOV.U32 R4, RZ, RZ, R26 ;  /* 0x000000ffff047224 */ /* 0x000fe200078e001a */
[----:B------:R-:W-:Y:S01]  /*8780*/  USEL UR4, UR4, 0x80, UP0 ;  /* 0x0000008004047887 */ /* 0x000fe20008000000 */
[----:B------:R-:W-:Y:S01]  /*8790*/  IMAD.MOV.U32 R7, RZ, RZ, R13 ;  /* 0x000000ffff077224 */ /* 0x000fe200078e000d */
[----:B------:R-:W-:Y:S01]  /*87a0*/  PRMT R17, R6, 0x5410, R5 ;  /* 0x0000541006117816 */ /* 0x000fe20000000005 */
[----:B------:R-:W-:Y:S02]  /*87b0*/  IMAD.MOV.U32 R5, RZ, RZ, R27 ;  /* 0x000000ffff057224 */ /* 0x000fe400078e001b */
[----:B------:R-:W-:Y:S01]  /*87c0*/  IMAD.MOV.U32 R6, RZ, RZ, R35 ;  /* 0x000000ffff067224 */ /* 0x000fe200078e0023 */
[----:B------:R-:W-:Y:S01]  /*87d0*/  BAR.SYNC.DEFER_BLOCKING 0x0 ;  /* 0x0000000000007b1d */ /* 0x000fe20000010000 */
[----:B------:R-:W-:-:S02]  /*87e0*/  ISETP.GE.AND P0, PT, R89, UR4, PT ;  /* 0x0000000459007c0c */ /* 0x000fc4000bf06270 */
        /* <DEDUP_REMOVED lines=26> */
[----:B------:R-:W-:-:S02]  /*8990*/  PRMT R28, R6, 0x7610, R28 ;  /* 0x00007610061c7816 */ /* 0x000fc4000000001c */
[----:B------:R-:W-:Y:S01]  /*89a0*/  LOP3.LUT R5, R4, 0x1c0, RZ, 0xc0, !PT ;  /* 0x000001c004057812 */ /* 0x000fe200078ec0ff */
[----:B------:R-:W-:-:S03]  /*89b0*/  IMAD.MOV.U32 R4, RZ, RZ, R38 ;  /* 0x000000ffff047224 */ /* 0x000fc600078e0026 */
[----:B------:R-:W-:Y:S02]  /*89c0*/  LOP3.LUT R7, R5, 0x18, R58, 0xf8, !PT ;  /* 0x0000001805077812 */ /* 0x000fe400078ef83a */
[----:B------:R-:W-:Y:S01]  /*89d0*/  SHF.R.U32.HI R6, RZ, 0x3, R5 ;  /* 0x00000003ff067819 */ /* 0x000fe20000011605 */
[----:B------:R-:W-:Y:S01]  /*89e0*/  IMAD.MOV.U32 R5, RZ, RZ, R31 ;  /* 0x000000ffff057224 */ /* 0x000fe200078e001f */
[----:B------:R-:W-:Y:S01]  /*89f0*/  PRMT R33, R33, 0x5410, R4 ;  /* 0x0000541021217816 */ /* 0x000fe20000000004 */
[----:B------:R-:W-:Y:S01]  /*8a00*/  IMAD.MOV.U32 R4, RZ, RZ, R55 ;  /* 0x000000ffff047224 */ /* 0x000fe200078e0037 */
[----:B------:R-:W-:Y:S02]  /*8a10*/  LOP3.LUT R6, R7, R6, RZ, 0x3c, !PT ;  /* 0x0000000607067212 */ /* 0x000fe400078e3cff */
[----:B------:R-:W-:Y:S01]  /*8a20*/  PRMT R29, R29, 0x5410, R5 ;  /* 0x000054101d1d7816 */ /* 0x000fe20000000005 */
[----:B------:R-:W-:Y:S02]  /*8a30*/  IMAD.MOV.U32 R5, RZ, RZ, R54 ;  /* 0x000000ffff057224 */ /* 0x000fe400078e0036 */
[----:B------:R-:W-:-:S02]  /*8a40*/  IMAD R11, R69, 0x200, R6 ;  /* 0x00000200450b7824 */ /* 0x000fc400078e0206 */
[----:B------:R-:W-:Y:S01]  /*8a50*/  IMAD.MOV.U32 R6, RZ, RZ, R39 ;  /* 0x000000ffff067224 */ /* 0x000fe200078e0027 */
[----:B------:R-:W-:Y:S02]  /*8a60*/  PRMT R37, R4, 0x5410, R5 ;  /* 0x0000541004257816 */ /* 0x000fe40000000005 */
        /* <DEDUP_REMOVED lines=11> */
[--C-:B------:R-:W-:Y:S01]  /*8b20*/  HADD2.F32 R100, -RZ, R79.reuse.H1_H1 ;  /* 0x3000004fff647230 */ /* 0x100fe20000004100 */
[----:B------:R-:W-:Y:S01]  /*8b30*/  SHF.R.U64 R88, R92, 0x10, R93 ;  /* 0x000000105c587819 */ /* 0x000fe2000000125d */
[----:B------:R-:W-:Y:S01]  /*8b40*/  HADD2.F32 R79, -RZ, R79.H0_H0 ;  /* 0x2000004fff4f7230 */ /* 0x000fe20000004100 */
[--C-:B------:R-:W-:Y:S01]  /*8b50*/  SHF.R.U32.HI R87, RZ, 0x10, R95.reuse ;  /* 0x00000010ff577819 */ /* 0x100fe2000001165f */
[----:B------:R-:W-:Y:S01]  /*8b60*/  HADD2.F32 R91, -RZ, R91.H0_H0 ;  /* 0x2000005bff5b7230 */ /* 0x000fe20000004100 */
[----:B------:R-:W-:Y:S01]  /*8b70*/  SHF.R.U64 R58, R94, 0x10, R95 ;  /* 0x000000105e3a7819 */ /* 0x000fe2000000125f */
[----:B------:R-:W-:Y:S02]  /*8b80*/  HADD2.F32 R88, -RZ, R88.H0_H0 ;  /* 0x20000058ff587230 */ /* 0x000fe40000004100 */
[----:B------:R-:W-:-:S02]  /*8b90*/  HADD2.F32 R102, -RZ, R87.H0_H0 ;  /* 0x20000057ff667230 */ /* 0x000fc40000004100 */
[----:B------:R-:W-:Y:S02]  /*8ba0*/  HADD2.F32 R101, -RZ, R86.H1_H1 ;  /* 0x30000056ff657230 */ /* 0x000fe40000004100 */
        /* <DEDUP_REMOVED lines=16> */
[----:B------:R-:W-:-:S02]  /*8cb0*/  FMUL.FTZ R58, R6, R79 ;  /* 0x0000004f063a7220 */ /* 0x000fc40000410000 */
[-C--:B------:R-:W-:Y:S02]  /*8cc0*/  FMUL.FTZ R91, R5, R88.reuse ;  /* 0x00000058055b7220 */ /* 0x080fe40000410000 */
[----:B------:R-:W-:Y:S02]  /*8cd0*/  FMUL.FTZ R79, R4, R79 ;  /* 0x0000004f044f7220 */ /* 0x000fe40000410000 */
[----:B------:R-:W-:Y:S02]  /*8ce0*/  FMUL.FTZ R88, R95, R88 ;  /* 0x000000585f587220 */ /* 0x000fe40000410000 */
[-C--:B------:R-:W-:Y:S02]  /*8cf0*/  FFMA.FTZ R104, R93, R101.reuse, -R104 ;  /* 0x000000655d687223 */ /* 0x080fe40000010868 */
[----:B------:R-:W-:Y:S02]  /*8d00*/  FFMA.FTZ R101, R94, R101, R100 ;  /* 0x000000655e657223 */ /* 0x000fe40000010064 */
[----:B------:R-:W-:-:S02]  /*8d10*/  FFMA.FTZ R58, R4, R7, -R58 ;  /* 0x00000007043a7223 */ /* 0x000fc4000001083a */
[----:B------:R-:W-:Y:S01]  /*8d20*/  FFMA.FTZ R79, R6, R7, R79 ;  /* 0x00000007064f7223 */ /* 0x000fe2000001004f */
[----:B------:R-:W-:Y:S01]  /*8d30*/  F2FP.PACK_AB R7, R102, R87 ;  /* 0x000000576607723e */ /* 0x000fe200000000ff */
[----:B------:R-:W-:Y:S01]  /*8d40*/  FFMA.FTZ R91, R95, R86, -R91 ;  /* 0x000000565f5b7223 */ /* 0x000fe2000001085b */
[----:B------:R-:W-:Y:S01]  /*8d50*/  F2FP.PACK_AB R4, R101, R104 ;  /* 0x000000686504723e */ /* 0x000fe200000000ff */
[----:B------:R-:W-:Y:S01]  /*8d60*/  FFMA.FTZ R88, R5, R86, R88 ;  /* 0x0000005605587223 */ /* 0x000fe20000010058 */
[----:B------:R-:W-:-:S04]  /*8d70*/  F2FP.PACK_AB R6, R79, R58 ;  /* 0x0000003a4f06723e */ /* 0x000fc800000000ff */
[----:B------:R-:W-:-:S05]  /*8d80*/  F2FP.PACK_AB R5, R88, R91 ;  /* 0x0000005b5805723e */ /* 0x000fca00000000ff */
[----:B------:R1:W-:Y:S02]  /*8d90*/  STS.128 [R11], R4 ;  /* 0x000000040b007388 */ /* 0x0003e40000000c00 */
.L_x_673:
[----:B------:R-:W-:Y:S05]  /*8da0*/  BSYNC B0 ;  /* 0x0000000000007941 */ /* 0x000fea0003800000 */
.L_x_672:
        /* <DEDUP_REMOVED lines=8> */
[----:B------:R-:W-:Y:S01]  /*8e30*/  HADD2.F32 R75, -RZ, R75.H0_H0 ;  /* 0x2000004bff4b7230 */ /* 0x000fe20000004100 */
[--C-:B------:R-:W-:Y:S01]  /*8e40*/  SHF.R.U64 R58, R108, 0x10, R109.reuse ;  /* 0x000000106c3a7819 */ /* 0x100fe2000000126d */
[----:B------:R-:W-:Y:S01]  /*8e50*/  HADD2.F32 R94, -RZ, R78.H1_H1 ;  /* 0x3000004eff5e7230 */ /* 0x000fe20000004100 */
        /* <DEDUP_REMOVED lines=17> */
[C---:B------:R-:W-:Y:S01]  /*8f70*/  FMUL.FTZ R101, R87.reuse, R92 ;  /* 0x0000005c57657220 */ /* 0x040fe20000410000 */
[----:B------:R-:W-:Y:S01]  /*8f80*/  HADD2.F32 R7, -RZ, R78.H0_H0 ;  /* 0x2000004eff077230 */ /* 0x000fe20000004100 */
[----:B------:R-:W-:Y:S01]  /*8f90*/  FFMA.FTZ R95, R87, R94, -R95 ;  /* 0x0000005e575f7223 */ /* 0x000fe2000001085f */
[----:B------:R-:W-:Y:S01]  /*8fa0*/  HADD2.F32 R78, -RZ, R58.H0_H0 ;  /* 0x2000003aff4e7230 */ /* 0x000fe20000004100 */
[----:B------:R-:W-:-:S02]  /*8fb0*/  FMUL.FTZ R58, R6, R75 ;  /* 0x0000004b063a7220 */ /* 0x000fc40000410000 */
[-C--:B------:R-:W-:Y:S02]  /*8fc0*/  FMUL.FTZ R79, R5, R86.reuse ;  /* 0x00000056054f7220 */ /* 0x080fe40000410000 */
[----:B------:R-:W-:Y:S02]  /*8fd0*/  FMUL.FTZ R75, R4, R75 ;  /* 0x0000004b044b7220 */ /* 0x000fe40000410000 */
[C---:B------:R-:W-:Y:S02]  /*8fe0*/  FMUL.FTZ R86, R91.reuse, R86 ;  /* 0x000000565b567220 */ /* 0x040fe40000410000 */
[----:B------:R-:W-:Y:S02]  /*8ff0*/  FFMA.FTZ R88, R88, R94, R101 ;  /* 0x0000005e58587223 */ /* 0x000fe40000010065 */
[-C--:B------:R-:W-:Y:S02]  /*9000*/  FFMA.FTZ R58, R4, R7.reuse, -R58 ;  /* 0x00000007043a7223 */ /* 0x080fe4000001083a */
[----:B------:R-:W-:Y:S01]  /*9010*/  FFMA.FTZ R75, R6, R7, R75 ;  /* 0x00000007064b7223 */ /* 0x000fe2000001004b */
[----:B------:R-:W-:Y:S01]  /*9020*/  F2FP.PACK_AB R7, R106, R93 ;  /* 0x0000005d6a07723e */ /* 0x000fe200000000ff */
[-C--:B------:R-:W-:Y:S01]  /*9030*/  FFMA.FTZ R79, R91, R78.reuse, -R79 ;  /* 0x0000004e5b4f7223 */ /* 0x080fe2000001084f */
[----:B------:R-:W-:Y:S01]  /*9040*/  F2FP.PACK_AB R4, R88, R95 ;  /* 0x0000005f5804723e */ /* 0x000fe200000000ff */
[----:B------:R-:W-:Y:S01]  /*9050*/  FFMA.FTZ R86, R5, R78, R86 ;  /* 0x0000004e05567223 */ /* 0x000fe20000010056 */
[----:B------:R-:W-:-:S04]  /*9060*/  F2FP.PACK_AB R6, R75, R58 ;  /* 0x0000003a4b06723e */ /* 0x000fc800000000ff */
[----:B------:R-:W-:-:S05]  /*9070*/  F2FP.PACK_AB R5, R86, R79 ;  /* 0x0000004f5605723e */ /* 0x000fca00000000ff */
[----:B------:R1:W-:Y:S02]  /*9080*/  STS.128 [R10], R4 ;  /* 0x000000040a007388 */ /* 0x0003e40000000c00 */
.L_x_675:
[----:B------:R-:W-:Y:S05]  /*9090*/  BSYNC B0 ;  /* 0x0000000000007941 */ /* 0x000fea0003800000 */
.L_x_674:
        /* <DEDUP_REMOVED lines=46> */
.L_x_677:
[----:B------:R-:W-:Y:S05]  /*9380*/  BSYNC B0 ;  /* 0x0000000000007941 */ /* 0x000fea0003800000 */
.L_x_676:
        /* <DEDUP_REMOVED lines=46> */
.L_x_679:
[----:B------:R-:W-:Y:S05]  /*9670*/  BSYNC B0 ;  /* 0x0000000000007941 */ /* 0x000fea0003800000 */
.L_x_678:
        /* <DEDUP_REMOVED lines=22> */
[--C-:B------:R-:W-:Y:S01]  /*97e0*/  HADD2.F32 R74, -RZ, R5.reuse.H0_H0 ;  /* 0x20000005ff4a7230 */ /* 0x100fe20000004100 */
[----:B------:R-:W-:Y:S01]  /*97f0*/  FMUL.FTZ R77, R73, R78 ;  /* 0x0000004e494d7220 */ /* 0x000fe20000410000 */
[----:B------:R-:W-:Y:S01]  /*9800*/  HADD2.F32 R6, -RZ, R6.H1_H1 ;  /* 0x30000006ff067230 */ /* 0x000fe20000004100 */
[----:B------:R-:W-:Y:S01]  /*9810*/  FFMA.FTZ R72, R7, R76, R72 ;  /* 0x0000004c07487223 */ /* 0x000fe20000010048 */
[----:B------:R-:W-:Y:S01]  /*9820*/  HADD2.F32 R5, -RZ, R5.H1_H1 ;  /* 0x30000005ff057230 */ /* 0x000fe20000004100 */
[C---:B------:R-:W-:Y:S01]  /*9830*/  FMUL.FTZ R78, R67.reuse, R78 ;  /* 0x0000004e434e7220 */ /* 0x040fe20000410000 */
[----:B------:R-:W-:Y:S01]  /*9840*/  HADD2.F32 R7, -RZ, R60.H0_H0 ;  /* 0x2000003cff077230 */ /* 0x000fe20000004100 */
[----:B------:R-:W-:Y:S01]  /*9850*/  FFMA.FTZ R77, R67, R82, -R77 ;  /* 0x00000052434d7223 */ /* 0x000fe2000001084d */
[----:B------:R-:W-:Y:S01]  /*9860*/  HADD2.F32 R60, -RZ, R58.H0_H0 ;  /* 0x2000003aff3c7230 */ /* 0x000fe20000004100 */
[----:B------:R-:W-:-:S02]  /*9870*/  FMUL.FTZ R58, R6, R59 ;  /* 0x0000003b063a7220 */ /* 0x000fc40000410000 */
[----:B------:R-:W-:Y:S02]  /*9880*/  FMUL.FTZ R67, R5, R61 ;  /* 0x0000003d05437220 */ /* 0x000fe40000410000 */
[----:B------:R-:W-:Y:S02]  /*9890*/  FMUL.FTZ R59, R4, R59 ;  /* 0x0000003b043b7220 */ /* 0x000fe40000410000 */
[C---:B------:R-:W-:Y:S02]  /*98a0*/  FMUL.FTZ R61, R74.reuse, R61 ;  /* 0x0000003d4a3d7220 */ /* 0x040fe40000410000 */
[----:B------:R-:W-:Y:S02]  /*98b0*/  FFMA.FTZ R67, R74, R60, -R67 ;  /* 0x0000003c4a437223 */ /* 0x000fe40000010843 */
[----:B------:R-:W-:Y:S02]  /*98c0*/  FFMA.FTZ R75, R66, R76, -R75 ;  /* 0x0000004c424b7223 */ /* 0x000fe4000001084b */
[----:B------:R-:W-:-:S02]  /*98d0*/  FFMA.FTZ R78, R73, R82, R78 ;  /* 0x00000052494e7223 */ /* 0x000fc4000001004e */
[-C--:B------:R-:W-:Y:S02]  /*98e0*/  FFMA.FTZ R58, R4, R7.reuse, -R58 ;  /* 0x00000007043a7223 */ /* 0x080fe4000001083a */
[----:B------:R-:W-:Y:S01]  /*98f0*/  FFMA.FTZ R59, R6, R7, R59 ;  /* 0x00000007063b7223 */ /* 0x000fe2000001003b */
[----:B------:R-:W-:Y:S01]  /*9900*/  F2FP.PACK_AB R7, R72, R75 ;  /* 0x0000004b4807723e */ /* 0x000fe200000000ff */
[----:B------:R-:W-:Y:S01]  /*9910*/  FFMA.FTZ R60, R5, R60, R61 ;  /* 0x0000003c053c7223 */ /* 0x000fe2000001003d */
[----:B------:R-:W-:Y:S02]  /*9920*/  F2FP.PACK_AB R4, R78, R77 ;  /* 0x0000004d4e04723e */ /* 0x000fe400000000ff */
[----:B------:R-:W-:Y:S02]  /*9930*/  F2FP.PACK_AB R6, R59, R58 ;  /* 0x0000003a3b06723e */ /* 0x000fe400000000ff */
[----:B------:R-:W-:-:S05]  /*9940*/  F2FP.PACK_AB R5, R60, R67 ;  /* 0x000000433c05723e */ /* 0x000fca00000000ff */
[----:B------:R1:W-:Y:S02]  /*9950*/  STS.128 [R11+0x8000], R4 ;  /* 0x008000040b007388 */ /* 0x0003e40000000c00 */
.L_x_681:
[----:B------:R-:W-:Y:S05]  /*9960*/  BSYNC B0 ;  /* 0x0000000000007941 */ /* 0x000fea0003800000 */
.L_x_680:
        /* <DEDUP_REMOVED lines=45> */
.L_x_671:
[----:B------:R-:W-:Y:S05]  /*9c40*/  BSYNC B1 ;  /* 0x0000000000017941 */ /* 0x000fea0003800000 */
.L_x_670:
[----:B------:R-:W-:-:S04]  /*9c50*/  IADD3 R89, R89, 0x40, RZ ;  /* 0x0000004059597810 */ /* 0x000fc80007ffe0ff */
[----:B------:R-:W-:-:S13]  /*9c60*/  ISETP.GE.AND P0, PT, R89, UR4, PT ;  /* 0x0000000459007c0c */ /* 0x000fda000bf06270 */
[----:B------:R-:W-:Y:S05]  /*9c70*/  @P0 BRA `(.L_x_682) ;  /* 0x000049b000000947 */ /* 0x000fea0003800000 */
[----:B------:R-:W-:Y:S01]  /*9c80*/  ISETP.GE.AND P0, PT, R90, c[0x0][0x27c], PT ;  /* 0x00009f005a007a0c */ /* 0x000fe20003f06270 */
[----:B------:R-:W-:-:S12]  /*9c90*/  BSSY B0, `(.L_x_683) ;  /* 0x000002c000007945 */ /* 0x000fd80003800000 */
[----:B------:R-:W-:Y:S05]  /*9ca0*/  @P0 BRA `(.L_x_684) ;  /* 0x000002a000000947 */ /* 0x000fea0003800000 */
[----:B-1----:R-:W1:Y:S01]  /*9cb0*/  LDS.128 R4, [R11+0x2000] ;  /* 0x002000000b047984 */ /* 0x002e620000000c00 */
        /* <DEDUP_REMOVED lines=41> */
.L_x_684:
[----:B------:R-:W-:Y:S05]  /*9f50*/  BSYNC B0 ;  /* 0x0000000000007941 */ /* 0x000fea0003800000 */
.L_x_683:
        /* <DEDUP_REMOVED lines=46> */
.L_x_686:
[----:B------:R-:W-:Y:S05]  /*a240*/  BSYNC B0 ;  /* 0x0000000000007941 */ /* 0x000fea0003800000 */
.L_x_685:
        /* <DEDUP_REMOVED lines=46> */
.L_x_688:
[----:B------:R-:W-:Y:S05]  /*a530*/  BSYNC B0 ;  /* 0x0000000000007941 */ /* 0x000fea0003800000 */
.L_x_687:
        /* <DEDUP_REMOVED lines=46> */
.L_x_690:
[----:B------:R-:W-:Y:S05]  /*a820*/  BSYNC B0 ;  /* 0x0000000000007941 */ /* 0x000fea0003800000 */
.L_x_689:
        /* <DEDUP_REMOVED lines=46> */
.L_x_692:
[----:B------:R-:W-:Y:S05]  /*ab10*/  BSYNC B0 ;  /* 0x0000000000007941 */ /* 0x000fea0003800000 */
.L_x_691:
[----:B------:R-:W-:-:S04]  /*ab20*/  IADD3 R90, R90, 0x50, RZ ;  /* 0x000000505a5a7810 */ /* 0x000fc80007ffe0ff */
[----:B------:R-:W-:-:S13]  /*ab30*/  ISETP.GE.AND P0, PT, R90, c[0x0][0x27c], PT ;  /* 0x00009f005a007a0c */ /* 0x000fda0003f06270 */
[----:B------:R-:W-:Y:S05]  /*ab40*/  @P0 BRA `(.L_x_682) ;  /* 0x00003ae000000947 */ /* 0x000fea0003800000 */
[----:B-1----:R-:W1:Y:S01]  /*ab50*/  LDS.128 R4, [R10+0xa000] ;  /* 0x00a000000a047984 */ /* 0x002e620000000c00 */
        /* <DEDUP_REMOVED lines=18> */
[-C--:B------:R-:W-:Y:S01]  /*ac80*/  FMUL.FTZ R22, R17, R19.reuse ;  /* 0x0000001311167220 */ /* 0x080fe20000410000 */
        /* <DEDUP_REMOVED lines=23> */
.L_x_665:
[----:B------:R-:W-:Y:S01]  /*ae00*/  PLOP3.LUT P1, PT, PT, PT, UP2, 0x80, 0x0 ;  /* 0x000000000000781c */ /* 0x000fe20003f2f028 */
[----:B------:R-:W-:Y:S01]  /*ae10*/  IMAD.MOV.U32 R14, RZ, RZ, R6 ;  /* 0x000000ffff0e7224 */ /* 0x000fe200078e0006 */
[----:B------:R-:W-:Y:S01]  /*ae20*/  PLOP3.LUT P0, PT, PT, PT, UP2, 0x80, 0x0 ;  /* 0x000000000000781c */ /* 0x000fe20003f0f028 */
[----:B------:R-:W-:Y:S01]  /*ae30*/  IMAD.MOV.U32 R15, RZ, RZ, R13 ;  /* 0x000000ffff0f7224 */ /* 0x000fe200078e000d */
[----:B------:R-:W-:Y:S01]  /*ae40*/  MOV R6, R76 ;  /* 0x0000004c00067202 */ /* 0x000fe20000000f00 */
[----:B------:R-:W-:Y:S01]  /*ae50*/  IMAD.MOV.U32 R7, RZ, RZ, R11 ;  /* 0x000000ffff077224 */ /* 0x000fe200078e000b */
[----:B------:R-:W-:Y:S01]  /*ae60*/  BSSY B0, `(.L_x_693) ;  /* 0x0000046000007945 */ /* 0x000fe20003800000 */
        /* <DEDUP_REMOVED lines=13> */
[----:B------:R-:W-:Y:S01]  /*af40*/  CS2R R78, SRZ ;  /* 0x00000000004e7805 */ /* 0x000fe2000001ff00 */
[----:B------:R-:W-:Y:S01]  /*af50*/  CS2R R76, SRZ ;  /* 0x00000000004c7805 */ /* 0x000fe2000001ff00 */
[----:B------:R-:W-:Y:S01]  /*af60*/  SHF.R.S32.HI R4, RZ, 0x1f, R9 ;  /* 0x0000001fff047819 */ /* 0x000fe20000011409 */
[----:B------:R-:W-:-:S04]  /*af70*/  IMAD.WIDE.U32 R14, R9, c[0x0][0x280], R14 ;  /* 0x0000a000090e7a25 */ /* 0x000fc800078e000e */
[----:B------:R-:W-:Y:S01]  /*af80*/  IMAD R8, R4, c[0x0][0x280], RZ ;  /* 0x0000a00004087a24 */ /* 0x000fe200078e02ff */
[----:B------:R-:W-:Y:S01]  /*af90*/  LEA R10, P1, R14, c[0x0][0x270], 0x1 ;  /* 0x00009c000e0a7a11 */ /* 0x000fe200078208ff */
[----:B------:R-:W-:Y:S02]  /*afa0*/  IMAD R4, R4, c[0x0][0x290], RZ ;  /* 0x0000a40004047a24 */ /* 0x000fe400078e02ff */
[----:B------:R-:W-:-:S04]  /*afb0*/  IMAD.WIDE.U32 R6, R9, c[0x0][0x290], R6 ;  /* 0x0000a40009067a25 */ /* 0x000fc800078e0006 */
[C---:B------:R-:W-:Y:S01]  /*afc0*/  IMAD R13, R9.reuse, c[0x0][0x284], R8 ;  /* 0x0000a100090d7a24 */ /* 0x040fe200078e0208 */
[----:B------:R-:W-:Y:S01]  /*afd0*/  LEA R8, P0, R6, c[0x0][0x288], 0x1 ;  /* 0x0000a20006087a11 */ /* 0x000fe200078008ff */
[----:B------:R-:W-:-:S03]  /*afe0*/  IMAD R9, R9, c[0x0][0x294], R4 ;  /* 0x0000a50009097a24 */ /* 0x000fc600078e0204 */
[----:B------:R-:W-:Y:S01]  /*aff0*/  IADD3 R13, R15, R13, RZ ;  /* 0x0000000d0f0d7210 */ /* 0x000fe20007ffe0ff */
[----:B------:R-:W-:-:S03]  /*b000*/  IMAD.IADD R12, R7, 0x1, R9 ;  /* 0x00000001070c7824 */ /* 0x000fc600078e0209 */
[----:B------:R-:W-:Y:S02]  /*b010*/  LEA.HI.X R13, R14, c[0x0][0x274], R13, 0x1, P1 ;  /* 0x00009d000e0d7a11 */ /* 0x000fe400008f0c0d */
[----:B------:R-:W-:Y:S01]  /*b020*/  LEA.HI.X R12, R6, c[0x0][0x28c], R12, 0x1, P0 ;  /* 0x0000a300060c7a11 */ /* 0x000fe200000f0c0c */
[----:B------:R1:W2:Y:S01]  /*b030*/  SHFL.IDX PT, R14, R10, RZ, 0x1c1f ;  /* 0x001c1fff0a0e7589 */ /* 0x0002a200000e0000 */
[----:B------:R-:W-:-:S03]  /*b040*/  ISETP.GE.AND P0, PT, R5, UR7, PT ;  /* 0x0000000705007c0c */ /* 0x000fc6000bf06270 */
[----:B------:R1:W3:Y:S04]  /*b050*/  SHFL.IDX PT, R6, R8, RZ, 0x1c1f ;  /* 0x001c1fff08067589 */ /* 0x0002e800000e0000 */
[----:B------:R1:W4:Y:S04]  /*b060*/  SHFL.IDX PT, R15, R13, RZ, 0x1c1f ;  /* 0x001c1fff0d0f7589 */ /* 0x00032800000e0000 */
[----:B------:R1:W1:Y:S02]  /*b070*/  SHFL.IDX PT, R7, R12, RZ, 0x1c1f ;  /* 0x001c1fff0c077589 */ /* 0x00026400000e0000 */
        /* <DEDUP_REMOVED lines=8> */
[----:B--2-4-:R-:W-:-:S04]  /*b100*/  @!P0 IMAD.WIDE R20, R58, 0x2, R14 ;  /* 0x000000023a148825 */ /* 0x014fc800078e020e */
[----:B-1-3--:R-:W-:Y:S01]  /*b110*/  @!P0 IMAD.WIDE R18, R58, 0x2, R6 ;  /* 0x000000023a128825 */ /* 0x00afe200078e0206 */
[----:B------:R1:W5:Y:S01]  /*b120*/  @!P0 LD.E.128 R84, [R20.64] ;  /* 0x0000001414548980 */ /* 0x000362000c101d00 */
[----:B------:R-:W-:-:S03]  /*b130*/  ISETP.GE.AND P1, PT, R16, c[0x0][0x27c], PT ;  /* 0x00009f0010007a0c */ /* 0x000fc60003f26270 */
[----:B------:R2:W5:Y:S01]  /*b140*/  @!P0 LD.E.128 R76, [R18.64] ;  /* 0x00000014124c8980 */ /* 0x000562000c101d00 */
[----:B------:R-:W-:Y:S01]  /*b150*/  ISETP.GE.AND P0, PT, R9, c[0x0][0x27c], PT ;  /* 0x00009f0009007a0c */ /* 0x000fe20003f06270 */
        /* <DEDUP_REMOVED lines=8> */
[----:B------:R-:W-:-:S04]  /*b1e0*/  @!P1 SHF.R.S32.HI R11, RZ, 0x1f, R16 ;  /* 0x0000001fff0b9819 */ /* 0x000fc80000011410 */
[----:B------:R-:W-:Y:S02]  /*b1f0*/  @!P0 SHF.R.S32.HI R4, RZ, 0x1f, R9 ;  /* 0x0000001fff048819 */ /* 0x000fe40000011409 */
[----:B------:R-:W-:Y:S02]  /*b200*/  @!P1 LEA.HI R11, R11, R16, RZ, 0x3 ;  /* 0x000000100b0b9211 */ /* 0x000fe400078f18ff */
[----:B------:R-:W-:Y:S02]  /*b210*/  @!P0 LEA.HI R9, R4, R9, RZ, 0x3 ;  /* 0x0000000904098211 */ /* 0x000fe400078f18ff */
[----:B------:R-:W-:Y:S02]  /*b220*/  @!P1 LOP3.LUT R11, R11, 0xfffffff8, RZ, 0xc0, !PT ;  /* 0xfffffff80b0b9812 */ /* 0x000fe400078ec0ff */
[----:B------:R-:W-:-:S03]  /*b230*/  @!P0 LOP3.LUT R9, R9, 0xfffffff8, RZ, 0xc0, !PT ;  /* 0xfffffff809098812 */ /* 0x000fc600078ec0ff */
[----:B------:R-:W-:-:S04]  /*b240*/  @!P1 IMAD.WIDE R16, R11, 0x2, R14 ;  /* 0x000000020b109825 */ /* 0x000fc800078e020e */
[----:B--2---:R-:W-:Y:S01]  /*b250*/  @!P1 IMAD.WIDE R18, R11, 0x2, R6 ;  /* 0x000000020b129825 */ /* 0x004fe200078e0206 */
[----:B------:R1:W5:Y:S03]  /*b260*/  @!P1 LD.E.128 R64, [R16.64] ;  /* 0x0000001410409980 */ /* 0x000366000c101d00 */
[C---:B------:R-:W-:Y:S01]  /*b270*/  @!P0 IMAD.WIDE R14, R9.reuse, 0x2, R14 ;  /* 0x00000002090e8825 */ /* 0x040fe200078e020e */
[----:B------:R1:W5:Y:S03]  /*b280*/  @!P1 LD.E.128 R60, [R18.64] ;  /* 0x00000014123c9980 */ /* 0x000366000c101d00 */
[----:B------:R-:W-:Y:S01]  /*b290*/  @!P0 IMAD.WIDE R6, R9, 0x2, R6 ;  /* 0x0000000209068825 */ /* 0x000fe200078e0206 */
[----:B------:R1:W5:Y:S04]  /*b2a0*/  @!P0 LD.E.128 R44, [R14.64] ;  /* 0x000000140e2c8980 */ /* 0x000368000c101d00 */
[----:B------:R1:W5:Y:S02]  /*b2b0*/  @!P0 LD.E.128 R36, [R6.64] ;  /* 0x0000001406248980 */ /* 0x000364000c101d00 */
.L_x_694:
[----:B------:R-:W-:Y:S05]  /*b2c0*/  BSYNC B0 ;  /* 0x0000000000007941 */ /* 0x000fea0003800000 */
.L_x_693:
[----:B------:R-:W-:Y:S01]  /*b2d0*/  IADD3 R5, R5, 0x40, RZ ;  /* 0x0000004005057810 */ /* 0x000fe20007ffe0ff */
[----:B-----5:R-:W-:Y:S01]  /*b2e0*/  IMAD.MOV.U32 R4, RZ, RZ, R46 ;  /* 0x000000ffff047224 */ /* 0x020fe200078e002e */
[----:B------:R-:W4:Y:S01]  /*b2f0*/  SHFL.IDX PT, R11, R13, 0x1, 0x1c1f ;  /* 0x003c1f000d0b7f89 */ /* 0x000f2200000e0000 */
[----:B-1----:R-:W-:Y:S01]  /*b300*/  IMAD.MOV.U32 R7, RZ, RZ, R47 ;  /* 0x000000ffff077224 */ /* 0x002fe200078e002f */
[----:B------:R-:W-:Y:S01]  /*b310*/  ISETP.GE.AND P0, PT, R5, UR7, PT ;  /* 0x0000000705007c0c */ /* 0x000fe2000bf06270 */
[----:B---3--:R-:W-:Y:S01]  /*b320*/  IMAD.MOV.U32 R6, RZ, RZ, R44 ;  /* 0x000000ffff067224 */ /* 0x008fe200078e002c */
[----:B------:R-:W1:Y:S01]  /*b330*/  SHFL.IDX PT, R10, R10, 0x1, 0x1c1f ;  /* 0x003c1f000a0a7f89 */ /* 0x000e6200000e0000 */
        /* <DEDUP_REMOVED lines=49> */
[----:B--2-4-:R-:W-:Y:S01]  /*b650*/  CS2R R14, SRZ ;  /* 0x00000000000e7805 */ /* 0x014fe2000001ff00 */
[----:B---3--:R-:W-:Y:S01]  /*b660*/  CS2R R12, SRZ ;  /* 0x00000000000c7805 */ /* 0x008fe2000001ff00 */
[----:B------:R-:W-:Y:S05]  /*b670*/  @P0 BRA `(.L_x_696) ;  /* 0x0000023000000947 */ /* 0x000fea0003800000 */
[C---:B-1----:R-:W-:Y:S01]  /*b680*/  ISETP.GE.AND P0, PT, R58.reuse, c[0x0][0x27c], PT ;  /* 0x00009f003a007a0c */ /* 0x042fe20003f06270 */
        /* <DEDUP_REMOVED lines=17> */
[----:B------:R-:W-:-:S03]  /*b7a0*/  CS2R R20, SRZ ;  /* 0x0000000000147805 */ /* 0x000fc6000001ff00 */
        /* <DEDUP_REMOVED lines=10> */
[----:B------:R1:W5:Y:S03]  /*b850*/  @!P1 LD.E.128 R28, [R54.64] ;  /* 0x00000014361c9980 */ /* 0x000366000c101d00 */
[--C-:B------:R-:W-:Y:S01]  /*b860*/  @!P1 IMAD.WIDE R6, R6, 0x2, R8.reuse ;  /* 0x0000000206069825 */ /* 0x100fe200078e0208 */
[----:B------:R1:W5:Y:S03]  /*b870*/  @!P0 LD.E.128 R32, [R10.64] ;  /* 0x000000140a208980 */ /* 0x000366000c101d00 */
[----:B------:R-:W-:Y:S01]  /*b880*/  @!P0 IMAD.WIDE R4, R4, 0x2, R8 ;  /* 0x0000000204048825 */ /* 0x000fe200078e0208 */
[----:B------:R1:W5:Y:S04]  /*b890*/  @!P1 LD.E.128 R16, [R6.64] ;  /* 0x0000001406109980 */ /* 0x000368000c101d00 */
[----:B------:R1:W5:Y:S02]  /*b8a0*/  @!P0 LD.E.128 R20, [R4.64] ;  /* 0x0000001404148980 */ /* 0x000364000c101d00 */
.L_x_696:
[----:B-1----:R-:W-:Y:S05]  /*b8b0*/  BSYNC B0 ;  /* 0x0000000000007941 */ /* 0x002fea0003800000 */
.L_x_695:
[----:B-----5:R-:W-:Y:S01]  /*b8c0*/  IMAD.MOV.U32 R4, RZ, RZ, R34 ;  /* 0x000000ffff047224 */ /* 0x020fe200078e0022 */
[----:B------:R-:W-:Y:S01]  /*b8d0*/  UIADD3 UR4, -UR12, UR7, URZ ;  /* 0x000000070c047290 */ /* 0x000fe2000fffe13f */
[----:B------:R-:W-:Y:S01]  /*b8e0*/  IMAD.MOV.U32 R7, RZ, RZ, R35 ;  /* 0x000000ffff077224 */ /* 0x000fe200078e0023 */
[----:B------:R-:W-:-:S04]  /*b8f0*/  DEPBAR.LE SB0, 0x1 ;  /* 0x000080400000791a */ /* 0x000fc80000000000 */
[----:B------:R-:W-:Y:S01]  /*b900*/  IMAD.MOV.U32 R6, RZ, RZ, R32 ;  /* 0x000000ffff067224 */ /* 0x000fe200078e0020 */
[----:B------:R-:W-:Y:S01]  /*b910*/  PRMT R57, R7, 0x5410, R4 ;  /* 0x0000541007397816 */ /* 0x000fe20000000004 */
[----:B------:R-:W-:Y:S01]  /*b920*/  IMAD.MOV.U32 R5, RZ, RZ, R33 ;  /* 0x000000ffff057224 */ /* 0x000fe200078e0021 */
[----:B------:R-:W-:Y:S01]  /*b930*/  MOV R4, R30 ;  /* 0x0000001e00047202 */ /* 0x000fe20000000f00 */
[----:B------:R-:W-:Y:S01]  /*b940*/  UISETP.LT.AND UP0, UPT, UR4, 0x80, UPT ;  /* 0x000000800400788c */ /* 0x000fe2000bf01270 */
[----:B------:R-:W-:Y:S01]  /*b950*/  IMAD.MOV.U32 R7, RZ, RZ, R31 ;  /* 0x000000ffff077224 */ /* 0x000fe200078e001f */
[----:B------:R-:W-:Y:S01]  /*b960*/  BSSY B1, `(.L_x_697) ;  /* 0x0000174000017945 */ /* 0x000fe20003800000 */
[----:B------:R-:W-:Y:S01]  /*b970*/  PRMT R56, R5, 0x5410, R6 ;  /* 0x0000541005387816 */ /* 0x000fe20000000006 */
[----:B------:R-:W-:Y:S01]  /*b980*/  IMAD.MOV.U32 R6, RZ, RZ, R28 ;  /* 0x000000ffff067224 */ /* 0x000fe200078e001c */
[----:B------:R-:W-:Y:S01]  /*b990*/  PRMT R74, R74, 0x5410, R4 ;  /* 0x000054104a4a7816 */ /* 0x000fe20000000004 */
[----:B------:R-:W-:Y:S01]  /*b9a0*/  IMAD.MOV.U32 R5, RZ, RZ, R29 ;  /* 0x000000ffff057224 */ /* 0x000fe200078e001d */
[----:B------:R-:W-:Y:S01]  /*b9b0*/  USEL UR4, UR4, 0x80, UP0 ;  /* 0x0000008004047887 */ /* 0x000fe20008000000 */
[----:B------:R-:W-:Y:S01]  /*b9c0*/  IMAD.MOV.U32 R4, RZ, RZ, R26 ;  /* 0x000000ffff047224 */ /* 0x000fe200078e001a */
[----:B------:R-:W-:-:S02]  /*b9d0*/  PRMT R74, R7, 0x7610, R74 ;  /* 0x00007610074a7816 */ /* 0x000fc4000000004a */
[----:B------:R-:W-:Y:S01]  /*b9e0*/  PRMT R73, R5, 0x5410, R6 ;  /* 0x0000541005497816 */ /* 0x000fe20000000006 */
[----:B------:R-:W-:Y:S01]  /*b9f0*/  IMAD.MOV.U32 R6, RZ, RZ, R24 ;  /* 0x000000ffff067224 */ /* 0x000fe200078e0018 */
[----:B------:R-:W-:Y:S01]  /*ba00*/  PRMT R88, R88, 0x5410, R4 ;  /* 0x0000541058587816 */ /* 0x000fe20000000004 */
[----:B------:R-:W-:Y:S01]  /*ba10*/  IMAD.MOV.U32 R5, RZ, RZ, R25 ;  /* 0x000000ffff057224 */ /* 0x000fe200078e0019 */
[----:B------:R-:W-:Y:S01]  /*ba20*/  MOV R7, R27 ;  /* 0x0000001b00077202 */ /* 0x000fe20000000f00 */
[----:B------:R-:W-:Y:S01]  /*ba30*/  IMAD.MOV.U32 R4, RZ, RZ, R22 ;  /* 0x000000ffff047224 */ /* 0x000fe200078e0016 */
[----:B------:R-:W-:Y:S01]  /*ba40*/  BAR.SYNC.DEFER_BLOCKING 0x0 ;  /* 0x0000000000007b1d */ /* 0x000fe20000010000 */
[----:B------:R-:W-:Y:S02]  /*ba50*/  ISETP.GE.AND P0, PT, R89, UR4, PT ;  /* 0x0000000459007c0c */ /* 0x000fe4000bf06270 */
        /* <DEDUP_REMOVED lines=35> */
[----:B------:R-:W-:Y:S02]  /*bc90*/  LOP3.LUT R4, R9, 0x38, R4, 0xf8, !PT ;  /* 0x0000003809047812 */ /* 0x000fe400078ef804 */
        /* <DEDUP_REMOVED lines=91> */
.L_x_700:
[----:B------:R-:W-:Y:S05]  /*c250*/  BSYNC B0 ;  /* 0x0000000000007941 */ /* 0x000fea0003800000 */
.L_x_699:
        /* <DEDUP_REMOVED lines=114> */
.L_x_702:
[----:B------:R-:W-:Y:S05]  /*c980*/  BSYNC B0 ;  /* 0x0000000000007941 */ /* 0x000fea0003800000 */
.L_x_701:
        /* <DEDUP_REMOVED lines=113> */
.L_x_698:
[----:B------:R-:W-:Y:S05]  /*d0a0*/  BSYNC B1 ;  /* 0x0000000000017941 */ /* 0x000fea0003800000 */
.L_x_697:
[----:B------:R-:W-:-:S04]  /*d0b0*/  IADD3 R89, R89, 0x40, RZ ;  /* 0x0000004059597810 */ /* 0x000fc80007ffe0ff */
[----:B------:R-:W-:-:S13]  /*d0c0*/  ISETP.GE.AND P0, PT, R89, UR4, PT ;  /* 0x0000000459007c0c */ /* 0x000fda000bf06270 */
[----:B------:R-:W-:Y:S05]  /*d0d0*/  @P0 BRA `(.L_x_682) ;  /* 0x0000155000000947 */ /* 0x000fea0003800000 */
[----:B------:R-:W-:Y:S01]  /*d0e0*/  ISETP.GE.AND P0, PT, R58, c[0x0][0x27c], PT ;  /* 0x00009f003a007a0c */ /* 0x000fe20003f06270 */
[----:B------:R-:W-:-:S12]  /*d0f0*/  BSSY B0, `(.L_x_703) ;  /* 0x000006b000007945 */ /* 0x000fd80003800000 */
[----:B------:R-:W-:Y:S05]  /*d100*/  @P0 BRA `(.L_x_704) ;  /* 0x0000069000000947 */ /* 0x000fea0003800000 */
[----:B-1----:R-:W-:Y:S01]  /*d110*/  MOV R7, c[0x0][0x27c] ;  /* 0x00009f0000077a02 */ /* 0x002fe20000000f00 */
[----:B------:R-:W-:Y:S01]  /*d120*/  HADD2.F32 R63, -RZ, R75.H0_H0 ;  /* 0x2000004bff3f7230 */ /* 0x000fe20000004100 */
[----:B------:R-:W-:Y:S01]  /*d130*/  SHF.R.S32.HI R4, RZ, 0x1f, R89 ;  /* 0x0000001fff047819 */ /* 0x000fe20000011459 */
[----:B------:R-:W-:Y:S01]  /*d140*/  HADD2.F32 R84, -RZ, R83.H0_H0 ;  /* 0x20000053ff547230 */ /* 0x000fe20000004100 */
        /* <DEDUP_REMOVED lines=10> */
[----:B------:R-:W-:-:S02]  /*d1f0*/  LOP3.LUT R5, R5, 0x1c0, RZ, 0xc0, !PT ;  /* 0x000001c005057812 */ /* 0x000fc400078ec0ff */
[----:B------:R-:W-:Y:S01]  /*d200*/  SHF.L.U32 R8, R7, 0x3, RZ ;  /* 0x0000000307087819 */ /* 0x000fe200000006ff */
[----:B------:R-:W-:Y:S01]  /*d210*/  IMAD.SHL.U32 R6, R6, 0x400, RZ ;  /* 0x0000040006067824 */ /* 0x000fe200078e00ff */
[C---:B------:R-:W-:Y:S02]  /*d220*/  LOP3.LUT R10, R5.reuse, 0x38, R58, 0xf8, !PT ;  /* 0x00000038050a7812 */ /* 0x040fe400078ef83a */
[----:B------:R-:W-:Y:S02]  /*d230*/  SHF.R.U32.HI R9, RZ, 0x3, R5 ;  /* 0x00000003ff097819 */ /* 0x000fe40000011605 */
[----:B------:R-:W-:Y:S02]  /*d240*/  LOP3.LUT R4, R4, 0xfffffe00, RZ, 0xc0, !PT ;  /* 0xfffffe0004047812 */ /* 0x000fe400078ec0ff */
[----:B------:R-:W-:Y:S02]  /*d250*/  LOP3.LUT R8, R5, 0x38, R8, 0xf8, !PT ;  /* 0x0000003805087812 */ /* 0x000fe400078ef808 */
[----:B------:R-:W-:-:S02]  /*d260*/  LOP3.LUT R10, R4, R10, R9, 0xf6, !PT ;  /* 0x0000000a040a7212 */ /* 0x000fc400078ef609 */
[----:B------:R-:W-:Y:S02]  /*d270*/  LOP3.LUT R9, R8, R9, RZ, 0x3c, !PT ;  /* 0x0000000908097212 */ /* 0x000fe400078e3cff */
[----:B------:R-:W-:Y:S02]  /*d280*/  LOP3.LUT R6, R6, 0x7fffe000, RZ, 0xc0, !PT ;  /* 0x7fffe00006067812 */ /* 0x000fe400078ec0ff */
[----:B------:R-:W-:Y:S02]  /*d290*/  SHF.L.U32 R37, R10, 0x1, RZ ;  /* 0x000000010a257819 */ /* 0x000fe400000006ff */
[----:B------:R-:W-:Y:S02]  /*d2a0*/  IADD3 R36, R9, R6, R4 ;  /* 0x0000000609247210 */ /* 0x000fe40007ffe004 */
[----:B------:R-:W-:Y:S01]  /*d2b0*/  SHF.R.U32.HI R38, RZ, 0x10, R15 ;  /* 0x00000010ff267819 */ /* 0x000fe2000001160f */
[----:B------:R-:W1:Y:S01]  /*d2c0*/  LDS.128 R8, [R37+0xc100] ;  /* 0x00c1000025087984 */ /* 0x000e620000000c00 */
[----:B------:R-:W-:-:S02]  /*d2d0*/  SHF.L.U32 R36, R36, 0x1, RZ ;  /* 0x0000000124247819 */ /* 0x000fc400000006ff */
[----:B------:R-:W-:Y:S01]  /*d2e0*/  SHF.R.U64 R14, R14, 0x10, R15 ;  /* 0x000000100e0e7819 */ /* 0x000fe2000000120f */
[----:B------:R-:W-:Y:S01]  /*d2f0*/  HADD2.F32 R38, -RZ, R38.H0_H0 ;  /* 0x20000026ff267230 */ /* 0x000fe20000004100 */
[----:B------:R-:W-:Y:S01]  /*d300*/  SHF.R.U64 R15, R24, 0x10, R25 ;  /* 0x00000010180f7819 */ /* 0x000fe20000001219 */
[----:B------:R-:W2:Y:S01]  /*d310*/  LDS.128 R4, [R36+0xc100] ;  /* 0x00c1000024047984 */ /* 0x000ea20000000c00 */
[----:B------:R-:W-:Y:S01]  /*d320*/  SHF.R.U64 R26, R26, 0x10, R27 ;  /* 0x000000101a1a7819 */ /* 0x000fe2000000121b */
[----:B------:R-:W-:Y:S01]  /*d330*/  HADD2.F32 R65, -RZ, R14.H0_H0 ;  /* 0x2000000eff417230 */ /* 0x000fe20000004100 */
[----:B------:R-:W-:Y:S02]  /*d340*/  SHF.R.U32.HI R24, RZ, 0x10, R25 ;  /* 0x00000010ff187819 */ /* 0x000fe40000011619 */
[----:B------:R-:W-:Y:S01]  /*d350*/  SHF.R.U32.HI R27, RZ, 0x10, R27 ;  /* 0x00000010ff1b7819 */ /* 0x000fe2000001161b */
[----:B------:R-:W-:Y:S01]  /*d360*/  HADD2.F32 R67, -RZ, R26.H0_H0 ;  /* 0x2000001aff437230 */ /* 0x000fe20000004100 */
[----:B------:R-:W-:-:S02]  /*d370*/  SHF.R.U64 R12, R12, 0x10, R13 ;  /* 0x000000100c0c7819 */ /* 0x000fc4000000120d */
[----:B------:R-:W-:Y:S01]  /*d380*/  SHF.R.U32.HI R13, RZ, 0x10, R13 ;  /* 0x00000010ff0d7819 */ /* 0x000fe2000001160d */
[----:B------:R-:W-:Y:S02]  /*d390*/  HADD2.F32 R78, -RZ, R27.H0_H0 ;  /* 0x2000001bff4e7230 */ /* 0x000fe40000004100 */
[--C-:B-1----:R-:W-:Y:S02]  /*d3a0*/  HADD2.F32 R25, -RZ, R11.reuse.H0_H0 ;  /* 0x2000000bff197230 */ /* 0x102fe40000004100 */
[----:B------:R-:W-:Y:S02]  /*d3b0*/  HADD2.F32 R11, -RZ, R11.H1_H1 ;  /* 0x3000000bff0b7230 */ /* 0x000fe40000004100 */
        /* <DEDUP_REMOVED lines=10> */
[----:B------:R-:W-:Y:S01]  /*d460*/  HADD2.F32 R44, -RZ, R8.H0_H0 ;  /* 0x20000008ff2c7230 */ /* 0x000fe20000004100 */
[----:B------:R-:W-:Y:S01]  /*d470*/  FFMA.FTZ R7, R7, R78, R76 ;  /* 0x0000004e07077223 */ /* 0x000fe2000001004c */
[----:B------:R-:W-:Y:S01]  /*d480*/  HADD2.F32 R76, -RZ, R13.H0_H0 ;  /* 0x2000000dff4c7230 */ /* 0x000fe20000004100 */
[C---:B------:R-:W-:Y:S01]  /*d490*/  FMUL.FTZ R63, R60.reuse, R63 ;  /* 0x0000003f3c3f7220 */ /* 0x040fe20000410000 */
[----:B------:R-:W-:Y:S01]  /*d4a0*/  HADD2.F32 R5, -RZ, R5.H1_H1 ;  /* 0x30000005ff057230 */ /* 0x000fe20000004100 */
[----:B------:R-:W-:Y:S01]  /*d4b0*/  FFMA.FTZ R27, R60, R84, R27 ;  /* 0x000000543c1b7223 */ /* 0x000fe2000001001b */
[----:B------:R-:W-:Y:S01]  /*d4c0*/  HADD2.F32 R60, -RZ, R24.H0_H0 ;  /* 0x20000018ff3c7230 */ /* 0x000fe20000004100 */
[-C--:B------:R-:W-:Y:S01]  /*d4d0*/  FMUL.FTZ R24, R9, R76.reuse ;  /* 0x0000004c09187220 */ /* 0x080fe20000410000 */
[----:B------:R-:W-:Y:S01]  /*d4e0*/  HADD2.F32 R45, -RZ, R8.H1_H1 ;  /* 0x30000008ff2d7230 */ /* 0x000fe20000004100 */
[C---:B------:R-:W-:Y:S01]  /*d4f0*/  FMUL.FTZ R76, R5.reuse, R76 ;  /* 0x0000004c054c7220 */ /* 0x040fe20000410000 */
[----:B------:R-:W-:Y:S01]  /*d500*/  HADD2.F32 R8, -RZ, R10.H0_H0 ;  /* 0x2000000aff087230 */ /* 0x000fe20000004100 */
[----:B------:R-:W-:Y:S01]  /*d510*/  FFMA.FTZ R24, R5, R60, R24 ;  /* 0x0000003c05187223 */ /* 0x000fe20000010018 */
[----:B------:R-:W-:Y:S01]  /*d520*/  HADD2.F32 R61, -RZ, R4.H0_H0 ;  /* 0x20000004ff3d7230 */ /* 0x000fe20000004100 */
[----:B------:R-:W-:Y:S01]  /*d530*/  FFMA.FTZ R64, R47, R66, R64 ;  /* 0x000000422f407223 */ /* 0x000fe20000010040 */
[----:B------:R-:W-:Y:S01]  /*d540*/  HADD2.F32 R13, -RZ, R82.H1_H1 ;  /* 0x30000052ff0d7230 */ /* 0x000fe20000004100 */
[-C--:B------:R-:W-:Y:S01]  /*d550*/  FMUL.FTZ R82, R44, R75.reuse ;  /* 0x0000004b2c527220 */ /* 0x080fe20000410000 */
        /* <DEDUP_REMOVED lines=9> */
[-C--:B------:R-:W-:Y:S01]  /*d5f0*/  FFMA.FTZ R12, R4, R5.reuse, R47 ;  /* 0x00000005040c7223 */ /* 0x080fe2000001002f */
[----:B------:R-:W-:Y:S01]  /*d600*/  HADD2.F32 R6, -RZ, R6.H1_H1 ;  /* 0x30000006ff067230 */ /* 0x000fe20000004100 */
[----:B------:R-:W-:Y:S01]  /*d610*/  FFMA.FTZ R13, R8, R5, -R13 ;  /* 0x00000005080d7223 */ /* 0x000fe2000001080d */
[----:B------:R-:W-:Y:S01]  /*d620*/  HADD2.F32 R4, -RZ, R15.H0_H0 ;  /* 0x2000000fff047230 */ /* 0x000fe20000004100 */
[----:B------:R-:W-:Y:S01]  /*d630*/  FMUL.FTZ R47, R45, R61 ;  /* 0x0000003d2d2f7220 */ /* 0x000fe20000410000 */
[----:B------:R-:W-:Y:S01]  /*d640*/  F2FP.PACK_AB R7, R7, R64 ;  /* 0x000000400707723e */ /* 0x000fe200000000ff */
[----:B------:R-:W-:Y:S01]  /*d650*/  FMUL.FTZ R15, R10, R65 ;  /* 0x000000410a0f7220 */ /* 0x000fe20000410000 */
[----:B------:R-:W-:Y:S01]  /*d660*/  F2FP.PACK_AB R5, R24, R27 ;  /* 0x0000001b1805723e */ /* 0x000fe200000000ff */
[----:B------:R-:W-:-:S02]  /*d670*/  FMUL.FTZ R61, R62, R61 ;  /* 0x0000003d3e3d7220 */ /* 0x000fc40000410000 */
[----:B------:R-:W-:Y:S02]  /*d680*/  FMUL.FTZ R65, R6, R65 ;  /* 0x0000004106417220 */ /* 0x000fe40000410000 */
        /* <DEDUP_REMOVED lines=17> */
.L_x_704:
[----:B------:R-:W-:Y:S05]  /*d7a0*/  BSYNC B0 ;  /* 0x0000000000007941 */ /* 0x000fea0003800000 */
.L_x_703:
        /* <DEDUP_REMOVED lines=11> */
[--C-:B------:R-:W-:Y:S01]  /*d860*/  HADD2.F32 R45, -RZ, R73.reuse.H0_H0 ;  /* 0x20000049ff2d7230 */ /* 0x100fe20000004100 */
[----:B------:R-:W-:Y:S01]  /*d870*/  SHF.R.S32.HI R6, RZ, 0x3, R11 ;  /* 0x00000003ff067819 */ /* 0x000fe2000001140b */
[----:B------:R-:W-:Y:S01]  /*d880*/  HADD2.F32 R62, -RZ, R74.H0_H0 ;  /* 0x2000004aff3e7230 */ /* 0x000fe20000004100 */
[----:B------:R-:W-:Y:S01]  /*d890*/  LEA.HI R5, R4, R89, RZ, 0x3 ;  /* 0x0000005904057211 */ /* 0x000fe200078f18ff */
[----:B------:R-:W-:Y:S01]  /*d8a0*/  HADD2.F32 R73, -RZ, R73.H1_H1 ;  /* 0x30000049ff497230 */ /* 0x000fe20000004100 */
[----:B------:R-:W-:-:S02]  /*d8b0*/  LEA.HI R9, R9, R6, RZ, 0x1d ;  /* 0x0000000609097211 */ /* 0x000fc400078fe8ff */
[----:B------:R-:W-:Y:S01]  /*d8c0*/  LOP3.LUT R10, R10, 0x1c0, RZ, 0xc0, !PT ;  /* 0x000001c00a0a7812 */ /* 0x000fe200078ec0ff */
[----:B------:R-:W-:Y:S01]  /*d8d0*/  IMAD.SHL.U32 R5, R5, 0x40, RZ ;  /* 0x0000004005057824 */ /* 0x000fe200078e00ff */
[----:B------:R-:W-:Y:S01]  /*d8e0*/  SHF.R.S32.HI R4, RZ, 0x1f, R9 ;  /* 0x0000001fff047819 */ /* 0x000fe20000011409 */
[----:B------:R-:W-:Y:S01]  /*d8f0*/  IMAD.SHL.U32 R7, R9, 0x8, RZ ;  /* 0x0000000809077824 */ /* 0x000fe200078e00ff */
[----:B------:R-:W-:Y:S02]  /*d900*/  SHF.L.U32 R8, R8, 0x7, RZ ;  /* 0x0000000708087819 */ /* 0x000fe400000006ff */
[----:B------:R-:W-:Y:S02]  /*d910*/  LOP3.LUT R11, R10, 0x38, R11, 0xf8, !PT ;  /* 0x000000380a0b7812 */ /* 0x000fe400078ef80b */
[----:B------:R-:W-:Y:S02]  /*d920*/  SHF.R.U32.HI R6, RZ, 0x3, R10 ;  /* 0x00000003ff067819 */ /* 0x000fe4000001160a */
[----:B------:R-:W-:-:S02]  /*d930*/  LEA.HI R4, R4, R9, RZ, 0x3 ;  /* 0x0000000904047211 */ /* 0x000fc400078f18ff */
[----:B------:R-:W-:Y:S02]  /*d940*/  LOP3.LUT R8, R8, 0x7fffe000, RZ, 0xc0, !PT ;  /* 0x7fffe00008087812 */ /* 0x000fe400078ec0ff */
[----:B------:R-:W-:Y:S02]  /*d950*/  LOP3.LUT R11, R11, R6, RZ, 0x3c, !PT ;  /* 0x000000060b0b7212 */ /* 0x000fe400078e3cff */
[----:B------:R-:W-:Y:S02]  /*d960*/  LOP3.LUT R5, R5, 0xfffffe00, RZ, 0xc0, !PT ;  /* 0xfffffe0005057812 */ /* 0x000fe400078ec0ff */
[----:B------:R-:W-:Y:S02]  /*d970*/  LOP3.LUT R7, R10, 0x38, R7, 0xf8, !PT ;  /* 0x000000380a077812 */ /* 0x000fe400078ef807 */
[----:B------:R-:W-:Y:S02]  /*d980*/  SHF.L.U32 R4, R4, 0xa, RZ ;  /* 0x0000000a04047819 */ /* 0x000fe400000006ff */
[----:B------:R-:W-:-:S02]  /*d990*/  IADD3 R8, R11, R8, R5 ;  /* 0x000000080b087210 */ /* 0x000fc40007ffe005 */
[----:B------:R-:W-:Y:S02]  /*d9a0*/  LOP3.LUT R6, R7, R6, RZ, 0x3c, !PT ;  /* 0x0000000607067212 */ /* 0x000fe400078e3cff */
[----:B------:R-:W-:Y:S01]  /*d9b0*/  LOP3.LUT R4, R4, 0x7fffe000, RZ, 0xc0, !PT ;  /* 0x7fffe00004047812 */ /* 0x000fe200078ec0ff */
[----:B------:R-:W-:Y:S01]  /*d9c0*/  IMAD.SHL.U32 R13, R8, 0x2, RZ ;  /* 0x00000002080d7824 */ /* 0x000fe200078e00ff */
[----:B------:R-:W-:Y:S02]  /*d9d0*/  SHF.R.U64 R14, R28, 0x10, R29 ;  /* 0x000000101c0e7819 */ /* 0x000fe4000000121d */
[----:B------:R-:W-:Y:S02]  /*d9e0*/  IADD3 R4, R6, R4, R5 ;  /* 0x0000000406047210 */ /* 0x000fe40007ffe005 */
[----:B------:R-:W1:Y:S01]  /*d9f0*/  LDS.128 R8, [R13+0xc100] ;  /* 0x00c100000d087984 */ /* 0x000e620000000c00 */
[----:B------:R-:W-:Y:S01]  /*da00*/  SHF.R.U32.HI R28, RZ, 0x10, R29 ;  /* 0x00000010ff1c7819 */ /* 0x000fe2000001161d */
[--C-:B------:R-:W-:Y:S01]  /*da10*/  HADD2.F32 R29, -RZ, R59.reuse.H0_H0 ;  /* 0x2000003bff1d7230 */ /* 0x100fe20000004100 */
[----:B------:R-:W-:Y:S01]  /*da20*/  SHF.L.U32 R12, R4, 0x1, RZ ;  /* 0x00000001040c7819 */ /* 0x000fe200000006ff */
[----:B------:R-:W-:Y:S01]  /*da30*/  HADD2.F32 R59, -RZ, R59.H1_H1 ;  /* 0x3000003bff3b7230 */ /* 0x000fe20000004100 */
[----:B------:R-:W-:Y:S01]  /*da40*/  SHF.R.U64 R15, R16, 0x10, R17 ;  /* 0x00000010100f7819 */ /* 0x000fe20000001211 */
[----:B------:R-:W-:Y:S01]  /*da50*/  HADD2.F32 R14, -RZ, R14.H0_H0 ;  /* 0x2000000eff0e7230 */ /* 0x000fe20000004100 */
[----:B------:R-:W-:Y:S01]  /*da60*/  SHF.R.U64 R18, R18, 0x10, R19 ;  /* 0x0000001012127819 */ /* 0x000fe20000001213 */
[----:B------:R-:W2:Y:S01]  /*da70*/  LDS.128 R4, [R12+0xc100] ;  /* 0x00c100000c047984 */ /* 0x000ea20000000c00 */
[----:B------:R-:W-:-:S02]  /*da80*/  SHF.R.U32.HI R17, RZ, 0x10, R17 ;  /* 0x00000010ff117819 */ /* 0x000fc40000011611 */
[----:B------:R-:W-:Y:S02]  /*da90*/  SHF.R.U32.HI R19, RZ, 0x10, R19 ;  /* 0x00000010ff137819 */ /* 0x000fe40000011613 */
[--C-:B------:R-:W-:Y:S01]  /*daa0*/  SHF.R.U64 R16, R30, 0x10, R31.reuse ;  /* 0x000000101e107819 */ /* 0x100fe2000000121f */
[----:B------:R-:W-:Y:S01]  /*dab0*/  HADD2.F32 R44, -RZ, R17.H0_H0 ;  /* 0x20000011ff2c7230 */ /* 0x000fe20000004100 */
[----:B------:R-:W-:Y:S01]  /*dac0*/  SHF.R.U32.HI R30, RZ, 0x10, R31 ;  /* 0x00000010ff1e7819 */ /* 0x000fe2000001161f */
[----:B------:R-:W-:Y:S02]  /*dad0*/  HADD2.F32 R64, -RZ, R19.H0_H0 ;  /* 0x20000013ff407230 */ /* 0x000fe40000004100 */
[----:B------:R-:W-:Y:S02]  /*dae0*/  HADD2.F32 R17, -RZ, R74.H1_H1 ;  /* 0x3000004aff117230 */ /* 0x000fe40000004100 */
[----:B------:R-:W-:Y:S02]  /*daf0*/  HADD2.F32 R66, -RZ, R30.H0_H0 ;  /* 0x2000001eff427230 */ /* 0x000fe40000004100 */
[----:B-1----:R-:W-:-:S02]  /*db00*/  HADD2.F32 R24, -RZ, R9.H0_H0 ;  /* 0x20000009ff187230 */ /* 0x002fc40000004100 */
[----:B------:R-:W-:Y:S02]  /*db10*/  HADD2.F32 R25, -RZ, R9.H1_H1 ;  /* 0x30000009ff197230 */ /* 0x000fe40000004100 */
[--C-:B------:R-:W-:Y:S01]  /*db20*/  HADD2.F32 R9, -RZ, R11.reuse.H0_H0 ;  /* 0x2000000bff097230 */ /* 0x100fe20000004100 */
[-C--:B------:R-:W-:Y:S01]  /*db30*/  FMUL.FTZ R39, R24, R29.reuse ;  /* 0x0000001d18277220 */ /* 0x080fe20000410000 */
[----:B------:R-:W-:Y:S02]  /*db40*/  HADD2.F32 R11, -RZ, R11.H1_H1 ;  /* 0x3000000bff0b7230 */ /* 0x000fe40000004100 */
[--C-:B--2---:R-:W-:Y:S01]  /*db50*/  HADD2.F32 R36, -RZ, R5.reuse.H0_H0 ;  /* 0x20000005ff247230 */ /* 0x104fe20000004100 */
[----:B------:R-:W-:Y:S01]  /*db60*/  FMUL.FTZ R60, R9, R46 ;  /* 0x0000002e093c7220 */ /* 0x000fe20000410000 */
[----:B------:R-:W-:Y:S01]  /*db70*/  HADD2.F32 R31, -RZ, R5.H1_H1 ;  /* 0x30000005ff1f7230 */ /* 0x000fe20000004100 */
[----:B------:R-:W-:Y:S01]  /*db80*/  FMUL.FTZ R30, R11, R64 ;  /* 0x000000400b1e7220 */ /* 0x000fe20000410000 */
[--C-:B------:R-:W-:Y:S01]  /*db90*/  HADD2.F32 R5, -RZ, R7.reuse.H0_H0 ;  /* 0x20000007ff057230 */ /* 0x100fe20000004100 */
[C---:B------:R-:W-:Y:S01]  /*dba0*/  FMUL.FTZ R29, R36.reuse, R29 ;  /* 0x0000001d241d7220 */ /* 0x040fe20000410000 */
[----:B------:R-:W-:Y:S01]  /*dbb0*/  HADD2.F32 R7, -RZ, R7.H1_H1 ;  /* 0x30000007ff077230 */ /* 0x000fe20000004100 */
[----:B------:R-:W-:Y:S01]  /*dbc0*/  FFMA.FTZ R39, R36, R45, R39 ;  /* 0x0000002d24277223 */ /* 0x000fe20000010027 */
[--C-:B------:R-:W-:Y:S01]  /*dbd0*/  HADD2.F32 R26, -RZ, R8.reuse.H0_H0 ;  /* 0x20000008ff1a7230 */ /* 0x100fe20000004100 */
[C---:B------:R-:W-:Y:S01]  /*dbe0*/  FMUL.FTZ R46, R5.reuse, R46 ;  /* 0x0000002e052e7220 */ /* 0x040fe20000410000 */
[----:B------:R-:W-:Y:S01]  /*dbf0*/  HADD2.F32 R27, -RZ, R8.H1_H1 ;  /* 0x30000008ff1b7230 */ /* 0x000fe20000004100 */
[----:B------:R-:W-:Y:S01]  /*dc00*/  FFMA.FTZ R60, R5, R62, R60 ;  /* 0x0000003e053c7223 */ /* 0x000fe2000001003c */
[----:B------:R-:W-:Y:S01]  /*dc10*/  HADD2.F32 R36, -RZ, R28.H0_H0 ;  /* 0x2000001cff247230 */ /* 0x000fe20000004100 */
[----:B------:R-:W-:Y:S01]  /*dc20*/  FMUL.FTZ R28, R25, R44 ;  /* 0x0000002c191c7220 */ /* 0x000fe20000410000 */
[----:B------:R-:W-:Y:S01]  /*dc30*/  HADD2.F32 R8, -RZ, R10.H0_H0 ;  /* 0x2000000aff087230 */ /* 0x000fe20000004100 */
[----:B------:R-:W-:Y:S01]  /*dc40*/  FMUL.FTZ R64, R7, R64 ;  /* 0x0000004007407220 */ /* 0x000fe20000410000 */
[----:B------:R-:W-:Y:S01]  /*dc50*/  HADD2.F32 R5, -RZ, R72.H1_H1 ;  /* 0x30000048ff057230 */ /* 0x000fe20000004100 */
[C---:B------:R-:W-:Y:S01]  /*dc60*/  FMUL.FTZ R44, R31.reuse, R44 ;  /* 0x0000002c1f2c7220 */ /* 0x040fe20000410000 */
[--C-:B------:R-:W-:Y:S01]  /*dc70*/  HADD2.F32 R37, -RZ, R4.reuse.H0_H0 ;  /* 0x20000004ff257230 */ /* 0x100fe20000004100 */
[----:B------:R-:W-:Y:S01]  /*dc80*/  FFMA.FTZ R28, R31, R36, R28 ;  /* 0x000000241f1c7223 */ /* 0x000fe2000001001c */
[----:B------:R-:W-:Y:S01]  /*dc90*/  HADD2.F32 R38, -RZ, R4.H1_H1 ;  /* 0x30000004ff267230 */ /* 0x000fe20000004100 */
[----:B------:R-:W-:Y:S01]  /*dca0*/  FFMA.FTZ R7, R7, R66, R30 ;  /* 0x0000004207077223 */ /* 0x000fe2000001001e */
[----:B------:R-:W-:Y:S01]  /*dcb0*/  HADD2.F32 R4, -RZ, R6.H0_H0 ;  /* 0x20000006ff047230 */ /* 0x000fe20000004100 */
[----:B------:R-:W-:Y:S01]  /*dcc0*/  FMUL.FTZ R72, R26, R59 ;  /* 0x0000003b1a487220 */ /* 0x000fe20000410000 */
[----:B------:R-:W-:Y:S01]  /*dcd0*/  HADD2.F32 R10, -RZ, R10.H1_H1 ;  /* 0x3000000aff0a7230 */ /* 0x000fe20000004100 */
        /* <DEDUP_REMOVED lines=9> */
[----:B------:R-:W-:Y:S01]  /*dd70*/  F2FP.PACK_AB R7, R7, R60 ;  /* 0x0000003c0707723e */ /* 0x000fe200000000ff */
[----:B------:R-:W-:-:S02]  /*dd80*/  FMUL.FTZ R19, R27, R30 ;  /* 0x0000001e1b137220 */ /* 0x000fc40000410000 */
[-C--:B------:R-:W-:Y:S02]  /*dd90*/  FMUL.FTZ R4, R10, R31.reuse ;  /* 0x0000001f0a047220 */ /* 0x080fe40000410000 */
[----:B------:R-:W-:Y:S02]  /*dda0*/  FMUL.FTZ R30, R38, R30 ;  /* 0x0000001e261e7220 */ /* 0x000fe40000410000 */
[----:B------:R-:W-:Y:S02]  /*ddb0*/  FMUL.FTZ R31, R6, R31 ;  /* 0x0000001f061f7220 */ /* 0x000fe40000410000 */
[----:B------:R-:W-:Y:S01]  /*ddc0*/  FFMA.FTZ R17, R8, R17, -R5 ;  /* 0x0000001108117223 */ /* 0x000fe20000010805 */
[----:B------:R-:W-:Y:S01]  /*ddd0*/  F2FP.PACK_AB R5, R28, R39 ;  /* 0x000000271c05723e */ /* 0x000fe200000000ff */
[----:B------:R-:W-:Y:S02]  /*dde0*/  FFMA.FTZ R29, R24, R45, -R29 ;  /* 0x0000002d181d7223 */ /* 0x000fe4000001081d */
[----:B------:R-:W-:-:S02]  /*ddf0*/  FFMA.FTZ R44, R25, R36, -R44 ;  /* 0x00000024192c7223 */ /* 0x000fc4000001082c */
[----:B------:R-:W-:Y:S02]  /*de00*/  FFMA.FTZ R46, R9, R62, -R46 ;  /* 0x0000003e092e7223 */ /* 0x000fe4000001082e */
        /* <DEDUP_REMOVED lines=14> */
.L_x_706:
[----:B------:R-:W-:Y:S05]  /*def0*/  BSYNC B0 ;  /* 0x0000000000007941 */ /* 0x000fea0003800000 */
.L_x_705:
[----:B------:R-:W-:-:S04]  /*df00*/  IADD3 R58, R58, 0x40, RZ ;  /* 0x000000403a3a7810 */ /* 0x000fc80007ffe0ff */
[----:B------:R-:W-:-:S13]  /*df10*/  ISETP.GE.AND P0, PT, R58, c[0x0][0x27c], PT ;  /* 0x00009f003a007a0c */ /* 0x000fda0003f06270 */
[----:B------:R-:W-:Y:S05]  /*df20*/  @P0 BRA `(.L_x_682) ;  /* 0x0000070000000947 */ /* 0x000fea0003800000 */
[----:B-1----:R-:W-:Y:S01]  /*df30*/  SHF.R.S32.HI R9, RZ, 0x1f, R58 ;  /* 0x0000001fff097819 */ /* 0x002fe2000001143a */
[----:B------:R-:W-:Y:S01]  /*df40*/  IMAD.MOV.U32 R7, RZ, RZ, c[0x0][0x27c] ;  /* 0x00009f00ff077624 */ /* 0x000fe200078e00ff */
[----:B------:R-:W-:Y:S01]  /*df50*/  SHF.R.S32.HI R4, RZ, 0x1f, R89 ;  /* 0x0000001fff047819 */ /* 0x000fe20000011459 */
[----:B------:R-:W-:Y:S01]  /*df60*/  IMAD.SHL.U32 R8, R89, 0x40, RZ ;  /* 0x0000004059087824 */ /* 0x000fe200078e00ff */
[----:B------:R-:W-:Y:S01]  /*df70*/  LEA.HI R5, R9, R58, RZ, 0x3 ;  /* 0x0000003a09057211 */ /* 0x000fe200078f18ff */
[----:B------:R-:W-:Y:S01]  /*df80*/  HADD2.F32 R25, -RZ, R55.H0_H0 ;  /* 0x20000037ff197230 */ /* 0x000fe20000004100 */
[----:B------:R-:W-:Y:S01]  /*df90*/  LEA.HI R4, R4, R89, RZ, 0x3 ;  /* 0x0000005904047211 */ /* 0x000fe200078f18ff */
[----:B------:R-:W-:Y:S01]  /*dfa0*/  HADD2.F32 R31, -RZ, R57.H0_H0 ;  /* 0x20000039ff1f7230 */ /* 0x000fe20000004100 */
[----:B------:R-:W-:Y:S01]  /*dfb0*/  SHF.R.S32.HI R6, RZ, 0x3, R5 ;  /* 0x00000003ff067819 */ /* 0x000fe20000011405 */
[----:B------:R-:W-:Y:S01]  /*dfc0*/  HADD2.F32 R30, -RZ, R54.H0_H0 ;  /* 0x20000036ff1e7230 */ /* 0x000fe20000004100 */
[----:B------:R-:W-:Y:S01]  /*dfd0*/  LOP3.LUT R8, R8, 0x1c0, RZ, 0xc0, !PT ;  /* 0x000001c008087812 */ /* 0x000fe200078ec0ff */
[----:B------:R-:W-:Y:S01]  /*dfe0*/  IMAD.SHL.U32 R4, R4, 0x40, RZ ;  /* 0x0000004004047824 */ /* 0x000fe200078e00ff */
[----:B------:R-:W-:Y:S01]  /*dff0*/  LEA.HI R7, R7, R6, RZ, 0x1d ;  /* 0x0000000607077211 */ /* 0x000fe200078fe8ff */
[----:B------:R-:W-:Y:S01]  /*e000*/  HADD2.F32 R36, -RZ, R56.H0_H0 ;  /* 0x20000038ff247230 */ /* 0x000fe20000004100 */
[----:B------:R-:W-:Y:S01]  /*e010*/  LEA.HI R9, R9, R58, RZ, 0x6 ;  /* 0x0000003a09097211 */ /* 0x000fe200078f30ff */
[----:B------:R-:W-:Y:S01]  /*e020*/  HADD2.F32 R54, -RZ, R54.H1_H1 ;  /* 0x30000036ff367230 */ /* 0x000fe20000004100 */
[----:B------:R-:W-:Y:S01]  /*e030*/  SHF.R.S32.HI R6, RZ, 0x1f, R7 ;  /* 0x0000001fff067819 */ /* 0x000fe20000011407 */
[----:B------:R-:W-:Y:S01]  /*e040*/  IMAD.SHL.U32 R11, R7, 0x8, RZ ;  /* 0x00000008070b7824 */ /* 0x000fe200078e00ff */
[----:B------:R-:W-:Y:S01]  /*e050*/  LOP3.LUT R10, R8, 0x38, R5, 0xf8, !PT ;  /* 0x00000038080a7812 */ /* 0x000fe200078ef805 */
[----:B------:R-:W-:Y:S01]  /*e060*/  HADD2.F32 R56, -RZ, R56.H1_H1 ;  /* 0x30000038ff387230 */ /* 0x000fe20000004100 */
[----:B------:R-:W-:Y:S01]  /*e070*/  SHF.L.U32 R9, R9, 0x7, RZ ;  /* 0x0000000709097819 */ /* 0x000fe200000006ff */
[----:B------:R-:W-:Y:S01]  /*e080*/  HADD2.F32 R55, -RZ, R55.H1_H1 ;  /* 0x30000037ff377230 */ /* 0x000fe20000004100 */
[----:B------:R-:W-:Y:S01]  /*e090*/  SHF.R.U32.HI R5, RZ, 0x3, R8 ;  /* 0x00000003ff057819 */ /* 0x000fe20000011608 */
[----:B------:R-:W-:Y:S01]  /*e0a0*/  HADD2.F32 R57, -RZ, R57.H1_H1 ;  /* 0x30000039ff397230 */ /* 0x000fe20000004100 */
[----:B------:R-:W-:-:S02]  /*e0b0*/  LEA.HI R6, R6, R7, RZ, 0x3 ;  /* 0x0000000706067211 */ /* 0x000fc400078f18ff */
[----:B------:R-:W-:Y:S02]  /*e0c0*/  LOP3.LUT R9, R9, 0x7fffe000, RZ, 0xc0, !PT ;  /* 0x7fffe00009097812 */ /* 0x000fe400078ec0ff */
[----:B------:R-:W-:Y:S02]  /*e0d0*/  LOP3.LUT R4, R4, 0xfffffe00, RZ, 0xc0, !PT ;  /* 0xfffffe0004047812 */ /* 0x000fe400078ec0ff */
[----:B------:R-:W-:Y:S02]  /*e0e0*/  LOP3.LUT R10, R10, R5, RZ, 0x3c, !PT ;  /* 0x000000050a0a7212 */ /* 0x000fe400078e3cff */
[----:B------:R-:W-:Y:S02]  /*e0f0*/  LOP3.LUT R8, R8, 0x38, R11, 0xf8, !PT ;  /* 0x0000003808087812 */ /* 0x000fe400078ef80b */
[----:B------:R-:W-:Y:S02]  /*e100*/  SHF.L.U32 R7, R6, 0xa, RZ ;  /* 0x0000000a06077819 */ /* 0x000fe400000006ff */
[----:B------:R-:W-:-:S02]  /*e110*/  IADD3 R9, R10, R9, R4 ;  /* 0x000000090a097210 */ /* 0x000fc40007ffe004 */
[----:B------:R-:W-:Y:S02]  /*e120*/  LOP3.LUT R6, R8, R5, RZ, 0x3c, !PT ;  /* 0x0000000508067212 */ /* 0x000fe400078e3cff */
[----:B------:R-:W-:Y:S01]  /*e130*/  LOP3.LUT R5, R7, 0x7fffe000, RZ, 0xc0, !PT ;  /* 0x7fffe00007057812 */ /* 0x000fe200078ec0ff */
[----:B------:R-:W-:Y:S01]  /*e140*/  IMAD.SHL.U32 R13, R9, 0x2, RZ ;  /* 0x00000002090d7824 */ /* 0x000fe200078e00ff */
[--C-:B------:R-:W-:Y:S02]  /*e150*/  SHF.R.U64 R15, R22, 0x10, R23.reuse ;  /* 0x00000010160f7819 */ /* 0x100fe40000001217 */
[----:B------:R-:W-:Y:S02]  /*e160*/  IADD3 R5, R6, R5, R4 ;  /* 0x0000000506057210 */ /* 0x000fe40007ffe004 */
[----:B------:R-:W1:Y:S01]  /*e170*/  LDS.128 R8, [R13+0xc100] ;  /* 0x00c100000d087984 */ /* 0x000e620000000c00 */
[----:B------:R-:W-:Y:S02]  /*e180*/  SHF.R.U32.HI R22, RZ, 0x10, R23 ;  /* 0x00000010ff167819 */ /* 0x000fe40000011617 */
[----:B------:R-:W-:-:S02]  /*e190*/  SHF.L.U32 R12, R5, 0x1, RZ ;  /* 0x00000001050c7819 */ /* 0x000fc400000006ff */
[----:B------:R-:W-:Y:S01]  /*e1a0*/  SHF.R.U64 R14, R34, 0x10, R35 ;  /* 0x00000010220e7819 */ /* 0x000fe20000001223 */
[----:B------:R-:W-:Y:S01]  /*e1b0*/  HADD2.F32 R22, -RZ, R22.H0_H0 ;  /* 0x20000016ff167230 */ /* 0x000fe20000004100 */
[----:B------:R-:W-:Y:S01]  /*e1c0*/  SHF.R.U64 R17, R20, 0x10, R21 ;  /* 0x0000001014117819 */ /* 0x000fe20000001215 */
[----:B------:R-:W2:Y:S01]  /*e1d0*/  LDS.128 R4, [R12+0xc100] ;  /* 0x00c100000c047984 */ /* 0x000ea20000000c00 */
[----:B------:R-:W-:Y:S02]  /*e1e0*/  SHF.R.U32.HI R34, RZ, 0x10, R35 ;  /* 0x00000010ff227819 */ /* 0x000fe40000011623 */
[----:B------:R-:W-:Y:S01]  /*e1f0*/  SHF.R.U32.HI R20, RZ, 0x10, R21 ;  /* 0x00000010ff147819 */ /* 0x000fe20000011615 */
[----:B------:R-:W-:Y:S01]  /*e200*/  HADD2.F32 R17, -RZ, R17.H0_H0 ;  /* 0x20000011ff117230 */ /* 0x000fe20000004100 */
[--C-:B------:R-:W-:Y:S01]  /*e210*/  SHF.R.U64 R16, R32, 0x10, R33.reuse ;  /* 0x0000001020107819 */ /* 0x100fe20000001221 */
[----:B------:R-:W-:Y:S01]  /*e220*/  HADD2.F32 R34, -RZ, R34.H0_H0 ;  /* 0x20000022ff227230 */ /* 0x000fe20000004100 */
[----:B------:R-:W-:Y:S01]  /*e230*/  SHF.R.U32.HI R32, RZ, 0x10, R33 ;  /* 0x00000010ff207819 */ /* 0x000fe20000011621 */
[----:B------:R-:W-:-:S02]  /*e240*/  HADD2.F32 R20, -RZ, R20.H0_H0 ;  /* 0x20000014ff147230 */ /* 0x000fc40000004100 */
[----:B------:R-:W-:Y:S02]  /*e250*/  HADD2.F32 R16, -RZ, R16.H0_H0 ;  /* 0x20000010ff107230 */ /* 0x000fe40000004100 */
[----:B------:R-:W-:Y:S02]  /*e260*/  HADD2.F32 R32, -RZ, R32.H0_H0 ;  /* 0x20000020ff207230 */ /* 0x000fe40000004100 */
[----:B-1----:R-:W-:Y:S02]  /*e270*/  HADD2.F32 R18, -RZ, R11.H0_H0 ;  /* 0x2000000bff127230 */ /* 0x002fe40000004100 */
[----:B------:R-:W-:Y:S02]  /*e280*/  HADD2.F32 R19, -RZ, R9.H0_H0 ;  /* 0x20000009ff137230 */ /* 0x000fe40000004100 */
[----:B------:R-:W-:Y:S01]  /*e290*/  HADD2.F32 R11, -RZ, R11.H1_H1 ;  /* 0x3000000bff0b7230 */ /* 0x000fe20000004100 */
[----:B------:R-:W-:Y:S01]  /*e2a0*/  FMUL.FTZ R29, R18, R25 ;  /* 0x00000019121d7220 */ /* 0x000fe20000410000 */
[----:B------:R-:W-:Y:S01]  /*e2b0*/  HADD2.F32 R9, -RZ, R9.H1_H1 ;  /* 0x30000009ff097230 */ /* 0x000fe20000004100 */
[----:B------:R-:W-:Y:S01]  /*e2c0*/  FMUL.FTZ R33, R19, R30 ;  /* 0x0000001e13217220 */ /* 0x000fe20000410000 */
[----:B--2---:R-:W-:-:S02]  /*e2d0*/  HADD2.F32 R24, -RZ, R7.H0_H0 ;  /* 0x20000007ff187230 */ /* 0x004fc40000004100 */
[----:B------:R-:W-:Y:S02]  /*e2e0*/  HADD2.F32 R26, -RZ, R5.H0_H0 ;  /* 0x20000005ff1a7230 */ /* 0x000fe40000004100 */
[----:B------:R-:W-:Y:S01]  /*e2f0*/  HADD2.F32 R7, -RZ, R7.H1_H1 ;  /* 0x30000007ff077230 */ /* 0x000fe20000004100 */
[C---:B------:R-:W-:Y:S01]  /*e300*/  FMUL.FTZ R25, R24.reuse, R25 ;  /* 0x0000001918197220 */ /* 0x040fe20000410000 */
[--C-:B------:R-:W-:Y:S01]  /*e310*/  HADD2.F32 R21, -RZ, R8.reuse.H0_H0 ;  /* 0x20000008ff157230 */ /* 0x100fe20000004100 */
[----:B------:R-:W-:Y:S01]  /*e320*/  FFMA.FTZ R29, R24, R31, R29 ;  /* 0x0000001f181d7223 */ /* 0x000fe2000001001d */
[----:B------:R-:W-:Y:S01]  /*e330*/  HADD2.F32 R23, -RZ, R8.H1_H1 ;  /* 0x30000008ff177230 */ /* 0x000fe20000004100 */
        /* <DEDUP_REMOVED lines=14> */
[----:B------:R-:W-:-:S02]  /*e420*/  FMUL.FTZ R20, R5, R20 ;  /* 0x0000001405147220 */ /* 0x000fc40000410000 */
[----:B------:R-:W-:Y:S02]  /*e430*/  FFMA.FTZ R26, R5, R32, R26 ;  /* 0x00000020051a7223 */ /* 0x000fe4000001001a */
[C---:B------:R-:W-:Y:S02]  /*e440*/  FMUL.FTZ R54, R27.reuse, R54 ;  /* 0x000000361b367220 */ /* 0x040fe40000410000 */
[----:B------:R-:W-:Y:S01]  /*e450*/  FFMA.FTZ R27, R27, R56, R7 ;  /* 0x000000381b1b7223 */ /* 0x000fe20000010007 */
[----:B------:R-:W-:Y:S01]  /*e460*/  HADD2.F32 R7, -RZ, R15.H0_H0 ;  /* 0x2000000fff077230 */ /* 0x000fe20000004100 */
[----:B------:R-:W-:Y:S02]  /*e470*/  FMUL.FTZ R5, R8, R55 ;  /* 0x0000003708057220 */ /* 0x000fe40000410000 */
[----:B------:R-:W-:Y:S02]  /*e480*/  FMUL.FTZ R35, R23, R17 ;  /* 0x0000001117237220 */ /* 0x000fe40000410000 */
[----:B------:R-:W-:Y:S01]  /*e490*/  FFMA.FTZ R15, R4, R57, R5 ;  /* 0x00000039040f7223 */ /* 0x000fe20000010005 */
[----:B------:R-:W-:Y:S01]  /*e4a0*/  HADD2.F32 R5, -RZ, R14.H0_H0 ;  /* 0x2000000eff057230 */ /* 0x000fe20000004100 */
        /* <DEDUP_REMOVED lines=12> */
[-C--:B------:R-:W-:Y:S02]  /*e570*/  FFMA.FTZ R17, R23, R16.reuse, -R17 ;  /* 0x0000001017117223 */ /* 0x080fe40000010811 */
[----:B------:R-:W-:Y:S01]  /*e580*/  FFMA.FTZ R10, R10, R5, -R7 ;  /* 0x000000050a0a7223 */ /* 0x000fe20000010807 */
[----:B------:R-:W-:Y:S01]  /*e590*/  F2FP.PACK_AB R7, R24, R29 ;  /* 0x0000001d1807723e */ /* 0x000fe200000000ff */
[----:B------:R-:W-:Y:S01]  /*e5a0*/  FFMA.FTZ R4, R28, R16, R35 ;  /* 0x000000101c047223 */ /* 0x000fe20000010023 */
[----:B------:R-:W-:Y:S01]  /*e5b0*/  F2FP.PACK_AB R8, R17, R54 ;  /* 0x000000361108723e */ /* 0x000fe200000000ff */
[----:B------:R-:W-:Y:S01]  /*e5c0*/  FFMA.FTZ R6, R6, R5, R14 ;  /* 0x0000000506067223 */ /* 0x000fe2000001000e */
[----:B------:R-:W-:-:S02]  /*e5d0*/  F2FP.PACK_AB R10, R10, R55 ;  /* 0x000000370a0a723e */ /* 0x000fc400000000ff */
[----:B------:R-:W-:Y:S02]  /*e5e0*/  F2FP.PACK_AB R5, R26, R33 ;  /* 0x000000211a05723e */ /* 0x000fe400000000ff */
[----:B------:R-:W-:Y:S01]  /*e5f0*/  F2FP.PACK_AB R4, R4, R27 ;  /* 0x0000001b0404723e */ /* 0x000fe200000000ff */
[----:B------:R1:W-:Y:S01]  /*e600*/  STS.128 [R13+0xc100], R8 ;  /* 0x00c100080d007388 */ /* 0x0003e20000000c00 */
[----:B------:R-:W-:-:S05]  /*e610*/  F2FP.PACK_AB R6, R6, R15 ;  /* 0x0000000f0606723e */ /* 0x000fca00000000ff */
[----:B------:R1:W-:Y:S02]  /*e620*/  STS.128 [R12+0xc100], R4 ;  /* 0x00c100040c007388 */ /* 0x0003e40000000c00 */
.L_x_682:
[----:B------:R-:W-:Y:S05]  /*e630*/  BSYNC B2 ;  /* 0x0000000000027941 */ /* 0x000fea0003800000 */
.L_x_664:
[----:B------:R-:W-:Y:S01]  /*e640*/  IMAD R52, R52, c[0x0][0x208], RZ ;  /* 0x0000820034347a24 */ /* 0x000fe200078e02ff */
[----:B-1----:R-:W-:Y:S01]  /*e650*/  SHF.R.S32.HI R8, RZ, 0x4, R53 ;  /* 0x00000004ff087819 */ /* 0x002fe20000011435 */
[----:B------:R-:W-:Y:S01]  /*e660*/  IMAD.WIDE.U32 R6, R201, c[0x0][0x208], RZ ;  /* 0x00008200c9067a25 */ /* 0x000fe200078e00ff */
[----:B------:R-:W-:Y:S01]  /*e670*/  SHF.R.S32.HI R173, RZ, 0x1f, R42 ;  /* 0x0000001fffad7819 */ /* 0x000fe2000001142a */
[----:B------:R-:W-:-:S04]  /*e680*/  DEPBAR.LE SB0, 0x0 ;  /* 0x000080000000791a */ /* 0x000fc80000000000 */
[----:B------:R-:W-:Y:S01]  /*e690*/  IMAD R5, R201, c[0x0][0x20c], R52 ;  /* 0x00008300c9057a24 */ /* 0x000fe200078e0234 */
[----:B------:R-:W-:Y:S01]  /*e6a0*/  LEA.HI R9, R53, R8, RZ, 0x1 ;  /* 0x0000000835097211 */ /* 0x000fe200078f08ff */
[----:B------:R-:W-:Y:S01]  /*e6b0*/  IMAD R51, R51, c[0x0][0x218], RZ ;  /* 0x0000860033337a24 */ /* 0x000fe200078e02ff */
[----:B------:R-:W-:Y:S01]  /*e6c0*/  LEA.HI R173, R173, R42, RZ, 0x3 ;  /* 0x0000002aadad7211 */ /* 0x000fe200078f18ff */
[----:B------:R-:W-:Y:S01]  /*e6d0*/  IMAD.IADD R7, R7, 0x1, R5 ;  /* 0x0000000107077824 */ /* 0x000fe200078e0205 */
[----:B------:R-:W-:Y:S01]  /*e6e0*/  LOP3.LUT R9, R9, 0xfffffffe, RZ, 0xc0, !PT ;  /* 0xfffffffe09097812 */ /* 0x000fe200078ec0ff */
[C---:B------:R-:W-:Y:S01]  /*e6f0*/  IMAD R12, R200.reuse, c[0x0][0x21c], R51 ;  /* 0x00008700c80c7a24 */ /* 0x040fe200078e0233 */
[----:B------:R-:W-:Y:S01]  /*e700*/  SHF.R.S32.HI R172, RZ, 0x1f, R41 ;  /* 0x0000001fffac7819 */ /* 0x000fe20000011429 */
[----:B------:R-:W-:Y:S01]  /*e710*/  IMAD.WIDE.U32 R6, R200, c[0x0][0x218], R6 ;  /* 0x00008600c8067a25 */ /* 0x000fe200078e0006 */
[----:B------:R-:W-:Y:S01]  /*e720*/  LOP3.LUT R173, R173, 0xfffffff8, RZ, 0xc0, !PT ;  /* 0xfffffff8adad7812 */ /* 0x000fe200078ec0ff */
[----:B------:R-:W-:Y:S01]  /*e730*/  UISETP.GE.AND UP0, UPT, UR8, 0x2, UPT ;  /* 0x000000020800788c */ /* 0x000fe2000bf06270 */
[----:B------:R-:W-:Y:S01]  /*e740*/  LEA.HI R172, R172, R41, RZ, 0x3 ;  /* 0x00000029acac7211 */ /* 0x000fe200078f18ff */
[----:B------:R-:W-:Y:S01]  /*e750*/  IMAD.IADD R9, R8, 0x1, -R9 ;  /* 0x0000000108097824 */ /* 0x000fe200078e0a09 */
[----:B------:R-:W-:Y:S01]  /*e760*/  IADD3 R5, P0, R6, UR24, RZ ;  /* 0x0000001806057c10 */ /* 0x000fe2000ff1e0ff */
[----:B------:R-:W-:Y:S01]  /*e770*/  IMAD.SHL.U32 R6, R43, 0x40, RZ ;  /* 0x000000402b067824 */ /* 0x000fe200078e00ff */
[----:B------:R-:W-:Y:S01]  /*e780*/  LOP3.LUT R172, R172, 0xfffffff8, RZ, 0xc0, !PT ;  /* 0xfffffff8acac7812 */ /* 0x000fe200078ec0ff */
[----:B------:R-:W-:Y:S01]  /*e790*/  IMAD.WIDE R16, R173, 0x2, RZ ;  /* 0x00000002ad107825 */ /* 0x000fe200078e02ff */
[----:B------:R-:W-:-:S02]  /*e7a0*/  IADD3.X R12, R7, UR10, R12, P0, !PT ;  /* 0x0000000a070c7c10 */ /* 0x000fc400087fe40c */
[----:B------:R-:W-:Y:S01]  /*e7b0*/  LEA R11, P0, R5, c[0x0][0x1f8], 0x1 ;  /* 0x00007e00050b7a11 */ /* 0x000fe200078008ff */
[----:B------:R-:W-:Y:S01]  /*e7c0*/  IMAD.SHL.U32 R7, R50, 0x8, RZ ;  /* 0x0000000832077824 */ /* 0x000fe200078e00ff */
[----:B------:R-:W-:Y:S01]  /*e7d0*/  LOP3.LUT R6, R6, 0x1c0, RZ, 0xc0, !PT ;  /* 0x000001c006067812 */ /* 0x000fe200078ec0ff */
[----:B------:R-:W-:Y:S01]  /*e7e0*/  IMAD.SHL.U32 R82, R49, 0x40, RZ ;  /* 0x0000004031527824 */ /* 0x000fe200078e00ff */
[----:B------:R-:W-:Y:S01]  /*e7f0*/  LEA.HI.X R12, R5, c[0x0][0x1fc], R12, 0x1, P0 ;  /* 0x00007f00050c7a11 */ /* 0x000fe200000f0c0c */
[----:B------:R-:W1:Y:S01]  /*e800*/  SHFL.IDX PT, R72, R11, 0x1, 0x181f ;  /* 0x00381f000b487f89 */ /* 0x000e6200000e0000 */
[----:B------:R-:W-:Y:S01]  /*e810*/  SHF.R.U32.HI R5, RZ, 0x3, R6 ;  /* 0x00000003ff057819 */ /* 0x000fe20000011606 */
[----:B------:R-:W-:Y:S01]  /*e820*/  IMAD.SHL.U32 R83, R48, 0x40, RZ ;  /* 0x0000004030537824 */ /* 0x000fe200078e00ff */
[----:B------:R-:W-:Y:S01]  /*e830*/  LOP3.LUT R10, R6, 0x8, R7, 0xf8, !PT ;  /* 0x00000008060a7812 */ /* 0x000fe200078ef807 */
[----:B------:R-:W-:Y:S01]  /*e840*/  IMAD.SHL.U32 R203, R0, 0x2, RZ ;  /* 0x0000000200cb7824 */ /* 0x000fe200078e00ff */
[----:B------:R2:W3:Y:S04]  /*e850*/  SHFL.IDX PT, R6, R11, RZ, 0x181f ;  /* 0x00181fff0b067589 */ /* 0x0004e800000e0000 */
[----:B------:R-:W-:Y:S01]  /*e860*/  BAR.SYNC.DEFER_BLOCKING 0x0 ;  /* 0x0000000000007b1d */ /* 0x000fe20000010000 */
[----:B------:R-:W-:-:S02]  /*e870*/  LOP3.LUT R10, R10, R5, RZ, 0x3c, !PT ;  /* 0x000000050a0a7212 */ /* 0x000fc400078e3cff */
[----:B------:R-:W-:Y:S02]  /*e880*/  LOP3.LUT P0, RZ, R43, 0x2, RZ, 0xc0, !PT ;  /* 0x000000022bff7812 */ /* 0x000fe4000780c0ff */
[----:B------:R-:W-:Y:S01]  /*e890*/  LOP3.LUT R82, R82, 0x1c0, RZ, 0xc0, !PT ;  /* 0x000001c052527812 */ /* 0x000fe200078ec0ff */
[----:B------:R-:W4:Y:S01]  /*e8a0*/  SHFL.IDX PT, R5, R12, 0x1, 0x181f ;  /* 0x00381f000c057f89 */ /* 0x000f2200000e0000 */
[----:B------:R-:W-:Y:S01]  /*e8b0*/  IMAD R197, R9, 0x200, R10 ;  /* 0x0000020009c57824 */ /* 0x000fe200078e020a */
[----:B------:R-:W-:Y:S01]  /*e8c0*/  LOP3.LUT R83, R83, 0xfffffe00, RZ, 0xc0, !PT ;  /* 0xfffffe0053537812 */ /* 0x000fe200078ec0ff */
[----:B------:R-:W-:Y:S01]  /*e8d0*/  IMAD.SHL.U32 R9, R9, 0x8, RZ ;  /* 0x0000000809097824 */ /* 0x000fe200078e00ff */
[----:B------:R-:W5:Y:S01]  /*e8e0*/  SHFL.IDX PT, R7, R12, RZ, 0x181f ;  /* 0x00181fff0c077589 */ /* 0x000f6200000e0000 */
[----:B------:R-:W-:Y:S01]  /*e8f0*/  IMAD.SHL.U32 R197, R197, 0x2, RZ ;  /* 0x00000002c5c57824 */ /* 0x000fe200078e00ff */
[----:B------:R-:W-:Y:S02]  /*e900*/  ISETP.GE.AND P2, PT, R42, c[0x0][0x1d4], PT ;  /* 0x000075002a007a0c */ /* 0x000fe40003f46270 */
[----:B------:R-:W-:-:S02]  /*e910*/  LOP3.LUT R9, R82, 0x8, R9, 0xf8, !PT ;  /* 0x0000000852097812 */ /* 0x000fc400078ef809 */
[C---:B------:R-:W-:Y:S02]  /*e920*/  IADD3 R8, R197.reuse, 0x6100, RZ ;  /* 0x00006100c5087810 */ /* 0x040fe40007ffe0ff */
[----:B------:R-:W-:Y:S01]  /*e930*/  IADD3 R196, R197, 0x6120, RZ ;  /* 0x00006120c5c47810 */ /* 0x000fe20007ffe0ff */
[----:B--2---:R-:W-:Y:S01]  /*e940*/  IMAD.WIDE R10, R81, 0x2, RZ ;  /* 0x00000002510a7825 */ /* 0x004fe200078e02ff */
[----:B------:R-:W-:Y:S02]  /*e950*/  @P0 IADD3 R196, R8, -0x20, RZ ;  /* 0xffffffe008c40810 */ /* 0x000fe40007ffe0ff */
[----:B------:R-:W-:Y:S02]  /*e960*/  SHF.R.U32.HI R82, RZ, 0x3, R82 ;  /* 0x00000003ff527819 */ /* 0x000fe40000011652 */
[----:B-1----:R-:W-:Y:S01]  /*e970*/  IADD3 R44, P0, R10, R72, RZ ;  /* 0x000000480a2c7210 */ /* 0x002fe20007f1e0ff */
[----:B------:R-:W-:Y:S01]  /*e980*/  LDSM.16.M88.4 R24, [R197+0x6100] ;  /* 0x00610000c518783b */ /* 0x000fe20000000200 */
[----:B---3--:R-:W-:-:S02]  /*e990*/  IADD3 R14, P1, R6, R10, RZ ;  /* 0x0000000a060e7210 */ /* 0x008fc40007f3e0ff */
[----:B------:R-:W-:Y:S01]  /*e9a0*/  LOP3.LUT R82, R9, R82, RZ, 0x3c, !PT ;  /* 0x0000005209527212 */ /* 0x000fe200078e3cff */
[----:B------:R-:W-:Y:S01]  /*e9b0*/  LDSM.16.M88.4 R36, [R197+0x7900] ;  /* 0x00790000c524783b */ /* 0x000fe20000000200 */
[----:B----4-:R-:W-:Y:S01]  /*e9c0*/  IMAD.X R45, R11, 0x1, R5, P0 ;  /* 0x000000010b2d7824 */ /* 0x010fe200000e0605 */
[----:B------:R-:W-:Y:S02]  /*e9d0*/  IADD3 R74, P0, R16, R72, RZ ;  /* 0x00000048104a7210 */ /* 0x000fe40007f1e0ff */
[----:B------:R-:W-:Y:S01]  /*e9e0*/  LDSM.16.M88.4 R32, [R196] ;  /* 0x00000000c420783b */ /* 0x000fe20000000200 */
[----:B-----5:R-:W-:Y:S01]  /*e9f0*/  IMAD.X R15, R7, 0x1, R11, P1 ;  /* 0x00000001070f7824 */ /* 0x020fe200008e060b */
[----:B------:R-:W-:Y:S01]  /*ea00*/  IADD3 R12, P1, R6, R16, RZ ;  /* 0x00000010060c7210 */ /* 0x000fe20007f3e0ff */
[----:B------:R-:W-:Y:S01]  /*ea10*/  IMAD.WIDE R10, R172, 0x2, RZ ;  /* 0x00000002ac0a7825 */ /* 0x000fe200078e02ff */
[----:B------:R-:W-:Y:S01]  /*ea20*/  LDSM.16.M88.4 R64, [R196+0x800] ;  /* 0x00080000c440783b */ /* 0x000fe20000000200 */
[----:B------:R-:W-:-:S02]  /*ea30*/  P2R R4, PR, RZ, 0x8 ;  /* 0x00000008ff047803 */ /* 0x000fc40000000000 */
[----:B------:R-:W-:Y:S01]  /*ea40*/  IMAD.X R75, R17, 0x1, R5, P0 ;  /* 0x00000001114b7824 */ /* 0x000fe200000e0605 */
[----:B------:R-:W-:Y:S01]  /*ea50*/  IADD3 R72, P0, R10, R72, RZ ;  /* 0x000000480a487210 */ /* 0x000fe20007f1e0ff */
[----:B------:R-:W-:Y:S01]  /*ea60*/  IMAD.X R13, R7, 0x1, R17, P1 ;  /* 0x00000001070d7824 */ /* 0x000fe200008e0611 */
[----:B------:R-:W-:Y:S01]  /*ea70*/  IADD3 R6, P1, R6, R10, RZ ;  /* 0x0000000a06067210 */ /* 0x000fe20007f3e0ff */
[----:B------:R-:W-:Y:S01]  /*ea80*/  LDSM.16.M88.4 R16, [R197+0x6900] ;  /* 0x00690000c510783b */ /* 0x000fe20000000200 */
[C---:B------:R-:W-:Y:S01]  /*ea90*/  IADD3 R187, R196.reuse, 0x800, RZ ;  /* 0x00000800c4bb7810 */ /* 0x040fe20007ffe0ff */
[----:B------:R-:W-:Y:S01]  /*eaa0*/  IMAD.X R73, R11, 0x1, R5, P0 ;  /* 0x000000010b497824 */ /* 0x000fe200000e0605 */
[----:B------:R-:W-:Y:S01]  /*eab0*/  IADD3 R186, R196, 0x1000, RZ ;  /* 0x00001000c4ba7810 */ /* 0x000fe20007ffe0ff */
[----:B------:R-:W-:Y:S01]  /*eac0*/  IMAD R5, R69, 0x400, R83 ;  /* 0x0000040045057824 */ /* 0x000fe200078e0253 */
[----:B------:R-:W-:Y:S01]  /*ead0*/  LDSM.16.M88.4 R60, [R196+0x1000] ;  /* 0x00100000c43c783b */ /* 0x000fe20000000200 */
[----:B------:R-:W-:Y:S01]  /*eae0*/  IMAD.X R7, R7, 0x1, R11, P1 ;  /* 0x0000000107077824 */ /* 0x000fe200008e060b */
[----:B------:R-:W-:Y:S01]  /*eaf0*/  ISETP.GE.AND P1, PT, R81, c[0x0][0x1d4], PT ;  /* 0x0000750051007a0c */ /* 0x000fe20003f26270 */
[----:B------:R-:W-:Y:S01]  /*eb00*/  IMAD.IADD R0, R82, 0x1, R5 ;  /* 0x0000000152007824 */ /* 0x000fe200078e0205 */
[----:B------:R-:W-:Y:S01]  /*eb10*/  LDSM.16.M88.4 R8, [R197+0x7100] ;  /* 0x00710000c508783b */ /* 0x000fe20000000200 */
[----:B------:R-:W-:-:S02]  /*eb20*/  IADD3 R185, R196, 0x1800, RZ ;  /* 0x00001800c4b97810 */ /* 0x000fc40007ffe0ff */
[----:B------:R-:W-:Y:S01]  /*eb30*/  IMAD.SHL.U32 R198, R0, 0x2, RZ ;  /* 0x0000000200c67824 */ /* 0x000fe200078e00ff */
[C---:B------:R-:W-:Y:S01]  /*eb40*/  ISETP.LT.OR P0, PT, R40.reuse, 0x1, P1 ;  /* 0x000000012800780c */ /* 0x040fe20000f01670 */
[----:B------:R-:W-:Y:S01]  /*eb50*/  LDSM.16.M88.4 R56, [R196+0x1800] ;  /* 0x00180000c438783b */ /* 0x000fe20000000200 */
[----:B------:R-:W-:Y:S01]  /*eb60*/  ISETP.LT.OR P1, PT, R40, 0x21, P1 ;  /* 0x000000212800780c */ /* 0x000fe20000f21670 */
[--C-:B------:R-:W-:Y:S01]  /*eb70*/  IMAD R194, R2, 0x2, R198.reuse ;  /* 0x0000000202c27824 */ /* 0x100fe200078e02c6 */
[C---:B------:R-:W-:Y:S01]  /*eb80*/  IADD3 R183, R196.reuse, 0x2000, RZ ;  /* 0x00002000c4b77810 */ /* 0x040fe20007ffe0ff */
[----:B------:R-:W1:Y:S01]  /*eb90*/  LDSM.16.M88.4 R76, [R198+0xc100] ;  /* 0x00c10000c64c783b */ /* 0x000e620000000200 */
[----:B------:R-:W-:Y:S01]  /*eba0*/  IMAD.MOV.U32 R0, RZ, RZ, 0x40 ;  /* 0x00000040ff007424 */ /* 0x000fe200078e00ff */
[C---:B------:R-:W-:Y:S01]  /*ebb0*/  IADD3 R182, R196.reuse, 0x2800, RZ ;  /* 0x00002800c4b67810 */ /* 0x040fe20007ffe0ff */
[C---:B------:R-:W-:Y:S01]  /*ebc0*/  IMAD R193, R3.reuse, 0x2, R198 ;  /* 0x0000000203c17824 */ /* 0x040fe200078e02c6 */
[----:B------:R-:W2:Y:S01]  /*ebd0*/  LDSM.16.M88.4 R52, [R194+0xc100] ;  /* 0x00c10000c234783b */ /* 0x000ea20000000200 */
[----:B------:R-:W-:Y:S01]  /*ebe0*/  IMAD R191, R3, 0x2, R194 ;  /* 0x0000000203bf7824 */ /* 0x000fe200078e02c2 */
[----:B------:R-:W-:-:S02]  /*ebf0*/  IADD3 R181, R196, 0x3000, RZ ;  /* 0x00003000c4b57810 */ /* 0x000fc40007ffe0ff */
[----:B------:R-:W-:Y:S01]  /*ec00*/  @!PT LDS RZ, [RZ] ;  /* 0x00000000fffff984 */ /* 0x000fe20000000800 */
[----:B------:R-:W-:Y:S01]  /*ec10*/  @!PT LDS RZ, [RZ] ;  /* 0x00000000fffff984 */ /* 0x000fe20000000800 */
[----:B------:R-:W-:Y:S01]  /*ec20*/  @!PT LDS RZ, [RZ] ;  /* 0x00000000fffff984 */ /* 0x000fe20000000800 */
[----:B------:R3:W-:Y:S01]  /*ec30*/  LDGSTS.E.BYPASS.LTC128B.128 [R203+0x100], [R14.64], !P0 ;  /* 0x001000000ecb7fae */ /* 0x0007e2000c101d54 */
[----:B------:R-:W-:Y:S02]  /*ec40*/  ISETP.LT.OR P0, PT, R40, 0x1, P2 ;  /* 0x000000012800780c */ /* 0x000fe40001701670 */
[C---:B------:R-:W-:Y:S02]  /*ec50*/  IADD3 R180, R196.reuse, 0x3800, RZ ;  /* 0x00003800c4b47810 */ /* 0x040fe40007ffe0ff */
[C---:B------:R-:W-:Y:S02]  /*ec60*/  IADD3 R179, R196.reuse, 0x4000, RZ ;  /* 0x00004000c4b37810 */ /* 0x040fe40007ffe0ff */
[C---:B------:R-:W-:Y:S02]  /*ec70*/  IADD3 R178, R196.reuse, 0x4800, RZ ;  /* 0x00004800c4b27810 */ /* 0x040fe40007ffe0ff */
[C---:B------:R-:W-:Y:S02]  /*ec80*/  IADD3 R177, R196.reuse, 0x5000, RZ ;  /* 0x00005000c4b17810 */ /* 0x040fe40007ffe0ff */
[----:B------:R-:W-:-:S03]  /*ec90*/  IADD3 R176, R196, 0x5800, RZ ;  /* 0x00005800c4b07810 */ /* 0x000fc60007ffe0ff */
[----:B------:R3:W-:Y:S01]  /*eca0*/  LDGSTS.E.BYPASS.LTC128B.128 [R203+0x2100], [R12.64], !P0 ;  /* 0x021000000ccb7fae */ /* 0x0007e2000c101d54 */
[----:B------:R-:W-:-:S04]  /*ecb0*/  ISETP.GE.AND P0, PT, R41, c[0x0][0x1d4], PT ;  /* 0x0000750029007a0c */ /* 0x000fc80003f06270 */
[C---:B------:R-:W-:Y:S02]  /*ecc0*/  ISETP.LT.OR P3, PT, R40.reuse, 0x1, P0 ;  /* 0x000000012800780c */ /* 0x040fe40000761670 */
[----:B------:R-:W-:Y:S01]  /*ecd0*/  ISETP.LT.OR P0, PT, R40, 0x21, P0 ;  /* 0x000000212800780c */ /* 0x000fe20000701670 */
[----:B-1----:R-:W-:Y:S10]  /*ece0*/  HMMA.16816.F32 R28, R76, R24, RZ ;  /* 0x000000184c1c723c */ /* 0x002ff400000018ff */
[----:B------:R1:W-:Y:S01]  /*ecf0*/  LDGSTS.E.BYPASS.LTC128B.128 [R203+0x4100], [R6.64], !P3 ;  /* 0x0410000006cb7fae */ /* 0x0003e2000d901d54 */
[----:B------:R-:W-:-:S03]  /*ed00*/  ISETP.NE.AND P3, PT, R4, RZ, PT ;  /* 0x000000ff0400720c */ /* 0x000fc60003f65270 */
[----:B------:R4:W-:Y:S01]  /*ed10*/  LDGSTS.E.BYPASS.LTC128B.128 [R203+0x1100], [R44.64], !P1 ;  /* 0x011000002ccb7fae */ /* 0x0009e2000c901d54 */
[----:B------:R-:W-:Y:S01]  /*ed20*/  LOP3.LUT P1, RZ, R43, 0x4, RZ, 0xc0, !PT ;  /* 0x000000042bff7812 */ /* 0x000fe2000782c0ff */
[----:B------:R-:W-:Y:S03]  /*ed30*/  HMMA.16816.F32 R24, R76, R26, RZ ;  /* 0x0000001a4c18723c */ /* 0x000fe600000018ff */
[----:B------:R-:W-:Y:S02]  /*ed40*/  SEL R0, R0, 0xffffffc0, !P1 ;  /* 0xffffffc000007807 */ /* 0x000fe40004800000 */
[----:B------:R-:W-:-:S03]  /*ed50*/  ISETP.LT.OR P1, PT, R40, 0x21, P2 ;  /* 0x000000212800780c */ /* 0x000fc60001721670 */
[----:B------:R-:W-:Y:S01]  /*ed60*/  IMAD.IADD R192, R197, 0x1, R0 ;  /* 0x00000001c5c07824 */ /* 0x000fe200078e0200 */
[----:B------:R-:W-:Y:S01]  /*ed70*/  HMMA.16816.F32 R20, R76, R16, RZ ;  /* 0x000000104c14723c */ /* 0x000fe200000018ff */
[----:B------:R-:W-:-:S07]  /*ed80*/  IMAD.IADD R184, R0, 0x1, R196 ;  /* 0x0000000100b87824 */ /* 0x000fce00078e02c4 */
[C---:B---3--:R-:W-:Y:S01]  /*ed90*/  HMMA.16816.F32 R12, R76.reuse, R8, RZ ;  /* 0x000000084c0c723c */ /* 0x048fe200000018ff */
[----:B------:R3:W-:Y:S04]  /*eda0*/  LDGSTS.E.BYPASS.LTC128B.128 [R203+0x3100], [R74.64], !P1 ;  /* 0x031000004acb7fae */ /* 0x0007e8000c901d54 */
[----:B------:R3:W-:Y:S01]  /*edb0*/  LDGSTS.E.BYPASS.LTC128B.128 [R203+0x5100], [R72.64], !P0 ;  /* 0x0510000048cb7fae */ /* 0x0007e2000c101d54 */
[----:B------:R-:W-:Y:S02]  /*edc0*/  PLOP3.LUT P0, PT, PT, PT, UP0, 0x80, 0x0 ;  /* 0x000000000000781c */ /* 0x000fe40003f0f008 */
[C---:B------:R-:W-:Y:S01]  /*edd0*/  HMMA.16816.F32 R16, R76.reuse, R18, RZ ;  /* 0x000000124c10723c */ /* 0x040fe200000018ff */
[----:B------:R-:W-:Y:S04]  /*ede0*/  LDSM.16.M88.4 R48, [R193+0xc100] ;  /* 0x00c10000c130783b */ /* 0x000fe80000000200 */
[----:B----4-:R-:W4:Y:S03]  /*edf0*/  LDSM.16.M88.4 R44, [R192+0x6100] ;  /* 0x00610000c02c783b */ /* 0x010f260000000200 */
[C---:B------:R-:W-:Y:S01]  /*ee00*/  HMMA.16816.F32 R8, R76.reuse, R10, RZ ;  /* 0x0000000a4c08723c */ /* 0x040fe200000018ff */
[----:B------:R-:W5:Y:S04]  /*ee10*/  LDSM.16.M88.4 R40, [R192+0x6900] ;  /* 0x00690000c028783b */ /* 0x000f680000000200 */
[----:B------:R-:W0:Y:S03]  /*ee20*/  LDGDEPBAR ;  /* 0x00000000000079af */ /* 0x000e260000000000 */
[C---:B-1----:R-:W-:Y:S08]  /*ee30*/  HMMA.16816.F32 R4, R76.reuse, R36, RZ ;  /* 0x000000244c04723c */ /* 0x042ff000000018ff */
[----:B------:R-:W-:Y:S01]  /*ee40*/  HMMA.16816.F32 R76, R76, R38, RZ ;  /* 0x000000264c4c723c */ /* 0x000fe200000018ff */
[----:B------:R-:W1:Y:S04]  /*ee50*/  LDSM.16.M88.4 R36, [R192+0x7100] ;  /* 0x00710000c024783b */ /* 0x000e680000000200 */
[----:B---3--:R-:W-:Y:S03]  /*ee60*/  LDSM.16.M88.4 R72, [R191+0xc100] ;  /* 0x00c10000bf48783b */ /* 0x008fe60000000200 */
[C---:B--2---:R-:W-:Y:S08]  /*ee70*/  HMMA.16816.F32 R28, R52.reuse, R32, R28 ;  /* 0x00000020341c723c */ /* 0x044ff0000000181c */
        /* <DEDUP_REMOVED lines=119> */
[C---:B------:R-:W-:Y:S07]  /*f5f0*/  HMMA.16816.F32 R20, R48.reuse, R40, R20 ;  /* 0x000000283014723c */ /* 0x040fee0000001814 */
[----:B------:R-:W-:Y:S01]  /*f600*/  SHF.R.S32.HI R40, RZ, 0x1f, R173 ;  /* 0x0000001fff287819 */ /* 0x000fe200000114ad */
        /* <DEDUP_REMOVED lines=12> */
[----:B------:R-:W-:Y:S01]  /*f6d0*/  LOP3.LUT R4, R82, R83, RZ, 0xfc, !PT ;  /* 0x0000005352047212 */ /* 0x000fe200078efcff */
[----:B------:R-:W-:Y:S01]  /*f6e0*/  HMMA.16816.F32 R76, R72, R54, R76 ;  /* 0x00000036484c723c */ /* 0x000fe2000000184c */
[----:B------:R-:W-:-:S02]  /*f6f0*/  SHF.R.S32.HI R6, RZ, 0x1f, R81 ;  /* 0x0000001fff067819 */ /* 0x000fc40000011451 */
[----:B------:R-:W-:Y:S01]  /*f700*/  SHF.R.S32.HI R7, RZ, 0x1f, R172 ;  /* 0x0000001fff077819 */ /* 0x000fe200000114ac */
[----:B------:R-:W-:Y:S06]  /*f710*/  BAR.SYNC.DEFER_BLOCKING 0x0 ;  /* 0x0000000000007b1d */ /* 0x000fec0000010000 */
[----:B------:R-:W-:Y:S05]  /*f720*/  @!P0 BRA `(.L_x_707) ;  /* 0x0000043000008947 */ /* 0x000fea0003800000 */
        /* <DEDUP_REMOVED lines=14> */
[C---:B------:R-:W-:Y:S01]  /*f810*/  SHF.L.U64.HI R6, R81.reuse, 0x1, R6 ;  /* 0x0000000151067819 */ /* 0x040fe20000010206 */
[----:B------:R-:W-:Y:S01]  /*f820*/  IMAD.SHL.U32 R81, R81, 0x2, RZ ;  /* 0x0000000251517824 */ /* 0x000fe200078e00ff */
[----:B------:R-:W-:Y:S01]  /*f830*/  IADD3 R42, -R80, 0x10, RZ ;  /* 0x00000010502a7810 */ /* 0x000fe20007ffe1ff */
[----:B------:R-:W-:Y:S01]  /*f840*/  IMAD R201, R0, c[0x0][0x2b8], R201 ;  /* 0x0000ae0000c97a24 */ /* 0x000fe200078e02c9 */
[C---:B------:R-:W-:Y:S01]  /*f850*/  SHF.L.U64.HI R40, R173.reuse, 0x1, R40 ;  /* 0x00000001ad287819 */ /* 0x040fe20000010228 */
[----:B------:R-:W-:Y:S01]  /*f860*/  IMAD.SHL.U32 R41, R173, 0x2, RZ ;  /* 0x00000002ad297824 */ /* 0x000fe200078e00ff */
[----:B------:R-:W-:Y:S01]  /*f870*/  LOP3.LUT R42, R42, 0xf, RZ, 0xc0, !PT ;  /* 0x0000000f2a2a7812 */ /* 0x000fe200078ec0ff */
[----:B------:R-:W-:Y:S01]  /*f880*/  IMAD.WIDE.U32 R38, R201, c[0x0][0x1e0], RZ ;  /* 0x00007800c9267a25 */ /* 0x000fe200078e00ff */
[----:B------:R-:W-:-:S05]  /*f890*/  SHF.R.S32.HI R0, RZ, 0x1f, R201 ;  /* 0x0000001fff007819 */ /* 0x000fca00000114c9 */
[----:B------:R-:W-:-:S04]  /*f8a0*/  IMAD R0, R0, c[0x0][0x1e0], RZ ;  /* 0x0000780000007a24 */ /* 0x000fc800078e02ff */
[----:B------:R-:W-:-:S04]  /*f8b0*/  IMAD R5, R201, c[0x0][0x1e4], R0 ;  /* 0x00007900c9057a24 */ /* 0x000fc800078e0200 */
[----:B------:R-:W-:Y:S01]  /*f8c0*/  IMAD.IADD R39, R39, 0x1, R5 ;  /* 0x0000000127277824 */ /* 0x000fe200078e0205 */
[----:B--2---:R-:W-:-:S03]  /*f8d0*/  SHF.R.S32.HI R5, RZ, 0x1f, R200 ;  /* 0x0000001fff057819 */ /* 0x004fc600000114c8 */
[----:B------:R-:W-:-:S04]  /*f8e0*/  IMAD.WIDE.U32 R36, R200, c[0x0][0x1f0], R38 ;  /* 0x00007c00c8247a25 */ /* 0x000fc800078e0026 */
[----:B------:R-:W-:Y:S01]  /*f8f0*/  IMAD R5, R5, c[0x0][0x1f0], RZ ;  /* 0x00007c0005057a24 */ /* 0x000fe200078e02ff */
[----:B------:R-:W-:-:S03]  /*f900*/  IADD3 R48, P0, R36, UR22, RZ ;  /* 0x0000001624307c10 */ /* 0x000fc6000ff1e0ff */
[----:B------:R-:W-:Y:S01]  /*f910*/  IMAD R0, R200, c[0x0][0x1f4], R5 ;  /* 0x00007d00c8007a24 */ /* 0x000fe200078e0205 */
[----:B------:R-:W-:-:S04]  /*f920*/  SEL R5, RZ, 0x10, P4 ;  /* 0x00000010ff057807 */ /* 0x000fc80002000000 */
[----:B------:R-:W-:Y:S02]  /*f930*/  IADD3.X R37, R37, UR16, R0, P0, !PT ;  /* 0x0000001025257c10 */ /* 0x000fe400087fe400 */
[C---:B------:R-:W-:Y:S02]  /*f940*/  LEA R39, P0, R48.reuse, c[0x0][0x1c8], 0x1 ;  /* 0x0000720030277a11 */ /* 0x040fe400078008ff */
[----:B------:R-:W-:Y:S02]  /*f950*/  IADD3 R46, -R5, 0x10, RZ ;  /* 0x00000010052e7810 */ /* 0x000fe40007ffe1ff */
[----:B------:R-:W-:Y:S01]  /*f960*/  LEA.HI.X R48, R48, c[0x0][0x1cc], R37, 0x1, P0 ;  /* 0x0000730030307a11 */ /* 0x000fe200000f0c25 */
[----:B------:R-:W1:Y:S01]  /*f970*/  SHFL.IDX PT, R36, R39, 0x1, 0x181f ;  /* 0x00381f0027247f89 */ /* 0x000e6200000e0000 */
[----:B------:R-:W-:Y:S02]  /*f980*/  SEL R0, RZ, 0x10, P6 ;  /* 0x00000010ff007807 */ /* 0x000fe40003000000 */
[----:B------:R-:W-:Y:S01]  /*f990*/  LOP3.LUT R46, R46, 0xf, RZ, 0xc0, !PT ;  /* 0x0000000f2e2e7812 */ /* 0x000fe200078ec0ff */
[----:B------:R-:W2:Y:S01]  /*f9a0*/  SHFL.IDX PT, R37, R48, 0x1, 0x181f ;  /* 0x00381f0030257f89 */ /* 0x000ea200000e0000 */
[----:B------:R-:W-:-:S02]  /*f9b0*/  IADD3 R44, -R0, 0x10, RZ ;  /* 0x00000010002c7810 */ /* 0x000fc40007ffe1ff */
[----:B------:R-:W-:Y:S01]  /*f9c0*/  ISETP.NE.U32.AND P2, PT, R5, RZ, PT ;  /* 0x000000ff0500720c */ /* 0x000fe20003f45070 */
[----:B------:R3:W4:Y:S01]  /*f9d0*/  SHFL.IDX PT, R38, R39, RZ, 0x181f ;  /* 0x00181fff27267589 */ /* 0x00072200000e0000 */
[----:B------:R-:W-:-:S03]  /*f9e0*/  LOP3.LUT R44, R44, 0xf, RZ, 0xc0, !PT ;  /* 0x0000000f2c2c7812 */ /* 0x000fc600078ec0ff */
        /* <DEDUP_REMOVED lines=23> */
.L_x_707:
[----:B------:R-:W-:Y:S01]  /*fb60*/  LOP3.LUT R0, R68, 0xffffffe0, RZ, 0xc0, !PT ;  /* 0xffffffe044007812 */ /* 0x000fe200078ec0ff */
[----:B------:R-:W-:Y:S01]  /*fb70*/  UMOV UR4, 0xffffffc0 ;  /* 0xffffffc000047882 */ /* 0x000fe20000000000 */
[----:B------:R-:W-:Y:S01]  /*fb80*/  LEA.HI R6, R70, R71, RZ, 0x2 ;  /* 0x0000004746067211 */ /* 0x000fe200078f10ff */
[----:B------:R-:W-:Y:S01]  /*fb90*/  UIMAD UR4, UR8, UR4, 0x41 ;  /* 0x00000041080474a4 */ /* 0x000fe2000f8e0204 */
[----:B------:R-:W-:Y:S01]  /*fba0*/  SHF.R.S32.HI R36, RZ, 0x1f, R69 ;  /* 0x0000001fff247819 */ /* 0x000fe20000011445 */
[C---:B------:R-:W-:Y:S01]  /*fbb0*/  IMAD.IADD R0, R71.reuse, 0x1, -R0 ;  /* 0x0000000147007824 */ /* 0x040fe200078e0a00 */
[----:B------:R-:W-:Y:S01]  /*fbc0*/  LOP3.LUT R6, R6, 0xfffffffc, RZ, 0xc0, !PT ;  /* 0xfffffffc06067812 */ /* 0x000fe200078ec0ff */
[----:B------:R-:W-:Y:S01]  /*fbd0*/  IMAD.SHL.U32 R195, R4, 0x2, RZ ;  /* 0x0000000204c37824 */ /* 0x000fe200078e00ff */
[----:B------:R-:W-:Y:S01]  /*fbe0*/  LEA.HI R5, R36, R69, RZ, 0x3 ;  /* 0x0000004524057211 */ /* 0x000fe200078f18ff */
[----:B------:R-:W-:Y:S01]  /*fbf0*/  UIADD3 UR8, UR8, -0x2, URZ ;  /* 0xfffffffe08087890 */ /* 0x000fe2000fffe03f */
[----:B------:R-:W-:Y:S01]  /*fc00*/  SHF.R.S32.HI R7, RZ, 0x1f, R0 ;  /* 0x0000001fff077819 */ /* 0x000fe20000011400 */
[----:B------:R-:W-:Y:S01]  /*fc10*/  IMAD.IADD R71, R71, 0x1, -R6 ;  /* 0x0000000147477824 */ /* 0x000fe200078e0a06 */
[----:B------:R-:W-:Y:S01]  /*fc20*/  LOP3.LUT R36, R5, 0xffffff8, RZ, 0xc0, !PT ;  /* 0x0ffffff805247812 */ /* 0x000fe200078ec0ff */
[----:B------:R-:W-:Y:S01]  /*fc30*/  LDSM.16.MT88.4 R40, [R195+0x2100] ;  /* 0x00210000c328783b */ /* 0x000fe20000004200 */
[----:B------:R-:W-:Y:S01]  /*fc40*/  LEA.HI R6, R7, R0, RZ, 0x2 ;  /* 0x0000000007067211 */ /* 0x000fe200078f10ff */
[--C-:B------:R-:W-:Y:S01]  /*fc50*/  IMAD R190, R2, 0x2, R195.reuse ;  /* 0x0000000202be7824 */ /* 0x100fe200078e02c3 */
[----:B------:R-:W-:Y:S01]  /*fc60*/  LEA.HI R5, R71, R71, RZ, 0x1 ;  /* 0x0000004747057211 */ /* 0x000fe200078f08ff */
[----:B------:R-:W-:Y:S01]  /*fc70*/  IMAD.IADD R36, R69, 0x1, -R36 ;  /* 0x0000000145247824 */ /* 0x000fe200078e0a24 */
[----:B------:R-:W-:Y:S01]  /*fc80*/  PLOP3.LUT P1, PT, PT, PT, UP2, 0x80, 0x0 ;  /* 0x000000000000781c */ /* 0x000fe20003f2f028 */
[C---:B------:R-:W-:Y:S01]  /*fc90*/  IMAD R189, R3.reuse, 0x2, R195 ;  /* 0x0000000203bd7824 */ /* 0x040fe200078e02c3 */
[----:B------:R-:W-:Y:S01]  /*fca0*/  LEA.HI.SX32 R7, R6, UR12, 0x1e ;  /* 0x0000000c06077c11 */ /* 0x000fe2000f8ff2ff */
[----:B------:R-:W-:Y:S01]  /*fcb0*/  IMAD R188, R3, 0x2, R190 ;  /* 0x0000000203bc7824 */ /* 0x000fe200078e02be */
[----:B-1----:R-:W-:Y:S01]  /*fcc0*/  LOP3.LUT R38, R5, 0x1ffffffe, RZ, 0xc0, !PT ;  /* 0x1ffffffe05267812 */ /* 0x002fe200078ec0ff */
[----:B------:R-:W-:Y:S01]  /*fcd0*/  LDSM.16.MT88.4 R100, [R195+0x100] ;  /* 0x00010000c364783b */ /* 0x000fe20000004200 */
[----:B------:R-:W-:Y:S01]  /*fce0*/  PLOP3.LUT P0, PT, PT, PT, UP2, 0x80, 0x0 ;  /* 0x000000000000781c */ /* 0x000fe20003f0f028 */
[----:B------:R-:W-:Y:S01]  /*fcf0*/  IMAD R7, R36, 0x10, R7 ;  /* 0x0000001024077824 */ /* 0x000fe200078e0207 */
[----:B------:R-:W-:Y:S01]  /*fd00*/  LOP3.LUT R175, R6, 0x7ffffffc, RZ, 0xc0, !PT ;  /* 0x7ffffffc06af7812 */ /* 0x000fe200078ec0ff */
[----:B------:R-:W-:Y:S01]  /*fd10*/  IMAD.IADD R38, R71, 0x1, -R38 ;  /* 0x0000000147267824 */ /* 0x000fe200078e0a26 */
[----:B------:R-:W-:Y:S01]  /*fd20*/  LDSM.16.MT88.4 R108, [R190+0x100] ;  /* 0x00010000be6c783b */ /* 0x000fe20000004200 */
[----:B------:R-:W-:-:S02]  /*fd30*/  IMAD.U32 R206, RZ, RZ, UR8 ;  /* 0x00000008ffce7e24 */ /* 0x000fc4000f8e00ff */
[----:B------:R-:W-:Y:S01]  /*fd40*/  IMAD R174, R38, 0x8, R7 ;  /* 0x0000000826ae7824 */ /* 0x000fe200078e0207 */
[----:B------:R-:W-:Y:S01]  /*fd50*/  LDSM.16.MT88.4 R116, [R189+0x100] ;  /* 0x00010000bd74783b */ /* 0x000fe20000004200 */
[----:B------:R-:W-:Y:S02]  /*fd60*/  IMAD.IADD R175, R0, 0x1, -R175 ;  /* 0x0000000100af7824 */ /* 0x000fe400078e0aaf */
[----:B------:R-:W-:Y:S01]  /*fd70*/  @P1 IMAD.HI.U32 R7, R174, c[0x0][0x2c8], RZ ;  /* 0x0000b200ae071a27 */ /* 0x000fe200078e00ff */
[----:B------:R-:W-:Y:S03]  /*fd80*/  LDSM.16.MT88.4 R124, [R188+0x100] ;  /* 0x00010000bc7c783b */ /* 0x000fe60000004200 */
[----:B------:R-:W-:Y:S01]  /*fd90*/  IMAD.MOV.U32 R5, RZ, RZ, R174 ;  /* 0x000000ffff057224 */ /* 0x000fe200078e00ae */
[----:B------:R-:W-:Y:S01]  /*fda0*/  @P0 SHF.R.U32.HI R5, RZ, c[0x0][0x2cc], R7 ;  /* 0x0000b300ff050a19 */ /* 0x000fe20000011607 */
[----:B------:R-:W-:Y:S01]  /*fdb0*/  IMAD.U32 R0, RZ, RZ, UR4 ;  /* 0x00000004ff007e24 */ /* 0x000fe2000f8e00ff */
[----:B------:R-:W-:Y:S01]  /*fdc0*/  LDSM.16.MT88.4 R48, [R190+0x2100] ;  /* 0x00210000be30783b */ /* 0x000fe20000004200 */
[----:B------:R-:W-:Y:S01]  /*fdd0*/  IMAD.SHL.U32 R175, R175, 0x2, RZ ;  /* 0x00000002afaf7824 */ /* 0x000fe200078e00ff */
[----:B------:R-:W-:-:S02]  /*fde0*/  ULDC.64 UR4, c[0x0][0x2c8] ;  /* 0x0000b20000047ab9 */ /* 0x000fc40000000a00 */
[----:B------:R-:W1:Y:S01]  /*fdf0*/  SHFL.IDX PT, R7, R5, RZ, 0x1c1f ;  /* 0x001c1fff05077589 */ /* 0x000e6200000e0000 */
[----:B------:R-:W-:Y:S01]  /*fe00*/  UIMAD.WIDE.U32 UR22, UR12, UR4, URZ ;  /* 0x000000040c1672a5 */ /* 0x000fe2000f8e003f */
[C---:B------:R-:W-:Y:S02]  /*fe10*/  IADD3 R0, -R175.reuse, UR9, R0 ;  /* 0x00000009af007c10 */ /* 0x040fe4000fffe100 */
[----:B------:R-:W-:Y:S01]  /*fe20*/  IADD3 R6, -R175, UR19, RZ ;  /* 0x00000013af067c10 */ /* 0x000fe2000fffe1ff */
[----:B------:R-:W2:Y:S01]  /*fe30*/  SHFL.IDX PT, R39, R5, 0x1, 0x1c1f ;  /* 0x003c1f0005277f89 */ /* 0x000ea200000e0000 */
[----:B------:R-:W-:Y:S02]  /*fe40*/  IADD3 R36, R0, -UR17, RZ ;  /* 0x8000001100247c10 */ /* 0x000fe4000fffe0ff */
[----:B------:R-:W-:Y:S01]  /*fe50*/  @UP2 UMOV UR7, UR23 ;  /* 0x0000001700072c82 */ /* 0x000fe20008000000 */
[----:B------:R-:W-:Y:S01]  /*fe60*/  LDSM.16.MT88.4 R56, [R189+0x2100] ;  /* 0x00210000bd38783b */ /* 0x000fe20000004200 */
[----:B------:R-:W-:-:S03]  /*fe70*/  @UP2 USHF.R.U32.HI UR12, URZ, UR5, UR7 ;  /* 0x000000053f0c2299 */ /* 0x000fc60008011607 */
[----:B------:R-:W-:Y:S01]  /*fe80*/  LDSM.16.MT88.4 R64, [R188+0x2100] ;  /* 0x00210000bc40783b */ /* 0x000fe20000004200 */
[----:B------:R-:W-:-:S03]  /*fe90*/  UIADD3 UR12, UR12, UR9, -UR17 ;  /* 0x000000090c0c7290 */ /* 0x000fc6000fffe811 */
[----:B------:R-:W-:Y:S01]  /*fea0*/  LDSM.16.MT88.4 R72, [R195+0x4100] ;  /* 0x00410000c348783b */ /* 0x000fe20000004200 */
[----:B------:R-:W-:-:S03]  /*feb0*/  USHF.R.S32.HI UR4, URZ, 0x1f, UR12 ;  /* 0x0000001f3f047899 */ /* 0x000fc6000801140c */
[----:B------:R-:W-:Y:S01]  /*fec0*/  LDSM.16.MT88.4 R80, [R190+0x4100] ;  /* 0x00410000be50783b */ /* 0x000fe20000004200 */
[----:B------:R-:W-:Y:S01]  /*fed0*/  ULEA.HI UR4, UR4, UR12, URZ, 0x6 ;  /* 0x0000000c04047291 */ /* 0x000fe2000f8f303f */
[----:B-1----:R-:W-:Y:S02]  /*fee0*/  IMAD.IADD R7, R36, 0x1, R7 ;  /* 0x0000000124077824 */ /* 0x002fe400078e0207 */
[----:B------:R-:W-:Y:S01]  /*fef0*/  LDSM.16.MT88.4 R88, [R189+0x4100] ;  /* 0x00410000bd58783b */ /* 0x000fe20000004200 */
[----:B------:R-:W-:Y:S02]  /*ff00*/  USHF.R.S32.HI UR7, URZ, 0x6, UR4 ;  /* 0x000000063f077899 */ /* 0x000fe40008011404 */
[----:B------:R-:W-:Y:S01]  /*ff10*/  IMNMX R0, R6, R7, PT ;  /* 0x0000000706007217 */ /* 0x000fe20003800200 */
[----:B--2---:R-:W-:Y:S01]  /*ff20*/  IMAD.IADD R39, R36, 0x1, R39 ;  /* 0x0000000124277824 */ /* 0x004fe200078e0227 */
[----:B------:R-:W-:Y:S01]  /*ff30*/  LDSM.16.MT88.4 R136, [R190+0x900] ;  /* 0x00090000be88783b */ /* 0x000fe20000004200 */
[----:B------:R-:W-:Y:S01]  /*ff40*/  UISETP.LT.AND UP0, UPT, URZ, UR7, UPT ;  /* 0x000000073f00728c */ /* 0x000fe2000bf01270 */
[----:B------:R-:W-:-:S02]  /*ff50*/  ISETP.GT.AND P0, PT, R0, RZ, PT ;  /* 0x000000ff0000720c */ /* 0x000fc40003f04270 */
[----:B------:R-:W-:Y:S01]  /*ff60*/  ISETP.GT.AND P1, PT, R0, 0x1, PT ;  /* 0x000000010000780c */ /* 0x000fe20003f24270 */
[----:B------:R-:W-:Y:S01]  /*ff70*/  USEL UR7, URZ, UR7, !UP0 ;  /* 0x000000073f077287 */ /* 0x000fe2000c000000 */
[----:B------:R-:W-:Y:S01]  /*ff80*/  FSEL R28, R28, -INF , P0 ;  /* 0xff8000001c1c7808 */ /* 0x000fe20000000000 */
[----:B------:R-:W0:Y:S01]  /*ff90*/  LDGDEPBAR ;  /* 0x00000000000079af */ /* 0x000e220000000000 */
        /* <DEDUP_REMOVED lines=20> */
[----:B------:R-:W-:Y:S02]  /*100e0*/  IMNMX R13, R6, R39, PT ;  /* 0x00000027060d7217 */ /* 0x000fe40003800200 */
[----:B------:R-:W-:-:S02]  /*100f0*/  ISETP.GT.AND P0, PT, R0, 0x30, PT ;  /* 0x000000300000780c */ /* 0x000fc40003f04270 */
[----:B------:R-:W-:Y:S02]  /*10100*/  FSEL R161, R9, -INF , P1 ;  /* 0xff80000009a17808 */ /* 0x000fe40000800000 */
[----:B------:R-:W-:Y:S02]  /*10110*/  FMNMX.FTZ R6, R28, R37, !PT ;  /* 0x000000251c067209 */ /* 0x000fe40007810000 */
[C---:B------:R-:W-:Y:S02]  /*10120*/  ISETP.GT.AND P1, PT, R13.reuse, RZ, PT ;  /* 0x000000ff0d00720c */ /* 0x040fe40003f24270 */
[----:B------:R-:W-:Y:S02]  /*10130*/  FSEL R147, R32, -INF , P0 ;  /* 0xff80000020937808 */ /* 0x000fe40000000000 */
[----:B------:R-:W-:Y:S02]  /*10140*/  ISETP.GT.AND P0, PT, R13, 0x1, PT ;  /* 0x000000010d00780c */ /* 0x000fe40003f04270 */
[----:B------:R-:W-:-:S02]  /*10150*/  FMNMX.FTZ R6, R29, R6, !PT ;  /* 0x000000061d067209 */ /* 0x000fc40007810000 */
[----:B------:R-:W-:Y:S02]  /*10160*/  FSEL R30, R30, -INF , P1 ;  /* 0xff8000001e1e7808 */ /* 0x000fe40000800000 */
[----:B------:R-:W-:Y:S02]  /*10170*/  ISETP.GT.AND P1, PT, R13, 0x8, PT ;  /* 0x000000080d00780c */ /* 0x000fe40003f24270 */
[----:B------:R-:W-:Y:S02]  /*10180*/  FSEL R16, R31, -INF , P0 ;  /* 0xff8000001f107808 */ /* 0x000fe40000000000 */
[----:B------:R-:W-:Y:S02]  /*10190*/  FMNMX.FTZ R6, R25, R6, !PT ;  /* 0x0000000619067209 */ /* 0x000fe40007810000 */
[----:B------:R-:W-:Y:S02]  /*101a0*/  ISETP.GT.AND P0, PT, R13, 0x9, PT ;  /* 0x000000090d00780c */ /* 0x000fe40003f04270 */
[----:B------:R-:W-:-:S02]  /*101b0*/  FSEL R26, R26, -INF , P1 ;  /* 0xff8000001a1a7808 */ /* 0x000fc40000800000 */
[----:B------:R-:W-:Y:S02]  /*101c0*/  FMNMX.FTZ R9, R30, R16, !PT ;  /* 0x000000101e097209 */ /* 0x000fe40007810000 */
[----:B------:R-:W-:Y:S02]  /*101d0*/  FMNMX.FTZ R20, R7, R6, !PT ;  /* 0x0000000607147209 */ /* 0x000fe40007810000 */
[----:B------:R-:W-:Y:S02]  /*101e0*/  ISETP.GT.AND P1, PT, R13, 0x10, PT ;  /* 0x000000100d00780c */ /* 0x000fe40003f24270 */
[----:B------:R-:W-:Y:S02]  /*101f0*/  FSEL R6, R27, -INF , P0 ;  /* 0xff8000001b067808 */ /* 0x000fe40000000000 */
[----:B------:R-:W-:Y:S02]  /*10200*/  FMNMX.FTZ R9, R26, R9, !PT ;  /* 0x000000091a097209 */ /* 0x000fe40007810000 */
[----:B------:R-:W-:-:S02]  /*10210*/  ISETP.GT.AND P0, PT, R13, 0x11, PT ;  /* 0x000000110d00780c */ /* 0x000fc40003f04270 */
[----:B------:R-:W-:Y:S02]  /*10220*/  FSEL R22, R22, -INF , P1 ;  /* 0xff80000016167808 */ /* 0x000fe40000800000 */
[----:B------:R-:W-:Y:S02]  /*10230*/  FMNMX.FTZ R9, R6, R9, !PT ;  /* 0x0000000906097209 */ /* 0x000fe40007810000 */
[----:B------:R-:W-:Y:S02]  /*10240*/  FSEL R12, R23, -INF , P0 ;  /* 0xff800000170c7808 */ /* 0x000fe40000000000 */
[----:B------:R-:W-:Y:S02]  /*10250*/  ISETP.GT.AND P0, PT, R13, 0x18, PT ;  /* 0x000000180d00780c */ /* 0x000fe40003f04270 */
[----:B------:R-:W-:Y:S02]  /*10260*/  FMNMX.FTZ R20, R21, R20, !PT ;  /* 0x0000001415147209 */ /* 0x000fe40007810000 */
[----:B------:R-:W-:-:S02]  /*10270*/  ISETP.GT.AND P1, PT, R0, 0x31, PT ;  /* 0x000000310000780c */ /* 0x000fc40003f24270 */
[----:B------:R-:W-:Y:S02]  /*10280*/  FMNMX.FTZ R9, R22, R9, !PT ;  /* 0x0000000916097209 */ /* 0x000fe40007810000 */
[----:B------:R-:W-:Y:S02]  /*10290*/  FSEL R18, R18, -INF , P0 ;  /* 0xff80000012127808 */ /* 0x000fe40000000000 */
[----:B------:R-:W-:Y:S02]  /*102a0*/  FMNMX.FTZ R20, R5, R20, !PT ;  /* 0x0000001405147209 */ /* 0x000fe40007810000 */
[----:B------:R-:W-:Y:S02]  /*102b0*/  FSEL R145, R33, -INF , P1 ;  /* 0xff80000021917808 */ /* 0x000fe40000800000 */
[----:B------:R-:W-:Y:S02]  /*102c0*/  ISETP.GT.AND P0, PT, R0, 0x38, PT ;  /* 0x000000380000780c */ /* 0x000fe40003f04270 */
[----:B------:R-:W-:-:S02]  /*102d0*/  ISETP.GT.AND P1, PT, R13, 0x19, PT ;  /* 0x000000190d00780c */ /* 0x000fc40003f24270 */
[----:B------:R-:W-:Y:S02]  /*102e0*/  FMNMX.FTZ R9, R12, R9, !PT ;  /* 0x000000090c097209 */ /* 0x000fe40007810000 */
[----:B------:R-:W-:Y:S02]  /*102f0*/  FMNMX.FTZ R20, R17, R20, !PT ;  /* 0x0000001411147209 */ /* 0x000fe40007810000 */
[----:B------:R-:W-:Y:S02]  /*10300*/  FSEL R143, R76, -INF , P0 ;  /* 0xff8000004c8f7808 */ /* 0x000fe40000000000 */
[----:B------:R-:W-:Y:S02]  /*10310*/  FSEL R8, R19, -INF , P1 ;  /* 0xff80000013087808 */ /* 0x000fe40000800000 */
[----:B------:R-:W-:Y:S02]  /*10320*/  ISETP.GT.AND P0, PT, R13, 0x20, PT ;  /* 0x000000200d00780c */ /* 0x000fe40003f04270 */
[----:B------:R-:W-:-:S02]  /*10330*/  FMNMX.FTZ R9, R18, R9, !PT ;  /* 0x0000000912097209 */ /* 0x000fc40007810000 */
[----:B------:R-:W-:Y:S02]  /*10340*/  FMNMX.FTZ R20, R159, R20, !PT ;  /* 0x000000149f147209 */ /* 0x000fe40007810000 */
[----:B------:R-:W-:Y:S02]  /*10350*/  ISETP.GT.AND P1, PT, R13, 0x21, PT ;  /* 0x000000210d00780c */ /* 0x000fe40003f24270 */
[----:B------:R-:W-:Y:S02]  /*10360*/  FSEL R204, R14, -INF , P0 ;  /* 0xff8000000ecc7808 */ /* 0x000fe40000000000 */
[----:B------:R-:W-:Y:S02]  /*10370*/  FMNMX.FTZ R9, R8, R9, !PT ;  /* 0x0000000908097209 */ /* 0x000fe40007810000 */
[----:B------:R-:W-:Y:S02]  /*10380*/  ISETP.GT.AND P0, PT, R0, 0x39, PT ;  /* 0x000000390000780c */ /* 0x000fe40003f04270 */
[----:B------:R-:W-:-:S02]  /*10390*/  FMNMX.FTZ R20, R167, R20, !PT ;  /* 0x00000014a7147209 */ /* 0x000fc40007810000 */
[----:B------:R-:W-:Y:S02]  /*103a0*/  FSEL R166, R15, -INF , P1 ;  /* 0xff8000000fa67808 */ /* 0x000fe40000800000 */
[----:B------:R-:W-:Y:S02]  /*103b0*/  ISETP.GT.AND P1, PT, R13, 0x28, PT ;  /* 0x000000280d00780c */ /* 0x000fe40003f24270 */
[----:B------:R-:W-:Y:S02]  /*103c0*/  FMNMX.FTZ R9, R204, R9, !PT ;  /* 0x00000009cc097209 */ /* 0x000fe40007810000 */
[----:B------:R-:W-:Y:S02]  /*103d0*/  FSEL R141, R77, -INF , P0 ;  /* 0xff8000004d8d7808 */ /* 0x000fe40000000000 */
        /* <DEDUP_REMOVED lines=24> */
[----:B------:R-:W1:Y:S03]  /*10560*/  SHFL.BFLY PT, R9, R0, 0x2, 0x1f ;  /* 0x0c401f0000097f89 */ /* 0x000e6600000e0000 */
[----:B------:R-:W-:-:S05]  /*10570*/  FMNMX.FTZ R13, R164, R11, !PT ;  /* 0x0000000ba40d7209 */ /* 0x000fca0007810000 */
        /* <DEDUP_REMOVED lines=16> */
[----:B------:R-:W-:Y:S01]  /*10680*/  ISETP.GE.AND P0, PT, R206, UR7, PT ;  /* 0x00000007ce007c0c */ /* 0x000fe2000bf06270 */
        /* <DEDUP_REMOVED lines=16> */
[----:B------:R-:W3:Y:S01]  /*10790*/  LDSM.16.MT88.4 R8, [R195+0x2900] ;  /* 0x00290000c308783b */ /* 0x000ee20000004200 */
[----:B------:R-:W-:-:S02]  /*107a0*/  FFMA.FTZ R151, R22, c[0x0][0x2d0], -R163 ;  /* 0x0000b40016977a23 */ /* 0x000fc400000108a3 */
[--C-:B------:R-:W-:Y:S01]  /*107b0*/  FFMA.FTZ R134, R12, c[0x0][0x2d0], -R163.reuse ;  /* 0x0000b4000c867a23 */ /* 0x100fe200000108a3 */
[----:B------:R-:W4:Y:S01]  /*107c0*/  LDSM.16.MT88.4 R20, [R195+0x900] ;  /* 0x00090000c314783b */ /* 0x000f220000004200 */
[----:B------:R-:W-:Y:S01]  /*107d0*/  FFMA.FTZ R3, R18, c[0x0][0x2d0], -R163 ;  /* 0x0000b40012037a23 */ /* 0x000fe200000108a3 */
[----:B------:R-:W5:Y:S01]  /*107e0*/  MUFU.EX2 R149, R149 ;  /* 0x0000009500957308 */ /* 0x000f620000000800 */
[----:B-1----:R-:W-:Y:S01]  /*107f0*/  F2FP.PACK_AB R96, R153, R156 ;  /* 0x0000009c9960723e */ /* 0x002fe200000000ff */
[----:B------:R-:W1:Y:S01]  /*10800*/  LDSM.16.MT88.4 R12, [R189+0x2900] ;  /* 0x00290000bd0c783b */ /* 0x000e620000004200 */
[--C-:B------:R-:W-:Y:S02]  /*10810*/  FFMA.FTZ R162, R167, c[0x0][0x2d0], -R146.reuse ;  /* 0x0000b400a7a27a23 */ /* 0x100fe40000010892 */
[--C-:B------:R-:W-:Y:S01]  /*10820*/  FFMA.FTZ R160, R165, c[0x0][0x2d0], -R146.reuse ;  /* 0x0000b400a5a07a23 */ /* 0x100fe20000010892 */
[----:B------:R-:W1:Y:S01]  /*10830*/  LDSM.16.MT88.4 R16, [R188+0x2900] ;  /* 0x00290000bc10783b */ /* 0x000e620000004200 */
        /* <DEDUP_REMOVED lines=16> */
[----:B------:R-:W5:Y:S01]  /*10940*/  MUFU.EX2 R150, R150 ;  /* 0x0000009600967308 */ /* 0x000f620000000800 */
[----:B--2---:R-:W-:Y:S01]  /*10950*/  F2FP.PACK_AB R97, R158, R155 ;  /* 0x0000009b9e61723e */ /* 0x004fe200000000ff */
[--C-:B------:R-:W-:Y:S01]  /*10960*/  FFMA.FTZ R207, R140, c[0x0][0x2d0], -R163.reuse ;  /* 0x0000b4008ccf7a23 */ /* 0x100fe200000108a3 */
[----:B------:R-:W-:Y:S01]  /*10970*/  LDSM.16.MT88.4 R144, [R195+0x1900] ;  /* 0x00190000c390783b */ /* 0x000fe20000004200 */
[----:B------:R-:W-:-:S02]  /*10980*/  FFMA.FTZ R164, R164, c[0x0][0x2d0], -R163 ;  /* 0x0000b400a4a47a23 */ /* 0x000fc400000108a3 */
[----:B------:R-:W-:Y:S01]  /*10990*/  FADD.FTZ R153, R156, R153 ;  /* 0x000000999c997221 */ /* 0x000fe20000010000 */
[----:B------:R-:W-:Y:S01]  /*109a0*/  LDSM.16.MT88.4 R140, [R190+0x1900] ;  /* 0x00190000be8c783b */ /* 0x000fe20000004200 */
[----:B------:R-:W-:Y:S01]  /*109b0*/  MUFU.EX2 R152, R152 ;  /* 0x0000009800987308 */ /* 0x000fe20000000800 */
[----:B------:R-:W-:Y:S02]  /*109c0*/  FADD.FTZ R158, R155, R158 ;  /* 0x0000009e9b9e7221 */ /* 0x000fe40000010000 */
[----:B------:R-:W-:-:S04]  /*109d0*/  FADD.FTZ R154, R154, R153 ;  /* 0x000000999a9a7221 */ /* 0x000fc80000010000 */
[----:B------:R-:W-:Y:S01]  /*109e0*/  FADD.FTZ R149, R149, R154 ;  /* 0x0000009a95957221 */ /* 0x000fe20000010000 */
[----:B-----5:R-:W-:Y:S01]  /*109f0*/  F2FP.PACK_AB R99, R150, R157 ;  /* 0x0000009d9663723e */ /* 0x020fe200000000ff */
        /* <DEDUP_REMOVED lines=90> */
[----:B------:R-:W-:Y:S07]  /*10fa0*/  LDSM.16.MT88.4 R20, [R195+0x5100] ;  /* 0x00510000c314783b */ /* 0x000fee0000004200 */
[C---:B---3--:R-:W-:Y:S08]  /*10fb0*/  HMMA.16816.F32 R84, R4.reuse, R12, R84 ;  /* 0x0000000c0454723c */ /* 0x048ff00000001854 */
[C---:B------:R-:W-:Y:S01]  /*10fc0*/  HMMA.16816.F32 R88, R4.reuse, R14, R88 ;  /* 0x0000000e0458723c */ /* 0x040fe20000001858 */
[----:B------:R-:W2:Y:S07]  /*10fd0*/  LDSM.16.MT88.4 R12, [R190+0x1100] ;  /* 0x00110000be0c783b */ /* 0x000eae0000004200 */
        /* <DEDUP_REMOVED lines=33> */
[----:B------:R-:W-:Y:S07]  /*111f0*/  LDSM.16.MT88.4 R16, [R195+0x5900] ;  /* 0x00590000c310783b */ /* 0x000fee0000004200 */
        /* <DEDUP_REMOVED lines=16> */
[----:B------:R-:W2:Y:S06]  /*11300*/  LDSM.16.MT88.4 R12, [R190+0x5900] ;  /* 0x00590000be0c783b */ /* 0x000eac0000004200 */
        /* <DEDUP_REMOVED lines=15> */
[C---:B------:R-:W-:Y:S08]  /*11400*/  HMMA.16816.F32 R68, R4.reuse, R16, R68 ;  /* 0x000000100444723c */ /* 0x040ff00000001844 */
[C---:B------:R-:W-:Y:S01]  /*11410*/  HMMA.16816.F32 R72, R4.reuse, R18, R72 ;  /* 0x000000120448723c */ /* 0x040fe20000001848 */
[----:B------:R-:W5:Y:S07]  /*11420*/  LDSM.16.MT88.4 R16, [R188+0x5900] ;  /* 0x00590000bc10783b */ /* 0x000f6e0000004200 */
        /* <DEDUP_REMOVED lines=8> */
[C---:B------:R-:W-:Y:S08]  /*114b0*/  HMMA.16816.F32 R44, R4.reuse, R28, R44 ;  /* 0x0000001c042c723c */ /* 0x040ff0000000182c */
[C---:B------:R-:W-:Y:S08]  /*114c0*/  HMMA.16816.F32 R48, R4.reuse, R30, R48 ;  /* 0x0000001e0430723c */ /* 0x040ff00000001830 */
[C---:B----4-:R-:W-:Y:S08]  /*114d0*/  HMMA.16816.F32 R52, R4.reuse, R24, R52 ;  /* 0x000000180434723c */ /* 0x050ff00000001834 */
[C---:B------:R-:W-:Y:S08]  /*114e0*/  HMMA.16816.F32 R56, R4.reuse, R26, R56 ;  /* 0x0000001a0438723c */ /* 0x040ff00000001838 */
[C---:B------:R-:W-:Y:S08]  /*114f0*/  HMMA.16816.F32 R60, R4.reuse, R20, R60 ;  /* 0x00000014043c723c */ /* 0x040ff0000000183c */
[C---:B------:R-:W-:Y:S08]  /*11500*/  HMMA.16816.F32 R64, R4.reuse, R22, R64 ;  /* 0x000000160440723c */ /* 0x040ff00000001840 */
[C---:B--2---:R-:W-:Y:S08]  /*11510*/  HMMA.16816.F32 R76, R4.reuse, R12, R76 ;  /* 0x0000000c044c723c */ /* 0x044ff0000000184c */
[C---:B------:R-:W-:Y:S08]  /*11520*/  HMMA.16816.F32 R80, R4.reuse, R14, R80 ;  /* 0x0000000e0450723c */ /* 0x040ff00000001850 */
[C---:B-1----:R-:W-:Y:S08]  /*11530*/  HMMA.16816.F32 R84, R4.reuse, R8, R84 ;  /* 0x000000080454723c */ /* 0x042ff00000001854 */
[C---:B------:R-:W-:Y:S08]  /*11540*/  HMMA.16816.F32 R88, R4.reuse, R10, R88 ;  /* 0x0000000a0458723c */ /* 0x040ff00000001858 */
[C---:B-----5:R-:W-:Y:S08]  /*11550*/  HMMA.16816.F32 R92, R4.reuse, R16, R92 ;  /* 0x00000010045c723c */ /* 0x060ff0000000185c */
[----:B------:R-:W-:Y:S01]  /*11560*/  HMMA.16816.F32 R96, R4, R18, R96 ;  /* 0x000000120460723c */ /* 0x000fe20000001860 */
[----:B------:R-:W-:Y:S07]  /*11570*/  @!P0 BRA `(.L_x_708) ;  /* 0x000030a000008947 */ /* 0x000fee0003800000 */
[----:B------:R-:W1:Y:S01]  /*11580*/  S2R R5, SR_TID.X ;  /* 0x0000000000057919 */ /* 0x000e620000002100 */
[----:B------:R-:W-:Y:S01]  /*11590*/  PLOP3.LUT P1, PT, PT, PT, UP2, 0x80, 0x0 ;  /* 0x000000000000781c */ /* 0x000fe20003f2f028 */
[----:B------:R-:W-:Y:S01]  /*115a0*/  IMAD.MOV.U32 R3, RZ, RZ, R0 ;  /* 0x000000ffff037224 */ /* 0x000fe200078e0000 */
[----:B------:R-:W-:Y:S01]  /*115b0*/  PLOP3.LUT P0, PT, PT, PT, UP2, 0x80, 0x0 ;  /* 0x000000000000781c */ /* 0x000fe20003f0f028 */
[----:B------:R-:W-:Y:S01]  /*115c0*/  IMAD.MOV.U32 R2, RZ, RZ, R132 ;  /* 0x000000ffff027224 */ /* 0x000fe200078e0084 */
[----:B------:R-:W-:Y:S01]  /*115d0*/  SHF.R.S32.HI R0, RZ, 0x1f, R173 ;  /* 0x0000001fff007819 */ /* 0x000fe200000114ad */
[----:B------:R-:W-:Y:S01]  /*115e0*/  IMAD.MOV.U32 R217, RZ, RZ, R206 ;  /* 0x000000ffffd97224 */ /* 0x000fe200078e00ce */
[----:B------:R-:W-:Y:S01]  /*115f0*/  SEL R211, RZ, 0x10, P6 ;  /* 0x00000010ffd37807 */ /* 0x000fe20003000000 */
[C---:B------:R-:W-:Y:S01]  /*11600*/  IMAD.SHL.U32 R212, R173.reuse, 0x2, RZ ;  /* 0x00000002add47824 */ /* 0x040fe200078e00ff */
[----:B------:R-:W-:Y:S01]  /*11610*/  SEL R208, RZ, 0x10, P5 ;  /* 0x00000010ffd07807 */ /* 0x000fe20002800000 */
[----:B------:R-:W-:Y:S01]  /*11620*/  IMAD.SHL.U32 R207, R172, 0x2, RZ ;  /* 0x00000002accf7824 */ /* 0x000fe200078e00ff */
[----:B------:R-:W-:Y:S01]  /*11630*/  SHF.L.U64.HI R213, R173, 0x1, R0 ;  /* 0x00000001add57819 */ /* 0x000fe20000010200 */
[----:B------:R-:W-:Y:S01]  /*11640*/  IMAD.MOV.U32 R216, RZ, RZ, 0x1 ;  /* 0x00000001ffd87424 */ /* 0x000fe200078e00ff */
[----:B------:R-:W-:Y:S01]  /*11650*/  ULDC UR5, c[0x0][0x210] ;  /* 0x0000840000057ab9 */ /* 0x000fe20000000800 */
[----:B------:R-:W-:Y:S01]  /*11660*/  @P1 IMAD.HI.U32 R215, R174, c[0x0][0x2c8], RZ ;  /* 0x0000b200aed71a27 */ /* 0x000fe200078e00ff */
[----:B------:R-:W-:-:S02]  /*11670*/  ULDC UR4, c[0x0][0x1e8] ;  /* 0x00007a0000047ab9 */ /* 0x000fc40000000800 */
[----:B------:R-:W-:Y:S02]  /*11680*/  UIMAD UR5, UR11, UR5, URZ ;  /* 0x000000050b0572a4 */ /* 0x000fe4000f8e023f */
[----:B------:R-:W-:Y:S01]  /*11690*/  @P0 SHF.R.U32.HI R215, RZ, c[0x0][0x2cc], R215 ;  /* 0x0000b300ffd70a19 */ /* 0x000fe200000116d7 */
[----:B------:R-:W-:Y:S01]  /*116a0*/  UIMAD UR4, UR11, UR4, URZ ;  /* 0x000000040b0472a4 */ /* 0x000fe2000f8e023f */
[----:B-1----:R-:W-:-:S04]  /*116b0*/  SHF.R.S32.HI R214, RZ, 0x1f, R5 ;  /* 0x0000001fffd67819 */ /* 0x002fc80000011405 */
[----:B------:R-:W-:-:S04]  /*116c0*/  LEA.HI R214, R214, R5, RZ, 0x3 ;  /* 0x00000005d6d67211 */ /* 0x000fc800078f18ff */
[----:B------:R-:W-:-:S05]  /*116d0*/  LOP3.LUT R214, R214, 0xfffffff8, RZ, 0xc0, !PT ;  /* 0xfffffff8d6d67812 */ /* 0x000fca00078ec0ff */
[----:B------:R-:W-:Y:S01]  /*116e0*/  IMAD.IADD R214, R5, 0x1, -R214 ;  /* 0x0000000105d67824 */ /* 0x000fe200078e0ad6 */
[----:B------:R-:W-:-:S03]  /*116f0*/  SHF.R.S32.HI R5, RZ, 0x1f, R172 ;  /* 0x0000001fff057819 */ /* 0x000fc600000114ac */
[----:B------:R-:W-:Y:S01]  /*11700*/  IMAD.SHL.U32 R214, R214, 0x8, RZ ;  /* 0x00000008d6d67824 */ /* 0x000fe200078e00ff */
[----:B------:R-:W-:-:S04]  /*11710*/  SHF.L.U64.HI R210, R172, 0x1, R5 ;  /* 0x00000001acd27819 */ /* 0x000fc80000010205 */
[----:B------:R-:W-:-:S04]  /*11720*/  SHF.R.S32.HI R209, RZ, 0x1f, R214 ;  /* 0x0000001fffd17819 */ /* 0x000fc800000114d6 */
[C---:B------:R-:W-:Y:S01]  /*11730*/  SHF.L.U64.HI R209, R214.reuse, 0x1, R209 ;  /* 0x00000001d6d17819 */ /* 0x040fe200000102d1 */
[----:B------:R-:W-:Y:S02]  /*11740*/  IMAD.SHL.U32 R214, R214, 0x2, RZ ;  /* 0x00000002d6d67824 */ /* 0x000fe400078e00ff */
.L_x_711:
[----:B------:R-:W-:Y:S04]  /*11750*/  DEPBAR.LE SB0, 0x0 ;  /* 0x000080000000791a */ /* 0x000fe80000000000 */
[----:B------:R-:W-:Y:S01]  /*11760*/  BAR.SYNC.DEFER_BLOCKING 0x0 ;  /* 0x0000000000007b1d */ /* 0x000fe20000010000 */
[----:B------:R-:W-:Y:S05]  /*11770*/  ISETP.GE.AND P0, PT, R217, RZ, PT ;  /* 0x000000ffd900720c */ /* 0x000fea0003f06270 */
        /* <DEDUP_REMOVED lines=43> */
[----:B------:R-:W-:Y:S02]  /*11a30*/  IADD3 R5, R203, 0x100, RZ ;  /* 0x00000100cb057810 */ /* 0x000fe40007ffe0ff */
[----:B------:R-:W-:Y:S01]  /*11a40*/  ISETP.NE.U32.AND P1, PT, R211, RZ, PT ;  /* 0x000000ffd300720c */ /* 0x000fe20003f25070 */
[----:B------:R-:W-:Y:S01]  /*11a50*/  IMAD.X R17, R0, 0x1, R209, P0 ;  /* 0x0000000100117824 */ /* 0x000fe200000e06d1 */
[----:B------:R-:W-:Y:S01]  /*11a60*/  ISETP.NE.U32.AND P0, PT, R208, RZ, PT ;  /* 0x000000ffd000720c */ /* 0x000fe20003f05070 */
[----:B------:R1:W-:Y:S04]  /*11a70*/  LDGSTS.E.BYPASS.LTC128B.128 [R5], [R12.64], !P4 ;  /* 0x000000000c057fae */ /* 0x0003e8000e101d54 */
[----:B------:R1:W-:Y:S04]  /*11a80*/  LDGSTS.E.BYPASS.LTC128B.128 [R5+0x2000], [R6.64], !P6 ;  /* 0x0200000006057fae */ /* 0x0003e8000f101d54 */
[----:B------:R1:W-:Y:S04]  /*11a90*/  LDGSTS.E.BYPASS.LTC128B.128 [R5+0x4000], [R14.64], !P5 ;  /* 0x040000000e057fae */ /* 0x0003e8000e901d54 */
[----:B------:R1:W-:Y:S04]  /*11aa0*/  LDGSTS.E.BYPASS.LTC128B.128 [R5+0x1000], [R16.64], !P4 ;  /* 0x0100000010057fae */ /* 0x0003e8000e101d54 */
[----:B------:R1:W-:Y:S04]  /*11ab0*/  LDGSTS.E.BYPASS.LTC128B.128.ZFILL [R5+0x3000], [R10.64], P1 ;  /* 0x030000000a057fae */ /* 0x0003e80008941d54 */
[----:B------:R1:W-:Y:S02]  /*11ac0*/  LDGSTS.E.BYPASS.LTC128B.128.ZFILL [R5+0x5000], [R8.64], P0 ;  /* 0x0500000008057fae */ /* 0x0003e40008141d54 */
.L_x_709:
[C---:B-123--:R-:W-:Y:S01]  /*11ad0*/  HMMA.16816.F32 R4, R132.reuse, R136, RZ ;  /* 0x000000888404723c */ /* 0x04efe200000018ff */
[----:B------:R-:W0:Y:S02]  /*11ae0*/  LDGDEPBAR ;  /* 0x00000000000079af */ /* 0x000e240000000000 */
[----:B------:R-:W-:Y:S05]  /*11af0*/  ISETP.GE.AND P0, PT, R217, 0x1, PT ;  /* 0x00000001d900780c */ /* 0x000fea0003f06270 */
        /* <DEDUP_REMOVED lines=149> */
[----:B------:R-:W-:Y:S01]  /*12450*/  IMAD.MOV.U32 R200, RZ, RZ, RZ ;  /* 0x000000ffffc87224 */ /* 0x000fe200078e00ff */
[----:B------:R-:W-:Y:S02]  /*12460*/  LEA R201, R217, UR13, 0x6 ;  /* 0x0000000dd9c97c11 */ /* 0x000fe4000f8e30ff */
[----:B------:R-:W-:Y:S02]  /*12470*/  IADD3 R138, -R211, 0x10, RZ ;  /* 0x00000010d38a7810 */ /* 0x000fe40007ffe1ff */
        /* <DEDUP_REMOVED lines=51> */
.L_x_710:
[----:B------:R-:W-:Y:S01]  /*127b0*/  PLOP3.LUT P0, PT, PT, PT, UP2, 0x80, 0x0 ;  /* 0x000000000000781c */ /* 0x000fe20003f0f028 */
[----:B------:R-:W-:Y:S01]  /*127c0*/  IMAD R132, R217, -0x40, R216 ;  /* 0xffffffc0d9847824 */ /* 0x000fe200078e02d8 */
[----:B-1----:R-:W-:Y:S01]  /*127d0*/  MOV R134, R174 ;  /* 0x000000ae00867202 */ /* 0x002fe20000000f00 */
[----:B------:R-:W0:Y:S03]  /*127e0*/  LDGDEPBAR ;  /* 0x00000000000079af */ /* 0x000e260000000000 */
[----:B------:R-:W-:Y:S04]  /*127f0*/  IADD3 R132, R132, UR9, -R175 ;  /* 0x0000000984847c10 */ /* 0x000fe8000fffe8af */
[----:B------:R-:W-:Y:S03]  /*12800*/  IADD3 R132, R132, -UR17, RZ ;  /* 0x8000001184847c10 */ /* 0x000fe6000fffe0ff */
        /* <DEDUP_REMOVED lines=8> */
[----:B------:R-:W-:Y:S02]  /*12890*/  FSEL R135, R6, -INF , P1 ;  /* 0xff80000006877808 */ /* 0x000fe40000800000 */
[C---:B------:R-:W-:Y:S02]  /*128a0*/  ISETP.GT.AND P1, PT, R132.reuse, RZ, PT ;  /* 0x000000ff8400720c */ /* 0x040fe40003f24270 */
[----:B------:R-:W-:Y:S02]  /*128b0*/  ISETP.GT.AND P0, PT, R132, 0x1, PT ;  /* 0x000000018400780c */ /* 0x000fe40003f04270 */
[----:B------:R-:W-:Y:S02]  /*128c0*/  FSEL R136, R4, -INF , P1 ;  /* 0xff80000004887808 */ /* 0x000fe40000800000 */
[----:B------:R-:W-:Y:S02]  /*128d0*/  FSEL R6, R5, -INF , P0 ;  /* 0xff80000005067808 */ /* 0x000fe40000000000 */
[C---:B------:R-:W-:Y:S02]  /*128e0*/  ISETP.GT.AND P1, PT, R0.reuse, 0x8, PT ;  /* 0x000000080000780c */ /* 0x040fe40003f24270 */
[----:B------:R-:W-:Y:S02]  /*128f0*/  ISETP.GT.AND P0, PT, R0, 0x9, PT ;  /* 0x000000090000780c */ /* 0x000fe40003f04270 */
[----:B------:R-:W-:Y:S02]  /*12900*/  FSEL R137, R10, -INF , P1 ;  /* 0xff8000000a897808 */ /* 0x000fe40000800000 */
[----:B------:R-:W-:Y:S02]  /*12910*/  FSEL R11, R11, -INF , P0 ;  /* 0xff8000000b0b7808 */ /* 0x000fe40000000000 */
[C---:B------:R-:W-:Y:S02]  /*12920*/  ISETP.GT.AND P1, PT, R132.reuse, 0x8, PT ;  /* 0x000000088400780c */ /* 0x040fe40003f24270 */
[----:B------:R-:W-:Y:S02]  /*12930*/  ISETP.GT.AND P0, PT, R132, 0x9, PT ;  /* 0x000000098400780c */ /* 0x000fe40003f04270 */
[----:B------:R-:W-:Y:S02]  /*12940*/  FSEL R10, R8, -INF , P1 ;  /* 0xff800000080a7808 */ /* 0x000fe40000800000 */
[C---:B------:R-:W-:Y:S02]  /*12950*/  ISETP.GT.AND P1, PT, R0.reuse, 0x10, PT ;  /* 0x000000100000780c */ /* 0x040fe40003f24270 */
[----:B------:R-:W-:Y:S02]  /*12960*/  FSEL R8, R9, -INF , P0 ;  /* 0xff80000009087808 */ /* 0x000fe40000000000 */
[----:B------:R-:W-:Y:S02]  /*12970*/  ISETP.GT.AND P0, PT, R0, 0x11, PT ;  /* 0x000000110000780c */ /* 0x000fe40003f04270 */
[----:B------:R-:W-:Y:S02]  /*12980*/  FMNMX.FTZ R5, R136, R3, !PT ;  /* 0x0000000388057209 */ /* 0x000fe40007810000 */
[----:B------:R-:W-:Y:S02]  /*12990*/  FMNMX.FTZ R4, R135, R2, !PT ;  /* 0x0000000287047209 */ /* 0x000fe40007810000 */
[----:B------:R-:W-:Y:S02]  /*129a0*/  FSEL R171, R14, -INF , P1 ;  /* 0xff8000000eab7808 */ /* 0x000fe40000800000 */
[----:B------:R-:W-:Y:S02]  /*129b0*/  FSEL R169, R15, -INF , P0 ;  /* 0xff8000000fa97808 */ /* 0x000fe40000000000 */
[----:B------:R-:W-:Y:S02]  /*129c0*/  ISETP.GT.AND P0, PT, R132, 0x11, PT ;  /* 0x000000118400780c */ /* 0x000fe40003f04270 */
[----:B------:R-:W-:Y:S02]  /*129d0*/  FMNMX.FTZ R4, R7, R4, !PT ;  /* 0x0000000407047209 */ /* 0x000fe40007810000 */
[----:B------:R-:W-:Y:S02]  /*129e0*/  FMNMX.FTZ R5, R6, R5, !PT ;  /* 0x0000000506057209 */ /* 0x000fe40007810000 */
[----:B------:R-:W-:Y:S02]  /*129f0*/  ISETP.GT.AND P1, PT, R132, 0x10, PT ;  /* 0x000000108400780c */ /* 0x000fe40003f24270 */
[----:B------:R-:W-:Y:S02]  /*12a00*/  FSEL R168, R13, -INF , P0 ;  /* 0xff8000000da87808 */ /* 0x000fe40000000000 */
[----:B------:R-:W-:Y:S02]  /*12a10*/  FSEL R166, R12, -INF , P1 ;  /* 0xff8000000ca67808 */ /* 0x000fe40000800000 */
[C---:B------:R-:W-:Y:S02]  /*12a20*/  ISETP.GT.AND P1, PT, R0.reuse, 0x18, PT ;  /* 0x000000180000780c */ /* 0x040fe40003f24270 */
[----:B------:R-:W-:Y:S02]  /*12a30*/  ISETP.GT.AND P0, PT, R0, 0x19, PT ;  /* 0x000000190000780c */ /* 0x000fe40003f04270 */
[----:B------:R-:W-:Y:S02]  /*12a40*/  FMNMX.FTZ R4, R137, R4, !PT ;  /* 0x0000000489047209 */ /* 0x000fe40007810000 */
[----:B------:R-:W-:Y:S02]  /*12a50*/  FMNMX.FTZ R5, R10, R5, !PT ;  /* 0x000000050a057209 */ /* 0x000fe40007810000 */
[----:B------:R-:W-:Y:S02]  /*12a60*/  FSEL R143, R18, -INF , P1 ;  /* 0xff800000128f7808 */ /* 0x000fe40000800000 */
[----:B------:R-:W-:Y:S02]  /*12a70*/  FSEL R141, R19, -INF , P0 ;  /* 0xff800000138d7808 */ /* 0x000fe40000000000 */
[C---:B------:R-:W-:Y:S02]  /*12a80*/  ISETP.GT.AND P1, PT, R132.reuse, 0x18, PT ;  /* 0x000000188400780c */ /* 0x040fe40003f24270 */
[----:B------:R-:W-:Y:S02]  /*12a90*/  FMNMX.FTZ R4, R11, R4, !PT ;  /* 0x000000040b047209 */ /* 0x000fe40007810000 */
[----:B------:R-:W-:Y:S02]  /*12aa0*/  ISETP.GT.AND P0, PT, R132, 0x19, PT ;  /* 0x000000198400780c */ /* 0x000fe40003f04270 */
        /* <DEDUP_REMOVED lines=9> */
[----:B------:R-:W-:Y:S02]  /*12b40*/  FMNMX.FTZ R4, R169, R4, !PT ;  /* 0x00000004a9047209 */ /* 0x000fe40007810000 */
[C---:B------:R-:W-:Y:S02]  /*12b50*/  ISETP.GT.AND P1, PT, R132.reuse, 0x20, PT ;  /* 0x000000208400780c */ /* 0x040fe40003f24270 */
[----:B------:R-:W-:Y:S02]  /*12b60*/  ISETP.GT.AND P0, PT, R132, 0x21, PT ;  /* 0x000000218400780c */ /* 0x000fe40003f04270 */
[----:B------:R-:W-:Y:S02]  /*12b70*/  FMNMX.FTZ R5, R168, R5, !PT ;  /* 0x00000005a8057209 */ /* 0x000fe40007810000 */
[----:B------:R-:W-:Y:S02]  /*12b80*/  FMNMX.FTZ R4, R143, R4, !PT ;  /* 0x000000048f047209 */ /* 0x000fe40007810000 */
[----:B------:R-:W-:Y:S02]  /*12b90*/  FSEL R218, R20, -INF , P1 ;  /* 0xff80000014da7808 */ /* 0x000fe40000800000 */
[----:B------:R-:W-:Y:S02]  /*12ba0*/  FSEL R158, R21, -INF , P0 ;  /* 0xff800000159e7808 */ /* 0x000fe40000000000 */
[----:B------:R-:W-:Y:S01]  /*12bb0*/  FMNMX.FTZ R5, R142, R5, !PT ;  /* 0x000000058e057209 */ /* 0x000fe20007810000 */
[----:B------:R-:W-:Y:S01]  /*12bc0*/  LDSM.16.MT88.4 R20, [R190+0x100] ;  /* 0x00010000be14783b */ /* 0x000fe20000004200 */
[C---:B------:R-:W-:Y:S02]  /*12bd0*/  ISETP.GT.AND P0, PT, R0.reuse, 0x28, PT ;  /* 0x000000280000780c */ /* 0x040fe40003f04270 */
        /* <DEDUP_REMOVED lines=15> */
[----:B------:R-:W-:Y:S02]  /*12cd0*/  FMNMX.FTZ R9, R158, R9, !PT ;  /* 0x000000099e097209 */ /* 0x000fe40007810000 */
[----:B------:R-:W-:Y:S02]  /*12ce0*/  FSEL R133, R35, -INF , P0 ;  /* 0xff80000023857808 */ /* 0x000fe40000000000 */
        /* <DEDUP_REMOVED lines=9> */
[----:B------:R-:W-:Y:S02]  /*12d80*/  ISETP.GT.AND P0, PT, R132, 0x31, PT ;  /* 0x000000318400780c */ /* 0x000fe40003f04270 */
[----:B------:R-:W-:Y:S02]  /*12d90*/  FSEL R147, R31, -INF , P2 ;  /* 0xff8000001f937808 */ /* 0x000fe40001000000 */
[----:B------:R-:W-:Y:S02]  /*12da0*/  FMNMX.FTZ R4, R151, R4, !PT ;  /* 0x0000000497047209 */ /* 0x000fe40007810000 */
[----:B------:R-:W-:Y:S02]  /*12db0*/  FSEL R150, R29, -INF , P0 ;  /* 0xff8000001d967808 */ /* 0x000fe40000000000 */
[----:B------:R-:W-:Y:S01]  /*12dc0*/  FMNMX.FTZ R9, R152, R9, !PT ;  /* 0x0000000998097209 */ /* 0x000fe20007810000 */
[----:B------:R-:W-:Y:S01]  /*12dd0*/  LDSM.16.MT88.4 R28, [R189+0x100] ;  /* 0x00010000bd1c783b */ /* 0x000fe20000004200 */
        /* <DEDUP_REMOVED lines=8> */
[----:B------:R-:W-:Y:S02]  /*12e60*/  FMNMX.FTZ R0, R133, R4, !PT ;  /* 0x0000000485007209 */ /* 0x000fe40007810000 */
[----:B------:R-:W-:Y:S03]  /*12e70*/  FMNMX.FTZ R12, R146, R9, !PT ;  /* 0x00000009920c7209 */ /* 0x000fe60007810000 */
[----:B------:R-:W1:Y:S08]  /*12e80*/  SHFL.BFLY PT, R5, R0, 0x2, 0x1f ;  /* 0x0c401f0000057f89 */ /* 0x000e7000000e0000 */
[----:B------:R-:W2:Y:S01]  /*12e90*/  SHFL.BFLY PT, R9, R12, 0x2, 0x1f ;  /* 0x0c401f000c097f89 */ /* 0x000ea200000e0000 */
[----:B-1----:R-:W-:Y:S07]  /*12ea0*/  FMNMX.FTZ R5, R0, R5, !PT ;  /* 0x0000000500057209 */ /* 0x002fee0007810000 */
[----:B------:R-:W1:Y:S01]  /*12eb0*/  SHFL.BFLY PT, R132, R5, 0x1, 0x1f ;  /* 0x0c201f0005847f89 */ /* 0x000e6200000e0000 */
[----:B--2---:R-:W-:Y:S07]  /*12ec0*/  FMNMX.FTZ R4, R9, R12, !PT ;  /* 0x0000000c09047209 */ /* 0x004fee0007810000 */
[----:B------:R-:W2:Y:S08]  /*12ed0*/  SHFL.BFLY PT, R9, R4, 0x1, 0x1f ;  /* 0x0c201f0004097f89 */ /* 0x000eb000000e0000 */
[----:B------:R-:W3:Y:S01]  /*12ee0*/  LDSM.16.MT88.4 R12, [R195+0x100] ;  /* 0x00010000c30c783b */ /* 0x000ee20000004200 */
[----:B-1----:R-:W-:Y:S04]  /*12ef0*/  FMNMX.FTZ R132, R132, R5, !PT ;  /* 0x0000000584847209 */ /* 0x002fe80007810000 */
[C---:B------:R-:W-:Y:S01]  /*12f00*/  FSETP.NEU.FTZ.AND P1, PT, R132.reuse, -INF , PT ;  /* 0xff8000008400780b */ /* 0x040fe20003f3d000 */
[----:B------:R-:W-:Y:S01]  /*12f10*/  FMUL.FTZ R144, R132, c[0x0][0x2d0] ;  /* 0x0000b40084907a20 */ /* 0x000fe20000410000 */
[----:B--2---:R-:W-:Y:S02]  /*12f20*/  FMNMX.FTZ R0, R4, R9, !PT ;  /* 0x0000000904007209 */ /* 0x004fe40007810000 */
[----:B------:R-:W-:Y:S02]  /*12f30*/  FSEL R5, R132, RZ, P1 ;  /* 0x000000ff84057208 */ /* 0x000fe40000800000 */
[C---:B------:R-:W-:Y:S01]  /*12f40*/  FSETP.NEU.FTZ.AND P0, PT, R0.reuse, -INF , PT ;  /* 0xff8000000000780b */ /* 0x040fe20003f1d000 */
[----:B------:R-:W-:Y:S01]  /*12f50*/  FMUL.FTZ R149, R0, c[0x0][0x2d0] ;  /* 0x0000b40000957a20 */ /* 0x000fe20000410000 */
[----:B------:R-:W-:Y:S01]  /*12f60*/  FSEL R144, R144, RZ, P1 ;  /* 0x000000ff90907208 */ /* 0x000fe20000800000 */
[----:B------:R-:W-:Y:S01]  /*12f70*/  FADD.FTZ R5, -R5, R2 ;  /* 0x0000000205057221 */ /* 0x000fe20000010100 */
[----:B------:R-:W-:Y:S02]  /*12f80*/  FSEL R4, R0, RZ, P0 ;  /* 0x000000ff00047208 */ /* 0x000fe40000000000 */
[----:B------:R-:W-:Y:S01]  /*12f90*/  FSEL R149, R149, RZ, P0 ;  /* 0x000000ff95957208 */ /* 0x000fe20000000000 */
[--C-:B------:R-:W-:Y:S01]  /*12fa0*/  FFMA.FTZ R165, R135, c[0x0][0x2d0], -R144.reuse ;  /* 0x0000b40087a57a23 */ /* 0x100fe20000010890 */
[----:B------:R-:W-:Y:S01]  /*12fb0*/  ISETP.GT.AND P0, PT, R217, UR7, PT ;  /* 0x00000007d9007c0c */ /* 0x000fe2000bf04270 */
[----:B------:R-:W-:Y:S02]  /*12fc0*/  FADD.FTZ R4, -R4, R3 ;  /* 0x0000000304047221 */ /* 0x000fe40000010100 */
        /* <DEDUP_REMOVED lines=8> */
[----:B------:R-:W1:Y:S01]  /*13050*/  MUFU.EX2 R160, R160 ;  /* 0x000000a000a07308 */ /* 0x000e620000000800 */
[----:B------:R-:W-:Y:S02]  /*13060*/  FMUL.FTZ R3, R4, c[0x0][0x2d0] ;  /* 0x0000b40004037a20 */ /* 0x000fe40000410000 */
[----:B------:R-:W-:Y:S02]  /*13070*/  FMUL.FTZ R2, R5, c[0x0][0x2d0] ;  /* 0x0000b40005027a20 */ /* 0x000fe40000410000 */
        /* <DEDUP_REMOVED lines=8> */
[----:B------:R-:W-:Y:S01]  /*13100*/  LDSM.16.MT88.4 R156, [R195+0x5900] ;  /* 0x00590000c39c783b */ /* 0x000fe20000004200 */
[----:B------:R-:W2:Y:S01]  /*13110*/  MUFU.EX2 R134, R134 ;  /* 0x0000008600867308 */ /* 0x000ea20000000800 */
[--C-:B------:R-:W-:Y:S02]  /*13120*/  FFMA.FTZ R225, R154, c[0x0][0x2d0], -R149.reuse ;  /* 0x0000b4009ae17a23 */ /* 0x100fe40000010895 */
[--C-:B------:R-:W-:Y:S01]  /*13130*/  FFMA.FTZ R224, R155, c[0x0][0x2d0], -R144.reuse ;  /* 0x0000b4009be07a23 */ /* 0x100fe20000010890 */
[----:B-1----:R-:W-:Y:S01]  /*13140*/  F2FP.PACK_AB R137, R160, R165 ;  /* 0x000000a5a089723e */ /* 0x002fe200000000ff */
[--C-:B------:R-:W-:Y:S02]  /*13150*/  FFMA.FTZ R227, R153, c[0x0][0x2d0], -R144.reuse ;  /* 0x0000b40099e37a23 */ /* 0x100fe40000010890 */
[--C-:B------:R-:W-:Y:S02]  /*13160*/  FFMA.FTZ R226, R152, c[0x0][0x2d0], -R149.reuse ;  /* 0x0000b40098e27a23 */ /* 0x100fe40000010895 */
[----:B------:R-:W-:Y:S01]  /*13170*/  LDSM.16.MT88.4 R152, [R188+0x3900] ;  /* 0x00390000bc98783b */ /* 0x000fe20000004200 */
[----:B------:R-:W-:Y:S01]  /*13180*/  MUFU.EX2 R164, R164 ;  /* 0x000000a400a47308 */ /* 0x000fe20000000800 */
[--C-:B------:R-:W-:Y:S02]  /*13190*/  FFMA.FTZ R229, R150, c[0x0][0x2d0], -R149.reuse ;  /* 0x0000b40096e57a23 */ /* 0x100fe40000010895 */
[--C-:B------:R-:W-:Y:S02]  /*131a0*/  FFMA.FTZ R228, R151, c[0x0][0x2d0], -R144.reuse ;  /* 0x0000b40097e47a23 */ /* 0x100fe40000010890 */
[--C-:B------:R-:W-:Y:S02]  /*131b0*/  FFMA.FTZ R231, R147, c[0x0][0x2d0], -R144.reuse ;  /* 0x0000b40093e77a23 */ /* 0x100fe40000010890 */
[--C-:B------:R-:W-:Y:S02]  /*131c0*/  FFMA.FTZ R230, R148, c[0x0][0x2d0], -R149.reuse ;  /* 0x0000b40094e67a23 */ /* 0x100fe40000010895 */
[--C-:B------:R-:W-:Y:S01]  /*131d0*/  FFMA.FTZ R232, R145, c[0x0][0x2d0], -R144.reuse ;  /* 0x0000b40091e87a23 */ /* 0x100fe20000010890 */
[----:B------:R-:W1:Y:S01]  /*131e0*/  MUFU.EX2 R163, R163 ;  /* 0x000000a300a37308 */ /* 0x000e620000000800 */
[--C-:B------:R-:W-:Y:S02]  /*131f0*/  FFMA.FTZ R166, R166, c[0x0][0x2d0], -R149.reuse ;  /* 0x0000b400a6a67a23 */ /* 0x100fe40000010895 */
[--C-:B------:R-:W-:Y:S01]  /*13200*/  FFMA.FTZ R167, R168, c[0x0][0x2d0], -R149.reuse ;  /* 0x0000b400a8a77a23 */ /* 0x100fe20000010895 */
[----:B--2---:R-:W-:Y:S01]  /*13210*/  F2FP.PACK_AB R139, R134, R135 ;  /* 0x00000087868b723e */ /* 0x004fe200000000ff */
[--C-:B------:R-:W-:Y:S02]  /*13220*/  FFMA.FTZ R168, R171, c[0x0][0x2d0], -R144.reuse ;  /* 0x0000b400aba87a23 */ /* 0x100fe40000010890 */
[--C-:B------:R-:W-:Y:S02]  /*13230*/  FFMA.FTZ R171, R140, c[0x0][0x2d0], -R149.reuse ;  /* 0x0000b4008cab7a23 */ /* 0x100fe40000010895 */
[----:B------:R-:W-:Y:S01]  /*13240*/  LDSM.16.MT88.4 R140, [R189+0x2900] ;  /* 0x00290000bd8c783b */ /* 0x000fe20000004200 */
[----:B------:R-:W-:Y:S01]  /*13250*/  MUFU.EX2 R162, R162 ;  /* 0x000000a200a27308 */ /* 0x000fe20000000800 */
[--C-:B------:R-:W-:Y:S02]  /*13260*/  FFMA.FTZ R169, R169, c[0x0][0x2d0], -R144.reuse ;  /* 0x0000b400a9a97a23 */ /* 0x100fe40000010890 */
[----:B------:R-:W-:Y:S02]  /*13270*/  FFMA.FTZ R144, R133, c[0x0][0x2d0], -R144 ;  /* 0x0000b40085907a23 */ /* 0x000fe40000010890 */
[--C-:B------:R-:W-:Y:S02]  /*13280*/  FFMA.FTZ R218, R218, c[0x0][0x2d0], -R149.reuse ;  /* 0x0000b400dada7a23 */ /* 0x100fe40000010895 */
[----:B------:R-:W-:Y:S03]  /*13290*/  FFMA.FTZ R149, R146, c[0x0][0x2d0], -R149 ;  /* 0x0000b40092957a23 */ /* 0x000fe60000010895 */
[----:B------:R-:W2:Y:S01]  /*132a0*/  MUFU.EX2 R161, R161 ;  /* 0x000000a100a17308 */ /* 0x000ea20000000800 */
[----:B-1----:R-:W-:Y:S09]  /*132b0*/  F2FP.PACK_AB R136, R163, R164 ;  /* 0x000000a4a388723e */ /* 0x002ff200000000ff */
[----:B------:R-:W1:Y:S10]  /*132c0*/  MUFU.EX2 R3, R3 ;  /* 0x0000000300037308 */ /* 0x000e740000000800 */
[----:B------:R-:W4:Y:S01]  /*132d0*/  MUFU.EX2 R2, R2 ;  /* 0x0000000200027308 */ /* 0x000f220000000800 */
[----:B--2---:R-:W-:Y:S09]  /*132e0*/  F2FP.PACK_AB R138, R161, R162 ;  /* 0x000000a2a18a723e */ /* 0x004ff200000000ff */
[----:B------:R2:W-:Y:S01]  /*132f0*/  MUFU.EX2 R233, R149 ;  /* 0x0000009500e97308 */ /* 0x0005e20000000800 */
[C---:B-1----:R-:W-:Y:S02]  /*13300*/  FMUL.FTZ R4, R3.reuse, R128 ;  /* 0x0000008003047220 */ /* 0x042fe40000410000 */
[C---:B------:R-:W-:Y:S02]  /*13310*/  FMUL.FTZ R5, R3.reuse, R129 ;  /* 0x0000008103057220 */ /* 0x040fe40000410000 */
[C---:B------:R-:W-:Y:S02]  /*13320*/  FMUL.FTZ R8, R3.reuse, R100 ;  /* 0x0000006403087220 */ /* 0x040fe40000410000 */
[C---:B------:R-:W-:Y:S03]  /*13330*/  FMUL.FTZ R9, R3.reuse, R101 ;  /* 0x0000006503097220 */ /* 0x040fe60000410000 */
[----:B------:R1:W-:Y:S01]  /*13340*/  MUFU.EX2 R133, R144 ;  /* 0x0000009000857308 */ /* 0x0003e20000000800 */
[C---:B------:R-:W-:Y:S02]  /*13350*/  FMUL.FTZ R16, R3.reuse, R108 ;  /* 0x0000006c03107220 */ /* 0x040fe40000410000 */
[C---:B----4-:R-:W-:Y:S02]  /*13360*/  FMUL.FTZ R6, R2.reuse, R130 ;  /* 0x0000008202067220 */ /* 0x050fe40000410000 */
[C---:B------:R-:W-:Y:S02]  /*13370*/  FMUL.FTZ R7, R2.reuse, R131 ;  /* 0x0000008302077220 */ /* 0x040fe40000410000 */
[----:B------:R-:W-:Y:S01]  /*13380*/  LDSM.16.MT88.4 R128, [R190+0x2900] ;  /* 0x00290000be80783b */ /* 0x000fe20000004200 */
[C---:B------:R-:W-:Y:S02]  /*13390*/  FMUL.FTZ R10, R2.reuse, R102 ;  /* 0x00000066020a7220 */ /* 0x040fe40000410000 */
[C---:B------:R-:W-:Y:S01]  /*133a0*/  FMUL.FTZ R11, R2.reuse, R103 ;  /* 0x00000067020b7220 */ /* 0x040fe20000410000 */
[----:B------:R-:W-:Y:S01]  /*133b0*/  MUFU.EX2 R166, R166 ;  /* 0x000000a600a67308 */ /* 0x000fe20000000800 */
[C---:B---3--:R-:W-:Y:S03]  /*133c0*/  HMMA.16816.F32 R4, R136.reuse, R12, R4 ;  /* 0x0000000c8804723c */ /* 0x048fe60000001804 */
[----:B------:R-:W3:Y:S02]  /*133d0*/  LDSM.16.MT88.4 R100, [R188+0x100] ;  /* 0x00010000bc64783b */ /* 0x000ee40000004200 */
[C---:B------:R-:W-:Y:S02]  /*133e0*/  FMUL.FTZ R17, R3.reuse, R109 ;  /* 0x0000006d03117220 */ /* 0x040fe40000410000 */
[C---:B------:R-:W-:Y:S01]  /*133f0*/  FMUL.FTZ R12, R3.reuse, R104 ;  /* 0x00000068030c7220 */ /* 0x040fe20000410000 */
[C---:B------:R-:W-:Y:S01]  /*13400*/  HMMA.16816.F32 R8, R136.reuse, R14, R8 ;  /* 0x0000000e8808723c */ /* 0x040fe20000001808 */
[----:B------:R-:W4:Y:S02]  /*13410*/  MUFU.EX2 R167, R167 ;  /* 0x000000a700a77308 */ /* 0x000f240000000800 */
[----:B--2---:R-:W-:Y:S01]  /*13420*/  LDSM.16.MT88.4 R148, [R189+0x3900] ;  /* 0x00390000bd94783b */ /* 0x004fe20000004200 */
[C---:B------:R-:W-:Y:S02]  /*13430*/  FMUL.FTZ R13, R3.reuse, R105 ;  /* 0x00000069030d7220 */ /* 0x040fe40000410000 */
[C---:B------:R-:W-:Y:S02]  /*13440*/  FMUL.FTZ R18, R2.reuse, R110 ;  /* 0x0000006e02127220 */ /* 0x040fe40000410000 */
[C---:B------:R-:W-:Y:S03]  /*13450*/  FMUL.FTZ R14, R2.reuse, R106 ;  /* 0x0000006a020e7220 */ /* 0x040fe60000410000 */
[----:B-1----:R-:W-:Y:S01]  /*13460*/  LDSM.16.MT88.4 R144, [R190+0x3900] ;  /* 0x00390000be90783b */ /* 0x002fe20000004200 */
[C---:B------:R-:W-:Y:S01]  /*13470*/  FMUL.FTZ R15, R2.reuse, R107 ;  /* 0x0000006b020f7220 */ /* 0x040fe20000410000 */
[----:B------:R-:W-:Y:S01]  /*13480*/  MUFU.EX2 R168, R168 ;  /* 0x000000a800a87308 */ /* 0x000fe20000000800 */
[C---:B------:R-:W-:Y:S02]  /*13490*/  FMUL.FTZ R19, R2.reuse, R111 ;  /* 0x0000006f02137220 */ /* 0x040fe40000410000 */
[C---:B------:R-:W-:Y:S02]  /*134a0*/  FMUL.FTZ R24, R3.reuse, R116 ;  /* 0x0000007403187220 */ /* 0x040fe40000410000 */
[C---:B------:R-:W-:Y:S01]  /*134b0*/  FMUL.FTZ R25, R3.reuse, R117 ;  /* 0x0000007503197220 */ /* 0x040fe20000410000 */
[C---:B------:R-:W-:Y:S01]  /*134c0*/  HMMA.16816.F32 R12, R136.reuse, R20, R12 ;  /* 0x00000014880c723c */ /* 0x040fe2000000180c */
[----:B------:R-:W1:Y:S02]  /*134d0*/  LDSM.16.MT88.4 R104, [R195+0x2100] ;  /* 0x00210000c368783b */ /* 0x000e640000004200 */
[C---:B------:R-:W-:Y:S01]  /*134e0*/  FMUL.FTZ R26, R2.reuse, R118 ;  /* 0x00000076021a7220 */ /* 0x040fe20000410000 */
[----:B------:R-:W2:Y:S01]  /*134f0*/  MUFU.EX2 R169, R169 ;  /* 0x000000a900a97308 */ /* 0x000ea20000000800 */
[C---:B------:R-:W-:Y:S02]  /*13500*/  FMUL.FTZ R27, R2.reuse, R119 ;  /* 0x00000077021b7220 */ /* 0x040fe40000410000 */
[C---:B------:R-:W-:Y:S01]  /*13510*/  FMUL.FTZ R20, R3.reuse, R112 ;  /* 0x0000007003147220 */ /* 0x040fe20000410000 */
[C---:B------:R-:W-:Y:S01]  /*13520*/  HMMA.16816.F32 R16, R136.reuse, R22, R16 ;  /* 0x000000168810723c */ /* 0x040fe20000001810 */
[----:B------:R-:W5:Y:S03]  /*13530*/  LDSM.16.MT88.4 R108, [R190+0x2100] ;  /* 0x00210000be6c783b */ /* 0x000f660000004200 */
        /* <DEDUP_REMOVED lines=11> */
[----:B------:R-:W1:Y:S02]  /*135f0*/  MUFU.EX2 R171, R171 ;  /* 0x000000ab00ab7308 */ /* 0x000e640000000800 */
[C---:B------:R-:W-:Y:S02]  /*13600*/  FMUL.FTZ R36, R3.reuse, R36 ;  /* 0x0000002403247220 */ /* 0x040fe40000410000 */
[C---:B------:R-:W-:Y:S01]  /*13610*/  FMUL.FTZ R37, R3.reuse, R37 ;  /* 0x0000002503257220 */ /* 0x040fe20000410000 */
[----:B------:R-:W-:Y:S01]  /*13620*/  LDSM.16.MT88.4 R124, [R195+0x2900] ;  /* 0x00290000c37c783b */ /* 0x000fe20000004200 */
[C---:B------:R-:W-:Y:S01]  /*13630*/  FMUL.FTZ R28, R3.reuse, R120 ;  /* 0x00000078031c7220 */ /* 0x040fe20000410000 */
[C---:B------:R-:W-:Y:S03]  /*13640*/  HMMA.16816.F32 R24, R136.reuse, R30, R24 ;  /* 0x0000001e8818723c */ /* 0x040fe60000001818 */
[----:B------:R-:W-:Y:S01]  /*13650*/  MUFU.EX2 R206, R206 ;  /* 0x000000ce00ce7308 */ /* 0x000fe20000000800 */
[C---:B------:R-:W-:Y:S02]  /*13660*/  FMUL.FTZ R29, R3.reuse, R121 ;  /* 0x00000079031d7220 */ /* 0x040fe40000410000 */
[C---:B------:R-:W-:Y:S02]  /*13670*/  FMUL.FTZ R38, R2.reuse, R38 ;  /* 0x0000002602267220 */ /* 0x040fe40000410000 */
[C---:B------:R-:W-:Y:S04]  /*13680*/  FMUL.FTZ R30, R2.reuse, R122 ;  /* 0x0000007a021e7220 */ /* 0x040fe80000410000 */
[C---:B------:R-:W-:Y:S01]  /*13690*/  FMUL.FTZ R31, R2.reuse, R123 ;  /* 0x0000007b021f7220 */ /* 0x040fe20000410000 */
[----:B------:R-:W2:Y:S01]  /*136a0*/  MUFU.EX2 R219, R219 ;  /* 0x000000db00db7308 */ /* 0x000ea20000000800 */
[----:B------:R-:W-:Y:S01]  /*136b0*/  LDSM.16.MT88.4 R120, [R188+0x900] ;  /* 0x00090000bc78783b */ /* 0x000fe20000004200 */
[C---:B------:R-:W-:Y:S02]  /*136c0*/  FMUL.FTZ R39, R2.reuse, R39 ;  /* 0x0000002702277220 */ /* 0x040fe40000410000 */
[C---:B------:R-:W-:Y:S02]  /*136d0*/  FMUL.FTZ R40, R3.reuse, R40 ;  /* 0x0000002803287220 */ /* 0x040fe40000410000 */
[C---:B---3--:R-:W-:Y:S03]  /*136e0*/  HMMA.16816.F32 R28, R136.reuse, R100, R28 ;  /* 0x00000064881c723c */ /* 0x048fe6000000181c */
[C---:B------:R-:W-:Y:S01]  /*136f0*/  FMUL.FTZ R41, R3.reuse, R41 ;  /* 0x0000002903297220 */ /* 0x040fe20000410000 */
[----:B------:R-:W-:Y:S01]  /*13700*/  MUFU.EX2 R218, R218 ;  /* 0x000000da00da7308 */ /* 0x000fe20000000800 */
[C---:B------:R-:W-:Y:S02]  /*13710*/  FMUL.FTZ R42, R2.reuse, R42 ;  /* 0x0000002a022a7220 */ /* 0x040fe40000410000 */
[C---:B------:R-:W-:Y:S01]  /*13720*/  FMUL.FTZ R43, R2.reuse, R43 ;  /* 0x0000002b022b7220 */ /* 0x040fe20000410000 */
[C---:B------:R-:W-:Y:S01]  /*13730*/  HMMA.16816.F32 R32, R136.reuse, R102, R32 ;  /* 0x000000668820723c */ /* 0x040fe20000001820 */
[----:B------:R-:W3:Y:S03]  /*13740*/  LDSM.16.MT88.4 R100, [R189+0x2100] ;  /* 0x00210000bd64783b */ /* 0x000ee60000004200 */
[C---:B------:R-:W-:Y:S02]  /*13750*/  FMUL.FTZ R44, R3.reuse, R44 ;  /* 0x0000002c032c7220 */ /* 0x040fe40000410000 */
[C---:B------:R-:W-:Y:S01]  /*13760*/  FMUL.FTZ R45, R3.reuse, R45 ;  /* 0x0000002d032d7220 */ /* 0x040fe20000410000 */
[----:B------:R-:W2:Y:S01]  /*13770*/  MUFU.EX2 R221, R221 ;  /* 0x000000dd00dd7308 */ /* 0x000ea20000000800 */
        /* <DEDUP_REMOVED lines=8> */
[C---:B-----5:R-:W-:Y:S04]  /*13800*/  HMMA.16816.F32 R44, R136.reuse, R108, R44 ;  /* 0x0000006c882c723c */ /* 0x060fe8000000182c */
[C---:B------:R-:W-:Y:S01]  /*13810*/  FMUL.FTZ R50, R2.reuse, R50 ;  /* 0x0000003202327220 */ /* 0x040fe20000410000 */
[----:B------:R-:W5:Y:S01]  /*13820*/  MUFU.EX2 R223, R223 ;  /* 0x000000df00df7308 */ /* 0x000f620000000800 */
[C---:B------:R-:W-:Y:S02]  /*13830*/  FMUL.FTZ R51, R2.reuse, R51 ;  /* 0x0000003302337220 */ /* 0x040fe40000410000 */
[C---:B------:R-:W-:Y:S04]  /*13840*/  FMUL.FTZ R52, R3.reuse, R52 ;  /* 0x0000003403347220 */ /* 0x040fe80000410000 */
[C---:B------:R-:W-:Y:S01]  /*13850*/  FMUL.FTZ R53, R3.reuse, R53 ;  /* 0x0000003503357220 */ /* 0x040fe20000410000 */
[C---:B------:R-:W-:Y:S01]  /*13860*/  HMMA.16816.F32 R48, R136.reuse, R110, R48 ;  /* 0x0000006e8830723c */ /* 0x040fe20000001830 */
[----:B------:R-:W2:Y:S01]  /*13870*/  LDSM.16.MT88.4 R108, [R195+0x4100] ;  /* 0x00410000c36c783b */ /* 0x000ea20000004200 */
[----:B------:R-:W-:Y:S01]  /*13880*/  MUFU.EX2 R222, R222 ;  /* 0x000000de00de7308 */ /* 0x000fe20000000800 */
[C---:B------:R-:W-:Y:S02]  /*13890*/  FMUL.FTZ R54, R2.reuse, R54 ;  /* 0x0000003602367220 */ /* 0x040fe40000410000 */
[C---:B------:R-:W-:Y:S02]  /*138a0*/  FMUL.FTZ R55, R2.reuse, R55 ;  /* 0x0000003702377220 */ /* 0x040fe40000410000 */
[C---:B------:R-:W-:Y:S02]  /*138b0*/  FMUL.FTZ R56, R3.reuse, R56 ;  /* 0x0000003803387220 */ /* 0x040fe40000410000 */
[C---:B------:R-:W-:Y:S03]  /*138c0*/  FMUL.FTZ R57, R3.reuse, R57 ;  /* 0x0000003903397220 */ /* 0x040fe60000410000 */
[C---:B---3--:R-:W-:Y:S01]  /*138d0*/  HMMA.16816.F32 R52, R136.reuse, R100, R52 ;  /* 0x000000648834723c */ /* 0x048fe20000001834 */
[----:B------:R-:W3:Y:S02]  /*138e0*/  MUFU.EX2 R225, R225 ;  /* 0x000000e100e17308 */ /* 0x000ee40000000800 */
[C---:B------:R-:W-:Y:S02]  /*138f0*/  FMUL.FTZ R58, R2.reuse, R58 ;  /* 0x0000003a023a7220 */ /* 0x040fe40000410000 */
[C---:B------:R-:W-:Y:S02]  /*13900*/  FMUL.FTZ R59, R2.reuse, R59 ;  /* 0x0000003b023b7220 */ /* 0x040fe40000410000 */
[C---:B------:R-:W-:Y:S02]  /*13910*/  FMUL.FTZ R60, R3.reuse, R60 ;  /* 0x0000003c033c7220 */ /* 0x040fe40000410000 */
[C---:B------:R-:W-:Y:S02]  /*13920*/  FMUL.FTZ R61, R3.reuse, R61 ;  /* 0x0000003d033d7220 */ /* 0x040fe40000410000 */
[----:B------:R-:W-:Y:S01]  /*13930*/  MUFU.EX2 R224, R224 ;  /* 0x000000e000e07308 */ /* 0x000fe20000000800 */
[C---:B------:R-:W-:Y:S01]  /*13940*/  HMMA.16816.F32 R56, R136.reuse, R102, R56 ;  /* 0x000000668838723c */ /* 0x040fe20000001838 */
[----:B------:R-:W3:Y:S02]  /*13950*/  LDSM.16.MT88.4 R100, [R190+0x4100] ;  /* 0x00410000be64783b */ /* 0x000ee40000004200 */
[C---:B------:R-:W-:Y:S02]  /*13960*/  FMUL.FTZ R62, R2.reuse, R62 ;  /* 0x0000003e023e7220 */ /* 0x040fe40000410000 */
[C---:B------:R-:W-:Y:S02]  /*13970*/  FMUL.FTZ R63, R2.reuse, R63 ;  /* 0x0000003f023f7220 */ /* 0x040fe40000410000 */
[C---:B------:R-:W-:Y:S02]  /*13980*/  FMUL.FTZ R64, R3.reuse, R64 ;  /* 0x0000004003407220 */ /* 0x040fe40000410000 */
[C---:B------:R-:W-:Y:S01]  /*13990*/  FMUL.FTZ R65, R3.reuse, R65 ;  /* 0x0000004103417220 */ /* 0x040fe20000410000 */
[----:B------:R-:W2:Y:S02]  /*139a0*/  MUFU.EX2 R227, R227 ;  /* 0x000000e300e37308 */ /* 0x000ea40000000800 */
[C---:B-1----:R-:W-:Y:S03]  /*139b0*/  HMMA.16816.F32 R60, R136.reuse, R104, R60 ;  /* 0x00000068883c723c */ /* 0x042fe6000000183c */
[C---:B------:R-:W-:Y:S02]  /*139c0*/  FMUL.FTZ R66, R2.reuse, R66 ;  /* 0x0000004202427220 */ /* 0x040fe40000410000 */
[C---:B------:R-:W-:Y:S02]  /*139d0*/  FMUL.FTZ R67, R2.reuse, R67 ;  /* 0x0000004302437220 */ /* 0x040fe40000410000 */
[C---:B------:R-:W-:Y:S01]  /*139e0*/  FMUL.FTZ R68, R3.reuse, R68 ;  /* 0x0000004403447220 */ /* 0x040fe20000410000 */
[----:B------:R-:W-:Y:S01]  /*139f0*/  MUFU.EX2 R226, R226 ;  /* 0x000000e200e27308 */ /* 0x000fe20000000800 */
[C---:B------:R-:W-:Y:S03]  /*13a00*/  FMUL.FTZ R69, R3.reuse, R69 ;  /* 0x0000004503457220 */ /* 0x040fe60000410000 */
[C---:B------:R-:W-:Y:S01]  /*13a10*/  HMMA.16816.F32 R64, R136.reuse, R106, R64 ;  /* 0x0000006a8840723c */ /* 0x040fe20000001840 */
[----:B------:R-:W1:Y:S02]  /*13a20*/  LDSM.16.MT88.4 R104, [R189+0x4100] ;  /* 0x00410000bd68783b */ /* 0x000e640000004200 */
[C---:B------:R-:W-:Y:S02]  /*13a30*/  FMUL.FTZ R70, R2.reuse, R70 ;  /* 0x0000004602467220 */ /* 0x040fe40000410000 */
[C---:B------:R-:W-:Y:S01]  /*13a40*/  FMUL.FTZ R71, R2.reuse, R71 ;  /* 0x0000004702477220 */ /* 0x040fe20000410000 */
[----:B------:R-:W1:Y:S01]  /*13a50*/  MUFU.EX2 R229, R229 ;  /* 0x000000e500e57308 */ /* 0x000e620000000800 */
[C---:B------:R-:W-:Y:S02]  /*13a60*/  FMUL.FTZ R72, R3.reuse, R72 ;  /* 0x0000004803487220 */ /* 0x040fe40000410000 */
[C---:B------:R-:W-:Y:S03]  /*13a70*/  FMUL.FTZ R73, R3.reuse, R73 ;  /* 0x0000004903497220 */ /* 0x040fe60000410000 */
[C---:B--2---:R-:W-:Y:S03]  /*13a80*/  HMMA.16816.F32 R68, R136.reuse, R108, R68 ;  /* 0x0000006c8844723c */ /* 0x044fe60000001844 */
[C---:B------:R-:W-:Y:S01]  /*13a90*/  FMUL.FTZ R74, R2.reuse, R74 ;  /* 0x0000004a024a7220 */ /* 0x040fe20000410000 */
[----:B------:R-:W-:Y:S01]  /*13aa0*/  MUFU.EX2 R228, R228 ;  /* 0x000000e400e47308 */ /* 0x000fe20000000800 */
[C---:B------:R-:W-:Y:S02]  /*13ab0*/  FMUL.FTZ R75, R2.reuse, R75 ;  /* 0x0000004b024b7220 */ /* 0x040fe40000410000 */
[C---:B------:R-:W-:Y:S02]  /*13ac0*/  FMUL.FTZ R76, R3.reuse, R76 ;  /* 0x0000004c034c7220 */ /* 0x040fe40000410000 */
[C---:B------:R-:W-:Y:S03]  /*13ad0*/  FMUL.FTZ R77, R3.reuse, R77 ;  /* 0x0000004d034d7220 */ /* 0x040fe60000410000 */
[C---:B------:R-:W-:Y:S01]  /*13ae0*/  HMMA.16816.F32 R72, R136.reuse, R110, R72 ;  /* 0x0000006e8848723c */ /* 0x040fe20000001848 */
[----:B------:R-:W2:Y:S01]  /*13af0*/  LDSM.16.MT88.4 R108, [R188+0x4100] ;  /* 0x00410000bc6c783b */ /* 0x000ea20000004200 */
[----:B------:R-:W1:Y:S01]  /*13b00*/  MUFU.EX2 R231, R231 ;  /* 0x000000e700e77308 */ /* 0x000e620000000800 */
        /* <DEDUP_REMOVED lines=8> */
[----:B------:R-:W-:Y:S01]  /*13b90*/  FMUL.FTZ R84, R3, R84 ;  /* 0x0000005403547220 */ /* 0x000fe20000410000 */
[----:B----4-:R-:W-:Y:S01]  /*13ba0*/  F2FP.PACK_AB R100, R167, R166 ;  /* 0x000000a6a764723e */ /* 0x010fe200000000ff */
[----:B------:R-:W-:Y:S02]  /*13bb0*/  FMUL.FTZ R85, R3, R85 ;  /* 0x0000005503557220 */ /* 0x000fe40000410000 */
[----:B------:R-:W4:Y:S01]  /*13bc0*/  MUFU.EX2 R232, R232 ;  /* 0x000000e800e87308 */ /* 0x000f220000000800 */
[C---:B------:R-:W-:Y:S03]  /*13bd0*/  HMMA.16816.F32 R80, R136.reuse, R102, R80 ;  /* 0x000000668850723c */ /* 0x040fe60000001850 */
[C---:B------:R-:W-:Y:S01]  /*13be0*/  FMUL.FTZ R86, R2.reuse, R86 ;  /* 0x0000005602567220 */ /* 0x040fe20000410000 */
[----:B------:R-:W-:Y:S01]  /*13bf0*/  F2FP.PACK_AB R101, R169, R168 ;  /* 0x000000a8a965723e */ /* 0x000fe200000000ff */
[C---:B------:R-:W-:Y:S02]  /*13c00*/  FMUL.FTZ R87, R2.reuse, R87 ;  /* 0x0000005702577220 */ /* 0x040fe40000410000 */
[----:B------:R-:W-:Y:S01]  /*13c10*/  FMUL.FTZ R88, R3, R88 ;  /* 0x0000005803587220 */ /* 0x000fe20000410000 */
[----:B------:R-:W-:Y:S01]  /*13c20*/  F2FP.PACK_AB R102, R171, R170 ;  /* 0x000000aaab66723e */ /* 0x000fe200000000ff */
[----:B------:R-:W-:Y:S03]  /*13c30*/  FMUL.FTZ R89, R3, R89 ;  /* 0x0000005903597220 */ /* 0x000fe60000410000 */
[C---:B-1----:R-:W-:Y:S03]  /*13c40*/  HMMA.16816.F32 R84, R136.reuse, R104, R84 ;  /* 0x000000688854723c */ /* 0x042fe60000001854 */
[C---:B------:R-:W-:Y:S01]  /*13c50*/  FMUL.FTZ R90, R2.reuse, R90 ;  /* 0x0000005a025a7220 */ /* 0x040fe20000410000 */
        /* <DEDUP_REMOVED lines=13> */
[----:B------:R-:W-:Y:S01]  /*13d30*/  FFMA.FTZ R165, R2, R205, R165 ;  /* 0x000000cd02a57223 */ /* 0x000fe200000100a5 */
[----:B------:R-:W-:Y:S01]  /*13d40*/  MOV R2, R132 ;  /* 0x0000008400027202 */ /* 0x000fe20000000f00 */
[----:B------:R-:W-:Y:S03]  /*13d50*/  FFMA.FTZ R164, R3, R204, R164 ;  /* 0x000000cc03a47223 */ /* 0x000fe600000100a4 */
[----:B------:R-:W-:Y:S01]  /*13d60*/  HMMA.16816.F32 R96, R136, R110, R96 ;  /* 0x0000006e8860723c */ /* 0x000fe20000001860 */
[----:B------:R-:W2:Y:S02]  /*13d70*/  LDSM.16.MT88.4 R108, [R188+0x2900] ;  /* 0x00290000bc6c783b */ /* 0x000ea40000004200 */
[----:B------:R-:W-:Y:S01]  /*13d80*/  FADD.FTZ R160, R160, R165 ;  /* 0x000000a5a0a07221 */ /* 0x000fe20000010000 */
[----:B------:R-:W-:Y:S01]  /*13d90*/  MOV R3, R0 ;  /* 0x0000000000037202 */ /* 0x000fe20000000f00 */
        /* <DEDUP_REMOVED lines=19> */
[----:B------:R-:W-:Y:S01]  /*13ed0*/  FADD.FTZ R219, R219, R206 ;  /* 0x000000cedbdb7221 */ /* 0x000fe20000010000 */
[----:B------:R-:W-:Y:S01]  /*13ee0*/  IADD3 R206, R217, -0x1, RZ ;  /* 0xffffffffd9ce7810 */ /* 0x000fe20007ffe0ff */
[C---:B------:R-:W-:Y:S01]  /*13ef0*/  HMMA.16816.F32 R24, R100.reuse, R106, R24 ;  /* 0x0000006a6418723c */ /* 0x040fe20000001818 */
[----:B------:R-:W1:Y:S03]  /*13f00*/  LDSM.16.MT88.4 R104, [R195+0x4900] ;  /* 0x00490000c368783b */ /* 0x000e660000004200 */
[----:B------:R-:W-:Y:S01]  /*13f10*/  FADD.FTZ R171, R171, R170 ;  /* 0x000000aaabab7221 */ /* 0x000fe20000010000 */
[----:B------:R-:W-:Y:S03]  /*13f20*/  MOV R217, R206 ;  /* 0x000000ce00d97202 */ /* 0x000fe60000000f00 */
        /* <DEDUP_REMOVED lines=20> */
[----:B------:R-:W1:Y:S07]  /*14070*/  LDSM.16.MT88.4 R112, [R189+0x1100] ;  /* 0x00110000bd70783b */ /* 0x000e6e0000004200 */
[C---:B------:R-:W-:Y:S08]  /*14080*/  HMMA.16816.F32 R84, R100.reuse, R116, R84 ;  /* 0x000000746454723c */ /* 0x040ff00000001854 */
[C---:B------:R-:W-:Y:S01]  /*14090*/  HMMA.16816.F32 R88, R100.reuse, R118, R88 ;  /* 0x000000766458723c */ /* 0x040fe20000001858 */
[----:B------:R-:W3:Y:S07]  /*140a0*/  LDSM.16.MT88.4 R116, [R195+0x3100] ;  /* 0x00310000c374783b */ /* 0x000eee0000004200 */
[C---:B--2---:R-:W-:Y:S08]  /*140b0*/  HMMA.16816.F32 R92, R100.reuse, R108, R92 ;  /* 0x0000006c645c723c */ /* 0x044ff0000000185c */
[----:B------:R-:W-:Y:S01]  /*140c0*/  HMMA.16816.F32 R96, R100, R110, R96 ;  /* 0x0000006e6460723c */ /* 0x000fe20000001860 */
[----:B------:R-:W-:Y:S06]  /*140d0*/  LDSM.16.MT88.4 R108, [R195+0x5100] ;  /* 0x00510000c36c783b */ /* 0x000fec0000004200 */
[----:B------:R-:W-:Y:S01]  /*140e0*/  F2FP.PACK_AB R100, R221, R218 ;  /* 0x000000dadd64723e */ /* 0x000fe200000000ff */
[----:B------:R-:W-:Y:S01]  /*140f0*/  FADD.FTZ R218, R218, R171 ;  /* 0x000000abdada7221 */ /* 0x000fe20000010000 */
[----:B-----5:R-:W-:Y:S03]  /*14100*/  F2FP.PACK_AB R101, R223, R220 ;  /* 0x000000dcdf65723e */ /* 0x020fe600000000ff */
[----:B------:R-:W-:Y:S01]  /*14110*/  F2FP.PACK_AB R102, R225, R222 ;  /* 0x000000dee166723e */ /* 0x000fe200000000ff */
[----:B------:R-:W-:Y:S01]  /*14120*/  FADD.FTZ R220, R220, R219 ;  /* 0x000000dbdcdc7221 */ /* 0x000fe20000010000 */
[----:B------:R-:W-:Y:S01]  /*14130*/  F2FP.PACK_AB R103, R227, R224 ;  /* 0x000000e0e367723e */ /* 0x000fe200000000ff */
[----:B------:R-:W-:Y:S02]  /*14140*/  FADD.FTZ R221, R221, R218 ;  /* 0x000000dadddd7221 */ /* 0x000fe40000010000 */
        /* <DEDUP_REMOVED lines=9> */
[C---:B------:R-:W-:Y:S08]  /*141e0*/  HMMA.16816.F32 R16, R100.reuse, R122, R16 ;  /* 0x0000007a6410723c */ /* 0x040ff00000001810 */
[C---:B------:R-:W-:Y:S08]  /*141f0*/  HMMA.16816.F32 R20, R100.reuse, R112, R20 ;  /* 0x000000706414723c */ /* 0x040ff00000001814 */
[C---:B------:R-:W-:Y:S01]  /*14200*/  HMMA.16816.F32 R24, R100.reuse, R114, R24 ;  /* 0x000000726418723c */ /* 0x040fe20000001818 */
[----:B------:R-:W2:Y:S07]  /*14210*/  LDSM.16.MT88.4 R112, [R190+0x5100] ;  /* 0x00510000be70783b */ /* 0x000eae0000004200 */
[C---:B------:R-:W-:Y:S08]  /*14220*/  HMMA.16816.F32 R28, R100.reuse, R124, R28 ;  /* 0x0000007c641c723c */ /* 0x040ff0000000181c */
[C---:B------:R-:W-:Y:S01]  /*14230*/  HMMA.16816.F32 R32, R100.reuse, R126, R32 ;  /* 0x0000007e6420723c */ /* 0x040fe20000001820 */
[----:B------:R-:W-:Y:S07]  /*14240*/  LDSM.16.MT88.4 R124, [R188+0x1900] ;  /* 0x00190000bc7c783b */ /* 0x000fee0000004200 */
[C---:B---3--:R-:W-:Y:S08]  /*14250*/  HMMA.16816.F32 R36, R100.reuse, R116, R36 ;  /* 0x000000746424723c */ /* 0x048ff00000001824 */
        /* <DEDUP_REMOVED lines=11> */
[----:B----4-:R-:W-:Y:S01]  /*14310*/  F2FP.PACK_AB R139, R133, R232 ;  /* 0x000000e8858b723e */ /* 0x010fe200000000ff */
        /* <DEDUP_REMOVED lines=43> */
[C---:B----4-:R-:W-:Y:S08]  /*145d0*/  HMMA.16816.F32 R84, R136.reuse, R8, R84 ;  /* 0x000000088854723c */ /* 0x050ff00000001854 */
[C---:B------:R-:W-:Y:S08]  /*145e0*/  HMMA.16816.F32 R88, R136.reuse, R10, R88 ;  /* 0x0000000a8858723c */ /* 0x040ff00000001858 */
[C---:B--2---:R-:W-:Y:S08]  /*145f0*/  HMMA.16816.F32 R92, R136.reuse, R12, R92 ;  /* 0x0000000c885c723c */ /* 0x044ff0000000185c */
[----:B------:R-:W-:Y:S01]  /*14600*/  HMMA.16816.F32 R96, R136, R14, R96 ;  /* 0x0000000e8860723c */ /* 0x000fe20000001860 */
[----:B------:R-:W-:-:S07]  /*14610*/  @P0 BRA `(.L_x_711) ;  /* 0xffffd13000000947 */ /* 0x000fce000383ffff */
.L_x_708:
[----:B------:R-:W-:-:S13]  /*14620*/  ISETP.GE.AND P0, PT, R206, RZ, PT ;  /* 0x000000ffce00720c */ /* 0x000fda0003f06270 */
[----:B------:R-:W-:Y:S05]  /*14630*/  @!P0 BRA `(.L_x_712) ;  /* 0x00002a6000008947 */ /* 0x000fea0003800000 */
[----:B------:R-:W1:Y:S01]  /*14640*/  S2R R3, SR_TID.X ;  /* 0x0000000000037919 */ /* 0x000e620000002100 */
[----:B------:R-:W-:Y:S01]  /*14650*/  SHF.R.S32.HI R5, RZ, 0x1f, R172 ;  /* 0x0000001fff057819 */ /* 0x000fe200000114ac */
[----:B------:R-:W-:Y:S01]  /*14660*/  IMAD.MOV.U32 R133, RZ, RZ, R132 ;  /* 0x000000ffff857224 */ /* 0x000fe200078e0084 */
[----:B------:R-:W-:Y:S01]  /*14670*/  IADD3 R212, R203, 0x100, RZ ;  /* 0x00000100cbd47810 */ /* 0x000fe20007ffe0ff */
[----:B------:R-:W-:Y:S01]  /*14680*/  IMAD.SHL.U32 R207, R173, 0x2, RZ ;  /* 0x00000002adcf7824 */ /* 0x000fe200078e00ff */
[C---:B------:R-:W-:Y:S01]  /*14690*/  SHF.L.U64.HI R210, R172.reuse, 0x1, R5 ;  /* 0x00000001acd27819 */ /* 0x040fe20000010205 */
[----:B------:R-:W-:Y:S01]  /*146a0*/  IMAD.SHL.U32 R213, R172, 0x2, RZ ;  /* 0x00000002acd57824 */ /* 0x000fe200078e00ff */
[----:B------:R-:W-:Y:S02]  /*146b0*/  ULDC UR5, c[0x0][0x210] ;  /* 0x0000840000057ab9 */ /* 0x000fe40000000800 */
[----:B------:R-:W-:Y:S02]  /*146c0*/  ULDC UR4, c[0x0][0x1e8] ;  /* 0x00007a0000047ab9 */ /* 0x000fe40000000800 */
[----:B------:R-:W-:-:S02]  /*146d0*/  UIMAD UR5, UR11, UR5, URZ ;  /* 0x000000050b0572a4 */ /* 0x000fc4000f8e023f */
[----:B------:R-:W-:Y:S01]  /*146e0*/  UIMAD UR4, UR11, UR4, URZ ;  /* 0x000000040b0472a4 */ /* 0x000fe2000f8e023f */
[----:B-1----:R-:W-:-:S04]  /*146f0*/  SHF.R.S32.HI R2, RZ, 0x1f, R3 ;  /* 0x0000001fff027819 */ /* 0x002fc80000011403 */
[----:B------:R-:W-:-:S04]  /*14700*/  LEA.HI R2, R2, R3, RZ, 0x3 ;  /* 0x0000000302027211 */ /* 0x000fc800078f18ff */
[----:B------:R-:W-:-:S05]  /*14710*/  LOP3.LUT R2, R2, 0xfffffff8, RZ, 0xc0, !PT ;  /* 0xfffffff802027812 */ /* 0x000fca00078ec0ff */
[----:B------:R-:W-:Y:S02]  /*14720*/  IMAD.IADD R2, R3, 0x1, -R2 ;  /* 0x0000000103027824 */ /* 0x000fe400078e0a02 */
[----:B------:R-:W-:Y:S01]  /*14730*/  IMAD.MOV.U32 R3, RZ, RZ, R0 ;  /* 0x000000ffff037224 */ /* 0x000fe200078e0000 */
[----:B------:R-:W-:Y:S01]  /*14740*/  SHF.R.S32.HI R0, RZ, 0x1f, R173 ;  /* 0x0000001fff007819 */ /* 0x000fe200000114ad */
[----:B------:R-:W-:-:S03]  /*14750*/  IMAD.SHL.U32 R208, R2, 0x8, RZ ;  /* 0x0000000802d07824 */ /* 0x000fc600078e00ff */
[----:B------:R-:W-:Y:S02]  /*14760*/  SHF.L.U64.HI R211, R173, 0x1, R0 ;  /* 0x00000001add37819 */ /* 0x000fe40000010200 */
[----:B------:R-:W-:-:S04]  /*14770*/  SHF.R.S32.HI R209, RZ, 0x1f, R208 ;  /* 0x0000001fffd17819 */ /* 0x000fc800000114d0 */
[C---:B------:R-:W-:Y:S01]  /*14780*/  SHF.L.U64.HI R209, R208.reuse, 0x1, R209 ;  /* 0x00000001d0d17819 */ /* 0x040fe200000102d1 */
[----:B------:R-:W-:Y:S01]  /*14790*/  IMAD.SHL.U32 R208, R208, 0x2, RZ ;  /* 0x00000002d0d07824 */ /* 0x000fe200078e00ff */
[----:B------:R-:W-:Y:S05]  /*147a0*/  BRA `(.L_x_713) ;  /* 0x0000032000007947 */ /* 0x000fea0003800000 */
.L_x_715:
[----:B------:R-:W-:Y:S01]  /*147b0*/  ISETP.NE.AND P2, PT, R199, 0x1, PT ;  /* 0x00000001c700780c */ /* 0x000fe20003f45270 */
[----:B------:R-:W-:Y:S01]  /*147c0*/  IMAD.MOV.U32 R200, RZ, RZ, RZ ;  /* 0x000000ffffc87224 */ /* 0x000fe200078e00ff */
[----:B------:R-:W-:Y:S04]  /*147d0*/  LEA R201, R206, UR13, 0x6 ;  /* 0x0000000dcec97c11 */ /* 0x000fe8000f8e30ff */
        /* <DEDUP_REMOVED lines=29> */
[----:B------:R-:W-:Y:S03]  /*149b0*/  IADD3 R136, P1, R132, R207, RZ ;  /* 0x000000cf84887210 */ /* 0x000fe60007f3e0ff */
[----:B--2---:R-:W-:Y:S01]  /*149c0*/  IMAD.X R139, R134, 0x1, R209, P0 ;  /* 0x00000001868b7824 */ /* 0x004fe200000e06d1 */
[----:B------:R-:W-:Y:S01]  /*149d0*/  IADD3 R142, P0, R132, R213, RZ ;  /* 0x000000d5848e7210 */ /* 0x000fe20007f1e0ff */
[----:B------:R-:W-:Y:S01]  /*149e0*/  IMAD.X R137, R134, 0x1, R211, P1 ;  /* 0x0000000186897824 */ /* 0x000fe200008e06d3 */
[----:B---3--:R-:W-:Y:S02]  /*149f0*/  IADD3 R140, P2, R0, R208, RZ ;  /* 0x000000d0008c7210 */ /* 0x008fe40007f5e0ff */
[----:B------:R1:W-:Y:S01]  /*14a00*/  LDGSTS.E.BYPASS.LTC128B.128 [R203+0x6100], [R138.64], !P4 ;  /* 0x061000008acb7fae */ /* 0x0003e2000e101d54 */
[--C-:B------:R-:W-:Y:S01]  /*14a10*/  IMAD.X R143, R134, 0x1, R210.reuse, P0 ;  /* 0x00000001868f7824 */ /* 0x100fe200000e06d2 */
[----:B------:R-:W-:Y:S01]  /*14a20*/  IADD3 R134, P1, R0, R207, RZ ;  /* 0x000000cf00867210 */ /* 0x000fe20007f3e0ff */
[----:B----4-:R-:W-:Y:S01]  /*14a30*/  IMAD.X R141, R2, 0x1, R209, P2 ;  /* 0x00000001028d7824 */ /* 0x010fe200010e06d1 */
        /* <DEDUP_REMOVED lines=9> */
.L_x_713:
        /* <DEDUP_REMOVED lines=33> */
[-C--:B------:R-:W-:Y:S04]  /*14ce0*/  IADD3 R162, P1, R2, R208.reuse, RZ ;  /* 0x000000d002a27210 */ /* 0x080fe80007f3e0ff */
[C---:B------:R-:W-:Y:S01]  /*14cf0*/  HMMA.16816.F32 R16, R32.reuse, R18, RZ ;  /* 0x000000122010723c */ /* 0x040fe200000018ff */
[----:B-1----:R-:W-:Y:S03]  /*14d00*/  IMAD.X R161, R30, 0x1, R211, P0 ;  /* 0x000000011ea17824 */ /* 0x002fe600000e06d3 */
[----:B------:R-:W-:Y:S01]  /*14d10*/  IADD3 R172, P0, R2, R213, RZ ;  /* 0x000000d502ac7210 */ /* 0x000fe20007f1e0ff */
[--C-:B------:R-:W-:Y:S01]  /*14d20*/  IMAD.X R163, R30, 0x1, R209.reuse, P1 ;  /* 0x000000011ea37824 */ /* 0x100fe200008e06d1 */
[----:B----4-:R-:W-:Y:S02]  /*14d30*/  IADD3 R216, P2, R0, R208, RZ ;  /* 0x000000d000d87210 */ /* 0x010fe40007f5e0ff */
[C---:B-----5:R-:W-:Y:S01]  /*14d40*/  HMMA.16816.F32 R20, R32.reuse, R24, RZ ;  /* 0x000000182014723c */ /* 0x060fe200000018ff */
[--C-:B------:R-:W-:Y:S01]  /*14d50*/  IMAD.X R173, R30, 0x1, R210.reuse, P0 ;  /* 0x000000011ead7824 */ /* 0x100fe200000e06d2 */
[----:B------:R1:W-:Y:S02]  /*14d60*/  LDGSTS.E.BYPASS.LTC128B.128 [R212], [R162.64], !P4 ;  /* 0x00000000a2d47fae */ /* 0x0003e4000e101d54 */
[----:B------:R-:W-:Y:S01]  /*14d70*/  IADD3 R134, P1, R0, R207, RZ ;  /* 0x000000cf00867210 */ /* 0x000fe20007f3e0ff */
[----:B------:R-:W-:Y:S01]  /*14d80*/  IMAD.X R217, R28, 0x1, R209, P2 ;  /* 0x000000011cd97824 */ /* 0x000fe200010e06d1 */
[----:B------:R1:W-:Y:S01]  /*14d90*/  LDGSTS.E.BYPASS.LTC128B.128 [R212+0x2000], [R160.64], !P6 ;  /* 0x02000000a0d47fae */ /* 0x0003e2000f101d54 */
[----:B------:R-:W-:Y:S01]  /*14da0*/  IADD3 R214, P0, R0, R213, RZ ;  /* 0x000000d500d67210 */ /* 0x000fe20007f1e0ff */
[C---:B------:R-:W-:Y:S01]  /*14db0*/  HMMA.16816.F32 R24, R32.reuse, R26, RZ ;  /* 0x0000001a2018723c */ /* 0x040fe200000018ff */
[C---:B------:R-:W-:Y:S01]  /*14dc0*/  IMAD.X R135, R28.reuse, 0x1, R211, P1 ;  /* 0x000000011c877824 */ /* 0x040fe200008e06d3 */
[----:B------:R2:W-:Y:S02]  /*14dd0*/  LDGSTS.E.BYPASS.LTC128B.128 [R212+0x4000], [R172.64], !P5 ;  /* 0x04000000acd47fae */ /* 0x0005e4000e901d54 */
[----:B------:R-:W-:Y:S01]  /*14de0*/  IMAD.X R215, R28, 0x1, R210, P0 ;  /* 0x000000011cd77824 */ /* 0x000fe200000e06d2 */
[----:B------:R-:W-:Y:S01]  /*14df0*/  ISETP.GE.AND P0, PT, R206, 0x1, PT ;  /* 0x00000001ce00780c */ /* 0x000fe20003f06270 */
        /* <DEDUP_REMOVED lines=147> */
.L_x_714:
        /* <DEDUP_REMOVED lines=34> */
[----:B------:R-:W-:Y:S02]  /*15950*/  ISETP.GT.AND P0, PT, R206, RZ, PT ;  /* 0x000000ffce00720c */ /* 0x000fe40003f04270 */
        /* <DEDUP_REMOVED lines=208> */
[----:B------:R-:W-:Y:S01]  /*16660*/  FFMA.FTZ R6, R2, R205, R6 ;  /* 0x000000cd02067223 */ /* 0x000fe20000010006 */
[----:B------:R-:W-:Y:S01]  /*16670*/  IADD3 R2, R206, -0x1, RZ ;  /* 0xffffffffce027810 */ /* 0x000fe20007ffe0ff */
[----:B------:R-:W-:Y:S01]  /*16680*/  FADD.FTZ R5, R5, R160 ;  /* 0x000000a005057221 */ /* 0x000fe20000010000 */
[----:B-----5:R-:W-:Y:S01]  /*16690*/  F2FP.PACK_AB R14, R169, R168 ;  /* 0x000000a8a90e723e */ /* 0x020fe200000000ff */
[----:B------:R-:W-:Y:S01]  /*166a0*/  FADD.FTZ R6, R7, R6 ;  /* 0x0000000607067221 */ /* 0x000fe20000010000 */
[----:B------:R-:W-:Y:S03]  /*166b0*/  F2FP.PACK_AB R15, R171, R170 ;  /* 0x000000aaab0f723e */ /* 0x000fe600000000ff */
[----:B------:R-:W-:Y:S01]  /*166c0*/  MOV R206, R2 ;  /* 0x0000000200ce7202 */ /* 0x000fe20000000f00 */
[----:B------:R-:W-:Y:S02]  /*166d0*/  FADD.FTZ R134, R134, R5 ;  /* 0x0000000586867221 */ /* 0x000fe40000010000 */
[----:B------:R-:W-:Y:S01]  /*166e0*/  FADD.FTZ R5, R133, R6 ;  /* 0x0000000685057221 */ /* 0x000fe20000010000 */
[C---:B-1----:R-:W-:Y:S05]  /*166f0*/  HMMA.16816.F32 R8, R12.reuse, R136, R8 ;  /* 0x000000880c08723c */ /* 0x042fea0000001808 */
[----:B------:R-:W-:Y:S01]  /*16700*/  FADD.FTZ R135, R135, R134 ;  /* 0x0000008687877221 */ /* 0x000fe20000010000 */
[----:B------:R-:W-:Y:S01]  /*16710*/  MOV R133, R132 ;  /* 0x0000008400857202 */ /* 0x000fe20000000f00 */
        /* <DEDUP_REMOVED lines=145> */
[C---:B---3--:R-:W-:Y:S08]  /*17030*/  HMMA.16816.F32 R76, R12.reuse, R8, R76 ;  /* 0x000000080c4c723c */ /* 0x048ff0000000184c */
[C---:B------:R-:W-:Y:S08]  /*17040*/  HMMA.16816.F32 R80, R12.reuse, R10, R80 ;  /* 0x0000000a0c50723c */ /* 0x040ff00000001850 */
[C---:B----4-:R-:W-:Y:S08]  /*17050*/  HMMA.16816.F32 R84, R12.reuse, R20, R84 ;  /* 0x000000140c54723c */ /* 0x050ff00000001854 */
[C---:B------:R-:W-:Y:S08]  /*17060*/  HMMA.16816.F32 R88, R12.reuse, R22, R88 ;  /* 0x000000160c58723c */ /* 0x040ff00000001858 */
[C---:B-1----:R-:W-:Y:S08]  /*17070*/  HMMA.16816.F32 R92, R12.reuse, R16, R92 ;  /* 0x000000100c5c723c */ /* 0x042ff0000000185c */
[----:B------:R-:W-:Y:S01]  /*17080*/  HMMA.16816.F32 R96, R12, R18, R96 ;  /* 0x000000120c60723c */ /* 0x000fe20000001860 */
[----:B------:R-:W-:-:S07]  /*17090*/  @P0 BRA `(.L_x_713) ;  /* 0xffffda3000000947 */ /* 0x000fce000383ffff */
.L_x_712:
        /* <DEDUP_REMOVED lines=123> */
.L_x_656:
        /* <DEDUP_REMOVED lines=49> */
[----:B------:R-:W-:Y:S01]  /*17b60*/  SEL R10, R10, 0xffffffe0, !P1 ;  /* 0xffffffe00a0a7807 */ /* 0x000fe20004800000 */
[----:B------:R-:W-:Y:S01]  /*17b70*/  IMAD.SHL.U32 R13, R12, 0x2, RZ ;  /* 0x000000020c0d7824 */ /* 0x000fe200078e00ff */
[----:B------:R-:W-:Y:S01]  /*17b80*/  BAR.SYNC.DEFER_BLOCKING 0x1, 0x100 ;  /* 0x0044000000007b1d */ /* 0x000fe20000010000 */
[----:B------:R-:W-:Y:S01]  /*17b90*/  F2FP.PACK_AB R42, R43, R42 ;  /* 0x0000002a2b2a723e */ /* 0x000fe200000000ff */
[----:B------:R-:W-:Y:S01]  /*17ba0*/  IMAD.U32 R12, RZ, RZ, UR4 ;  /* 0x00000004ff0c7e24 */ /* 0x000fe2000f8e00ff */
[----:B------:R-:W-:Y:S01]  /*17bb0*/  F2FP.PACK_AB R44, R45, R44 ;  /* 0x0000002c2d2c723e */ /* 0x000fe200000000ff */
[C---:B------:R-:W-:Y:S01]  /*17bc0*/  IMAD.IADD R17, R13.reuse, 0x1, R10 ;  /* 0x000000010d117824 */ /* 0x040fe200078e020a */
[----:B------:R-:W-:-:S02]  /*17bd0*/  IADD3 R6, R13, 0x80, RZ ;  /* 0x000000800d067810 */ /* 0x000fc40007ffe0ff */
[----:B------:R-:W-:Y:S02]  /*17be0*/  IADD3 R15, R13, 0x70, RZ ;  /* 0x000000700d0f7810 */ /* 0x000fe40007ffe0ff */
[----:B------:R-:W-:Y:S01]  /*17bf0*/  @P0 IADD3 R15, R6, 0x10, RZ ;  /* 0x00000010060f0810 */ /* 0x000fe20007ffe0ff */
[----:B------:R-:W-:Y:S01]  /*17c00*/  IMAD.MOV.U32 R6, RZ, RZ, 0x40 ;  /* 0x00000040ff067424 */ /* 0x000fe200078e00ff */
[----:B------:R-:W-:Y:S02]  /*17c10*/  F2FP.PACK_AB R46, R47, R46 ;  /* 0x0000002e2f2e723e */ /* 0x000fe400000000ff */
[----:B------:R-:W-:Y:S01]  /*17c20*/  F2FP.PACK_AB R48, R49, R48 ;  /* 0x000000303130723e */ /* 0x000fe200000000ff */
[----:B------:R-:W-:Y:S01]  /*17c30*/  IMAD.IADD R19, R10, 0x1, R15 ;  /* 0x000000010a137824 */ /* 0x000fe200078e020f */
[----:B------:R-:W-:Y:S02]  /*17c40*/  SEL R6, R6, 0xffffffc0, !P2 ;  /* 0xffffffc006067807 */ /* 0x000fe40005000000 */
[----:B------:R-:W-:-:S02]  /*17c50*/  F2FP.PACK_AB R50, R51, R50 ;  /* 0x000000323332723e */ /* 0x000fc400000000ff */
[----:B------:R-:W-:Y:S01]  /*17c60*/  F2FP.PACK_AB R52, R53, R52 ;  /* 0x000000343534723e */ /* 0x000fe200000000ff */
[--C-:B------:R-:W-:Y:S01]  /*17c70*/  IMAD.IADD R21, R13, 0x1, R6.reuse ;  /* 0x000000010d157824 */ /* 0x100fe200078e0206 */
[----:B------:R-:W-:Y:S01]  /*17c80*/  F2FP.PACK_AB R54, R55, R54 ;  /* 0x000000363736723e */ /* 0x000fe200000000ff */
[C---:B------:R-:W-:Y:S01]  /*17c90*/  IMAD.IADD R23, R6.reuse, 0x1, R15 ;  /* 0x0000000106177824 */ /* 0x040fe200078e020f */
[----:B------:R-:W-:Y:S01]  /*17ca0*/  F2FP.PACK_AB R56, R57, R56 ;  /* 0x000000383938723e */ /* 0x000fe200000000ff */
        /* <DEDUP_REMOVED lines=33> */
[----:B------:R-:W-:Y:S01]  /*17ec0*/  PLOP3.LUT P0, PT, PT, PT, UP1, 0x80, 0x0 ;  /* 0x000000000000781c */ /* 0x000fe20003f0f018 */
[----:B------:R-:W-:Y:S04]  /*17ed0*/  STS [R23+0x400], R118 ;  /* 0x0004007617007388 */ /* 0x000fe80000000800 */
        /* <DEDUP_REMOVED lines=45> */
[----:B------:R-:W-:-:S05]  /*181b0*/  IMAD.MOV.U32 R7, RZ, RZ, c[0x0][0x388] ;  /* 0x0000e200ff077624 */ /* 0x000fca00078e00ff */
[----:B------:R-:W-:Y:S02]  /*181c0*/  IMAD.U32 R14, RZ, RZ, UR4 ;  /* 0x00000004ff0e7e24 */ /* 0x000fe4000f8e00ff */
[----:B--2---:R-:W-:-:S05]  /*181d0*/  IMAD.U32 R15, RZ, RZ, UR5 ;  /* 0x00000005ff0f7e24 */ /* 0x004fca000f8e00ff */
        /* <DEDUP_REMOVED lines=12> */
.L_x_717:
[----:B---3--:R-:W-:Y:S01]  /*182a0*/  SHF.R.S32.HI R3, RZ, 0x1f, R2 ;  /* 0x0000001fff037819 */ /* 0x008fe20000011402 */
[----:B------:R-:W1:Y:S01]  /*182b0*/  S2R R57, SR_CTAID.X ;  /* 0x0000000000397919 */ /* 0x000e620000002500 */
[----:B------:R-:W-:Y:S01]  /*182c0*/  LOP3.LUT R13, R9, 0xffffffe0, RZ, 0xc0, !PT ;  /* 0xffffffe0090d7812 */ /* 0x000fe200078ec0ff */
[----:B------:R-:W-:Y:S01]  /*182d0*/  IMAD.MOV.U32 R6, RZ, RZ, c[0x0][0x4e8] ;  /* 0x00013a00ff067624 */ /* 0x000fe200078e00ff */
[----:B------:R-:W-:Y:S01]  /*182e0*/  LEA.HI R3, R3, R2, RZ, 0x3 ;  /* 0x0000000203037211 */ /* 0x000fe200078f18ff */
[----:B------:R-:W-:Y:S01]  /*182f0*/  ULDC.64 UR6, c[0x0][0x490] ;  /* 0x0001240000067ab9 */ /* 0x000fe20000000a00 */
[----:B------:R-:W-:Y:S01]  /*18300*/  BSSY B0, `(.L_x_718) ;  /* 0x000008c000007945 */ /* 0x000fe20003800000 */
[----:B------:R-:W-:Y:S01]  /*18310*/  USHF.R.S32.HI UR10, URZ, 0x1f, UR18 ;  /* 0x0000001f3f0a7899 */ /* 0x000fe20008011412 */
[----:B------:R-:W-:Y:S01]  /*18320*/  LOP3.LUT R9, R3, 0xffffff8, RZ, 0xc0, !PT ;  /* 0x0ffffff803097812 */ /* 0x000fe200078ec0ff */
[----:B------:R-:W-:Y:S01]  /*18330*/  IMAD.IADD R3, R0, 0x1, -R13 ;  /* 0x0000000100037824 */ /* 0x000fe200078e0a0d */
[----:B------:R-:W-:Y:S01]  /*18340*/  ISETP.NE.AND P1, PT, R6, 0x1, PT ;  /* 0x000000010600780c */ /* 0x000fe20003f25270 */
[----:B------:R-:W-:Y:S01]  /*18350*/  UIMAD UR9, UR8, UR6, URZ ;  /* 0x00000006080972a4 */ /* 0x000fe2000f8e023f */
[----:B------:R-:W-:Y:S01]  /*18360*/  LEA.HI R6, R11, R11, RZ, 0x1 ;  /* 0x0000000b0b067211 */ /* 0x000fe200078f08ff */
[----:B------:R-:W-:Y:S01]  /*18370*/  IMAD.IADD R2, R2, 0x1, -R9 ;  /* 0x0000000102027824 */ /* 0x000fe200078e0a09 */
[----:B------:R-:W-:Y:S01]  /*18380*/  SHF.R.S32.HI R10, RZ, 0x1f, R3 ;  /* 0x0000001fff0a7819 */ /* 0x000fe20000011403 */
[----:B------:R-:W-:Y:S01]  /*18390*/  UMOV UR12, UR22 ;  /* 0x00000016000c7c82 */ /* 0x000fe20008000000 */
[----:B------:R-:W-:Y:S01]  /*183a0*/  LOP3.LUT R6, R6, 0x1ffffffe, RZ, 0xc0, !PT ;  /* 0x1ffffffe06067812 */ /* 0x000fe200078ec0ff */
[----:B------:R-:W-:Y:S01]  /*183b0*/  UMOV UR13, UR23 ;  /* 0x00000017000d7c82 */ /* 0x000fe20008000000 */
[----:B------:R-:W-:Y:S01]  /*183c0*/  LEA.HI R9, R10, R3, RZ, 0x2 ;  /* 0x000000030a097211 */ /* 0x000fe200078f10ff */
[----:B------:R-:W-:Y:S01]  /*183d0*/  USEL UR10, UR10, URZ, !UP1 ;  /* 0x0000003f0a0a7287 */ /* 0x000fe2000c800000 */
[----:B------:R-:W-:Y:S01]  /*183e0*/  LOP3.LUT P2, RZ, R3, 0x3, RZ, 0xc0, !PT ;  /* 0x0000000303ff7812 */ /* 0x000fe2000784c0ff */
[----:B------:R-:W-:Y:S01]  /*183f0*/  IMAD.IADD R11, R11, 0x1, -R6 ;  /* 0x000000010b0b7824 */ /* 0x000fe200078e0a06 */
[----:B------:R-:W-:Y:S01]  /*18400*/  SHF.R.S32.HI R9, RZ, 0x2, R9 ;  /* 0x00000002ff097819 */ /* 0x000fe20000011409 */
[----:B------:R-:W-:-:S02]  /*18410*/  UIMAD.WIDE.U32 UR12, UR11, UR6, UR12 ;  /* 0x000000060b0c72a5 */ /* 0x000fc4000f8e000c */
[----:B------:R-:W-:Y:S02]  /*18420*/  UIMAD UR9, UR11, UR7, UR9 ;  /* 0x000000070b0972a4 */ /* 0x000fe4000f8e0209 */
[----:B------:R-:W-:Y:S01]  /*18430*/  IMAD R2, R2, 0x10, R9 ;  /* 0x0000001002027824 */ /* 0x000fe200078e0209 */
[----:B------:R-:W-:Y:S02]  /*18440*/  ULDC.64 UR6, c[0x0][0x498] ;  /* 0x0001260000067ab9 */ /* 0x000fe40000000a00 */
[----:B------:R-:W-:Y:S01]  /*18450*/  USEL UR18, UR18, URZ, !UP1 ;  /* 0x0000003f12127287 */ /* 0x000fe2000c800000 */
[----:B------:R-:W-:Y:S01]  /*18460*/  IMAD R6, R11, 0x8, R2 ;  /* 0x000000080b067824 */ /* 0x000fe200078e0202 */
[----:B------:R-:W-:Y:S02]  /*18470*/  UIMAD UR15, UR10, UR6, URZ ;  /* 0x000000060a0f72a4 */ /* 0x000fe4000f8e023f */
[----:B------:R-:W-:Y:S02]  /*18480*/  UIADD3 UR13, UR13, UR9, URZ ;  /* 0x000000090d0d7290 */ /* 0x000fe4000fffe03f */
[----:B-1----:R-:W-:Y:S01]  /*18490*/  LEA R9, R57, R6, 0x7 ;  /* 0x0000000639097211 */ /* 0x002fe200078e38ff */
[----:B------:R-:W-:Y:S01]  /*184a0*/  UIMAD UR7, UR18, UR7, UR15 ;  /* 0x00000007120772a4 */ /* 0x000fe2000f8e020f */
[CC--:B------:R-:W-:Y:S01]  /*184b0*/  LEA.HI R6, R5.reuse, R0.reuse, RZ, 0x3 ;  /* 0x0000000005067211 */ /* 0x0c0fe200078f18ff */
[----:B------:R-:W-:Y:S01]  /*184c0*/  UIMAD.WIDE.U32 UR12, UR18, UR6, UR12 ;  /* 0x00000006120c72a5 */ /* 0x000fe2000f8e000c */
[----:B------:R-:W-:Y:S01]  /*184d0*/  LEA.HI R5, R5, R0, RZ, 0x6 ;  /* 0x0000000005057211 */ /* 0x000fe200078f30ff */
[----:B------:R-:W-:Y:S01]  /*184e0*/  @P1 IMAD.HI.U32 R3, R9, c[0x0][0x4ec], RZ ;  /* 0x00013b0009031a27 */ /* 0x000fe200078e00ff */
[----:B------:R-:W-:-:S02]  /*184f0*/  ULDC.64 UR4, c[0x0][0x3a0] ;  /* 0x0000e80000047ab9 */ /* 0x000fc40000000a00 */
[----:B------:R-:W-:Y:S01]  /*18500*/  UIMAD UR14, UR23, UR4, URZ ;  /* 0x00000004170e72a4 */ /* 0x000fe2000f8e023f */
[----:B------:R-:W-:Y:S01]  /*18510*/  IMAD.MOV.U32 R14, RZ, RZ, R9 ;  /* 0x000000ffff0e7224 */ /* 0x000fe200078e0009 */
[----:B------:R-:W-:Y:S01]  /*18520*/  @P1 SHF.R.U32.HI R14, RZ, c[0x0][0x4f0], R3 ;  /* 0x00013c00ff0e1a19 */ /* 0x000fe20000011603 */
[----:B------:R-:W-:Y:S01]  /*18530*/  UIMAD.WIDE.U32 UR16, UR22, UR4, URZ ;  /* 0x00000004161072a5 */ /* 0x000fe2000f8e003f */
[----:B------:R-:W-:Y:S01]  /*18540*/  LOP3.LUT R3, R6, 0xfffffff8, RZ, 0xc0, !PT ;  /* 0xfffffff806037812 */ /* 0x000fe200078ec0ff */
[----:B------:R-:W-:Y:S01]  /*18550*/  UIMAD UR14, UR22, UR5, UR14 ;  /* 0x00000005160e72a4 */ /* 0x000fe2000f8e020e */
[----:B------:R-:W-:Y:S01]  /*18560*/  SHF.R.S32.HI R6, RZ, 0x3, R6 ;  /* 0x00000003ff067819 */ /* 0x000fe20000011406 */
[--C-:B------:R-:W-:Y:S01]  /*18570*/  IMAD.MOV R10, RZ, RZ, -R14.reuse ;  /* 0x000000ffff0a7224 */ /* 0x100fe200078e0a0e */
        /* <DEDUP_REMOVED lines=38> */
[----:B------:R-:W1:Y:S01]  /*187e0*/  SHFL.IDX PT, R51, R12, RZ, 0x1c1f ;  /* 0x001c1fff0c337589 */ /* 0x000e6200000e0000 */
[----:B------:R-:W-:Y:S01]  /*187f0*/  SHF.R.S32.HI R11, RZ, 0x1f, R9 ;  /* 0x0000001fff0b7819 */ /* 0x000fe20000011409 */
[----:B------:R-:W-:Y:S01]  /*18800*/  IMAD R10, R10, c[0x0][0x4e8], R13 ;  /* 0x00013a000a0a7a24 */ /* 0x000fe200078e020d */
[----:B------:R-:W-:Y:S01]  /*18810*/  MOV R14, UR16 ;  /* 0x00000010000e7c02 */ /* 0x000fe20008000f00 */
[----:B------:R2:W3:Y:S01]  /*18820*/  SHFL.IDX PT, R49, R12, 0x1, 0x1c1f ;  /* 0x003c1f000c317f89 */ /* 0x0004e200000e0000 */
        /* <DEDUP_REMOVED lines=13> */
[----:B------:R-:W-:Y:S01]  /*18900*/  IMAD R9, R9, c[0x0][0x3d8], RZ ;  /* 0x0000f60009097a24 */ /* 0x000fe200078e02ff */
[----:B-1----:R1:W-:Y:S01]  /*18910*/  @!P1 ST.E [R50.64], R4 ;  /* 0x0000000432009985 */ /* 0x0023e2000c101914 */
[----:B--2---:R-:W-:-:S03]  /*18920*/  IMAD.SHL.U32 R12, R5, 0x8, RZ ;  /* 0x00000008050c7824 */ /* 0x004fc600078e00ff */
[----:B---3--:R1:W-:Y:S02]  /*18930*/  @!P0 ST.E [R48.64], R8 ;  /* 0x0000000830008985 */ /* 0x0083e4000c101914 */
[----:B------:R-:W-:Y:S01]  /*18940*/  LOP3.LUT R12, R3, 0x7ffffe00, R12, 0xf8, !PT ;  /* 0x7ffffe00030c7812 */ /* 0x000fe200078ef80c */
[C---:B------:R-:W-:Y:S02]  /*18950*/  IMAD R3, R10.reuse, c[0x0][0x3dc], R9 ;  /* 0x0000f7000a037a24 */ /* 0x040fe400078e0209 */
[----:B------:R-:W-:-:S04]  /*18960*/  IMAD.WIDE.U32 R10, R10, c[0x0][0x3d8], R14 ;  /* 0x0000f6000a0a7a25 */ /* 0x000fc800078e000e */
[----:B------:R-:W-:Y:S01]  /*18970*/  IMAD.SHL.U32 R58, R12, 0x2, RZ ;  /* 0x000000020c3a7824 */ /* 0x000fe200078e00ff */
[----:B------:R-:W-:Y:S01]  /*18980*/  LEA R56, P0, R10, c[0x0][0x380], 0x1 ;  /* 0x0000e0000a387a11 */ /* 0x000fe200078008ff */
[----:B------:R-:W-:-:S03]  /*18990*/  IMAD.IADD R3, R11, 0x1, R3 ;  /* 0x000000010b037824 */ /* 0x000fc600078e0203 */
[----:B------:R1:W2:Y:S02]  /*189a0*/  LDS.128 R44, [R58+0x1080] ;  /* 0x001080003a2c7984 */ /* 0x0002a40000000c00 */
[----:B------:R-:W-:Y:S02]  /*189b0*/  LEA.HI.X R55, R10, c[0x0][0x384], R3, 0x1, P0 ;  /* 0x0000e1000a377a11 */ /* 0x000fe400000f0c03 */
[----:B------:R1:W3:Y:S01]  /*189c0*/  LDS.128 R40, [R58+0x2080] ;  /* 0x002080003a287984 */ /* 0x0002e20000000c00 */
[----:B------:R-:W-:-:S03]  /*189d0*/  ISETP.GE.AND P0, PT, R57, R2, PT ;  /* 0x000000023900720c */ /* 0x000fc60003f06270 */
        /* <DEDUP_REMOVED lines=30> */
.L_x_719:
[----:B--2---:R-:W-:Y:S05]  /*18bc0*/  BSYNC B0 ;  /* 0x0000000000007941 */ /* 0x004fea0003800000 */
.L_x_718:
        /* <DEDUP_REMOVED lines=23> */
.L_x_721:
[----:B------:R-:W-:Y:S05]  /*18d40*/  BSYNC B0 ;  /* 0x0000000000007941 */ /* 0x000fea0003800000 */
.L_x_720:
        /* <DEDUP_REMOVED lines=23> */
.L_x_723:
[----:B------:R-:W-:Y:S05]  /*18ec0*/  BSYNC B0 ;  /* 0x0000000000007941 */ /* 0x000fea0003800000 */
.L_x_722:
        /* <DEDUP_REMOVED lines=24> */
.L_x_716:
        /* <DEDUP_REMOVED lines=31> */
.L_x_724:
        /* <DEDUP_REMOVED lines=43> */
.L_x_726:
[----:B------:R-:W-:Y:S05]  /*194f0*/  BSYNC B0 ;  /* 0x0000000000007941 */ /* 0x000fea0003800000 */
.L_x_725:
        /* <DEDUP_REMOVED lines=70> */
.L_x_728:
[----:B------:R-:W-:Y:S05]  /*19960*/  BSYNC B0 ;  /* 0x0000000000007941 */ /* 0x000fea0003800000 */
.L_x_727:
        /* <DEDUP_REMOVED lines=21> */
.L_x_730:
[----:B------:R-:W-:Y:S05]  /*19ac0*/  BSYNC B0 ;  /* 0x0000000000007941 */ /* 0x000fea0003800000 */
.L_x_729:
        /* <DEDUP_REMOVED lines=21> */
.L_x_732:
[----:B------:R-:W-:Y:S05]  /*19c20*/  BSYNC B0 ;  /* 0x0000000000007941 */ /* 0x000fea0003800000 */
.L_x_731:
        /* <DEDUP_REMOVED lines=22> */
.L_x_733:
        /* <DEDUP_REMOVED lines=15> */
.L_x_1504:


//--------------------- .text._ZN7cutlass13device_kernelIN5flash19enable_sm80_to_sm89INS1_16FlashAttnFwdSm80INS1_25CollectiveMainloopFwdSm80ILi8ELi2ELb0EN4cute5tupleIJNS5_1CILi128EEENS7_ILi64EEENS7_ILi192EEEEEELi192ENS_6half_tEfNS_4arch4Sm80ELb0ELb0ELb0ELb0ELb1ELb0ELb1ELb0EEENS1_21CollectiveEpilogueFwdINS6_IJS8_SA_S9_EEENS6_IJNS7_ILi1EEESI_SI_EEESC_SE_Li256ELb0ELb1ELb0ELb0EEENS1_19SingleTileSchedulerILb0ELb0ELb1ELi128EEEEEEEEEvNT_6ParamsE --------------------------
	.section	.text._ZN7cutlass13device_kernelIN5flash19enable_sm80_to_sm89INS1_16FlashAttnFwdSm80INS1_25CollectiveMainloopFwdSm80ILi8ELi2ELb0EN4cute5tupleIJNS5_1CILi128EEENS7_ILi64EEENS7_ILi192EEEEEELi192ENS_6half_tEfNS_4arch4Sm80ELb0ELb0ELb0ELb0ELb1ELb0ELb1ELb0EEENS1_21CollectiveEpilogueFwdINS6_IJS8_SA_S9_EEENS6_IJNS7_ILi1EEESI_SI_EEESC_SE_Li256ELb0ELb1ELb0ELb0EEENS1_19SingleTileSchedulerILb0ELb0ELb1ELi128EEEEEEEEEvNT_6ParamsE,"ax",@progbits
	.sectioninfo	@"SHI_REGISTERS=244"
	.align	128
.text._ZN7cutlass13device_kernelIN5flash19enable_sm80_to_sm89INS1_16FlashAttnFwdSm80INS1_25CollectiveMainloopFwdSm80ILi8ELi2ELb0EN4cute5tupleIJNS5_1CILi128EEENS7_ILi64EEENS7_ILi192EEEEEELi192ENS_6half_tEfNS_4arch4Sm80ELb0ELb0ELb0ELb0ELb1ELb0ELb1ELb0EEENS1_21CollectiveEpilogueFwdINS6_IJS8_SA_S9_EEENS6_IJNS7_ILi1EEESI_SI_EEESC_SE_Li256ELb0ELb1ELb0ELb0EEENS1_19SingleTileSchedulerILb0ELb0ELb1ELi128EEEEEEEEEvNT_6ParamsE:
        .type           _ZN7cutlass13device_kernelIN5flash19enable_sm80_to_sm89INS1_16FlashAttnFwdSm80INS1_25CollectiveMainloopFwdSm80ILi8ELi2ELb0EN4cute5tupleIJNS5_1CILi128EEENS7_ILi64EEENS7_ILi192EEEEEELi192ENS_6half_tEfNS_4arch4Sm80ELb0ELb0ELb0ELb0ELb1ELb0ELb1ELb0EEENS1_21CollectiveEpilogueFwdINS6_IJS8_SA_S9_EEENS6_IJNS7_ILi1EEESI_SI_EEESC_SE_Li256ELb0ELb1ELb0ELb0EEENS1_19SingleTileSchedulerILb0ELb0ELb1ELi128EEEEEEEEEvNT_6ParamsE,@function
        .size           _ZN7cutlass13device_kernelIN5flash19enable_sm80_to_sm89INS1_16FlashAttnFwdSm80INS1_25CollectiveMainloopFwdSm80ILi8ELi2ELb0EN4cute5tupleIJNS5_1CILi128EEENS7_ILi64EEENS7_ILi192EEEEEELi192ENS_6half_tEfNS_4arch4Sm80ELb0ELb0ELb0ELb0ELb1ELb0ELb1ELb0EEENS1_21CollectiveEpilogueFwdINS6_IJS8_SA_S9_EEENS6_IJNS7_ILi1EEESI_SI_EEESC_SE_Li256ELb0ELb1ELb0ELb0EEENS1_19SingleTileSchedulerILb0ELb0ELb1ELi128EEEEEEEEEvNT_6ParamsE,(.L_x_1505 - _ZN7cutlass13device_kernelIN5flash19enable_sm80_to_sm89INS1_16FlashAttnFwdSm80INS1_25CollectiveMainloopFwdSm80ILi8ELi2ELb0EN4cute5tupleIJNS5_1CILi128EEENS7_ILi64EEENS7_ILi192EEEEEELi192ENS_6half_tEfNS_4arch4Sm80ELb0ELb0ELb0ELb0ELb1ELb0ELb1ELb0EEENS1_21CollectiveEpilogueFwdINS6_IJS8_SA_S9_EEENS6_IJNS7_ILi1EEESI_SI_EEESC_SE_Li256ELb0ELb1ELb0ELb0EEENS1_19SingleTileSchedulerILb0ELb0ELb1ELi128EEEEEEEEEvNT_6ParamsE)
        .other          _ZN7cutlass13device_kernelIN5flash19enable_sm80_to_sm89INS1_16FlashAttnFwdSm80INS1_25CollectiveMainloopFwdSm80ILi8ELi2ELb0EN4cute5tupleIJNS5_1CILi128EEENS7_ILi64EEENS7_ILi192EEEEEELi192ENS_6half_tEfNS_4arch4Sm80ELb0ELb0ELb0ELb0ELb1ELb0ELb1ELb0EEENS1_21CollectiveEpilogueFwdINS6_IJS8_SA_S9_EEENS6_IJNS7_ILi1EEESI_SI_EEESC_SE_Li256ELb0ELb1ELb0ELb0EEENS1_19SingleTileSchedulerILb0ELb0ELb1ELi128EEEEEEEEEvNT_6ParamsE,@"STO_CUDA_ENTRY STV_DEFAULT"
_ZN7cutlass13device_kernelIN5flash19enable_sm80_to_sm89INS1_16FlashAttnFwdSm80INS1_25CollectiveMainloopFwdSm80ILi8ELi2ELb0EN4cute5tupleIJNS5_1CILi128EEENS7_ILi64EEENS7_ILi192EEEEEELi192ENS_6half_tEfNS_4arch4Sm80ELb0ELb0ELb0ELb0ELb1ELb0ELb1ELb0EEENS1_21CollectiveEpilogueFwdINS6_IJS8_SA_S9_EEENS6_IJNS7_ILi1EEESI_SI_EEESC_SE_Li256ELb0ELb1ELb0ELb0EEENS1_19SingleTileSchedulerILb0ELb0ELb1ELi128EEEEEEEEEvNT_6ParamsE:
[----:B------:R-:W-:Y:S02]  /*0000*/  MOV R1, c[0x0][0x28] ;  /* 0x00000a0000017a02 */ /* 0x000fe40000000f00 */
[----:B------:R-:W1:Y:S02]  /*0010*/  S2UR UR6, SR_CTAID.Z ;  /* 0x00000000000679c3 */ /* 0x000e640000002700 */
[----:B-1----:R-:W-:-:S13]  /*0020*/  ISETP.LE.AND P0, PT, RZ, UR6, PT ;  /* 0x00000006ff007c0c */ /* 0x002fda000bf03270 */
[----:B------:R-:W-:Y:S05]  /*0030*/  @!P0 EXIT ;  /* 0x000000000000894d */ /* 0x000fea0003800000 */
[----:B------:R-:W-:Y:S02]  /*0040*/  ULDC.64 UR4, c[0x0][0x340] ;  /* 0x0000d00000047ab9 */ /* 0x000fe40000000a00 */
[----:B------:R-:W-:Y:S02]  /*0050*/  UISETP.NE.U32.AND UP1, UPT, URZ, UR4, UPT ;  /* 0x000000043f00728c */ /* 0x000fe4000bf25070 */
[----:B------:R-:W-:Y:S02]  /*0060*/  ULDC.64 UR12, c[0x0][0x118] ;  /* 0x00004600000c7ab9 */ /* 0x000fe40000000a00 */
[----:B------:R-:W-:-:S03]  /*0070*/  UISETP.NE.AND.EX UP1, UPT, URZ, UR5, UPT, UP1 ;  /* 0x000000053f00728c */ /* 0x000fc6000bf25310 */
[----:B------:R-:W-:-:S03]  /*0080*/  ULDC.64 UR4, c[0x0][0x340] ;  /* 0x0000d00000047ab9 */ /* 0x000fc60000000a00 */
[----:B------:R-:W-:-:S05]  /*0090*/  PLOP3.LUT P2, PT, PT, PT, UP1, 0x80, 0x0 ;  /* 0x000000000000781c */ /* 0x000fca0003f4f018 */
[----:B------:R-:W-:Y:S02]  /*00a0*/  @UP1 UMOV UR8, 0x4 ;  /* 0x0000000400081882 */ /* 0x000fe40000000000 */
[----:B------:R-:W-:-:S03]  /*00b0*/  @UP1 UIMAD.WIDE UR8, UR6, UR8, UR4 ;  /* 0x00000008060812a5 */ /* 0x000fc6000f8e0204 */
[----:B------:R-:W-:Y:S02]  /*00c0*/  ULDC.64 UR4, c[0x0][0x370] ;  /* 0x0000dc0000047ab9 */ /* 0x000fe40000000a00 */
[----:B------:R-:W-:Y:S01]  /*00d0*/  UISETP.NE.U32.AND UP0, UPT, URZ, UR4, UPT ;  /* 0x000000043f00728c */ /* 0x000fe2000bf05070 */
[----:B------:R-:W-:Y:S02]  /*00e0*/  IMAD.U32 R10, RZ, RZ, UR8 ;  /* 0x00000008ff0a7e24 */ /* 0x000fe4000f8e00ff */
[----:B------:R-:W-:Y:S01]  /*00f0*/  IMAD.U32 R11, RZ, RZ, UR9 ;  /* 0x00000009ff0b7e24 */ /* 0x000fe2000f8e00ff */
[----:B------:R-:W-:-:S04]  /*0100*/  UISETP.NE.AND.EX UP0, UPT, URZ, UR5, UPT, UP0 ;  /* 0x000000053f00728c */ /* 0x000fc8000bf05300 */
[----:B------:R1:W2:Y:S01]  /*0110*/  @P2 LDG.E R10, [R10.64] ;  /* 0x0000000c0a0a2981 */ /* 0x0002a2000c1e1900 */
[----:B------:R-:W-:Y:S01]  /*0120*/  ULDC.64 UR8, c[0x0][0x370] ;  /* 0x0000dc0000087ab9 */ /* 0x000fe20000000a00 */
[----:B------:R-:W-:Y:S01]  /*0130*/  PLOP3.LUT P0, PT, PT, PT, UP0, 0x80, 0x0 ;  /* 0x000000000000781c */ /* 0x000fe20003f0f008 */
[----:B------:R-:W-:-:S04]  /*0140*/  IMAD.MOV.U32 R200, RZ, RZ, RZ ;  /* 0x000000ffffc87224 */ /* 0x000fc800078e00ff */
[----:B------:R-:W-:Y:S02]  /*0150*/  @UP0 UMOV UR4, 0x4 ;  /* 0x0000000400040882 */ /* 0x000fe40000000000 */
        /* <DEDUP_REMOVED lines=11> */
[----:B------:R-:W-:-:S02]  /*0210*/  IMAD.MOV.U32 R148, RZ, RZ, c[0x0][0x2ac] ;  /* 0x0000ab00ff947624 */ /* 0x000fc400078e00ff */
[----:B------:R-:W-:Y:S02]  /*0220*/  IMAD.MOV.U32 R187, RZ, RZ, c[0x0][0x2b8] ;  /* 0x0000ae00ffbb7624 */ /* 0x000fe400078e00ff */
[----:B------:R-:W-:Y:S02]  /*0230*/  IMAD R4, R4, c[0x0][0x168], RZ ;  /* 0x00005a0004047a24 */ /* 0x000fe400078e02ff */
[----:B------:R-:W-:Y:S01]  /*0240*/  IMAD.MOV.U32 R189, RZ, RZ, RZ ;  /* 0x000000ffffbd7224 */ /* 0x000fe200078e00ff */
[----:B------:R-:W-:Y:S02]  /*0250*/  ISETP.NE.AND P6, PT, R187, 0x1, PT ;  /* 0x00000001bb00780c */ /* 0x000fe40003fc5270 */
[----:B---3--:R-:W-:Y:S01]  /*0260*/  SHF.R.S32.HI R5, RZ, 0x1f, R132 ;  /* 0x0000001fff057819 */ /* 0x008fe20000011484 */
[----:B----4-:R-:W-:Y:S02]  /*0270*/  USHF.R.S32.HI UR10, URZ, 0x1f, UR11 ;  /* 0x0000001f3f0a7899 */ /* 0x010fe4000801140b */
[----:B------:R-:W-:Y:S01]  /*0280*/  UIMAD.WIDE.U32 UR14, UR11, UR4, URZ ;  /* 0x000000040b0e72a5 */ /* 0x000fe2000f8e003f */
[----:B------:R-:W-:Y:S01]  /*0290*/  LEA.HI R18, R5, R132, RZ, 0x3 ;  /* 0x0000008405127211 */ /* 0x000fe200078f18ff */
[----:B------:R-:W-:-:S03]  /*02a0*/  UIMAD UR7, UR10, UR4, URZ ;  /* 0x000000040a0772a4 */ /* 0x000fc6000f8e023f */
[----:B-1----:R-:W-:Y:S01]  /*02b0*/  LOP3.LUT R3, R18, 0xfffffff8, RZ, 0xc0, !PT ;  /* 0xfffffff812037812 */ /* 0x002fe200078ec0ff */
        /* <DEDUP_REMOVED lines=16> */
[----:B------:R-:W-:-:S02]  /*03c0*/  IADD3 R198, R199, 0x40, RZ ;  /* 0x00000040c7c67810 */ /* 0x000fc40007ffe0ff */
[----:B------:R-:W-:Y:S01]  /*03d0*/  ISETP.GE.AND P1, PT, R193, R4, PT ;  /* 0x00000004c100720c */ /* 0x000fe20003f26270 */
[----:B------:R-:W-:Y:S01]  /*03e0*/  IMAD.MOV.U32 R7, RZ, RZ, R195 ;  /* 0x000000ffff077224 */ /* 0x000fe200078e00c3 */
[----:B------:R-:W-:Y:S01]  /*03f0*/  @P0 SHF.R.U32.HI R7, RZ, c[0x0][0x2cc], R0 ;  /* 0x0000b300ff070a19 */ /* 0x000fe20000011600 */
[----:B------:R-:W-:Y:S01]  /*0400*/  IMAD.U32 R9, RZ, RZ, UR15 ;  /* 0x0000000fff097e24 */ /* 0x000fe2000f8e00ff */
[C---:B------:R-:W-:Y:S01]  /*0410*/  IADD3 R197, R199.reuse, 0x80, RZ ;  /* 0x00000080c7c57810 */ /* 0x040fe20007ffe0ff */
[----:B------:R-:W-:Y:S01]  /*0420*/  IMAD.U32 R8, RZ, RZ, UR14 ;  /* 0x0000000eff087e24 */ /* 0x000fe2000f8e00ff */
[--C-:B------:R-:W-:Y:S01]  /*0430*/  SHF.R.S32.HI R0, RZ, 0x1f, R7.reuse ;  /* 0x0000001fff007819 */ /* 0x100fe20000011407 */
[----:B------:R-:W-:Y:S01]  /*0440*/  IMAD.MOV R6, RZ, RZ, -R7 ;  /* 0x000000ffff067224 */ /* 0x000fe200078e0a07 */
[----:B------:R-:W-:Y:S01]  /*0450*/  ISETP.GE.AND P5, PT, R199, c[0x0][0x198], PT ;  /* 0x00006600c7007a0c */ /* 0x000fe20003fa6270 */
[----:B------:R-:W-:Y:S01]  /*0460*/  IMAD.U32 R9, RZ, RZ, UR5 ;  /* 0x00000005ff097e24 */ /* 0x000fe2000f8e00ff */
[----:B------:R-:W-:Y:S01]  /*0470*/  ISETP.GE.AND P4, PT, R198, c[0x0][0x198], PT ;  /* 0x00006600c6007a0c */ /* 0x000fe20003f86270 */
[----:B------:R-:W-:Y:S01]  /*0480*/  IMAD R6, R6, c[0x0][0x2c4], R195 ;  /* 0x0000b10006067a24 */ /* 0x000fe200078e02c3 */
[----:B------:R-:W-:Y:S01]  /*0490*/  SHF.R.S32.HI R12, RZ, 0x1f, R197 ;  /* 0x0000001fff0c7819 */ /* 0x000fe200000114c5 */
[----:B------:R-:W-:Y:S01]  /*04a0*/  IMAD R0, R0, c[0x0][0x1b0], RZ ;  /* 0x00006c0000007a24 */ /* 0x000fe200078e02ff */
[----:B------:R-:W-:Y:S01]  /*04b0*/  ISETP.GE.AND P3, PT, R197, c[0x0][0x198], PT ;  /* 0x00006600c5007a0c */ /* 0x000fe20003f66270 */
[C---:B------:R-:W-:Y:S01]  /*04c0*/  IMAD.WIDE.U32 R8, R7.reuse, c[0x0][0x1b0], R8 ;  /* 0x00006c0007087a25 */ /* 0x040fe200078e0008 */
[----:B------:R-:W-:Y:S01]  /*04d0*/  SHF.R.S32.HI R11, RZ, 0x1f, R6 ;  /* 0x0000001fff0b7819 */ /* 0x000fe20000011406 */
[----:B------:R-:W-:Y:S01]  /*04e0*/  ULDC.64 UR4, c[0x0][0x2b0] ;  /* 0x0000ac0000047ab9 */ /* 0x000fe20000000a00 */
[----:B------:R-:W-:Y:S01]  /*04f0*/  LEA.HI R191, R12, R197, RZ, 0x3 ;  /* 0x000000c50cbf7211 */ /* 0x000fe200078f18ff */
[----:B------:R-:W-:-:S02]  /*0500*/  IMAD R7, R7, c[0x0][0x1b4], R0 ;  /* 0x00006d0007077a24 */ /* 0x000fc400078e0200 */
[----:B------:R-:W-:Y:S01]  /*0510*/  IMAD R11, R11, c[0x0][0x1a8], RZ ;  /* 0x00006a000b0b7a24 */ /* 0x000fe200078e02ff */
[----:B------:R-:W-:Y:S01]  /*0520*/  LOP3.LUT R191, R191, 0xfffffff8, RZ, 0xc0, !PT ;  /* 0xfffffff8bfbf7812 */ /* 0x000fe200078ec0ff */
[----:B------:R-:W-:Y:S02]  /*0530*/  IMAD.IADD R9, R9, 0x1, R7 ;  /* 0x0000000109097824 */ /* 0x000fe400078e0207 */
[C---:B------:R-:W-:Y:S02]  /*0540*/  IMAD R11, R6.reuse, c[0x0][0x1ac], R11 ;  /* 0x00006b00060b7a24 */ /* 0x040fe400078e020b */
[----:B------:R-:W-:Y:S01]  /*0550*/  IMAD.WIDE.U32 R6, R6, c[0x0][0x1a8], R8 ;  /* 0x00006a0006067a25 */ /* 0x000fe200078e0008 */
[----:B------:R-:W-:Y:S02]  /*0560*/  SHF.R.U32.HI R9, RZ, 0x3, R194 ;  /* 0x00000003ff097819 */ /* 0x000fe400000116c2 */
[----:B------:R-:W-:Y:S01]  /*0570*/  LOP3.LUT R194, R194, 0x38, R199, 0xf8, !PT ;  /* 0x00000038c2c27812 */ /* 0x000fe200078ef8c7 */
[----:B------:R-:W-:Y:S01]  /*0580*/  IMAD.IADD R0, R7, 0x1, R11 ;  /* 0x0000000107007824 */ /* 0x000fe200078e020b */
[----:B------:R-:W-:Y:S01]  /*0590*/  LEA R2, P0, R6, c[0x0][0x160], 0x1 ;  /* 0x0000580006027a11 */ /* 0x000fe200078008ff */
[----:B------:R-:W-:Y:S01]  /*05a0*/  IMAD.MOV.U32 R7, RZ, RZ, c[0x0][0x1d0] ;  /* 0x00007400ff077624 */ /* 0x000fe200078e00ff */
[----:B------:R-:W-:-:S02]  /*05b0*/  LOP3.LUT R194, R194, R9, RZ, 0x3c, !PT ;  /* 0x00000009c2c27212 */ /* 0x000fc400078e3cff */
[----:B------:R-:W-:Y:S01]  /*05c0*/  LEA.HI.X R0, R6, c[0x0][0x164], R0, 0x1, P0 ;  /* 0x0000590006007a11 */ /* 0x000fe200000f0c00 */
[C---:B------:R-:W-:Y:S01]  /*05d0*/  IMAD R6, R148.reuse, R7, 0x3f ;  /* 0x0000003f94067424 */ /* 0x040fe200078e0207 */
[----:B------:R-:W-:Y:S01]  /*05e0*/  SHFL.IDX PT, R8, R2, RZ, 0x181f ;  /* 0x00181fff02087589 */ /* 0x000fe200000e0000 */
[----:B------:R-:W-:Y:S01]  /*05f0*/  LEA.HI R11, R5, R132, RZ, 0x6 ;  /* 0x00000084050b7211 */ /* 0x000fe200078f30ff */
[----:B------:R-:W-:Y:S01]  /*0600*/  IMAD R148, R148, c[0x0][0x1d0], RZ ;  /* 0x0000740094947a24 */ /* 0x000fe200078e02ff */
[----:B------:R-:W-:Y:S01]  /*0610*/  IADD3 R7, R193, 0x20, RZ ;  /* 0x00000020c1077810 */ /* 0x000fe20007ffe0ff */
[----:B------:R-:W1:Y:S01]  /*0620*/  SHFL.IDX PT, R9, R0, RZ, 0x181f ;  /* 0x00181fff00097589 */ /* 0x000e6200000e0000 */
[----:B------:R-:W-:Y:S01]  /*0630*/  SHF.R.S32.HI R147, RZ, 0x1f, R6 ;  /* 0x0000001fff937819 */ /* 0x000fe20000011406 */
[----:B------:R-:W-:Y:S01]  /*0640*/  IMAD.SHL.U32 R11, R11, 0x8, RZ ;  /* 0x000000080b0b7824 */ /* 0x000fe200078e00ff */
[----:B------:R-:W-:Y:S01]  /*0650*/  ISETP.GE.AND P0, PT, R7, R4, PT ;  /* 0x000000040700720c */ /* 0x000fe20003f06270 */
[----:B------:R-:W-:Y:S01]  /*0660*/  SHFL.IDX PT, R16, R2, 0x2, 0x181f ;  /* 0x00581f0002107f89 */ /* 0x000fe200000e0000 */
[----:B------:R-:W-:-:S02]  /*0670*/  LEA.HI R147, R147, R6, RZ, 0x6 ;  /* 0x0000000693937211 */ /* 0x000fc400078f30ff */
[----:B------:R-:W-:Y:S01]  /*0680*/  P2R R6, PR, RZ, 0x40 ;  /* 0x00000040ff067803 */ /* 0x000fe20000000000 */
[----:B------:R-:W-:Y:S01]  /*0690*/  SHFL.IDX PT, R7, R0, 0x1, 0x181f ;  /* 0x00381f0000077f89 */ /* 0x000fe200000e0000 */
[----:B------:R-:W-:Y:S02]  /*06a0*/  LOP3.LUT R194, R194, 0xfffffe00, R11, 0xf8, !PT ;  /* 0xfffffe00c2c27812 */ /* 0x000fe400078ef80b */
[----:B------:R-:W-:Y:S01]  /*06b0*/  SHF.R.S32.HI R11, RZ, 0x1f, R198 ;  /* 0x0000001fff0b7819 */ /* 0x000fe200000114c6 */
[----:B------:R-:W-:Y:S01]  /*06c0*/  SHFL.IDX PT, R17, R0, 0x2, 0x181f ;  /* 0x00581f0000117f89 */ /* 0x000fe200000e0000 */
[----:B------:R-:W-:Y:S01]  /*06d0*/  SHF.R.S32.HI R147, RZ, 0x6, R147 ;  /* 0x00000006ff937819 */ /* 0x000fe20000011493 */
[----:B------:R-:W-:Y:S01]  /*06e0*/  IMAD.SHL.U32 R146, R194, 0x2, RZ ;  /* 0x00000002c2927824 */ /* 0x000fe200078e00ff */
[----:B------:R-:W-:Y:S01]  /*06f0*/  LEA.HI R192, R11, R198, RZ, 0x3 ;  /* 0x000000c60bc07211 */ /* 0x000fe200078f18ff */
[----:B------:R-:W3:Y:S01]  /*0700*/  SHFL.IDX PT, R6, R2, 0x1, 0x181f ;  /* 0x00381f0002067f89 */ /* 0x000ee200000e0000 */
[----:B------:R-:W-:-:S02]  /*0710*/  IADD3 R11, R193, 0x40, RZ ;  /* 0x00000040c10b7810 */ /* 0x000fc40007ffe0ff */
[----:B------:R-:W-:Y:S01]  /*0720*/  LOP3.LUT R192, R192, 0xfffffff8, RZ, 0xc0, !PT ;  /* 0xfffffff8c0c07812 */ /* 0x000fe200078ec0ff */
[----:B-1----:R-:W-:-:S04]  /*0730*/  @!P1 IMAD.WIDE R14, R199, 0x2, R8 ;  /* 0x00000002c70e9825 */ /* 0x002fc800078e0208 */
[--C-:B------:R-:W-:Y:S01]  /*0740*/  @!P1 IMAD.WIDE R12, R192, 0x2, R8.reuse ;  /* 0x00000002c00c9825 */ /* 0x100fe200078e0208 */
[----:B------:R1:W-:Y:S03]  /*0750*/  @!P1 LDGSTS.E.BYPASS.LTC128B.128 [R146+0x18100], [R14.64], !P5 ;  /* 0x181000000e929fae */ /* 0x0003e6000e901d4c */
[----:B------:R-:W-:Y:S01]  /*0760*/  @!P1 IMAD.WIDE R24, R191, 0x2, R8 ;  /* 0x00000002bf189825 */ /* 0x000fe200078e0208 */
[----:B------:R4:W-:Y:S03]  /*0770*/  @!P1 LDGSTS.E.BYPASS.LTC128B.128 [R146+0x1c100], [R12.64], !P4 ;  /* 0x1c1000000c929fae */ /* 0x0009e6000e101d4c */
[----:B------:R-:W-:Y:S01]  /*0780*/  IMAD R8, R147, 0x40, R196 ;  /* 0x0000004093087824 */ /* 0x000fe200078e02c4 */
[----:B------:R5:W-:Y:S01]  /*0790*/  @!P1 LDGSTS.E.BYPASS.LTC128B.128 [R146+0x20100], [R24.64], !P3 ;  /* 0x2010000018929fae */ /* 0x000be2000d901d4c */
[----:B---3--:R-:W-:-:S03]  /*07a0*/  @!P0 IMAD.WIDE R22, R199, 0x2, R6 ;  /* 0x00000002c7168825 */ /* 0x008fc600078e0206 */
[----:B------:R-:W-:Y:S01]  /*07b0*/  IADD3 R9, R8, -0x40, RZ ;  /* 0xffffffc008097810 */ /* 0x000fe20007ffe0ff */
[--C-:B------:R-:W-:Y:S01]  /*07c0*/  @!P0 IMAD.WIDE R20, R192, 0x2, R6.reuse ;  /* 0x00000002c0148825 */ /* 0x100fe200078e0206 */
[----:B------:R3:W-:Y:S02]  /*07d0*/  @!P0 LDGSTS.E.BYPASS.LTC128B.128 [R146+0x19100], [R22.64], !P5 ;  /* 0x1910000016928fae */ /* 0x0007e4000e901d4c */
[----:B------:R-:W-:Y:S01]  /*07e0*/  ISETP.GE.AND P1, PT, R9, R148, PT ;  /* 0x000000940900720c */ /* 0x000fe20003f26270 */
[----:B------:R-:W-:Y:S01]  /*07f0*/  @!P0 IMAD.WIDE R6, R191, 0x2, R6 ;  /* 0x00000002bf068825 */ /* 0x000fe200078e0206 */
[----:B------:R1:W-:Y:S02]  /*0800*/  @!P0 LDGSTS.E.BYPASS.LTC128B.128 [R146+0x1d100], [R20.64], !P4 ;  /* 0x1d10000014928fae */ /* 0x0003e4000e101d4c */
[----:B------:R-:W-:Y:S02]  /*0810*/  ISETP.GT.OR P1, PT, R196, 0x3f, P1 ;  /* 0x0000003fc400780c */ /* 0x000fe40000f24670 */
[----:B------:R1:W-:Y:S04]  /*0820*/  @!P0 LDGSTS.E.BYPASS.LTC128B.128 [R146+0x21100], [R6.64], !P3 ;  /* 0x2110000006928fae */ /* 0x0003e8000d901d4c */
[----:B----4-:R-:W-:Y:S04]  /*0830*/  SHFL.IDX PT, R12, R2, 0x3, 0x181f ;  /* 0x00781f00020c7f89 */ /* 0x010fe800000e0000 */
[----:B------:R-:W4:Y:S01]  /*0840*/  SHFL.IDX PT, R13, R0, 0x3, 0x181f ;  /* 0x00781f00000d7f89 */ /* 0x000f2200000e0000 */
[----:B--2---:R2:W1:Y:S01]  /*0850*/  @P2 R2UR UR7, R10 ;  /* 0x000000000a0723c2 */ /* 0x00446200000e0000 */
[----:B------:R-:W-:Y:S01]  /*0860*/  ISETP.GE.AND P2, PT, R11, R4, PT ;  /* 0x000000040b00720c */ /* 0x000fe20003f46270 */
[----:B-1----:R-:W-:Y:S01]  /*0870*/  @!UP1 UMOV UR7, UR6 ;  /* 0x0000000600079c82 */ /* 0x002fe20008000000 */
[----:B------:R-:W-:Y:S01]  /*0880*/  IADD3 R11, R193, 0x60, RZ ;  /* 0x00000060c10b7810 */ /* 0x000fe20007ffe0ff */
[----:B------:R-:W-:-:S02]  /*0890*/  USHF.R.S32.HI UR6, URZ, 0x1f, UR7 ;  /* 0x0000001f3f067899 */ /* 0x000fc40008011407 */
[----:B------:R-:W-:Y:S01]  /*08a0*/  UIMAD.WIDE.U32 UR8, UR7, UR4, URZ ;  /* 0x00000004070872a5 */ /* 0x000fe2000f8e003f */
[----:B------:R-:W-:Y:S01]  /*08b0*/  ISETP.GE.AND P0, PT, R11, R4, PT ;  /* 0x000000040b00720c */ /* 0x000fe20003f06270 */
[----:B------:R-:W-:-:S04]  /*08c0*/  UIMAD UR6, UR6, UR4, URZ ;  /* 0x00000004060672a4 */ /* 0x000fc8000f8e023f */
[----:B------:R-:W-:Y:S02]  /*08d0*/  UIMAD UR6, UR7, UR5, UR6 ;  /* 0x00000005070672a4 */ /* 0x000fe4000f8e0206 */
[--C-:B---3--:R-:W-:Y:S01]  /*08e0*/  @!P2 IMAD.WIDE R22, R199, 0x2, R16.reuse ;  /* 0x00000002c716a825 */ /* 0x108fe200078e0210 */
[----:B------:R-:W-:Y:S02]  /*08f0*/  ULDC.64 UR4, c[0x0][0x1e8] ;  /* 0x00007a0000047ab9 */ /* 0x000fe40000000a00 */
[----:B------:R-:W-:Y:S01]  /*0900*/  UIADD3 UR6, UR9, UR6, URZ ;  /* 0x0000000609067290 */ /* 0x000fe2000fffe03f */
[C-C-:B------:R-:W-:Y:S01]  /*0910*/  @!P2 IMAD.WIDE R20, R192.reuse, 0x2, R16.reuse ;  /* 0x00000002c014a825 */ /* 0x140fe200078e0210 */
[----:B------:R1:W-:Y:S03]  /*0920*/  @!P2 LDGSTS.E.BYPASS.LTC128B.128 [R146+0x1a100], [R22.64], !P5 ;  /* 0x1a1000001692afae */ /* 0x0003e6000e901d4c */
[----:B------:R-:W-:Y:S01]  /*0930*/  @!P2 IMAD.WIDE R16, R191, 0x2, R16 ;  /* 0x00000002bf10a825 */ /* 0x000fe200078e0210 */
[----:B------:R3:W-:Y:S03]  /*0940*/  @!P2 LDGSTS.E.BYPASS.LTC128B.128 [R146+0x1e100], [R20.64], !P4 ;  /* 0x1e1000001492afae */ /* 0x0007e6000e101d4c */
[--C-:B----4-:R-:W-:Y:S01]  /*0950*/  @!P0 IMAD.WIDE R14, R199, 0x2, R12.reuse ;  /* 0x00000002c70e8825 */ /* 0x110fe200078e020c */
[----:B------:R4:W-:Y:S03]  /*0960*/  @!P2 LDGSTS.E.BYPASS.LTC128B.128 [R146+0x22100], [R16.64], !P3 ;  /* 0x221000001092afae */ /* 0x0009e6000d901d4c */
[--C-:B--2---:R-:W-:Y:S01]  /*0970*/  @!P0 IMAD.WIDE R10, R192, 0x2, R12.reuse ;  /* 0x00000002c00a8825 */ /* 0x104fe200078e020c */
[----:B------:R2:W-:Y:S03]  /*0980*/  @!P0 LDGSTS.E.BYPASS.LTC128B.128 [R146+0x1b100], [R14.64], !P5 ;  /* 0x1b1000000e928fae */ /* 0x0005e6000e901d4c */
[----:B------:R-:W-:Y:S01]  /*0990*/  @!P0 IMAD.WIDE R12, R191, 0x2, R12 ;  /* 0x00000002bf0c8825 */ /* 0x000fe200078e020c */
[----:B------:R1:W-:Y:S03]  /*09a0*/  @!P0 LDGSTS.E.BYPASS.LTC128B.128 [R146+0x1f100], [R10.64], !P4 ;  /* 0x1f1000000a928fae */ /* 0x0003e6000e101d4c */
[----:B------:R-:W-:Y:S01]  /*09b0*/  IMAD.IADD R9, R9, 0x1, R200 ;  /* 0x0000000109097824 */ /* 0x000fe200078e02c8 */
[----:B------:R1:W-:Y:S03]  /*09c0*/  @!P0 LDGSTS.E.BYPASS.LTC128B.128 [R146+0x23100], [R12.64], !P3 ;  /* 0x231000000c928fae */ /* 0x0003e6000d901d4c */
[----:B------:R-:W-:Y:S01]  /*09d0*/  @P6 IMAD.HI.U32 R6, R9, c[0x0][0x2bc], RZ ;  /* 0x0000af0009066a27 */ /* 0x000fe200078e00ff */
[----:B------:R-:W0:Y:S03]  /*09e0*/  LDGDEPBAR ;  /* 0x00000000000079af */ /* 0x000e260000000000 */
[----:B------:R-:W-:Y:S01]  /*09f0*/  IMAD.MOV.U32 R4, RZ, RZ, R9 ;  /* 0x000000ffff047224 */ /* 0x000fe200078e0009 */
[----:B------:R-:W-:-:S04]  /*0a00*/  @P6 SHF.R.U32.HI R4, RZ, c[0x0][0x2c0], R6 ;  /* 0x0000b000ff046a19 */ /* 0x000fc80000011606 */
[----:B------:R-:W-:-:S04]  /*0a10*/  @!P1 IADD3 R7, P2, R4, UR8, RZ ;  /* 0x0000000804079c10 */ /* 0x000fc8000ff5e0ff */
[----:B------:R-:W-:Y:S02]  /*0a20*/  @!P1 LEA.HI.X.SX32 R0, R4, UR6, 0x1, P2 ;  /* 0x0000000604009c11 */ /* 0x000fe400090f0eff */
[----:B------:R-:W-:-:S04]  /*0a30*/  @!P1 LEA R6, P2, R7, c[0x0][0x2a0], 0x2 ;  /* 0x0000a80007069a11 */ /* 0x000fc800078410ff */
[----:B------:R-:W-:Y:S01]  /*0a40*/  @!P1 LEA.HI.X R7, R7, c[0x0][0x2a4], R0, 0x2, P2 ;  /* 0x0000a90007079a11 */ /* 0x000fe200010f1400 */
[----:B------:R-:W-:Y:S06]  /*0a50*/  BAR.SYNC.DEFER_BLOCKING 0x0 ;  /* 0x0000000000007b1d */ /* 0x000fec0000010000 */
[----:B------:R-:W2:Y:S01]  /*0a60*/  @!P1 LDG.E R189, [R6.64] ;  /* 0x0000000c06bd9981 */ /* 0x000ea2000c1e1900 */
[----:B------:R-:W-:Y:S01]  /*0a70*/  IMAD.MOV R190, RZ, RZ, -R4 ;  /* 0x000000ffffbe7224 */ /* 0x000fe200078e0a04 */
[----:B------:R-:W-:Y:S01]  /*0a80*/  UIMAD UR7, UR10, UR4, URZ ;  /* 0x000000040a0772a4 */ /* 0x000fe2000f8e023f */
[----:B------:R-:W-:Y:S01]  /*0a90*/  LEA R131, R147, 0xffffffc0, 0x6 ;  /* 0xffffffc093837811 */ /* 0x000fe200078e30ff */
[----:B------:R-:W-:Y:S01]  /*0aa0*/  UIMAD.WIDE.U32 UR14, UR11, UR4, URZ ;  /* 0x000000040b0e72a5 */ /* 0x000fe2000f8e003f */
[----:B------:R-:W-:Y:S01]  /*0ab0*/  IMAD R190, R190, c[0x0][0x2b8], R9 ;  /* 0x0000ae00bebe7a24 */ /* 0x000fe200078e0209 */
[----:B------:R-:W-:Y:S01]  /*0ac0*/  UIMAD UR7, UR11, UR5, UR7 ;  /* 0x000000050b0772a4 */ /* 0x000fe2000f8e0207 */
[----:B------:R-:W-:Y:S01]  /*0ad0*/  ISETP.GE.AND P5, PT, R199, c[0x0][0x1d4], PT ;  /* 0x00007500c7007a0c */ /* 0x000fe20003fa6270 */
[----:B------:R-:W-:Y:S01]  /*0ae0*/  IMAD.IADD R131, R148, 0x1, -R131 ;  /* 0x0000000194837824 */ /* 0x000fe200078e0a83 */
[----:B------:R-:W-:Y:S01]  /*0af0*/  ULDC.64 UR4, c[0x0][0x210] ;  /* 0x0000840000047ab9 */ /* 0x000fe20000000a00 */
[----:B------:R-:W-:Y:S01]  /*0b00*/  SHF.R.S32.HI R29, RZ, 0x1f, R190 ;  /* 0x0000001fff1d7819 */ /* 0x000fe200000114be */
[----:B------:R-:W-:Y:S01]  /*0b10*/  IMAD.WIDE.U32 R8, R190, c[0x0][0x1e0], RZ ;  /* 0x00007800be087a25 */ /* 0x000fe200078e00ff */
[----:B------:R-:W-:Y:S01]  /*0b20*/  UIADD3 UR7, UR15, UR7, URZ ;  /* 0x000000070f077290 */ /* 0x000fe2000fffe03f */
[----:B------:R-:W-:Y:S01]  /*0b30*/  ISETP.GE.AND P4, PT, R198, c[0x0][0x1d4], PT ;  /* 0x00007500c6007a0c */ /* 0x000fe20003f86270 */
[----:B------:R-:W-:Y:S01]  /*0b40*/  UIMAD UR10, UR10, UR4, URZ ;  /* 0x000000040a0a72a4 */ /* 0x000fe2000f8e023f */
[----:B----4-:R-:W-:Y:S01]  /*0b50*/  IMAD R17, R29, c[0x0][0x1e0], RZ ;  /* 0x000078001d117a24 */ /* 0x010fe200078e02ff */
[----:B------:R-:W-:Y:S01]  /*0b60*/  UIMAD.WIDE.U32 UR16, UR11, UR4, URZ ;  /* 0x000000040b1072a5 */ /* 0x000fe2000f8e003f */
[----:B-1----:R-:W-:Y:S01]  /*0b70*/  IMAD.WIDE.U32 R12, R190, c[0x0][0x208], RZ ;  /* 0x00008200be0c7a25 */ /* 0x002fe200078e00ff */
[----:B------:R-:W-:Y:S01]  /*0b80*/  UIMAD UR10, UR11, UR5, UR10 ;  /* 0x000000050b0a72a4 */ /* 0x000fe2000f8e020a */
[----:B------:R-:W-:-:S02]  /*0b90*/  ISETP.GE.AND P6, PT, R197, c[0x0][0x1d4], PT ;  /* 0x00007500c5007a0c */ /* 0x000fc40003fc6270 */
[----:B------:R-:W-:Y:S01]  /*0ba0*/  IMAD R10, R190, c[0x0][0x1e4], R17 ;  /* 0x00007900be0a7a24 */ /* 0x000fe200078e0211 */
[----:B------:R-:W-:Y:S01]  /*0bb0*/  UIADD3 UR10, UR17, UR10, URZ ;  /* 0x0000000a110a7290 */ /* 0x000fe2000fffe03f */
[----:B------:R-:W-:Y:S01]  /*0bc0*/  IMAD.IADD R0, R131, 0x1, -R18 ;  /* 0x0000000183007824 */ /* 0x000fe200078e0a12 */
[----:B------:R-:W-:Y:S01]  /*0bd0*/  ISETP.GE.AND P3, PT, R199, c[0x0][0x1d4], PT ;  /* 0x00007500c7007a0c */ /* 0x000fe20003f66270 */
[----:B------:R-:W-:Y:S01]  /*0be0*/  IMAD.IADD R11, R9, 0x1, R10 ;  /* 0x00000001090b7824 */ /* 0x000fe200078e020a */
[----:B------:R-:W-:Y:S01]  /*0bf0*/  ISETP.GE.AND P2, PT, R198, c[0x0][0x1d4], PT ;  /* 0x00007500c6007a0c */ /* 0x000fe20003f46270 */
[----:B------:R-:W-:Y:S01]  /*0c00*/  IMAD.MOV.U32 R10, RZ, RZ, R8 ;  /* 0x000000ffff0a7224 */ /* 0x000fe200078e0008 */
[----:B------:R-:W-:Y:S01]  /*0c10*/  ISETP.GE.AND P1, PT, R0, 0x1, PT ;  /* 0x000000010000780c */ /* 0x000fe20003f26270 */
[----:B------:R-:W-:Y:S01]  /*0c20*/  IMAD R9, R29, c[0x0][0x208], RZ ;  /* 0x000082001d097a24 */ /* 0x000fe200078e02ff */
[----:B------:R-:W-:Y:S01]  /*0c30*/  LEA.HI R19, R5, R132, RZ, 0x4 ;  /* 0x0000008405137211 */ /* 0x000fe200078f20ff */
[----:B------:R-:W-:Y:S01]  /*0c40*/  IMAD.WIDE R202, R199, 0x2, RZ ;  /* 0x00000002c7ca7825 */ /* 0x000fe200078e02ff */
[----:B------:R-:W-:-:S02]  /*0c50*/  SHF.R.S32.HI R144, RZ, 0x1f, R199 ;  /* 0x0000001fff907819 */ /* 0x000fc400000114c7 */
[----:B------:R-:W-:Y:S01]  /*0c60*/  SEL R145, RZ, 0x10, P6 ;  /* 0x00000010ff917807 */ /* 0x000fe20003000000 */
[----:B------:R-:W-:Y:S01]  /*0c70*/  IMAD R9, R190, c[0x0][0x20c], R9 ;  /* 0x00008300be097a24 */ /* 0x000fe200078e0209 */
[----:B------:R-:W-:Y:S01]  /*0c80*/  SHF.R.S32.HI R133, RZ, 0x1f, R192 ;  /* 0x0000001fff857819 */ /* 0x000fe200000114c0 */
[----:B------:R-:W-:Y:S01]  /*0c90*/  IMAD.MOV.U32 R182, RZ, RZ, 0x10 ;  /* 0x00000010ffb67424 */ /* 0x000fe200078e00ff */
[----:B------:R-:W-:Y:S01]  /*0ca0*/  SHF.R.S32.HI R134, RZ, 0x1f, R191 ;  /* 0x0000001fff867819 */ /* 0x000fe200000114bf */
[----:B------:R-:W-:Y:S01]  /*0cb0*/  IMAD.IADD R13, R13, 0x1, R9 ;  /* 0x000000010d0d7824 */ /* 0x000fe200078e0209 */
[----:B------:R-:W-:Y:S02]  /*0cc0*/  IADD3 R188, R146, 0x100, RZ ;  /* 0x0000010092bc7810 */ /* 0x000fe40007ffe0ff */
[----:B--2---:R-:W-:Y:S01]  /*0cd0*/  SHF.R.S32.HI R2, RZ, 0x1f, R189 ;  /* 0x0000001fff027819 */ /* 0x004fe200000114bd */
[----:B------:R-:W-:-:S04]  /*0ce0*/  IMAD.WIDE.U32 R10, R189, c[0x0][0x1f0], R10 ;  /* 0x00007c00bd0a7a25 */ /* 0x000fc800078e000a */
[----:B------:R-:W-:Y:S01]  /*0cf0*/  IMAD R4, R2, c[0x0][0x1f0], RZ ;  /* 0x00007c0002047a24 */ /* 0x000fe200078e02ff */
[----:B------:R-:W-:Y:S01]  /*0d00*/  IADD3 R7, P0, R10, UR14, RZ ;  /* 0x0000000e0a077c10 */ /* 0x000fe2000ff1e0ff */
[----:B------:R-:W-:-:S04]  /*0d10*/  IMAD.WIDE.U32 R12, R189, c[0x0][0x218], R12 ;  /* 0x00008600bd0c7a25 */ /* 0x000fc800078e000c */
[----:B------:R-:W-:Y:S02]  /*0d20*/  IMAD R4, R189, c[0x0][0x1f4], R4 ;  /* 0x00007d00bd047a24 */ /* 0x000fe400078e0204 */
[----:B------:R-:W-:-:S03]  /*0d30*/  IMAD R6, R2, c[0x0][0x218], RZ ;  /* 0x0000860002067a24 */ /* 0x000fc600078e02ff */
[----:B------:R-:W-:Y:S01]  /*0d40*/  IADD3.X R4, R11, UR7, R4, P0, !PT ;  /* 0x000000070b047c10 */ /* 0x000fe200087fe404 */
[----:B------:R-:W-:Y:S01]  /*0d50*/  IMAD R6, R189, c[0x0][0x21c], R6 ;  /* 0x00008700bd067a24 */ /* 0x000fe200078e0206 */
        /* <DEDUP_REMOVED lines=9> */
[----:B------:R-:W2:Y:S01]  /*0df0*/  SHFL.IDX PT, R11, R4, 0x1, 0x181f ;  /* 0x00381f00040b7f89 */ /* 0x000ea200000e0000 */
[----:B------:R-:W-:-:S03]  /*0e00*/  ISETP.GT.AND P0, PT, R0, 0x20, PT ;  /* 0x000000200000780c */ /* 0x000fc60003f04270 */
[----:B------:R-:W4:Y:S04]  /*0e10*/  SHFL.IDX PT, R13, R7, RZ, 0x181f ;  /* 0x00181fff070d7589 */ /* 0x000f2800000e0000 */
[----:B------:R-:W4:Y:S04]  /*0e20*/  SHFL.IDX PT, R15, R9, RZ, 0x181f ;  /* 0x00181fff090f7589 */ /* 0x000f2800000e0000 */
[----:B------:R-:W4:Y:S01]  /*0e30*/  SHFL.IDX PT, R7, R7, 0x1, 0x181f ;  /* 0x00381f0007077f89 */ /* 0x000f2200000e0000 */
[----:B-1----:R-:W-:-:S03]  /*0e40*/  @P1 IMAD.WIDE R22, R199, 0x2, R16 ;  /* 0x00000002c7161825 */ /* 0x002fc600078e0210 */
[----:B------:R-:W1:Y:S01]  /*0e50*/  SHFL.IDX PT, R9, R9, 0x1, 0x181f ;  /* 0x00381f0009097f89 */ /* 0x000e6200000e0000 */
[----:B---3--:R-:W-:-:S03]  /*0e60*/  @P1 IMAD.WIDE R20, R192, 0x2, R16 ;  /* 0x00000002c0141825 */ /* 0x008fc600078e0210 */
[----:B------:R4:W-:Y:S01]  /*0e70*/  @P1 LDGSTS.E.BYPASS.LTC128B.128 [R146+0xc100], [R22.64], !P5 ;  /* 0x0c10000016921fae */ /* 0x0009e2000e901d4c */
[----:B------:R-:W-:-:S03]  /*0e80*/  @P1 IMAD.WIDE R16, R191, 0x2, R16 ;  /* 0x00000002bf101825 */ /* 0x000fc600078e0210 */
[----:B------:R3:W-:Y:S01]  /*0e90*/  @P1 LDGSTS.E.BYPASS.LTC128B.128 [R146+0xe100], [R20.64], !P4 ;  /* 0x0e10000014921fae */ /* 0x0007e2000e101d4c */
[----:B--2---:R-:W-:-:S03]  /*0ea0*/  @P0 IMAD.WIDE R26, R199, 0x2, R10 ;  /* 0x00000002c71a0825 */ /* 0x004fc600078e020a */
[----:B------:R2:W-:Y:S01]  /*0eb0*/  @P1 LDGSTS.E.BYPASS.LTC128B.128 [R146+0x10100], [R16.64], !P6 ;  /* 0x1010000010921fae */ /* 0x0005e2000f101d4c */
[----:B------:R-:W-:Y:S01]  /*0ec0*/  ISETP.LT.OR P1, PT, R0, 0x1, P3 ;  /* 0x000000010000780c */ /* 0x000fe20001f21670 */
[--C-:B-----5:R-:W-:Y:S02]  /*0ed0*/  @P0 IMAD.WIDE R24, R192, 0x2, R10.reuse ;  /* 0x00000002c0180825 */ /* 0x120fe400078e020a */
[----:B------:R1:W-:Y:S02]  /*0ee0*/  @P0 LDGSTS.E.BYPASS.LTC128B.128 [R146+0xd100], [R26.64], !P5 ;  /* 0x0d1000001a920fae */ /* 0x0003e4000e901d4c */
[----:B------:R-:W-:Y:S02]  /*0ef0*/  @P0 IMAD.WIDE R10, R191, 0x2, R10 ;  /* 0x00000002bf0a0825 */ /* 0x000fe400078e020a */
[----:B------:R5:W-:Y:S04]  /*0f00*/  @P0 LDGSTS.E.BYPASS.LTC128B.128 [R146+0xf100], [R24.64], !P4 ;  /* 0x0f10000018920fae */ /* 0x000be8000e101d4c */
[----:B------:R1:W-:Y:S04]  /*0f10*/  @P0 LDGSTS.E.BYPASS.LTC128B.128 [R146+0x11100], [R10.64], !P6 ;  /* 0x111000000a920fae */ /* 0x0003e8000f101d4c */
[----:B------:R-:W0:Y:S01]  /*0f20*/  LDGDEPBAR ;  /* 0x00000000000079af */ /* 0x000e220000000000 */
[----:B----4-:R-:W-:-:S05]  /*0f30*/  IADD3 R22, P0, R13, R202, RZ ;  /* 0x000000ca0d167210 */ /* 0x010fca0007f1e0ff */
[----:B------:R-:W-:Y:S02]  /*0f40*/  IMAD.X R23, R15, 0x1, R203, P0 ;  /* 0x000000010f177824 */ /* 0x000fe400000e06cb */
[----:B--2---:R-:W-:-:S03]  /*0f50*/  IMAD.WIDE R16, R192, 0x2, RZ ;  /* 0x00000002c0107825 */ /* 0x004fc600078e02ff */
[----:B------:R2:W-:Y:S01]  /*0f60*/  LDGSTS.E.BYPASS.LTC128B.128 [R146+0x100], [R22.64], !P1 ;  /* 0x0010000016927fae */ /* 0x0005e2000c901d4c */
[----:B------:R-:W-:Y:S02]  /*0f70*/  ISETP.GE.AND P1, PT, R197, c[0x0][0x1d4], PT ;  /* 0x00007500c5007a0c */ /* 0x000fe40003f26270 */
[----:B---3--:R-:W-:-:S05]  /*0f80*/  IADD3 R20, P0, R13, R16, RZ ;  /* 0x000000100d147210 */ /* 0x008fca0007f1e0ff */
[----:B------:R-:W-:Y:S01]  /*0f90*/  IMAD.X R21, R15, 0x1, R17, P0 ;  /* 0x000000010f157824 */ /* 0x000fe200000e0611 */
[C---:B------:R-:W-:Y:S01]  /*0fa0*/  ISETP.LT.OR P0, PT, R0.reuse, 0x1, P2 ;  /* 0x000000010000780c */ /* 0x040fe20001701670 */
[----:B-1----:R-:W-:Y:S01]  /*0fb0*/  IMAD.WIDE R10, R191, 0x2, RZ ;  /* 0x00000002bf0a7825 */ /* 0x002fe200078e02ff */
[----:B------:R-:W-:-:S11]  /*0fc0*/  ISETP.LT.OR P2, PT, R0, 0x21, P2 ;  /* 0x000000210000780c */ /* 0x000fd60001741670 */
[----:B------:R2:W-:Y:S01]  /*0fd0*/  LDGSTS.E.BYPASS.LTC128B.128 [R146+0x2100], [R20.64], !P0 ;  /* 0x0210000014927fae */ /* 0x0005e2000c101d4c */
[----:B-----5:R-:W-:Y:S02]  /*0fe0*/  IADD3 R24, P0, R13, R10, RZ ;  /* 0x0000000a0d187210 */ /* 0x020fe40007f1e0ff */
[----:B------:R-:W-:-:S03]  /*0ff0*/  LOP3.LUT R13, R19, 0xfffffff0, RZ, 0xc0, !PT ;  /* 0xfffffff0130d7812 */ /* 0x000fc600078ec0ff */
[----:B------:R-:W-:Y:S01]  /*1000*/  IMAD.X R25, R15, 0x1, R11, P0 ;  /* 0x000000010f197824 */ /* 0x000fe200000e060b */
[----:B------:R-:W-:Y:S01]  /*1010*/  IADD3 R14, P0, R202, R7, RZ ;  /* 0x00000007ca0e7210 */ /* 0x000fe20007f1e0ff */
[----:B------:R-:W-:-:S04]  /*1020*/  IMAD.IADD R28, R132, 0x1, -R13 ;  /* 0x00000001841c7824 */ /* 0x000fc800078e0a0d */
[----:B------:R-:W-:Y:S01]  /*1030*/  IMAD.X R15, R203, 0x1, R9, P0 ;  /* 0x00000001cb0f7824 */ /* 0x000fe200000e0609 */
[C---:B------:R-:W-:Y:S02]  /*1040*/  ISETP.LT.OR P0, PT, R0.reuse, 0x1, P1 ;  /* 0x000000010000780c */ /* 0x040fe40000f01670 */
[----:B------:R-:W-:-:S11]  /*1050*/  ISETP.LT.OR P1, PT, R0, 0x21, P1 ;  /* 0x000000210000780c */ /* 0x000fd60000f21670 */
[----:B------:R2:W-:Y:S01]  /*1060*/  LDGSTS.E.BYPASS.LTC128B.128 [R146+0x4100], [R24.64], !P0 ;  /* 0x0410000018927fae */ /* 0x0005e2000c101d4c */
[----:B------:R-:W-:Y:S02]  /*1070*/  ISETP.LT.OR P0, PT, R0, 0x21, P3 ;  /* 0x000000210000780c */ /* 0x000fe40001f01670 */
[----:B------:R-:W-:Y:S02]  /*1080*/  LEA.HI R0, R5, R132, RZ, 0x5 ;  /* 0x0000008405007211 */ /* 0x000fe400078f28ff */
[----:B------:R-:W-:-:S09]  /*1090*/  ISETP.GT.AND P3, PT, R196, 0x3f, PT ;  /* 0x0000003fc400780c */ /* 0x000fd20003f64270 */
[----:B------:R2:W-:Y:S01]  /*10a0*/  LDGSTS.E.BYPASS.LTC128B.128 [R146+0x1100], [R14.64], !P0 ;  /* 0x011000000e927fae */ /* 0x0005e2000c101d4c */
[----:B------:R-:W-:-:S05]  /*10b0*/  IADD3 R12, P0, R16, R7, RZ ;  /* 0x00000007100c7210 */ /* 0x000fca0007f1e0ff */
[--C-:B------:R-:W-:Y:S01]  /*10c0*/  IMAD.X R13, R17, 0x1, R9.reuse, P0 ;  /* 0x00000001110d7824 */ /* 0x100fe200000e0609 */
[----:B------:R-:W-:Y:S02]  /*10d0*/  IADD3 R8, P0, R10, R7, RZ ;  /* 0x000000070a087210 */ /* 0x000fe40007f1e0ff */
[----:B------:R-:W-:Y:S02]  /*10e0*/  SHF.R.S32.HI R7, RZ, 0x1f, R28 ;  /* 0x0000001fff077819 */ /* 0x000fe4000001141c */
[----:B------:R2:W-:Y:S01]  /*10f0*/  LDGSTS.E.BYPASS.LTC128B.128 [R146+0x3100], [R12.64], !P2 ;  /* 0x031000000c927fae */ /* 0x0005e2000d101d4c */
[----:B------:R-:W-:Y:S01]  /*1100*/  ISETP.GE.AND P2, PT, R148, 0x41, PT ;  /* 0x000000419400780c */ /* 0x000fe20003f46270 */
[----:B------:R-:W-:Y:S01]  /*1110*/  IMAD.X R9, R11, 0x1, R9, P0 ;  /* 0x000000010b097824 */ /* 0x000fe200000e0609 */
[----:B------:R-:W-:-:S04]  /*1120*/  LEA.HI R4, R7, R28, RZ, 0x3 ;  /* 0x0000001c07047211 */ /* 0x000fc800078f18ff */
[----:B------:R-:W-:Y:S01]  /*1130*/  LOP3.LUT R5, R4, 0xfffffff8, RZ, 0xc0, !PT ;  /* 0xfffffff804057812 */ /* 0x000fe200078ec0ff */
[----:B------:R2:W-:Y:S01]  /*1140*/  LDGSTS.E.BYPASS.LTC128B.128 [R146+0x5100], [R8.64], !P1 ;  /* 0x0510000008927fae */ /* 0x0005e2000c901d4c */
[----:B------:R-:W-:-:S03]  /*1150*/  LOP3.LUT P1, RZ, R3, 0x2, RZ, 0xc0, !PT ;  /* 0x0000000203ff7812 */ /* 0x000fc6000782c0ff */
[----:B------:R-:W-:Y:S01]  /*1160*/  IMAD.IADD R28, R28, 0x1, -R5 ;  /* 0x000000011c1c7824 */ /* 0x000fe200078e0a05 */
[----:B------:R-:W-:Y:S01]  /*1170*/  LOP3.LUT R5, R0, 0xffffffe0, RZ, 0xc0, !PT ;  /* 0xffffffe000057812 */ /* 0x000fe200078ec0ff */
[----:B------:R-:W0:Y:S01]  /*1180*/  LDGDEPBAR ;  /* 0x00000000000079af */ /* 0x000e220000000000 */
[----:B------:R-:W-:Y:S02]  /*1190*/  SHF.R.S32.HI R0, RZ, 0x5, R0 ;  /* 0x00000005ff007819 */ /* 0x000fe40000011400 */
[----:B------:R-:W-:Y:S01]  /*11a0*/  LOP3.LUT P0, RZ, R28, 0x2, RZ, 0xc0, !PT ;  /* 0x000000021cff7812 */ /* 0x000fe2000780c0ff */
[----:B------:R-:W-:Y:S01]  /*11b0*/  IMAD.IADD R132, R132, 0x1, -R5 ;  /* 0x0000000184847824 */ /* 0x000fe200078e0a05 */
[----:B------:R-:W-:Y:S02]  /*11c0*/  P2R R5, PR, RZ, 0x4 ;  /* 0x00000004ff057803 */ /* 0x000fe40000000000 */
[----:B------:R-:W-:Y:S01]  /*11d0*/  SEL R182, R182, 0xfffffff0, !P0 ;  /* 0xfffffff0b6b67807 */ /* 0x000fe20004000000 */
        /* <DEDUP_REMOVED lines=12> */
[----:B------:R1:W3:Y:S01]  /*12a0*/  @!P3 LDG.E R189, [R10.64] ;  /* 0x0000000c0abdb981 */ /* 0x0002e2000c1e1900 */
[----:B------:R-:W-:Y:S01]  /*12b0*/  IMAD.MOV R5, RZ, RZ, -R2 ;  /* 0x000000ffff057224 */ /* 0x000fe200078e0a02 */
[----:B------:R-:W-:Y:S01]  /*12c0*/  SEL R17, RZ, 0x10, P5 ;  /* 0x00000010ff117807 */ /* 0x000fe20002800000 */
[----:B--2---:R-:W-:Y:S01]  /*12d0*/  IMAD.SHL.U32 R12, R191, 0x2, RZ ;  /* 0x00000002bf0c7824 */ /* 0x004fe200078e00ff */
[----:B------:R-:W-:Y:S01]  /*12e0*/  SEL R16, RZ, 0x10, P4 ;  /* 0x00000010ff107807 */ /* 0x000fe20002000000 */
[----:B------:R-:W-:Y:S01]  /*12f0*/  IMAD R190, R5, c[0x0][0x2b8], R190 ;  /* 0x0000ae0005be7a24 */ /* 0x000fe200078e02be */
[----:B------:R-:W-:Y:S02]  /*1300*/  IADD3 R22, -R17, 0x10, RZ ;  /* 0x0000001011167810 */ /* 0x000fe40007ffe1ff */
[----:B------:R-:W-:Y:S01]  /*1310*/  IADD3 R20, -R16, 0x10, RZ ;  /* 0x0000001010147810 */ /* 0x000fe20007ffe1ff */
[----:B------:R-:W-:Y:S01]  /*1320*/  IMAD.WIDE.U32 R6, R190, c[0x0][0x1e0], RZ ;  /* 0x00007800be067a25 */ /* 0x000fe200078e00ff */
[----:B------:R-:W-:-:S02]  /*1330*/  SHF.R.S32.HI R29, RZ, 0x1f, R190 ;  /* 0x0000001fff1d7819 */ /* 0x000fc400000114be */
[----:B------:R-:W-:Y:S01]  /*1340*/  LOP3.LUT R22, R22, 0xf, RZ, 0xc0, !PT ;  /* 0x0000000f16167812 */ /* 0x000fe200078ec0ff */
[----:B------:R-:W-:Y:S01]  /*1350*/  IMAD.MOV.U32 R8, RZ, RZ, R6 ;  /* 0x000000ffff087224 */ /* 0x000fe200078e0006 */
[----:B------:R-:W-:Y:S01]  /*1360*/  LOP3.LUT R20, R20, 0xf, RZ, 0xc0, !PT ;  /* 0x0000000f14147812 */ /* 0x000fe200078ec0ff */
[----:B------:R-:W-:Y:S01]  /*1370*/  IMAD R5, R29, c[0x0][0x1e0], RZ ;  /* 0x000078001d057a24 */ /* 0x000fe200078e02ff */
[----:B------:R-:W-:-:S03]  /*1380*/  IADD3 R13, -R145, 0x10, RZ ;  /* 0x00000010910d7810 */ /* 0x000fc60007ffe1ff */
[----:B------:R-:W-:Y:S01]  /*1390*/  IMAD R2, R190, c[0x0][0x1e4], R5 ;  /* 0x00007900be027a24 */ /* 0x000fe200078e0205 */
[----:B------:R-:W-:-:S03]  /*13a0*/  LOP3.LUT R13, R13, 0xf, RZ, 0xc0, !PT ;  /* 0x0000000f0d0d7812 */ /* 0x000fc600078ec0ff */
[----:B------:R-:W-:Y:S01]  /*13b0*/  IMAD.IADD R9, R7, 0x1, R2 ;  /* 0x0000000107097824 */ /* 0x000fe200078e0202 */
[----:B------:R-:W-:Y:S01]  /*13c0*/  SHF.L.U64.HI R7, R199, 0x1, R144 ;  /* 0x00000001c7077819 */ /* 0x000fe20000010290 */
[----:B-1----:R-:W-:Y:S01]  /*13d0*/  IMAD.SHL.U32 R10, R192, 0x2, RZ ;  /* 0x00000002c00a7824 */ /* 0x002fe200078e00ff */
[----:B------:R-:W-:Y:S02]  /*13e0*/  SHF.L.U64.HI R11, R191, 0x1, R134 ;  /* 0x00000001bf0b7819 */ /* 0x000fe40000010286 */
[----:B---3--:R-:W-:Y:S01]  /*13f0*/  SHF.R.S32.HI R2, RZ, 0x1f, R189 ;  /* 0x0000001fff027819 */ /* 0x008fe200000114bd */
[----:B------:R-:W-:-:S04]  /*1400*/  IMAD.WIDE.U32 R8, R189, c[0x0][0x1f0], R8 ;  /* 0x00007c00bd087a25 */ /* 0x000fc800078e0008 */
[----:B------:R-:W-:Y:S01]  /*1410*/  IMAD R6, R2, c[0x0][0x1f0], RZ ;  /* 0x00007c0002067a24 */ /* 0x000fe200078e02ff */
[----:B------:R-:W-:-:S03]  /*1420*/  IADD3 R5, P0, R8, UR14, RZ ;  /* 0x0000000e08057c10 */ /* 0x000fc6000ff1e0ff */
[----:B------:R-:W-:-:S05]  /*1430*/  IMAD R6, R189, c[0x0][0x1f4], R6 ;  /* 0x00007d00bd067a24 */ /* 0x000fca00078e0206 */
[----:B------:R-:W-:Y:S02]  /*1440*/  IADD3.X R8, R9, UR7, R6, P0, !PT ;  /* 0x0000000709087c10 */ /* 0x000fe400087fe406 */
[C---:B------:R-:W-:Y:S02]  /*1450*/  LEA R6, P0, R5.reuse, c[0x0][0x1c8], 0x1 ;  /* 0x0000720005067a11 */ /* 0x040fe400078008ff */
[----:B------:R-:W-:Y:S02]  /*1460*/  SHF.L.U64.HI R9, R192, 0x1, R133 ;  /* 0x00000001c0097819 */ /* 0x000fe40000010285 */
[----:B------:R-:W-:Y:S01]  /*1470*/  LEA.HI.X R5, R5, c[0x0][0x1cc], R8, 0x1, P0 ;  /* 0x0000730005057a11 */ /* 0x000fe200000f0c08 */
[----:B------:R-:W1:Y:S01]  /*1480*/  SHFL.IDX PT, R15, R6, 0x1, 0x181f ;  /* 0x00381f00060f7f89 */ /* 0x000e6200000e0000 */
[----:B------:R-:W-:-:S03]  /*1490*/  IMAD.SHL.U32 R8, R199, 0x2, RZ ;  /* 0x00000002c7087824 */ /* 0x000fc600078e00ff */
[----:B------:R-:W2:Y:S02]  /*14a0*/  SHFL.IDX PT, R14, R5, 0x1, 0x181f ;  /* 0x00381f00050e7f89 */ /* 0x000ea400000e0000 */
[----:B-1----:R-:W-:-:S04]  /*14b0*/  IADD3 R22, P2, P0, R22, R15, R8 ;  /* 0x0000000f16167210 */ /* 0x002fc8000785e008 */
[----:B--2---:R-:W-:Y:S02]  /*14c0*/  IADD3.X R23, RZ, R14, R7, P2, P0 ;  /* 0x0000000eff177210 */ /* 0x004fe400017e0407 */
[----:B------:R-:W-:-:S04]  /*14d0*/  IADD3 R20, P2, P0, R20, R15, R10 ;  /* 0x0000000f14147210 */ /* 0x000fc8000785e00a */
[-C--:B------:R-:W-:Y:S02]  /*14e0*/  IADD3.X R21, RZ, R14.reuse, R9, P2, P0 ;  /* 0x0000000eff157210 */ /* 0x080fe400017e0409 */
[----:B------:R-:W-:Y:S02]  /*14f0*/  IADD3 R24, P2, P0, R13, R15, R12 ;  /* 0x0000000f0d187210 */ /* 0x000fe4000785e00c */
[----:B------:R-:W1:Y:S02]  /*1500*/  SHFL.IDX PT, R13, R6, RZ, 0x181f ;  /* 0x00181fff060d7589 */ /* 0x000e6400000e0000 */
[----:B------:R-:W-:Y:S02]  /*1510*/  IADD3.X R25, RZ, R14, R11, P2, P0 ;  /* 0x0000000eff197210 */ /* 0x000fe400017e040b */
[----:B------:R-:W2:Y:S01]  /*1520*/  SHFL.IDX PT, R14, R5, RZ, 0x181f ;  /* 0x00181fff050e7589 */ /* 0x000ea200000e0000 */
[----:B-1----:R-:W-:-:S05]  /*1530*/  IADD3 R26, P0, R13, R8, RZ ;  /* 0x000000080d1a7210 */ /* 0x002fca0007f1e0ff */
[----:B--2---:R-:W-:Y:S01]  /*1540*/  IMAD.X R27, R14, 0x1, R7, P0 ;  /* 0x000000010e1b7824 */ /* 0x004fe200000e0607 */
        /* <DEDUP_REMOVED lines=13> */
.L_x_734:
[----:B------:R-:W0:Y:S01]  /*1620*/  LDGDEPBAR ;  /* 0x00000000000079af */ /* 0x000e220000000000 */
[----:B------:R-:W-:Y:S01]  /*1630*/  SHF.R.S32.HI R6, RZ, 0x4, R19 ;  /* 0x00000004ff067819 */ /* 0x000fe20000011413 */
[----:B------:R-:W-:Y:S01]  /*1640*/  IMAD.SHL.U32 R5, R3, 0x40, RZ ;  /* 0x0000004003057824 */ /* 0x000fe200078e00ff */
[----:B------:R-:W-:Y:S01]  /*1650*/  ISETP.GE.AND P0, PT, R148, 0x41, PT ;  /* 0x000000419400780c */ /* 0x000fe20003f06270 */
[----:B------:R-:W-:Y:S01]  /*1660*/  IMAD.SHL.U32 R18, R18, 0x8, RZ ;  /* 0x0000000812127824 */ /* 0x000fe200078e00ff */
[----:B-12---:R-:W-:Y:S01]  /*1670*/  LEA.HI R9, R19, R6, RZ, 0x1 ;  /* 0x0000000613097211 */ /* 0x006fe200078f08ff */
[----:B------:R-:W-:Y:S01]  /*1680*/  IMAD.SHL.U32 R7, R28, 0x40, RZ ;  /* 0x000000401c077824 */ /* 0x000fe200078e00ff */
[----:B------:R-:W-:Y:S01]  /*1690*/  LOP3.LUT R5, R5, 0x1c0, RZ, 0xc0, !PT ;  /* 0x000001c005057812 */ /* 0x000fe200078ec0ff */
[----:B------:R-:W-:Y:S01]  /*16a0*/  IMAD.SHL.U32 R129, R4, 0x40, RZ ;  /* 0x0000004004817824 */ /* 0x000fe200078e00ff */
[----:B------:R-:W-:Y:S01]  /*16b0*/  LOP3.LUT R9, R9, 0xfffffffe, RZ, 0xc0, !PT ;  /* 0xfffffffe09097812 */ /* 0x000fe200078ec0ff */
[----:B------:R-:W-:Y:S01]  /*16c0*/  IMAD.MOV.U32 R135, RZ, RZ, 0x20 ;  /* 0x00000020ff877424 */ /* 0x000fe200078e00ff */
[----:B------:R-:W-:Y:S01]  /*16d0*/  LOP3.LUT R18, R5, 0x8, R18, 0xf8, !PT ;  /* 0x0000000805127812 */ /* 0x000fe200078ef812 */
[----:B------:R-:W-:Y:S01]  /*16e0*/  IMAD.SHL.U32 R182, R182, 0x2, RZ ;  /* 0x00000002b6b67824 */ /* 0x000fe200078e00ff */
[----:B------:R-:W-:Y:S01]  /*16f0*/  SHF.R.U32.HI R5, RZ, 0x3, R5 ;  /* 0x00000003ff057819 */ /* 0x000fe20000011605 */
[----:B------:R-:W-:Y:S01]  /*1700*/  IMAD.IADD R9, R6, 0x1, -R9 ;  /* 0x0000000106097824 */ /* 0x000fe200078e0a09 */
[----:B------:R-:W-:-:S02]  /*1710*/  LOP3.LUT R7, R7, 0x1c0, RZ, 0xc0, !PT ;  /* 0x000001c007077812 */ /* 0x000fc400078ec0ff */
[----:B------:R-:W-:Y:S01]  /*1720*/  LOP3.LUT R184, R18, R5, RZ, 0x3c, !PT ;  /* 0x0000000512b87212 */ /* 0x000fe200078e3cff */
[----:B------:R-:W-:Y:S01]  /*1730*/  IMAD.SHL.U32 R6, R9, 0x8, RZ ;  /* 0x0000000809067824 */ /* 0x000fe200078e00ff */
[----:B------:R-:W-:Y:S02]  /*1740*/  SHF.R.U32.HI R128, RZ, 0x3, R7 ;  /* 0x00000003ff807819 */ /* 0x000fe40000011607 */
[----:B------:R-:W-:Y:S01]  /*1750*/  LOP3.LUT R129, R129, 0xfffffe00, RZ, 0xc0, !PT ;  /* 0xfffffe0081817812 */ /* 0x000fe200078ec0ff */
[----:B------:R-:W-:Y:S01]  /*1760*/  IMAD R184, R9, 0x200, R184 ;  /* 0x0000020009b87824 */ /* 0x000fe200078e02b8 */
[----:B------:R-:W-:Y:S01]  /*1770*/  LOP3.LUT R5, R7, 0x8, R6, 0xf8, !PT ;  /* 0x0000000807057812 */ /* 0x000fe200078ef806 */
[----:B------:R-:W-:-:S04]  /*1780*/  DEPBAR.LE SB0, 0x3 ;  /* 0x000080c00000791a */ /* 0x000fc80000000000 */
[----:B------:R-:W-:-:S04]  /*1790*/  DEPBAR.LE SB0, 0x2 ;  /* 0x000080800000791a */ /* 0x000fc80000000000 */
[----:B------:R-:W-:Y:S01]  /*17a0*/  LOP3.LUT R128, R5, R128, RZ, 0x3c, !PT ;  /* 0x0000008005807212 */ /* 0x000fe200078e3cff */
[----:B------:R-:W-:Y:S01]  /*17b0*/  IMAD R7, R0, 0x400, R129 ;  /* 0x0000040000077824 */ /* 0x000fe200078e0281 */
[----:B------:R-:W-:Y:S01]  /*17c0*/  SEL R5, R135, 0xffffffe0, !P1 ;  /* 0xffffffe087057807 */ /* 0x000fe20004800000 */
[----:B------:R-:W-:Y:S01]  /*17d0*/  IMAD.SHL.U32 R184, R184, 0x2, RZ ;  /* 0x00000002b8b87824 */ /* 0x000fe200078e00ff */
[----:B------:R-:W-:Y:S01]  /*17e0*/  BAR.SYNC.DEFER_BLOCKING 0x0 ;  /* 0x0000000000007b1d */ /* 0x000fe20000010000 */
[----:B------:R-:W-:Y:S02]  /*17f0*/  IMAD.IADD R0, R128, 0x1, R7 ;  /* 0x0000000180007824 */ /* 0x000fe400078e0207 */
[----:B------:R-:W-:Y:S02]  /*1800*/  IMAD.IADD R130, R184, 0x1, R5 ;  /* 0x00000001b8827824 */ /* 0x000fe400078e0205 */
[C---:B------:R-:W-:Y:S01]  /*1810*/  IMAD.SHL.U32 R24, R0.reuse, 0x2, RZ ;  /* 0x0000000200187824 */ /* 0x040fe200078e00ff */
[----:B------:R-:W-:-:S05]  /*1820*/  LEA R183, R0, 0x18100, 0x1 ;  /* 0x0001810000b77811 */ /* 0x000fca00078e08ff */
[----:B------:R-:W-:Y:S01]  /*1830*/  IMAD.IADD R181, R183, 0x1, R182 ;  /* 0x00000001b7b57824 */ /* 0x000fe200078e02b6 */
[----:B------:R1:W2:Y:S04]  /*1840*/  LDSM.16.M88.4 R124, [R184+0xc100] ;  /* 0x00c10000b87c783b */ /* 0x0002a80000000200 */
[----:B------:R1:W3:Y:S04]  /*1850*/  LDSM.16.M88.4 R116, [R184+0xc900] ;  /* 0x00c90000b874783b */ /* 0x0002e80000000200 */
[----:B------:R1:W4:Y:S04]  /*1860*/  LDSM.16.M88.4 R8, [R184+0xd100] ;  /* 0x00d10000b808783b */ /* 0x0003280000000200 */
[----:B------:R1:W1:Y:S04]  /*1870*/  LDSM.16.M88.4 R4, [R184+0xd900] ;  /* 0x00d90000b804783b */ /* 0x0002680000000200 */
[----:B------:R1:W1:Y:S04]  /*1880*/  LDSM.16.M88.4 R120, [R130+0xc100] ;  /* 0x00c100008278783b */ /* 0x0002680000000200 */
[----:B------:R1:W1:Y:S04]  /*1890*/  LDSM.16.M88.4 R112, [R130+0xc900] ;  /* 0x00c900008270783b */ /* 0x0002680000000200 */
[----:B------:R1:W1:Y:S04]  /*18a0*/  LDSM.16.M88.4 R16, [R130+0xd100] ;  /* 0x00d100008210783b */ /* 0x0002680000000200 */
[----:B------:R1:W1:Y:S04]  /*18b0*/  LDSM.16.M88.4 R12, [R130+0xd900] ;  /* 0x00d90000820c783b */ /* 0x0002680000000200 */
[----:B------:R-:W1:Y:S04]  /*18c0*/  LDSM.16.M88.4 R24, [R24+0x18100] ;  /* 0x018100001818783b */ /* 0x000e680000000200 */
[----:B------:R1:W1:Y:S01]  /*18d0*/  LDSM.16.M88.4 R20, [R181] ;  /* 0x00000000b514783b */ /* 0x0002620000000200 */
[----:B------:R-:W-:Y:S05]  /*18e0*/  @!P0 BRA `(.L_x_735) ;  /* 0x0000032000008947 */ /* 0x000fea0003800000 */
[----:B------:R-:W-:Y:S01]  /*18f0*/  IMAD R29, R29, c[0x0][0x208], RZ ;  /* 0x000082001d1d7a24 */ /* 0x000fe200078e02ff */
[----:B------:R-:W-:Y:S01]  /*1900*/  SEL R33, RZ, 0x10, P5 ;  /* 0x00000010ff217807 */ /* 0x000fe20002800000 */
[----:B------:R-:W-:Y:S01]  /*1910*/  IMAD.WIDE.U32 R30, R190, c[0x0][0x208], RZ ;  /* 0x00008200be1e7a25 */ /* 0x000fe200078e00ff */
[----:B------:R-:W-:-:S02]  /*1920*/  SHF.L.U64.HI R35, R199, 0x1, R144 ;  /* 0x00000001c7237819 */ /* 0x000fc40000010290 */
[----:B------:R-:W-:Y:S01]  /*1930*/  IADD3 R43, -R33, 0x10, RZ ;  /* 0x00000010212b7810 */ /* 0x000fe20007ffe1ff */
[----:B------:R-:W-:Y:S01]  /*1940*/  IMAD R0, R190, c[0x0][0x20c], R29 ;  /* 0x00008300be007a24 */ /* 0x000fe200078e021d */
[----:B------:R-:W-:Y:S01]  /*1950*/  SHF.L.U64.HI R32, R192, 0x1, R133 ;  /* 0x00000001c0207819 */ /* 0x000fe20000010285 */
[----:B------:R-:W-:Y:S01]  /*1960*/  IMAD R2, R2, c[0x0][0x218], RZ ;  /* 0x0000860002027a24 */ /* 0x000fe200078e02ff */
[----:B------:R-:W-:Y:S01]  /*1970*/  LOP3.LUT R43, R43, 0xf, RZ, 0xc0, !PT ;  /* 0x0000000f2b2b7812 */ /* 0x000fe200078ec0ff */
[----:B------:R-:W-:Y:S01]  /*1980*/  IMAD.IADD R31, R31, 0x1, R0 ;  /* 0x000000011f1f7824 */ /* 0x000fe200078e0200 */
[----:B------:R-:W-:Y:S01]  /*1990*/  IADD3 R0, -R145, 0x10, RZ ;  /* 0x0000001091007810 */ /* 0x000fe20007ffe1ff */
[C---:B------:R-:W-:Y:S02]  /*19a0*/  IMAD R2, R189.reuse, c[0x0][0x21c], R2 ;  /* 0x00008700bd027a24 */ /* 0x040fe400078e0202 */
[----:B------:R-:W-:Y:S01]  /*19b0*/  IMAD.WIDE.U32 R30, R189, c[0x0][0x218], R30 ;  /* 0x00008600bd1e7a25 */ /* 0x000fe200078e001e */
[----:B------:R-:W-:-:S03]  /*19c0*/  LOP3.LUT R0, R0, 0xf, RZ, 0xc0, !PT ;  /* 0x0000000f00007812 */ /* 0x000fc600078ec0ff */
[----:B------:R-:W-:Y:S01]  /*19d0*/  IMAD.SHL.U32 R34, R199, 0x2, RZ ;  /* 0x00000002c7227824 */ /* 0x000fe200078e00ff */
[----:B------:R-:W-:Y:S01]  /*19e0*/  IADD3 R36, P0, R30, UR16, RZ ;  /* 0x000000101e247c10 */ /* 0x000fe2000ff1e0ff */
[----:B------:R-:W-:Y:S01]  /*19f0*/  IMAD.SHL.U32 R29, R191, 0x2, RZ ;  /* 0x00000002bf1d7824 */ /* 0x000fe200078e00ff */
[----:B------:R-:W-:Y:S02]  /*1a00*/  SEL R30, RZ, 0x10, P4 ;  /* 0x00000010ff1e7807 */ /* 0x000fe40002000000 */
[----:B------:R-:W-:Y:S02]  /*1a10*/  IADD3.X R31, R31, UR10, R2, P0, !PT ;  /* 0x0000000a1f1f7c10 */ /* 0x000fe400087fe402 */
[----:B------:R-:W-:Y:S02]  /*1a20*/  LEA R37, P0, R36, c[0x0][0x1f8], 0x1 ;  /* 0x00007e0024257a11 */ /* 0x000fe400078008ff */
[----:B------:R-:W-:Y:S02]  /*1a30*/  IADD3 R40, -R30, 0x10, RZ ;  /* 0x000000101e287810 */ /* 0x000fe40007ffe1ff */
[----:B------:R-:W-:Y:S01]  /*1a40*/  LEA.HI.X R36, R36, c[0x0][0x1fc], R31, 0x1, P0 ;  /* 0x00007f0024247a11 */ /* 0x000fe200000f0c1f */
[----:B------:R-:W5:Y:S01]  /*1a50*/  SHFL.IDX PT, R38, R37, 0x1, 0x181f ;  /* 0x00381f0025267f89 */ /* 0x000f6200000e0000 */
[----:B------:R-:W-:Y:S01]  /*1a60*/  IMAD.SHL.U32 R31, R192, 0x2, RZ ;  /* 0x00000002c01f7824 */ /* 0x000fe200078e00ff */
[----:B------:R-:W-:-:S02]  /*1a70*/  LOP3.LUT R40, R40, 0xf, RZ, 0xc0, !PT ;  /* 0x0000000f28287812 */ /* 0x000fc400078ec0ff */
[----:B------:R-:W4:Y:S01]  /*1a80*/  SHFL.IDX PT, R39, R36, 0x1, 0x181f ;  /* 0x00381f0024277f89 */ /* 0x000f2200000e0000 */
[----:B------:R-:W-:Y:S02]  /*1a90*/  SHF.L.U64.HI R2, R191, 0x1, R134 ;  /* 0x00000001bf027819 */ /* 0x000fe40000010286 */
[----:B-----5:R-:W-:-:S04]  /*1aa0*/  IADD3 R42, P2, P0, R43, R38, R34 ;  /* 0x000000262b2a7210 */ /* 0x020fc8000785e022 */
[----:B----4-:R-:W-:Y:S02]  /*1ab0*/  IADD3.X R43, RZ, R39, R35, P2, P0 ;  /* 0x00000027ff2b7210 */ /* 0x010fe400017e0423 */
[----:B------:R-:W-:-:S04]  /*1ac0*/  IADD3 R40, P2, P0, R40, R38, R31 ;  /* 0x0000002628287210 */ /* 0x000fc8000785e01f */
[-C--:B------:R-:W-:Y:S02]  /*1ad0*/  IADD3.X R41, RZ, R39.reuse, R32, P2, P0 ;  /* 0x00000027ff297210 */ /* 0x080fe400017e0420 */
[----:B------:R-:W-:Y:S02]  /*1ae0*/  IADD3 R44, P2, P0, R0, R38, R29 ;  /* 0x00000026002c7210 */ /* 0x000fe4000785e01d */
[----:B------:R-:W4:Y:S02]  /*1af0*/  SHFL.IDX PT, R0, R37, RZ, 0x181f ;  /* 0x00181fff25007589 */ /* 0x000f2400000e0000 */
[----:B------:R-:W-:Y:S02]  /*1b00*/  IADD3.X R45, RZ, R39, R2, P2, P0 ;  /* 0x00000027ff2d7210 */ /* 0x000fe400017e0402 */
[----:B------:R-:W5:Y:S01]  /*1b10*/  SHFL.IDX PT, R39, R36, RZ, 0x181f ;  /* 0x00181fff24277589 */ /* 0x000f6200000e0000 */
[----:B----4-:R-:W-:-:S05]  /*1b20*/  IADD3 R34, P0, R0, R34, RZ ;  /* 0x0000002200227210 */ /* 0x010fca0007f1e0ff */
[----:B-----5:R-:W-:Y:S01]  /*1b30*/  IMAD.X R35, R39, 0x1, R35, P0 ;  /* 0x0000000127237824 */ /* 0x020fe200000e0623 */
        /* <DEDUP_REMOVED lines=13> */
.L_x_735:
[----:B------:R-:W-:Y:S01]  /*1c10*/  IMAD.MOV.U32 R2, RZ, RZ, 0x40 ;  /* 0x00000040ff027424 */ /* 0x000fe200078e00ff */
[----:B------:R-:W-:Y:S01]  /*1c20*/  LOP3.LUT P0, RZ, R28, 0x4, RZ, 0xc0, !PT ;  /* 0x000000041cff7812 */ /* 0x000fe2000780c0ff */
[----:B-12-4-:R-:W-:Y:S01]  /*1c30*/  HMMA.16816.F32 R40, R24, R124, RZ ;  /* 0x0000007c1828723c */ /* 0x016fe200000018ff */
[----:B------:R-:W-:Y:S01]  /*1c40*/  LDSM.16.M88.4 R68, [R183+0x4000] ;  /* 0x00400000b744783b */ /* 0x000fe20000000200 */
[----:B------:R-:W-:Y:S01]  /*1c50*/  SHF.R.S32.HI R201, RZ, 0x1f, R132 ;  /* 0x0000001fffc97819 */ /* 0x000fe20000011484 */
[----:B------:R-:W-:Y:S01]  /*1c60*/  IMAD.IADD R177, R129, 0x1, R128 ;  /* 0x0000000181b17824 */ /* 0x000fe200078e0280 */
[C---:B------:R-:W-:Y:S01]  /*1c70*/  SEL R0, R2.reuse, 0xffffffc0, !P0 ;  /* 0xffffffc002007807 */ /* 0x040fe20004000000 */
[----:B------:R-:W-:Y:S01]  /*1c80*/  LDSM.16.M88.4 R100, [R184+0xe100] ;  /* 0x00e10000b864783b */ /* 0x000fe20000000200 */
[----:B------:R-:W-:Y:S01]  /*1c90*/  LOP3.LUT P0, RZ, R3, 0x4, RZ, 0xc0, !PT ;  /* 0x0000000403ff7812 */ /* 0x000fe2000780c0ff */
[----:B------:R-:W-:Y:S01]  /*1ca0*/  IMAD.SHL.U32 R177, R177, 0x2, RZ ;  /* 0x00000002b1b17824 */ /* 0x000fe200078e00ff */
[----:B------:R-:W-:Y:S01]  /*1cb0*/  LEA.HI R201, R201, R132, RZ, 0x2 ;  /* 0x00000084c9c97211 */ /* 0x000fe200078f10ff */
[--C-:B------:R-:W-:Y:S01]  /*1cc0*/  IMAD.IADD R180, R183, 0x1, R0.reuse ;  /* 0x00000001b7b47824 */ /* 0x100fe200078e0200 */
[----:B------:R-:W-:Y:S01]  /*1cd0*/  SEL R179, R2, 0xffffffc0, !P0 ;  /* 0xffffffc002b37807 */ /* 0x000fe20004000000 */
[----:B------:R-:W-:Y:S01]  /*1ce0*/  IMAD.IADD R178, R181, 0x1, R0 ;  /* 0x00000001b5b27824 */ /* 0x000fe200078e0200 */
[----:B------:R-:W-:Y:S01]  /*1cf0*/  LDSM.16.M88.4 R64, [R181+0x4000] ;  /* 0x00400000b540783b */ /* 0x000fe20000000200 */
[----:B------:R-:W-:-:S02]  /*1d00*/  IMAD.IADD R176, R0, 0x1, R177 ;  /* 0x0000000100b07824 */ /* 0x000fc400078e02b1 */
[----:B------:R-:W-:Y:S01]  /*1d10*/  IMAD.IADD R3, R184, 0x1, R179 ;  /* 0x00000001b8037824 */ /* 0x000fe200078e02b3 */
[----:B------:R-:W-:Y:S01]  /*1d20*/  LDSM.16.M88.4 R76, [R180] ;  /* 0x00000000b44c783b */ /* 0x000fe20000000200 */
[----:B------:R-:W-:Y:S02]  /*1d30*/  IMAD.IADD R2, R179, 0x1, R130 ;  /* 0x00000001b3027824 */ /* 0x000fe400078e0282 */
[C---:B------:R-:W-:Y:S01]  /*1d40*/  IMAD.IADD R171, R182.reuse, 0x1, R177 ;  /* 0x00000001b6ab7824 */ /* 0x040fe200078e02b1 */
[----:B------:R-:W1:Y:S01]  /*1d50*/  LDSM.16.M88.4 R108, [R3+0xc100] ;  /* 0x00c10000036c783b */ /* 0x000e620000000200 */
[----:B------:R-:W-:Y:S02]  /*1d60*/  IMAD.IADD R162, R182, 0x1, R176 ;  /* 0x00000001b6a27824 */ /* 0x000fe400078e02b0 */
[----:B------:R-:W-:Y:S01]  /*1d70*/  IMAD.IADD R0, R0, 0x1, R171 ;  /* 0x0000000100007824 */ /* 0x000fe200078e02ab */
[----:B------:R-:W-:Y:S01]  /*1d80*/  HMMA.16816.F32 R40, R20, R120, R40 ;  /* 0x000000781428723c */ /* 0x000fe20000001828 */
[----:B------:R-:W-:Y:S04]  /*1d90*/  LDSM.16.M88.4 R72, [R178] ;  /* 0x00000000b248783b */ /* 0x000fe80000000200 */
[----:B------:R-:W2:Y:S04]  /*1da0*/  LDSM.16.M88.4 R104, [R2+0xc100] ;  /* 0x00c100000268783b */ /* 0x000ea80000000200 */
[----:B------:R-:W4:Y:S04]  /*1db0*/  LDSM.16.M88.4 R96, [R130+0xe100] ;  /* 0x00e100008260783b */ /* 0x000f280000000200 */
[----:B------:R-:W-:Y:S04]  /*1dc0*/  LDSM.16.M88.4 R60, [R180+0x4000] ;  /* 0x00400000b43c783b */ /* 0x000fe80000000200 */
[----:B------:R-:W5:Y:S04]  /*1dd0*/  LDSM.16.M88.4 R92, [R3+0xe100] ;  /* 0x00e10000035c783b */ /* 0x000f680000000200 */
[----:B------:R-:W-:Y:S04]  /*1de0*/  LDSM.16.M88.4 R56, [R178+0x4000] ;  /* 0x00400000b238783b */ /* 0x000fe80000000200 */
[----:B------:R-:W3:Y:S04]  /*1df0*/  LDSM.16.M88.4 R88, [R2+0xe100] ;  /* 0x00e100000258783b */ /* 0x000ee80000000200 */
[----:B------:R-:W-:Y:S04]  /*1e00*/  LDSM.16.M88.4 R52, [R183+0x8000] ;  /* 0x00800000b734783b */ /* 0x000fe80000000200 */
[----:B------:R-:W3:Y:S01]  /*1e10*/  LDSM.16.M88.4 R84, [R184+0x10100] ;  /* 0x01010000b854783b */ /* 0x000ee20000000200 */
[----:B-1----:R-:W-:Y:S03]  /*1e20*/  HMMA.16816.F32 R40, R76, R108, R40 ;  /* 0x0000006c4c28723c */ /* 0x002fe60000001828 */
[----:B------:R-:W-:Y:S04]  /*1e30*/  LDSM.16.M88.4 R48, [R181+0x8000] ;  /* 0x00800000b530783b */ /* 0x000fe80000000200 */
[----:B------:R-:W1:Y:S04]  /*1e40*/  LDSM.16.M88.4 R80, [R130+0x10100] ;  /* 0x010100008250783b */ /* 0x000e680000000200 */
[----:B------:R-:W-:Y:S04]  /*1e50*/  LDSM.16.M88.4 R44, [R180+0x8000] ;  /* 0x00800000b42c783b */ /* 0x000fe80000000200 */
[----:B------:R-:W1:Y:S04]  /*1e60*/  LDSM.16.M88.4 R36, [R3+0x10100] ;  /* 0x010100000324783b */ /* 0x000e680000000200 */
[----:B------:R-:W-:Y:S04]  /*1e70*/  LDSM.16.M88.4 R32, [R178+0x8000] ;  /* 0x00800000b220783b */ /* 0x000fe80000000200 */
[----:B------:R-:W1:Y:S01]  /*1e80*/  LDSM.16.M88.4 R28, [R2+0x10100] ;  /* 0x01010000021c783b */ /* 0x000e620000000200 */
[----:B--2---:R-:W-:Y:S03]  /*1e90*/  HMMA.16816.F32 R40, R72, R104, R40 ;  /* 0x000000684828723c */ /* 0x004fe60000001828 */
[----:B------:R-:W0:Y:S11]  /*1ea0*/  LDGDEPBAR ;  /* 0x00000000000079af */ /* 0x000e360000000000 */
[----:B------:R-:W-:Y:S10]  /*1eb0*/  @!UPT UIADD3 URZ, URZ, URZ, URZ ;  /* 0x0000003f3f3ff290 */ /* 0x000ff4000fffe03f */
[----:B------:R-:W-:Y:S11]  /*1ec0*/  HMMA.16816.F32 R40, R68, R100, R40 ;  /* 0x000000644428723c */ /* 0x000ff60000001828 */
[----:B------:R-:W-:Y:S11]  /*1ed0*/  @!UPT UIADD3 URZ, URZ, URZ, URZ ;  /* 0x0000003f3f3ff290 */ /* 0x000ff6000fffe03f */
[----:B------:R-:W-:Y:S02]  /*1ee0*/  @!UPT UIADD3 URZ, URZ, URZ, URZ ;  /* 0x0000003f3f3ff290 */ /* 0x000fe4000fffe03f */
[----:B----4-:R-:W-:Y:S11]  /*1ef0*/  HMMA.16816.F32 R40, R64, R96, R40 ;  /* 0x000000604028723c */ /* 0x010ff60000001828 */
[----:B------:R-:W-:Y:S11]  /*1f00*/  @!UPT UIADD3 URZ, URZ, URZ, URZ ;  /* 0x0000003f3f3ff290 */ /* 0x000ff6000fffe03f */
[----:B------:R-:W-:Y:S02]  /*1f10*/  @!UPT UIADD3 URZ, URZ, URZ, URZ ;  /* 0x0000003f3f3ff290 */ /* 0x000fe4000fffe03f */
[----:B-----5:R-:W-:Y:S11]  /*1f20*/  HMMA.16816.F32 R40, R60, R92, R40 ;  /* 0x0000005c3c28723c */ /* 0x020ff60000001828 */
[----:B------:R-:W-:Y:S11]  /*1f30*/  @!UPT UIADD3 URZ, URZ, URZ, URZ ;  /* 0x0000003f3f3ff290 */ /* 0x000ff6000fffe03f */
[----:B------:R-:W-:Y:S02]  /*1f40*/  @!UPT UIADD3 URZ, URZ, URZ, URZ ;  /* 0x0000003f3f3ff290 */ /* 0x000fe4000fffe03f */
[----:B---3--:R-:W-:Y:S11]  /*1f50*/  HMMA.16816.F32 R40, R56, R88, R40 ;  /* 0x000000583828723c */ /* 0x008ff60000001828 */
[----:B------:R-:W-:Y:S11]  /*1f60*/  @!UPT UIADD3 URZ, URZ, URZ, URZ ;  /* 0x0000003f3f3ff290 */ /* 0x000ff6000fffe03f */
[----:B------:R-:W-:Y:S02]  /*1f70*/  @!UPT UIADD3 URZ, URZ, URZ, URZ ;  /* 0x0000003f3f3ff290 */ /* 0x000fe4000fffe03f */
[----:B------:R-:W-:Y:S11]  /*1f80*/  HMMA.16816.F32 R40, R52, R84, R40 ;  /* 0x000000543428723c */ /* 0x000ff60000001828 */
[----:B------:R-:W-:Y:S11]  /*1f90*/  @!UPT UIADD3 URZ, URZ, URZ, URZ ;  /* 0x0000003f3f3ff290 */ /* 0x000ff6000fffe03f */
[----:B------:R-:W-:Y:S02]  /*1fa0*/  @!UPT UIADD3 URZ, URZ, URZ, URZ ;  /* 0x0000003f3f3ff290 */ /* 0x000fe4000fffe03f */
[----:B-1----:R-:W-:Y:S11]  /*1fb0*/  HMMA.16816.F32 R40, R48, R80, R40 ;  /* 0x000000503028723c */ /* 0x002ff60000001828 */
[----:B------:R-:W-:Y:S11]  /*1fc0*/  @!UPT UIADD3 URZ, URZ, URZ, URZ ;  /* 0x0000003f3f3ff290 */ /* 0x000ff6000fffe03f */
[----:B------:R-:W-:Y:S02]  /*1fd0*/  @!UPT UIADD3 URZ, URZ, URZ, URZ ;  /* 0x0000003f3f3ff290 */ /* 0x000fe4000fffe03f */
[----:B------:R-:W-:Y:S11]  /*1fe0*/  HMMA.16816.F32 R40, R44, R36, R40 ;  /* 0x000000242c28723c */ /* 0x000ff60000001828 */
[----:B------:R-:W-:Y:S11]  /*1ff0*/  @!UPT UIADD3 URZ, URZ, URZ, URZ ;  /* 0x0000003f3f3ff290 */ /* 0x000ff6000fffe03f */
[----:B------:R-:W-:Y:S02]  /*2000*/  @!UPT UIADD3 URZ, URZ, URZ, URZ ;  /* 0x0000003f3f3ff290 */ /* 0x000fe4000fffe03f */
[----:B------:R-:W-:Y:S07]  /*2010*/  HMMA.16816.F32 R40, R32, R28, R40 ;  /* 0x0000001c2028723c */ /* 0x000fee0000001828 */
[----:B------:R-:W-:-:S05]  /*2020*/  LOP3.LUT R29, R201, 0x7ffffffc, RZ, 0xc0, !PT ;  /* 0x7ffffffcc91d7812 */ /* 0x000fca00078ec0ff */
[----:B------:R-:W-:-:S04]  /*2030*/  IMAD.IADD R132, R132, 0x1, -R29 ;  /* 0x0000000184847824 */ /* 0x000fc800078e0a1d */
[----:B------:R-:W-:-:S05]  /*2040*/  IMAD R131, R132, -0x2, R131 ;  /* 0xfffffffe84837824 */ /* 0x000fca00078e0283 */
[----:B------:R-:W-:-:S04]  /*2050*/  ISETP.GT.AND P0, PT, R131, RZ, PT ;  /* 0x000000ff8300720c */ /* 0x000fc80003f04270 */
[----:B------:R-:W-:Y:S02]  /*2060*/  FSEL R120, R42, -INF , P0 ;  /* 0xff8000002a787808 */ /* 0x000fe40000000000 */
[----:B------:R-:W-:Y:S02]  /*2070*/  FSEL R125, R40, -INF , P0 ;  /* 0xff800000287d7808 */ /* 0x000fe40000000000 */
[----:B------:R-:W-:-:S04]  /*2080*/  ISETP.GT.AND P0, PT, R131, 0x1, PT ;  /* 0x000000018300780c */ /* 0x000fc80003f04270 */
[----:B------:R-:W-:Y:S02]  /*2090*/  FSEL R121, R43, -INF , P0 ;  /* 0xff8000002b797808 */ /* 0x000fe40000000000 */
[----:B------:R-:W-:Y:S02]  /*20a0*/  FSEL R124, R41, -INF , P0 ;  /* 0xff800000297c7808 */ /* 0x000fe40000000000 */
[----:B------:R-:W-:Y:S01]  /*20b0*/  HMMA.16816.F32 R40, R24, R126, RZ ;  /* 0x0000007e1828723c */ /* 0x000fe200000018ff */
[----:B------:R-:W-:Y:S11]  /*20c0*/  ISETP.GT.AND P0, PT, R131, 0x8, PT ;  /* 0x000000088300780c */ /* 0x000ff60003f04270 */
[----:B------:R-:W-:Y:S11]  /*20d0*/  @!UPT UIADD3 URZ, URZ, URZ, URZ ;  /* 0x0000003f3f3ff290 */ /* 0x000ff6000fffe03f */
[----:B------:R-:W-:Y:S01]  /*20e0*/  @!UPT UIADD3 URZ, URZ, URZ, URZ ;  /* 0x0000003f3f3ff290 */ /* 0x000fe2000fffe03f */
[----:B------:R-:W-:Y:S11]  /*20f0*/  HMMA.16816.F32 R40, R20, R122, R40 ;  /* 0x0000007a1428723c */ /* 0x000ff60000001828 */
[----:B------:R-:W-:Y:S11]  /*2100*/  @!UPT UIADD3 URZ, URZ, URZ, URZ ;  /* 0x0000003f3f3ff290 */ /* 0x000ff6000fffe03f */
[----:B------:R-:W-:Y:S02]  /*2110*/  @!UPT UIADD3 URZ, URZ, URZ, URZ ;  /* 0x0000003f3f3ff290 */ /* 0x000fe4000fffe03f */
[----:B------:R-:W-:Y:S01]  /*2120*/  HMMA.16816.F32 R40, R76, R110, R40 ;  /* 0x0000006e4c28723c */ /* 0x000fe20000001828 */
[----:B------:R-:W1:Y:S11]  /*2130*/  LDSM.16.M88.4 R108, [R3+0xc900] ;  /* 0x00c90000036c783b */ /* 0x000e760000000200 */
[----:B------:R-:W-:Y:S11]  /*2140*/  @!UPT UIADD3 URZ, URZ, URZ, URZ ;  /* 0x0000003f3f3ff290 */ /* 0x000ff6000fffe03f */
[----:B------:R-:W-:Y:S01]  /*2150*/  @!UPT UIADD3 URZ, URZ, URZ, URZ ;  /* 0x0000003f3f3ff290 */ /* 0x000fe2000fffe03f */
[----:B------:R-:W-:Y:S01]  /*2160*/  HMMA.16816.F32 R40, R72, R106, R40 ;  /* 0x0000006a4828723c */ /* 0x000fe20000001828 */
[----:B------:R-:W2:Y:S11]  /*2170*/  LDSM.16.M88.4 R104, [R2+0xc900] ;  /* 0x00c900000268783b */ /* 0x000eb60000000200 */
[----:B------:R-:W-:Y:S11]  /*2180*/  @!UPT UIADD3 URZ, URZ, URZ, URZ ;  /* 0x0000003f3f3ff290 */ /* 0x000ff6000fffe03f */
[----:B------:R-:W-:Y:S01]  /*2190*/  @!UPT UIADD3 URZ, URZ, URZ, URZ ;  /* 0x0000003f3f3ff290 */ /* 0x000fe2000fffe03f */
[----:B------:R-:W-:Y:S01]  /*21a0*/  HMMA.16816.F32 R40, R68, R102, R40 ;  /* 0x000000664428723c */ /* 0x000fe20000001828 */
[----:B------:R-:W3:Y:S11]  /*21b0*/  LDSM.16.M88.4 R100, [R184+0xe900] ;  /* 0x00e90000b864783b */ /* 0x000ef60000000200 */
[----:B------:R-:W-:Y:S11]  /*21c0*/  @!UPT UIADD3 URZ, URZ, URZ, URZ ;  /* 0x0000003f3f3ff290 */ /* 0x000ff6000fffe03f */
[----:B------:R-:W-:Y:S01]  /*21d0*/  @!UPT UIADD3 URZ, URZ, URZ, URZ ;  /* 0x0000003f3f3ff290 */ /* 0x000fe2000fffe03f */
[----:B------:R-:W-:Y:S01]  /*21e0*/  HMMA.16816.F32 R40, R64, R98, R40 ;  /* 0x000000624028723c */ /* 0x000fe20000001828 */
[----:B------:R-:W4:Y:S11]  /*21f0*/  LDSM.16.M88.4 R96, [R130+0xe900] ;  /* 0x00e900008260783b */ /* 0x000f360000000200 */
[----:B------:R-:W-:Y:S11]  /*2200*/  @!UPT UIADD3 URZ, URZ, URZ, URZ ;  /* 0x0000003f3f3ff290 */ /* 0x000ff6000fffe03f */
[----:B------:R-:W-:Y:S01]  /*2210*/  @!UPT UIADD3 URZ, URZ, URZ, URZ ;  /* 0x0000003f3f3ff290 */ /* 0x000fe2000fffe03f */
[----:B------:R-:W-:Y:S01]  /*2220*/  HMMA.16816.F32 R40, R60, R94, R40 ;  /* 0x0000005e3c28723c */ /* 0x000fe20000001828 */
[----:B------:R-:W5:Y:S11]  /*2230*/  LDSM.16.M88.4 R92, [R3+0xe900] ;  /* 0x00e90000035c783b */ /* 0x000f760000000200 */
[----:B------:R-:W-:Y:S11]  /*2240*/  @!UPT UIADD3 URZ, URZ, URZ, URZ ;  /* 0x0000003f3f3ff290 */ /* 0x000ff6000fffe03f */
[----:B------:R-:W-:Y:S01]  /*2250*/  @!UPT UIADD3 URZ, URZ, URZ, URZ ;  /* 0x0000003f3f3ff290 */ /* 0x000fe2000fffe03f */
[----:B------:R-:W-:Y:S01]  /*2260*/  HMMA.16816.F32 R40, R56, R90, R40 ;  /* 0x0000005a3828723c */ /* 0x000fe20000001828 */
[----:B------:R-:W1:Y:S11]  /*2270*/  LDSM.16.M88.4 R88, [R2+0xe900] ;  /* 0x00e900000258783b */ /* 0x000e760000000200 */
        /* <DEDUP_REMOVED lines=10> */
[----:B------:R-:W-:Y:S08]  /*2320*/  HMMA.16816.F32 R40, R44, R38, R40 ;  /* 0x000000262c28723c */ /* 0x000ff00000001828 */
[C---:B------:R-:W-:Y:S08]  /*2330*/  HMMA.16816.F32 R36, R24.reuse, R116, RZ ;  /* 0x000000741824723c */ /* 0x040ff000000018ff */
[----:B------:R-:W-:Y:S08]  /*2340*/  HMMA.16816.F32 R116, R24, R118, RZ ;  /* 0x000000761874723c */ /* 0x000ff000000018ff */
[----:B------:R-:W-:Y:S01]  /*2350*/  HMMA.16816.F32 R40, R32, R30, R40 ;  /* 0x0000001e2028723c */ /* 0x000fe20000001828 */
[----:B------:R-:W-:Y:S07]  /*2360*/  LDSM.16.M88.4 R28, [R2+0x10900] ;  /* 0x01090000021c783b */ /* 0x000fee0000000200 */
[C---:B------:R-:W-:Y:S08]  /*2370*/  HMMA.16816.F32 R36, R20.reuse, R112, R36 ;  /* 0x000000701424723c */ /* 0x040ff00000001824 */
[----:B------:R-:W-:Y:S08]  /*2380*/  HMMA.16816.F32 R116, R20, R114, R116 ;  /* 0x000000721474723c */ /* 0x000ff00000001874 */
[----:B------:R-:W-:-:S02]  /*2390*/  FSEL R151, R42, -INF , P0 ;  /* 0xff8000002a977808 */ /* 0x000fc40000000000 */
[----:B------:R-:W-:Y:S02]  /*23a0*/  FSEL R155, R40, -INF , P0 ;  /* 0xff800000289b7808 */ /* 0x000fe40000000000 */
[----:B------:R-:W-:-:S04]  /*23b0*/  ISETP.GT.AND P0, PT, R131, 0x9, PT ;  /* 0x000000098300780c */ /* 0x000fc80003f04270 */
[C---:B-1----:R-:W-:Y:S01]  /*23c0*/  HMMA.16816.F32 R36, R76.reuse, R108, R36 ;  /* 0x0000006c4c24723c */ /* 0x042fe20000001824 */
[----:B------:R-:W-:Y:S02]  /*23d0*/  FSEL R127, R43, -INF , P0 ;  /* 0xff8000002b7f7808 */ /* 0x000fe40000000000 */
[----:B------:R-:W-:Y:S02]  /*23e0*/  FSEL R153, R41, -INF , P0 ;  /* 0xff80000029997808 */ /* 0x000fe40000000000 */
[----:B------:R-:W1:Y:S01]  /*23f0*/  LDSM.16.M88.4 R40, [R3+0x10900] ;  /* 0x010900000328783b */ /* 0x000e620000000200 */
[C---:B------:R-:W-:Y:S02]  /*2400*/  ISETP.GT.AND P0, PT, R131.reuse, 0x10, PT ;  /* 0x000000108300780c */ /* 0x040fe40003f04270 */
[----:B------:R-:W-:Y:S01]  /*2410*/  HMMA.16816.F32 R116, R76, R110, R116 ;  /* 0x0000006e4c74723c */ /* 0x000fe20000001874 */
[----:B------:R-:W1:Y:S11]  /*2420*/  LDSM.16.M88.4 R108, [R3+0xd100] ;  /* 0x00d10000036c783b */ /* 0x000e760000000200 */
[----:B------:R-:W-:Y:S04]  /*2430*/  @!UPT UIADD3 URZ, URZ, URZ, URZ ;  /* 0x0000003f3f3ff290 */ /* 0x000fe8000fffe03f */
[C---:B--2---:R-:W-:Y:S08]  /*2440*/  HMMA.16816.F32 R36, R72.reuse, R104, R36 ;  /* 0x000000684824723c */ /* 0x044ff00000001824 */
[----:B------:R-:W-:Y:S01]  /*2450*/  HMMA.16816.F32 R116, R72, R106, R116 ;  /* 0x0000006a4874723c */ /* 0x000fe20000001874 */
[----:B------:R-:W2:Y:S11]  /*2460*/  LDSM.16.M88.4 R104, [R2+0xd100] ;  /* 0x00d100000268783b */ /* 0x000eb60000000200 */
[----:B------:R-:W-:Y:S04]  /*2470*/  @!UPT UIADD3 URZ, URZ, URZ, URZ ;  /* 0x0000003f3f3ff290 */ /* 0x000fe8000fffe03f */
[C---:B---3--:R-:W-:Y:S08]  /*2480*/  HMMA.16816.F32 R36, R68.reuse, R100, R36 ;  /* 0x000000644424723c */ /* 0x048ff00000001824 */
[----:B------:R-:W-:Y:S01]  /*2490*/  HMMA.16816.F32 R116, R68, R102, R116 ;  /* 0x000000664474723c */ /* 0x000fe20000001874 */
[----:B------:R-:W3:Y:S11]  /*24a0*/  LDSM.16.M88.4 R100, [R184+0xf100] ;  /* 0x00f10000b864783b */ /* 0x000ef60000000200 */
[----:B------:R-:W-:Y:S04]  /*24b0*/  @!UPT UIADD3 URZ, URZ, URZ, URZ ;  /* 0x0000003f3f3ff290 */ /* 0x000fe8000fffe03f */
[C---:B----4-:R-:W-:Y:S08]  /*24c0*/  HMMA.16816.F32 R36, R64.reuse, R96, R36 ;  /* 0x000000604024723c */ /* 0x050ff00000001824 */
[----:B------:R-:W-:Y:S01]  /*24d0*/  HMMA.16816.F32 R116, R64, R98, R116 ;  /* 0x000000624074723c */ /* 0x000fe20000001874 */
[----:B------:R-:W4:Y:S11]  /*24e0*/  LDSM.16.M88.4 R96, [R130+0xf100] ;  /* 0x00f100008260783b */ /* 0x000f360000000200 */
[----:B------:R-:W-:Y:S04]  /*24f0*/  @!UPT UIADD3 URZ, URZ, URZ, URZ ;  /* 0x0000003f3f3ff290 */ /* 0x000fe8000fffe03f */
[C---:B-----5:R-:W-:Y:S08]  /*2500*/  HMMA.16816.F32 R36, R60.reuse, R92, R36 ;  /* 0x0000005c3c24723c */ /* 0x060ff00000001824 */
[----:B------:R-:W-:Y:S01]  /*2510*/  HMMA.16816.F32 R116, R60, R94, R116 ;  /* 0x0000005e3c74723c */ /* 0x000fe20000001874 */
[----:B------:R-:W5:Y:S11]  /*2520*/  LDSM.16.M88.4 R92, [R3+0xf100] ;  /* 0x00f10000035c783b */ /* 0x000f760000000200 */
[----:B------:R-:W-:Y:S04]  /*2530*/  @!UPT UIADD3 URZ, URZ, URZ, URZ ;  /* 0x0000003f3f3ff290 */ /* 0x000fe8000fffe03f */
[C---:B------:R-:W-:Y:S08]  /*2540*/  HMMA.16816.F32 R36, R56.reuse, R88, R36 ;  /* 0x000000583824723c */ /* 0x040ff00000001824 */
[----:B------:R-:W-:Y:S01]  /*2550*/  HMMA.16816.F32 R116, R56, R90, R116 ;  /* 0x0000005a3874723c */ /* 0x000fe20000001874 */
[----:B------:R-:W1:Y:S11]  /*2560*/  LDSM.16.M88.4 R88, [R2+0xf100] ;  /* 0x00f100000258783b */ /* 0x000e760000000200 */
[----:B------:R-:W-:Y:S04]  /*2570*/  @!UPT UIADD3 URZ, URZ, URZ, URZ ;  /* 0x0000003f3f3ff290 */ /* 0x000fe8000fffe03f */
[C---:B------:R-:W-:Y:S08]  /*2580*/  HMMA.16816.F32 R36, R52.reuse, R84, R36 ;  /* 0x000000543424723c */ /* 0x040ff00000001824 */
[----:B------:R-:W-:Y:S01]  /*2590*/  HMMA.16816.F32 R116, R52, R86, R116 ;  /* 0x000000563474723c */ /* 0x000fe20000001874 */
[----:B------:R-:W2:Y:S11]  /*25a0*/  LDSM.16.M88.4 R84, [R184+0x11100] ;  /* 0x01110000b854783b */ /* 0x000eb60000000200 */
[----:B------:R-:W-:Y:S04]  /*25b0*/  @!UPT UIADD3 URZ, URZ, URZ, URZ ;  /* 0x0000003f3f3ff290 */ /* 0x000fe8000fffe03f */
[C---:B------:R-:W-:Y:S08]  /*25c0*/  HMMA.16816.F32 R36, R48.reuse, R80, R36 ;  /* 0x000000503024723c */ /* 0x040ff00000001824 */
[----:B------:R-:W-:Y:S01]  /*25d0*/  HMMA.16816.F32 R116, R48, R82, R116 ;  /* 0x000000523074723c */ /* 0x000fe20000001874 */
[----:B------:R-:W2:Y:S11]  /*25e0*/  LDSM.16.M88.4 R80, [R130+0x11100] ;  /* 0x011100008250783b */ /* 0x000eb60000000200 */
[----:B------:R-:W-:Y:S04]  /*25f0*/  @!UPT UIADD3 URZ, URZ, URZ, URZ ;  /* 0x0000003f3f3ff290 */ /* 0x000fe8000fffe03f */
[C---:B-1----:R-:W-:Y:S08]  /*2600*/  HMMA.16816.F32 R36, R44.reuse, R40, R36 ;  /* 0x000000282c24723c */ /* 0x042ff00000001824 */
[----:B------:R-:W-:Y:S01]  /*2610*/  HMMA.16816.F32 R116, R44, R42, R116 ;  /* 0x0000002a2c74723c */ /* 0x000fe20000001874 */
[----:B------:R-:W1:Y:S11]  /*2620*/  LDSM.16.M88.4 R40, [R3+0x11100] ;  /* 0x011100000328783b */ /* 0x000e760000000200 */
[----:B------:R-:W-:Y:S04]  /*2630*/  @!UPT UIADD3 URZ, URZ, URZ, URZ ;  /* 0x0000003f3f3ff290 */ /* 0x000fe8000fffe03f */
[C---:B------:R-:W-:Y:S08]  /*2640*/  HMMA.16816.F32 R36, R32.reuse, R28, R36 ;  /* 0x0000001c2024723c */ /* 0x040ff00000001824 */
[----:B------:R-:W-:Y:S11]  /*2650*/  HMMA.16816.F32 R28, R32, R30, R116 ;  /* 0x0000001e201c723c */ /* 0x000ff60000001874 */
[----:B------:R-:W-:Y:S05]  /*2660*/  @!UPT UIADD3 URZ, URZ, URZ, URZ ;  /* 0x0000003f3f3ff290 */ /* 0x000fea000fffe03f */
[----:B------:R-:W-:Y:S02]  /*2670*/  FSEL R137, R38, -INF , P0 ;  /* 0xff80000026897808 */ /* 0x000fe40000000000 */
[----:B------:R-:W-:Y:S02]  /*2680*/  FSEL R149, R36, -INF , P0 ;  /* 0xff80000024957808 */ /* 0x000fe40000000000 */
[----:B------:R-:W-:-:S04]  /*2690*/  ISETP.GT.AND P0, PT, R131, 0x11, PT ;  /* 0x000000118300780c */ /* 0x000fc80003f04270 */
[----:B------:R-:W-:Y:S02]  /*26a0*/  FSEL R123, R39, -INF , P0 ;  /* 0xff800000277b7808 */ /* 0x000fe40000000000 */
[----:B------:R-:W-:Y:S02]  /*26b0*/  FSEL R139, R37, -INF , P0 ;  /* 0xff800000258b7808 */ /* 0x000fe40000000000 */
[----:B------:R-:W-:Y:S01]  /*26c0*/  HMMA.16816.F32 R36, R24, R8, RZ ;  /* 0x000000081824723c */ /* 0x000fe200000018ff */
[----:B------:R-:W-:-:S04]  /*26d0*/  ISETP.GT.AND P0, PT, R131, 0x18, PT ;  /* 0x000000188300780c */ /* 0x000fc80003f04270 */
[----:B------:R-:W-:Y:S02]  /*26e0*/  FSEL R119, R30, -INF , P0 ;  /* 0xff8000001e777808 */ /* 0x000fe40000000000 */
[----:B------:R-:W-:Y:S01]  /*26f0*/  FSEL R219, R28, -INF , P0 ;  /* 0xff8000001cdb7808 */ /* 0x000fe20000000000 */
[----:B------:R-:W-:Y:S01]  /*2700*/  HMMA.16816.F32 R8, R24, R10, RZ ;  /* 0x0000000a1808723c */ /* 0x000fe200000018ff */
[----:B------:R-:W-:-:S04]  /*2710*/  ISETP.GT.AND P0, PT, R131, 0x19, PT ;  /* 0x000000198300780c */ /* 0x000fc80003f04270 */
[----:B------:R-:W-:Y:S02]  /*2720*/  FSEL R117, R31, -INF , P0 ;  /* 0xff8000001f757808 */ /* 0x000fe40000000000 */
[----:B------:R-:W-:Y:S02]  /*2730*/  FSEL R217, R29, -INF , P0 ;  /* 0xff8000001dd97808 */ /* 0x000fe40000000000 */
[----:B------:R-:W1:Y:S01]  /*2740*/  LDSM.16.M88.4 R28, [R2+0x11100] ;  /* 0x01110000021c783b */ /* 0x000e620000000200 */
[----:B------:R-:W-:-:S06]  /*2750*/  ISETP.GT.AND P0, PT, R131, 0x20, PT ;  /* 0x000000208300780c */ /* 0x000fcc0003f04270 */
[C---:B------:R-:W-:Y:S08]  /*2760*/  HMMA.16816.F32 R36, R20.reuse, R16, R36 ;  /* 0x000000101424723c */ /* 0x040ff00000001824 */
[----:B------:R-:W-:Y:S01]  /*2770*/  HMMA.16816.F32 R8, R20, R18, R8 ;  /* 0x000000121408723c */ /* 0x000fe20000001808 */
[----:B------:R-:W-:Y:S11]  /*2780*/  LDSM.16.M88.4 R16, [R2+0xd900] ;  /* 0x00d900000210783b */ /* 0x000ff60000000200 */
[----:B------:R-:W-:Y:S04]  /*2790*/  @!UPT UIADD3 URZ, URZ, URZ, URZ ;  /* 0x0000003f3f3ff290 */ /* 0x000fe8000fffe03f */
[C---:B------:R-:W-:Y:S08]  /*27a0*/  HMMA.16816.F32 R36, R76.reuse, R108, R36 ;  /* 0x0000006c4c24723c */ /* 0x040ff00000001824 */
[----:B------:R-:W-:Y:S11]  /*27b0*/  HMMA.16816.F32 R8, R76, R110, R8 ;  /* 0x0000006e4c08723c */ /* 0x000ff60000001808 */
[----:B------:R-:W-:Y:S05]  /*27c0*/  @!UPT UIADD3 URZ, URZ, URZ, URZ ;  /* 0x0000003f3f3ff290 */ /* 0x000fea000fffe03f */
[C---:B--2---:R-:W-:Y:S08]  /*27d0*/  HMMA.16816.F32 R36, R72.reuse, R104, R36 ;  /* 0x000000684824723c */ /* 0x044ff00000001824 */
[----:B------:R-:W-:Y:S11]  /*27e0*/  HMMA.16816.F32 R8, R72, R106, R8 ;  /* 0x0000006a4808723c */ /* 0x000ff60000001808 */
[----:B------:R-:W-:Y:S05]  /*27f0*/  @!UPT UIADD3 URZ, URZ, URZ, URZ ;  /* 0x0000003f3f3ff290 */ /* 0x000fea000fffe03f */
[C---:B---3--:R-:W-:Y:S08]  /*2800*/  HMMA.16816.F32 R36, R68.reuse, R100, R36 ;  /* 0x000000644424723c */ /* 0x048ff00000001824 */
[----:B------:R-:W-:Y:S08]  /*2810*/  HMMA.16816.F32 R8, R68, R102, R8 ;  /* 0x000000664408723c */ /* 0x000ff00000001808 */
[----:B------:R-:W-:Y:S08]  /*2820*/  HMMA.16816.F32 R100, R24, R4, RZ ;  /* 0x000000041864723c */ /* 0x000ff000000018ff */
[C---:B----4-:R-:W-:Y:S08]  /*2830*/  HMMA.16816.F32 R36, R64.reuse, R96, R36 ;  /* 0x000000604024723c */ /* 0x050ff00000001824 */
[----:B------:R-:W-:Y:S01]  /*2840*/  HMMA.16816.F32 R8, R64, R98, R8 ;  /* 0x000000624008723c */ /* 0x000fe20000001808 */
[----:B------:R-:W-:Y:S07]  /*2850*/  LDSM.16.M88.4 R96, [R2+0x11900] ;  /* 0x011900000260783b */ /* 0x000fee0000000200 */
[----:B------:R-:W-:Y:S08]  /*2860*/  HMMA.16816.F32 R4, R24, R6, RZ ;  /* 0x000000061804723c */ /* 0x000ff000000018ff */
[C---:B-----5:R-:W-:Y:S08]  /*2870*/  HMMA.16816.F32 R36, R60.reuse, R92, R36 ;  /* 0x0000005c3c24723c */ /* 0x060ff00000001824 */
[----:B------:R-:W-:Y:S01]  /*2880*/  HMMA.16816.F32 R8, R60, R94, R8 ;  /* 0x0000005e3c08723c */ /* 0x000fe20000001808 */
[----:B------:R-:W-:Y:S07]  /*2890*/  LDSM.16.M88.4 R92, [R3+0x11900] ;  /* 0x01190000035c783b */ /* 0x000fee0000000200 */
[----:B------:R-:W-:Y:S08]  /*28a0*/  HMMA.16816.F32 R100, R20, R12, R100 ;  /* 0x0000000c1464723c */ /* 0x000ff00000001864 */
[C---:B------:R-:W-:Y:S08]  /*28b0*/  HMMA.16816.F32 R36, R56.reuse, R88, R36 ;  /* 0x000000583824723c */ /* 0x040ff00000001824 */
[----:B------:R-:W-:Y:S01]  /*28c0*/  HMMA.16816.F32 R8, R56, R90, R8 ;  /* 0x0000005a3808723c */ /* 0x000fe20000001808 */
[----:B------:R-:W-:Y:S07]  /*28d0*/  LDSM.16.M88.4 R88, [R130+0x11900] ;  /* 0x011900008258783b */ /* 0x000fee0000000200 */
[----:B------:R-:W-:Y:S08]  /*28e0*/  HMMA.16816.F32 R4, R20, R14, R4 ;  /* 0x0000000e1404723c */ /* 0x000ff00000001804 */
[C---:B------:R-:W-:Y:S08]  /*28f0*/  HMMA.16816.F32 R36, R52.reuse, R84, R36 ;  /* 0x000000543424723c */ /* 0x040ff00000001824 */
[----:B------:R-:W-:Y:S01]  /*2900*/  HMMA.16816.F32 R8, R52, R86, R8 ;  /* 0x000000563408723c */ /* 0x000fe20000001808 */
[----:B------:R-:W-:Y:S11]  /*2910*/  LDSM.16.M88.4 R84, [R184+0x11900] ;  /* 0x01190000b854783b */ /* 0x000ff60000000200 */
[----:B------:R-:W-:Y:S04]  /*2920*/  @!UPT UIADD3 URZ, URZ, URZ, URZ ;  /* 0x0000003f3f3ff290 */ /* 0x000fe8000fffe03f */
[C---:B------:R-:W-:Y:S08]  /*2930*/  HMMA.16816.F32 R36, R48.reuse, R80, R36 ;  /* 0x000000503024723c */ /* 0x040ff00000001824 */
[----:B------:R-:W-:Y:S01]  /*2940*/  HMMA.16816.F32 R8, R48, R82, R8 ;  /* 0x000000523008723c */ /* 0x000fe20000001808 */
[----:B------:R2:W-:Y:S11]  /*2950*/  LDSM.16.M88.4 R80, [R2+0xf900] ;  /* 0x00f900000250783b */ /* 0x0005f60000000200 */
[----:B------:R-:W-:Y:S04]  /*2960*/  @!UPT UIADD3 URZ, URZ, URZ, URZ ;  /* 0x0000003f3f3ff290 */ /* 0x000fe8000fffe03f */
[C---:B-1----:R-:W-:Y:S08]  /*2970*/  HMMA.16816.F32 R36, R44.reuse, R40, R36 ;  /* 0x000000282c24723c */ /* 0x042ff00000001824 */
[----:B------:R-:W-:Y:S01]  /*2980*/  HMMA.16816.F32 R8, R44, R42, R8 ;  /* 0x0000002a2c08723c */ /* 0x000fe20000001808 */
[----:B------:R-:W-:Y:S01]  /*2990*/  LDSM.16.M88.4 R40, [R3+0xf900] ;  /* 0x00f900000328783b */ /* 0x000fe20000000200 */
[----:B--2---:R-:W-:-:S04]  /*29a0*/  FMNMX.FTZ R2, R125, R124, !PT ;  /* 0x0000007c7d027209 */ /* 0x004fc80007810000 */
[----:B------:R-:W-:-:S04]  /*29b0*/  FMNMX.FTZ R2, R155, R2, !PT ;  /* 0x000000029b027209 */ /* 0x000fc80007810000 */
[----:B------:R-:W-:-:S04]  /*29c0*/  FMNMX.FTZ R2, R153, R2, !PT ;  /* 0x0000000299027209 */ /* 0x000fc80007810000 */
[----:B------:R-:W-:Y:S02]  /*29d0*/  FMNMX.FTZ R2, R149, R2, !PT ;  /* 0x0000000295027209 */ /* 0x000fe40007810000 */
[----:B------:R-:W-:Y:S02]  /*29e0*/  HMMA.16816.F32 R36, R32, R28, R36 ;  /* 0x0000001c2024723c */ /* 0x000fe40000001824 */
[----:B------:R-:W-:-:S04]  /*29f0*/  FMNMX.FTZ R2, R139, R2, !PT ;  /* 0x000000028b027209 */ /* 0x000fc80007810000 */
[----:B------:R-:W-:Y:S02]  /*2a00*/  FMNMX.FTZ R2, R219, R2, !PT ;  /* 0x00000002db027209 */ /* 0x000fe40007810000 */
[----:B------:R-:W-:Y:S01]  /*2a10*/  HMMA.16816.F32 R8, R32, R30, R8 ;  /* 0x0000001e2008723c */ /* 0x000fe20000001808 */
[----:B------:R-:W-:Y:S01]  /*2a20*/  LDSM.16.M88.4 R28, [R184+0xf900] ;  /* 0x00f90000b81c783b */ /* 0x000fe20000000200 */
[----:B------:R-:W-:Y:S11]  /*2a30*/  FMNMX.FTZ R2, R217, R2, !PT ;  /* 0x00000002d9027209 */ /* 0x000ff60007810000 */
[----:B------:R-:W-:Y:S03]  /*2a40*/  @!UPT UIADD3 URZ, URZ, URZ, URZ ;  /* 0x0000003f3f3ff290 */ /* 0x000fe6000fffe03f */
[----:B------:R-:W-:Y:S02]  /*2a50*/  FSEL R207, R38, -INF , P0 ;  /* 0xff80000026cf7808 */ /* 0x000fe40000000000 */
[----:B------:R-:W-:Y:S02]  /*2a60*/  FSEL R165, R36, -INF , P0 ;  /* 0xff80000024a57808 */ /* 0x000fe40000000000 */
[----:B------:R-:W-:Y:S02]  /*2a70*/  ISETP.GT.AND P0, PT, R131, 0x21, PT ;  /* 0x000000218300780c */ /* 0x000fe40003f04270 */
[----:B------:R-:W-:Y:S02]  /*2a80*/  FMNMX.FTZ R2, R165, R2, !PT ;  /* 0x00000002a5027209 */ /* 0x000fe40007810000 */
[----:B------:R-:W-:Y:S02]  /*2a90*/  FSEL R205, R39, -INF , P0 ;  /* 0xff80000027cd7808 */ /* 0x000fe40000000000 */
[----:B------:R-:W-:-:S02]  /*2aa0*/  FSEL R167, R37, -INF , P0 ;  /* 0xff80000025a77808 */ /* 0x000fc40000000000 */
[----:B------:R-:W-:Y:S01]  /*2ab0*/  ISETP.GT.AND P0, PT, R131, 0x28, PT ;  /* 0x000000288300780c */ /* 0x000fe20003f04270 */
[----:B------:R-:W-:Y:S01]  /*2ac0*/  LDSM.16.M88.4 R36, [R130+0xf900] ;  /* 0x00f900008224783b */ /* 0x000fe20000000200 */
[----:B------:R-:W-:Y:S02]  /*2ad0*/  FMNMX.FTZ R2, R167, R2, !PT ;  /* 0x00000002a7027209 */ /* 0x000fe40007810000 */
[----:B------:R-:W-:Y:S02]  /*2ae0*/  FSEL R211, R10, -INF , P0 ;  /* 0xff8000000ad37808 */ /* 0x000fe40000000000 */
[----:B------:R-:W-:Y:S02]  /*2af0*/  FSEL R215, R8, -INF , P0 ;  /* 0xff80000008d77808 */ /* 0x000fe40000000000 */
[----:B------:R-:W-:Y:S02]  /*2b00*/  ISETP.GT.AND P0, PT, R131, 0x29, PT ;  /* 0x000000298300780c */ /* 0x000fe40003f04270 */
[----:B------:R-:W-:-:S02]  /*2b10*/  FMNMX.FTZ R2, R215, R2, !PT ;  /* 0x00000002d7027209 */ /* 0x000fc40007810000 */
[----:B------:R-:W-:Y:S02]  /*2b20*/  FSEL R209, R11, -INF , P0 ;  /* 0xff8000000bd17808 */ /* 0x000fe40000000000 */
[----:B------:R-:W-:Y:S02]  /*2b30*/  FSEL R213, R9, -INF , P0 ;  /* 0xff80000009d57808 */ /* 0x000fe40000000000 */
[----:B------:R-:W1:Y:S01]  /*2b40*/  LDSM.16.M88.4 R8, [R3+0xd900] ;  /* 0x00d900000308783b */ /* 0x000e620000000200 */
[----:B------:R-:W-:Y:S01]  /*2b50*/  ISETP.GT.AND P0, PT, R131, 0x30, PT ;  /* 0x000000308300780c */ /* 0x000fe20003f04270 */
[----:B------:R-:W-:-:S04]  /*2b60*/  DEPBAR.LE SB0, 0x2 ;  /* 0x000080800000791a */ /* 0x000fc80000000000 */
[----:B------:R-:W-:Y:S01]  /*2b70*/  FMNMX.FTZ R2, R213, R2, !PT ;  /* 0x00000002d5027209 */ /* 0x000fe20007810000 */
[----:B------:R-:W-:Y:S06]  /*2b80*/  BAR.SYNC.DEFER_BLOCKING 0x0 ;  /* 0x0000000000007b1d */ /* 0x000fec0000010000 */
[----:B------:R-:W-:Y:S04]  /*2b90*/  LDSM.16.MT88.4 R108, [R176+0x4100] ;  /* 0x00410000b06c783b */ /* 0x000fe80000004200 */
[----:B------:R-:W-:Y:S04]  /*2ba0*/  LDSM.16.MT88.4 R20, [R177+0x900] ;  /* 0x00090000b114783b */ /* 0x000fe80000004200 */
[----:B------:R-:W-:Y:S01]  /*2bb0*/  LDSM.16.MT88.4 R12, [R162+0x2900] ;  /* 0x00290000a20c783b */ /* 0x000fe20000004200 */
[C---:B-1----:R-:W-:Y:S03]  /*2bc0*/  HMMA.16816.F32 R100, R76.reuse, R8, R100 ;  /* 0x000000084c64723c */ /* 0x042fe60000001864 */
[----:B------:R-:W-:Y:S05]  /*2bd0*/  LDSM.16.MT88.4 R24, [R171+0x2900] ;  /* 0x00290000ab18783b */ /* 0x000fea0000004200 */
[----:B------:R-:W-:Y:S01]  /*2be0*/  HMMA.16816.F32 R4, R76, R10, R4 ;  /* 0x0000000a4c04723c */ /* 0x000fe20000001804 */
[----:B------:R-:W-:Y:S11]  /*2bf0*/  LDSM.16.MT88.4 R8, [R177+0x2900] ;  /* 0x00290000b108783b */ /* 0x000ff60000004200 */
[----:B------:R-:W-:Y:S04]  /*2c00*/  @!UPT UIADD3 URZ, URZ, URZ, URZ ;  /* 0x0000003f3f3ff290 */ /* 0x000fe8000fffe03f */
[C---:B------:R-:W-:Y:S08]  /*2c10*/  HMMA.16816.F32 R100, R72.reuse, R16, R100 ;  /* 0x000000104864723c */ /* 0x040ff00000001864 */
[----:B------:R-:W-:Y:S01]  /*2c20*/  HMMA.16816.F32 R4, R72, R18, R4 ;  /* 0x000000124804723c */ /* 0x000fe20000001804 */
[----:B------:R-:W-:Y:S04]  /*2c30*/  LDSM.16.MT88.4 R72, [R171+0x2100] ;  /* 0x00210000ab48783b */ /* 0x000fe80000004200 */
[----:B------:R-:W-:Y:S11]  /*2c40*/  LDSM.16.MT88.4 R16, [R176+0x2900] ;  /* 0x00290000b010783b */ /* 0x000ff60000004200 */
[C---:B------:R-:W-:Y:S08]  /*2c50*/  HMMA.16816.F32 R100, R68.reuse, R28, R100 ;  /* 0x0000001c4464723c */ /* 0x040ff00000001864 */
[----:B------:R-:W-:Y:S01]  /*2c60*/  HMMA.16816.F32 R4, R68, R30, R4 ;  /* 0x0000001e4404723c */ /* 0x000fe20000001804 */
[----:B------:R-:W-:Y:S11]  /*2c70*/  LDSM.16.MT88.4 R28, [R162+0x900] ;  /* 0x00090000a21c783b */ /* 0x000ff60000004200 */
[----:B------:R-:W-:Y:S04]  /*2c80*/  @!UPT UIADD3 URZ, URZ, URZ, URZ ;  /* 0x0000003f3f3ff290 */ /* 0x000fe8000fffe03f */
        /* <DEDUP_REMOVED lines=13> */
[----:B------:R-:W-:Y:S11]  /*2d60*/  HMMA.16816.F32 R4, R52, R86, R4 ;  /* 0x000000563404723c */ /* 0x000ff60000001804 */
[----:B------:R-:W-:Y:S05]  /*2d70*/  @!UPT UIADD3 URZ, URZ, URZ, URZ ;  /* 0x0000003f3f3ff290 */ /* 0x000fea000fffe03f */
        /* <DEDUP_REMOVED lines=11> */
[----:B------:R-:W-:-:S02]  /*2e30*/  FSEL R141, R102, -INF , P0 ;  /* 0xff800000668d7808 */ /* 0x000fc40000000000 */
[----:B------:R-:W-:Y:S02]  /*2e40*/  FSEL R143, R100, -INF , P0 ;  /* 0xff800000648f7808 */ /* 0x000fe40000000000 */
[----:B------:R-:W-:Y:S02]  /*2e50*/  ISETP.GT.AND P0, PT, R131, 0x31, PT ;  /* 0x000000318300780c */ /* 0x000fe40003f04270 */
[----:B------:R-:W-:Y:S02]  /*2e60*/  FMNMX.FTZ R3, R143, R2, !PT ;  /* 0x000000028f037209 */ /* 0x000fe40007810000 */
[----:B------:R-:W-:Y:S02]  /*2e70*/  FSEL R140, R103, -INF , P0 ;  /* 0xff800000678c7808 */ /* 0x000fe40000000000 */
[----:B------:R-:W-:Y:S02]  /*2e80*/  FSEL R142, R101, -INF , P0 ;  /* 0xff800000658e7808 */ /* 0x000fe40000000000 */
[----:B------:R-:W-:Y:S01]  /*2e90*/  ISETP.GT.AND P0, PT, R131, 0x38, PT ;  /* 0x000000388300780c */ /* 0x000fe20003f04270 */
[----:B------:R-:W-:Y:S01]  /*2ea0*/  LDSM.16.MT88.4 R100, [R171+0x4100] ;  /* 0x00410000ab64783b */ /* 0x000fe20000004200 */
[----:B------:R-:W-:-:S02]  /*2eb0*/  FMNMX.FTZ R2, R120, R121, !PT ;  /* 0x0000007978027209 */ /* 0x000fc40007810000 */
[----:B------:R-:W-:Y:S02]  /*2ec0*/  FSEL R173, R6, -INF , P0 ;  /* 0xff80000006ad7808 */ /* 0x000fe40000000000 */
[----:B------:R-:W-:Y:S02]  /*2ed0*/  FSEL R185, R4, -INF , P0 ;  /* 0xff80000004b97808 */ /* 0x000fe40000000000 */
[----:B------:R-:W-:Y:S02]  /*2ee0*/  ISETP.GT.AND P0, PT, R131, 0x39, PT ;  /* 0x000000398300780c */ /* 0x000fe40003f04270 */
[----:B------:R-:W-:Y:S02]  /*2ef0*/  FMNMX.FTZ R4, R142, R3, !PT ;  /* 0x000000038e047209 */ /* 0x000fe40007810000 */
[----:B------:R-:W-:Y:S02]  /*2f00*/  FSEL R175, R5, -INF , P0 ;  /* 0xff80000005af7808 */ /* 0x000fe40000000000 */
[----:B------:R-:W-:-:S02]  /*2f10*/  FMNMX.FTZ R4, R185, R4, !PT ;  /* 0x00000004b9047209 */ /* 0x000fc40007810000 */
[----:B------:R-:W-:Y:S02]  /*2f20*/  FMNMX.FTZ R2, R151, R2, !PT ;  /* 0x0000000297027209 */ /* 0x000fe40007810000 */
[----:B------:R-:W-:Y:S02]  /*2f30*/  FMNMX.FTZ R4, R175, R4, !PT ;  /* 0x00000004af047209 */ /* 0x000fe40007810000 */
[----:B------:R-:W-:Y:S02]  /*2f40*/  FMNMX.FTZ R2, R127, R2, !PT ;  /* 0x000000027f027209 */ /* 0x000fe40007810000 */
[----:B------:R-:W-:Y:S01]  /*2f50*/  FSEL R169, R7, -INF , P0 ;  /* 0xff80000007a97808 */ /* 0x000fe20000000000 */
[----:B------:R-:W1:Y:S01]  /*2f60*/  SHFL.BFLY PT, R3, R4, 0x2, 0x1f ;  /* 0x0c401f0004037f89 */ /* 0x000e6200000e0000 */
[----:B------:R-:W-:-:S04]  /*2f70*/  FMNMX.FTZ R2, R137, R2, !PT ;  /* 0x0000000289027209 */ /* 0x000fc80007810000 */
[----:B------:R-:W-:-:S04]  /*2f80*/  FMNMX.FTZ R2, R123, R2, !PT ;  /* 0x000000027b027209 */ /* 0x000fc80007810000 */
[----:B------:R-:W-:-:S04]  /*2f90*/  FMNMX.FTZ R2, R119, R2, !PT ;  /* 0x0000000277027209 */ /* 0x000fc80007810000 */
[----:B------:R-:W-:-:S04]  /*2fa0*/  FMNMX.FTZ R2, R117, R2, !PT ;  /* 0x0000000275027209 */ /* 0x000fc80007810000 */
[----:B------:R-:W-:-:S04]  /*2fb0*/  FMNMX.FTZ R2, R207, R2, !PT ;  /* 0x00000002cf027209 */ /* 0x000fc80007810000 */
[----:B------:R-:W-:Y:S02]  /*2fc0*/  FMNMX.FTZ R2, R205, R2, !PT ;  /* 0x00000002cd027209 */ /* 0x000fe40007810000 */
[----:B-1----:R-:W-:Y:S02]  /*2fd0*/  FMNMX.FTZ R3, R4, R3, !PT ;  /* 0x0000000304037209 */ /* 0x002fe40007810000 */
[----:B------:R-:W-:-:S03]  /*2fe0*/  FMNMX.FTZ R2, R211, R2, !PT ;  /* 0x00000002d3027209 */ /* 0x000fc60007810000 */
[----:B------:R-:W1:Y:S01]  /*2ff0*/  SHFL.BFLY PT, R132, R3, 0x1, 0x1f ;  /* 0x0c201f0003847f89 */ /* 0x000e6200000e0000 */
[----:B------:R-:W-:Y:S02]  /*3000*/  FMNMX.FTZ R2, R209, R2, !PT ;  /* 0x00000002d1027209 */ /* 0x000fe40007810000 */
[----:B-1----:R-:W-:Y:S02]  /*3010*/  FMNMX.FTZ R132, R3, R132, !PT ;  /* 0x0000008403847209 */ /* 0x002fe40007810000 */
[----:B------:R-:W-:Y:S02]  /*3020*/  FMNMX.FTZ R3, R141, R2, !PT ;  /* 0x000000028d037209 */ /* 0x000fe40007810000 */
[C---:B------:R-:W-:Y:S01]  /*3030*/  FSETP.NEU.FTZ.AND P0, PT, R132.reuse, -INF , PT ;  /* 0xff8000008400780b */ /* 0x040fe20003f1d000 */
[----:B------:R-:W-:Y:S01]  /*3040*/  FMUL.FTZ R170, R132, c[0x0][0x2d0] ;  /* 0x0000b40084aa7a20 */ /* 0x000fe20000410000 */
[----:B------:R-:W-:-:S04]  /*3050*/  FMNMX.FTZ R2, R140, R3, !PT ;  /* 0x000000038c027209 */ /* 0x000fc80007810000 */
[----:B------:R-:W-:Y:S02]  /*3060*/  FMNMX.FTZ R2, R173, R2, !PT ;  /* 0x00000002ad027209 */ /* 0x000fe40007810000 */
[----:B------:R-:W-:Y:S02]  /*3070*/  FSEL R170, R170, RZ, P0 ;  /* 0x000000ffaaaa7208 */ /* 0x000fe40000000000 */
[----:B------:R-:W-:-:S03]  /*3080*/  FMNMX.FTZ R5, R169, R2, !PT ;  /* 0x00000002a9057209 */ /* 0x000fc60007810000 */
[--C-:B------:R-:W-:Y:S02]  /*3090*/  FFMA.FTZ R159, R125, c[0x0][0x2d0], -R170.reuse ;  /* 0x0000b4007d9f7a23 */ /* 0x100fe400000108aa */
[----:B------:R-:W1:Y:S01]  /*30a0*/  SHFL.BFLY PT, R2, R5, 0x2, 0x1f ;  /* 0x0c401f0005027f89 */ /* 0x000e6200000e0000 */
[--C-:B------:R-:W-:Y:S02]  /*30b0*/  FFMA.FTZ R158, R124, c[0x0][0x2d0], -R170.reuse ;  /* 0x0000b4007c9e7a23 */ /* 0x100fe400000108aa */
[--C-:B------:R-:W-:Y:S01]  /*30c0*/  FFMA.FTZ R156, R155, c[0x0][0x2d0], -R170.reuse ;  /* 0x0000b4009b9c7a23 */ /* 0x100fe200000108aa */
[----:B------:R-:W-:Y:S01]  /*30d0*/  MUFU.EX2 R159, R159 ;  /* 0x0000009f009f7308 */ /* 0x000fe20000000800 */
[--C-:B------:R-:W-:Y:S02]  /*30e0*/  FFMA.FTZ R153, R153, c[0x0][0x2d0], -R170.reuse ;  /* 0x0000b40099997a23 */ /* 0x100fe400000108aa */
[--C-:B------:R-:W-:Y:S02]  /*30f0*/  FFMA.FTZ R157, R149, c[0x0][0x2d0], -R170.reuse ;  /* 0x0000b400959d7a23 */ /* 0x100fe400000108aa */
[----:B------:R-:W-:-:S02]  /*3100*/  FFMA.FTZ R152, R139, c[0x0][0x2d0], -R170 ;  /* 0x0000b4008b987a23 */ /* 0x000fc400000108aa */
[--C-:B------:R-:W-:Y:S01]  /*3110*/  FFMA.FTZ R164, R165, c[0x0][0x2d0], -R170.reuse ;  /* 0x0000b400a5a47a23 */ /* 0x100fe200000108aa */
[----:B------:R-:W2:Y:S01]  /*3120*/  MUFU.EX2 R158, R158 ;  /* 0x0000009e009e7308 */ /* 0x000ea20000000800 */
[--C-:B------:R-:W-:Y:S02]  /*3130*/  FFMA.FTZ R167, R167, c[0x0][0x2d0], -R170.reuse ;  /* 0x0000b400a7a77a23 */ /* 0x100fe400000108aa */
[--C-:B------:R-:W-:Y:S02]  /*3140*/  FFMA.FTZ R165, R215, c[0x0][0x2d0], -R170.reuse ;  /* 0x0000b400d7a57a23 */ /* 0x100fe400000108aa */
[--C-:B------:R-:W-:Y:S02]  /*3150*/  FFMA.FTZ R166, R213, c[0x0][0x2d0], -R170.reuse ;  /* 0x0000b400d5a67a23 */ /* 0x100fe400000108aa */
[--C-:B------:R-:W-:Y:S01]  /*3160*/  FFMA.FTZ R186, R143, c[0x0][0x2d0], -R170.reuse ;  /* 0x0000b4008fba7a23 */ /* 0x100fe200000108aa */
[----:B------:R-:W-:Y:S01]  /*3170*/  MUFU.EX2 R156, R156 ;  /* 0x0000009c009c7308 */ /* 0x000fe20000000800 */
[----:B------:R-:W-:Y:S01]  /*3180*/  FFMA.FTZ R185, R185, c[0x0][0x2d0], -R170 ;  /* 0x0000b400b9b97a23 */ /* 0x000fe200000108aa */
[----:B-1----:R-:W-:-:S02]  /*3190*/  FMNMX.FTZ R2, R5, R2, !PT ;  /* 0x0000000205027209 */ /* 0x002fc40007810000 */
[----:B------:R-:W-:Y:S04]  /*31a0*/  LDSM.16.MT88.4 R4, [R177+0x100] ;  /* 0x00010000b104783b */ /* 0x000fe80000004200 */
[----:B------:R-:W1:Y:S01]  /*31b0*/  MUFU.EX2 R153, R153 ;  /* 0x0000009900997308 */ /* 0x000e620000000800 */
[----:B--2---:R-:W-:Y:S01]  /*31c0*/  F2FP.PACK_AB R112, R158, R159 ;  /* 0x0000009f9e70723e */ /* 0x004fe200000000ff */
[----:B------:R-:W2:Y:S01]  /*31d0*/  SHFL.BFLY PT, R3, R2, 0x1, 0x1f ;  /* 0x0c201f0002037f89 */ /* 0x000ea200000e0000 */
[----:B------:R-:W-:-:S05]  /*31e0*/  FADD.FTZ R159, R159, R158 ;  /* 0x0000009e9f9f7221 */ /* 0x000fca0000010000 */
[----:B------:R-:W-:Y:S01]  /*31f0*/  MUFU.EX2 R157, R157 ;  /* 0x0000009d009d7308 */ /* 0x000fe20000000800 */
[----:B-1----:R-:W-:-:S07]  /*3200*/  F2FP.PACK_AB R114, R153, R156 ;  /* 0x0000009c9972723e */ /* 0x002fce00000000ff */
[----:B------:R-:W-:Y:S01]  /*3210*/  MUFU.EX2 R152, R152 ;  /* 0x0000009800987308 */ /* 0x000fe20000000800 */
[----:B------:R-:W-:-:S04]  /*3220*/  FADD.FTZ R156, R156, R159 ;  /* 0x0000009f9c9c7221 */ /* 0x000fc80000010000 */
[----:B------:R-:W-:-:S03]  /*3230*/  FADD.FTZ R156, R153, R156 ;  /* 0x0000009c999c7221 */ /* 0x000fc60000010000 */
[----:B------:R-:W-:Y:S01]  /*3240*/  MUFU.EX2 R164, R164 ;  /* 0x000000a400a47308 */ /* 0x000fe20000000800 */
[----:B--2---:R-:W-:Y:S01]  /*3250*/  FMNMX.FTZ R3, R2, R3, !PT ;  /* 0x0000000302037209 */ /* 0x004fe20007810000 */
[----:B------:R-:W-:-:S03]  /*3260*/  FFMA.FTZ R2, R217, c[0x0][0x2d0], -R170 ;  /* 0x0000b400d9027a23 */ /* 0x000fc600000108aa */
[C---:B------:R-:W-:Y:S01]  /*3270*/  FSETP.NEU.FTZ.AND P0, PT, R3.reuse, -INF , PT ;  /* 0xff8000000300780b */ /* 0x040fe20003f1d000 */
[----:B------:R-:W-:Y:S02]  /*3280*/  FMUL.FTZ R168, R3, c[0x0][0x2d0] ;  /* 0x0000b40003a87a20 */ /* 0x000fe40000410000 */
[----:B------:R-:W-:Y:S03]  /*3290*/  MUFU.EX2 R2, R2 ;  /* 0x0000000200027308 */ /* 0x000fe60000000800 */
[----:B------:R-:W-:Y:S02]  /*32a0*/  FSEL R168, R168, RZ, P0 ;  /* 0x000000ffa8a87208 */ /* 0x000fe40000000000 */
[----:B------:R-:W-:-:S03]  /*32b0*/  ISETP.GE.AND P0, PT, R148, 0x81, PT ;  /* 0x000000819400780c */ /* 0x000fc60003f06270 */
[--C-:B------:R-:W-:Y:S01]  /*32c0*/  FFMA.FTZ R161, R120, c[0x0][0x2d0], -R168.reuse ;  /* 0x0000b40078a17a23 */ /* 0x100fe200000108a8 */
[----:B------:R-:W-:Y:S01]  /*32d0*/  MUFU.EX2 R167, R167 ;  /* 0x000000a700a77308 */ /* 0x000fe20000000800 */
[--C-:B------:R-:W-:Y:S02]  /*32e0*/  FFMA.FTZ R160, R121, c[0x0][0x2d0], -R168.reuse ;  /* 0x0000b40079a07a23 */ /* 0x100fe400000108a8 */
[--C-:B------:R-:W-:Y:S02]  /*32f0*/  FFMA.FTZ R163, R151, c[0x0][0x2d0], -R168.reuse ;  /* 0x0000b40097a37a23 */ /* 0x100fe400000108a8 */
[----:B------:R-:W-:Y:S02]  /*3300*/  FFMA.FTZ R154, R127, c[0x0][0x2d0], -R168 ;  /* 0x0000b4007f9a7a23 */ /* 0x000fe400000108a8 */
        /* <DEDUP_REMOVED lines=8> */
[--C-:B------:R-:W-:Y:S02]  /*3390*/  FFMA.FTZ R205, R205, c[0x0][0x2d0], -R168.reuse ;  /* 0x0000b400cdcd7a23 */ /* 0x100fe400000108a8 */
[--C-:B------:R-:W-:Y:S02]  /*33a0*/  FFMA.FTZ R174, R211, c[0x0][0x2d0], -R168.reuse ;  /* 0x0000b400d3ae7a23 */ /* 0x100fe400000108a8 */
[----:B------:R-:W-:-:S02]  /*33b0*/  FFMA.FTZ R207, R209, c[0x0][0x2d0], -R168 ;  /* 0x0000b400d1cf7a23 */ /* 0x000fc400000108a8 */
[--C-:B------:R-:W-:Y:S01]  /*33c0*/  FFMA.FTZ R209, R142, c[0x0][0x2d0], -R170.reuse ;  /* 0x0000b4008ed17a23 */ /* 0x100fe200000108aa */
[----:B------:R-:W-:Y:S01]  /*33d0*/  MUFU.EX2 R163, R163 ;  /* 0x000000a300a37308 */ /* 0x000fe20000000800 */
[----:B------:R-:W-:Y:S02]  /*33e0*/  FFMA.FTZ R170, R175, c[0x0][0x2d0], -R170 ;  /* 0x0000b400afaa7a23 */ /* 0x000fe400000108aa */
[--C-:B------:R-:W-:Y:S02]  /*33f0*/  FFMA.FTZ R175, R141, c[0x0][0x2d0], -R168.reuse ;  /* 0x0000b4008daf7a23 */ /* 0x100fe400000108a8 */
[--C-:B------:R-:W-:Y:S02]  /*3400*/  FFMA.FTZ R204, R140, c[0x0][0x2d0], -R168.reuse ;  /* 0x0000b4008ccc7a23 */ /* 0x100fe400000108a8 */
[----:B------:R-:W-:Y:S01]  /*3410*/  FFMA.FTZ R173, R173, c[0x0][0x2d0], -R168 ;  /* 0x0000b400adad7a23 */ /* 0x000fe200000108a8 */
[----:B------:R-:W2:Y:S01]  /*3420*/  MUFU.EX2 R154, R154 ;  /* 0x0000009a009a7308 */ /* 0x000ea20000000800 */
[----:B-1----:R-:W-:Y:S01]  /*3430*/  F2FP.PACK_AB R113, R160, R161 ;  /* 0x000000a1a071723e */ /* 0x002fe200000000ff */
[----:B------:R-:W-:Y:S01]  /*3440*/  FADD.FTZ R160, R161, R160 ;  /* 0x000000a0a1a07221 */ /* 0x000fe20000010000 */
[----:B------:R-:W-:Y:S05]  /*3450*/  LDSM.16.MT88.4 R140, [R171+0x3900] ;  /* 0x00390000ab8c783b */ /* 0x000fea0000004200 */
[----:B------:R-:W-:Y:S01]  /*3460*/  MUFU.EX2 R151, R151 ;  /* 0x0000009700977308 */ /* 0x000fe20000000800 */
[----:B--2---:R-:W-:-:S07]  /*3470*/  F2FP.PACK_AB R115, R154, R163 ;  /* 0x000000a39a73723e */ /* 0x004fce00000000ff */
[----:B------:R-:W-:Y:S01]  /*3480*/  MUFU.EX2 R155, R155 ;  /* 0x0000009b009b7308 */ /* 0x000fe20000000800 */
[----:B------:R-:W-:-:S04]  /*3490*/  FADD.FTZ R163, R163, R160 ;  /* 0x000000a0a3a37221 */ /* 0x000fc80000010000 */
[----:B------:R-:W-:Y:S01]  /*34a0*/  FADD.FTZ R154, R154, R163 ;  /* 0x000000a39a9a7221 */ /* 0x000fe20000010000 */
[C---:B------:R-:W-:Y:S02]  /*34b0*/  HMMA.16816.F32 R128, R112.reuse, R4, RZ ;  /* 0x000000047080723c */ /* 0x040fe400000018ff */
[----:B------:R-:W1:Y:S06]  /*34c0*/  MUFU.EX2 R150, R150 ;  /* 0x0000009600967308 */ /* 0x000e6c0000000800 */
[C---:B------:R-:W-:Y:S01]  /*34d0*/  HMMA.16816.F32 R124, R112.reuse, R6, RZ ;  /* 0x00000006707c723c */ /* 0x040fe200000018ff */
[----:B------:R2:W3:Y:S01]  /*34e0*/  LDSM.16.MT88.4 R4, [R0+0x4100] ;  /* 0x004100000004783b */ /* 0x0004e20000004200 */
[----:B------:R-:W-:Y:S06]  /*34f0*/  MUFU.EX2 R149, R149 ;  /* 0x0000009500957308 */ /* 0x000fec0000000800 */
[C---:B------:R-:W-:Y:S02]  /*3500*/  HMMA.16816.F32 R60, R112.reuse, R64, RZ ;  /* 0x00000040703c723c */ /* 0x040fe400000018ff */
[----:B------:R-:W-:Y:S06]  /*3510*/  MUFU.EX2 R165, R165 ;  /* 0x000000a500a57308 */ /* 0x000fec0000000800 */
[----:B------:R-:W-:Y:S02]  /*3520*/  HMMA.16816.F32 R76, R112, R80, RZ ;  /* 0x00000050704c723c */ /* 0x000fe400000018ff */
[----:B------:R-:W-:Y:S01]  /*3530*/  MUFU.EX2 R166, R166 ;  /* 0x000000a600a67308 */ /* 0x000fe20000000800 */
[----:B--2---:R-:W-:-:S05]  /*3540*/  FFMA.FTZ R0, R117, c[0x0][0x2d0], -R168 ;  /* 0x0000b40075007a23 */ /* 0x004fca00000108a8 */
[----:B------:R-:W-:Y:S02]  /*3550*/  HMMA.16816.F32 R64, R112, R66, RZ ;  /* 0x000000427040723c */ /* 0x000fe400000018ff */
[----:B------:R-:W-:Y:S01]  /*3560*/  MUFU.EX2 R172, R172 ;  /* 0x000000ac00ac7308 */ /* 0x000fe20000000800 */
[----:B------:R-:W-:-:S05]  /*3570*/  FFMA.FTZ R168, R169, c[0x0][0x2d0], -R168 ;  /* 0x0000b400a9a87a23 */ /* 0x000fca00000108a8 */
[C---:B------:R-:W-:Y:S02]  /*3580*/  HMMA.16816.F32 R80, R112.reuse, R82, RZ ;  /* 0x000000527050723c */ /* 0x040fe400000018ff */
[----:B------:R-:W2:Y:S06]  /*3590*/  MUFU.EX2 R0, R0 ;  /* 0x0000000000007308 */ /* 0x000eac0000000800 */
        /* <DEDUP_REMOVED lines=22> */
[C---:B------:R-:W-:Y:S08]  /*3700*/  HMMA.16816.F32 R72, R112.reuse, R74, RZ ;  /* 0x0000004a7048723c */ /* 0x040ff000000018ff */
[C---:B------:R-:W-:Y:S08]  /*3710*/  HMMA.16816.F32 R88, R112.reuse, R90, RZ ;  /* 0x0000005a7058723c */ /* 0x040ff000000018ff */
[C---:B------:R-:W-:Y:S08]  /*3720*/  HMMA.16816.F32 R96, R112.reuse, R98, RZ ;  /* 0x000000627060723c */ /* 0x040ff000000018ff */
[C---:B------:R-:W-:Y:S08]  /*3730*/  HMMA.16816.F32 R100, R112.reuse, R102, RZ ;  /* 0x000000667064723c */ /* 0x040ff000000018ff */
[C---:B------:R-:W-:Y:S08]  /*3740*/  HMMA.16816.F32 R108, R112.reuse, R110, RZ ;  /* 0x0000006e706c723c */ /* 0x040ff000000018ff */
[C---:B---3--:R-:W-:Y:S07]  /*3750*/  HMMA.16816.F32 R116, R112.reuse, R4, RZ ;  /* 0x000000047074723c */ /* 0x048fee00000018ff */
[----:B------:R-:W-:Y:S01]  /*3760*/  F2FP.PACK_AB R4, R152, R157 ;  /* 0x0000009d9804723e */ /* 0x000fe200000000ff */
[----:B------:R-:W-:Y:S01]  /*3770*/  HMMA.16816.F32 R112, R112, R6, RZ ;  /* 0x000000067070723c */ /* 0x000fe200000018ff */
[----:B-1----:R-:W-:Y:S01]  /*3780*/  F2FP.PACK_AB R5, R150, R155 ;  /* 0x0000009b9605723e */ /* 0x002fe200000000ff */
[----:B------:R-:W-:-:S02]  /*3790*/  FADD.FTZ R157, R157, R156 ;  /* 0x0000009c9d9d7221 */ /* 0x000fc40000010000 */
[----:B------:R-:W-:Y:S02]  /*37a0*/  FADD.FTZ R155, R155, R154 ;  /* 0x0000009a9b9b7221 */ /* 0x000fe40000010000 */
[----:B------:R-:W-:Y:S01]  /*37b0*/  FADD.FTZ R152, R152, R157 ;  /* 0x0000009d98987221 */ /* 0x000fe20000010000 */
[----:B------:R-:W-:Y:S01]  /*37c0*/  F2FP.PACK_AB R6, R2, R151 ;  /* 0x000000970206723e */ /* 0x000fe200000000ff */
[----:B------:R-:W-:Y:S01]  /*37d0*/  FADD.FTZ R150, R150, R155 ;  /* 0x0000009b96967221 */ /* 0x000fe20000010000 */
[----:B--2---:R-:W-:Y:S01]  /*37e0*/  F2FP.PACK_AB R7, R0, R149 ;  /* 0x000000950007723e */ /* 0x004fe200000000ff */
        /* <DEDUP_REMOVED lines=37> */
[C---:B------:R-:W-:Y:S08]  /*3a40*/  HMMA.16816.F32 R116, R4.reuse, R12, R116 ;  /* 0x0000000c0474723c */ /* 0x040ff00000001874 */
[----:B------:R-:W-:Y:S01]  /*3a50*/  HMMA.16816.F32 R112, R4, R14, R112 ;  /* 0x0000000e0470723c */ /* 0x000fe20000001870 */
[----:B------:R-:W3:Y:S06]  /*3a60*/  LDSM.16.MT88.4 R12, [R177+0x3100] ;  /* 0x00310000b10c783b */ /* 0x000eec0000004200 */
[----:B------:R-:W-:Y:S01]  /*3a70*/  F2FP.PACK_AB R4, R167, R164 ;  /* 0x000000a4a704723e */ /* 0x000fe200000000ff */
[----:B------:R-:W-:Y:S01]  /*3a80*/  FADD.FTZ R164, R164, R151 ;  /* 0x00000097a4a47221 */ /* 0x000fe20000010000 */
[----:B----4-:R-:W-:Y:S01]  /*3a90*/  F2FP.PACK_AB R5, R205, R172 ;  /* 0x000000accd05723e */ /* 0x010fe200000000ff */
[----:B------:R-:W-:Y:S01]  /*3aa0*/  FADD.FTZ R172, R172, R149 ;  /* 0x00000095acac7221 */ /* 0x000fe20000010000 */
[----:B------:R-:W-:Y:S01]  /*3ab0*/  F2FP.PACK_AB R6, R166, R165 ;  /* 0x000000a5a606723e */ /* 0x000fe200000000ff */
[----:B------:R-:W-:Y:S01]  /*3ac0*/  FADD.FTZ R164, R167, R164 ;  /* 0x000000a4a7a47221 */ /* 0x000fe20000010000 */
[----:B-----5:R-:W-:Y:S01]  /*3ad0*/  F2FP.PACK_AB R7, R207, R174 ;  /* 0x000000aecf07723e */ /* 0x020fe200000000ff */
        /* <DEDUP_REMOVED lines=94> */
[----:B------:R-:W-:Y:S01]  /*40c0*/  SEL R10, RZ, 0x10, P4 ;  /* 0x00000010ff0a7807 */ /* 0x000fe20002000000 */
[C---:B------:R-:W-:Y:S01]  /*40d0*/  IMAD.SHL.U32 R2, R199.reuse, 0x2, RZ ;  /* 0x00000002c7027824 */ /* 0x040fe200078e00ff */
[----:B------:R-:W-:Y:S01]  /*40e0*/  SHF.L.U64.HI R15, R199, 0x1, R144 ;  /* 0x00000001c70f7819 */ /* 0x000fe20000010290 */
[----:B------:R-:W-:Y:S01]  /*40f0*/  IMAD R190, R5, c[0x0][0x2b8], R190 ;  /* 0x0000ae0005be7a24 */ /* 0x000fe200078e02be */
[----:B------:R-:W-:Y:S01]  /*4100*/  IADD3 R16, -R10, 0x10, RZ ;  /* 0x000000100a107810 */ /* 0x000fe20007ffe1ff */
[C---:B------:R-:W-:Y:S01]  /*4110*/  IMAD.SHL.U32 R12, R192.reuse, 0x2, RZ ;  /* 0x00000002c00c7824 */ /* 0x040fe200078e00ff */
[----:B------:R-:W-:Y:S01]  /*4120*/  SHF.L.U64.HI R13, R192, 0x1, R133 ;  /* 0x00000001c00d7819 */ /* 0x000fe20000010285 */
[----:B------:R-:W-:Y:S01]  /*4130*/  IMAD.WIDE.U32 R6, R190, c[0x0][0x1e0], RZ ;  /* 0x00007800be067a25 */ /* 0x000fe200078e00ff */
[----:B------:R-:W-:-:S02]  /*4140*/  SHF.R.S32.HI R5, RZ, 0x1f, R190 ;  /* 0x0000001fff057819 */ /* 0x000fc400000114be */
[----:B------:R-:W-:Y:S02]  /*4150*/  LOP3.LUT R16, R16, 0xf, RZ, 0xc0, !PT ;  /* 0x0000000f10107812 */ /* 0x000fe400078ec0ff */
[----:B------:R-:W-:Y:S01]  /*4160*/  SHF.L.U64.HI R11, R191, 0x1, R134 ;  /* 0x00000001bf0b7819 */ /* 0x000fe20000010286 */
[----:B------:R-:W-:-:S04]  /*4170*/  IMAD R5, R5, c[0x0][0x1e0], RZ ;  /* 0x0000780005057a24 */ /* 0x000fc800078e02ff */
[----:B------:R-:W-:-:S04]  /*4180*/  IMAD R0, R190, c[0x0][0x1e4], R5 ;  /* 0x00007900be007a24 */ /* 0x000fc800078e0205 */
[----:B------:R-:W-:Y:S01]  /*4190*/  IMAD.IADD R7, R7, 0x1, R0 ;  /* 0x0000000107077824 */ /* 0x000fe200078e0200 */
[----:B------:R-:W-:-:S04]  /*41a0*/  SEL R0, RZ, 0x10, P5 ;  /* 0x00000010ff007807 */ /* 0x000fc80002800000 */
[----:B------:R-:W-:-:S04]  /*41b0*/  IADD3 R18, -R0, 0x10, RZ ;  /* 0x0000001000127810 */ /* 0x000fc80007ffe1ff */
[----:B------:R-:W-:Y:S02]  /*41c0*/  LOP3.LUT R18, R18, 0xf, RZ, 0xc0, !PT ;  /* 0x0000000f12127812 */ /* 0x000fe400078ec0ff */
[----:B--2---:R-:W-:Y:S01]  /*41d0*/  SHF.R.S32.HI R4, RZ, 0x1f, R189 ;  /* 0x0000001fff047819 */ /* 0x004fe200000114bd */
[----:B------:R-:W-:-:S04]  /*41e0*/  IMAD.WIDE.U32 R8, R189, c[0x0][0x1f0], R6 ;  /* 0x00007c00bd087a25 */ /* 0x000fc800078e0006 */
[----:B------:R-:W-:Y:S01]  /*41f0*/  IMAD R4, R4, c[0x0][0x1f0], RZ ;  /* 0x00007c0004047a24 */ /* 0x000fe200078e02ff */
[----:B------:R-:W-:Y:S02]  /*4200*/  IADD3 R7, P0, R8, UR14, RZ ;  /* 0x0000000e08077c10 */ /* 0x000fe4000ff1e0ff */
[----:B------:R-:W-:Y:S01]  /*4210*/  IADD3 R8, -R145, 0x10, RZ ;  /* 0x0000001091087810 */ /* 0x000fe20007ffe1ff */
[----:B------:R-:W-:-:S03]  /*4220*/  IMAD R4, R189, c[0x0][0x1f4], R4 ;  /* 0x00007d00bd047a24 */ /* 0x000fc600078e0204 */
[----:B------:R-:W-:Y:S02]  /*4230*/  LOP3.LUT R8, R8, 0xf, RZ, 0xc0, !PT ;  /* 0x0000000f08087812 */ /* 0x000fe400078ec0ff */
[----:B------:R-:W-:Y:S01]  /*4240*/  IADD3.X R4, R9, UR7, R4, P0, !PT ;  /* 0x0000000709047c10 */ /* 0x000fe200087fe404 */
[----:B------:R-:W-:Y:S01]  /*4250*/  IMAD.SHL.U32 R9, R191, 0x2, RZ ;  /* 0x00000002bf097824 */ /* 0x000fe200078e00ff */
[----:B------:R-:W-:-:S04]  /*4260*/  LEA R5, P0, R7, c[0x0][0x1c8], 0x1 ;  /* 0x0000720007057a11 */ /* 0x000fc800078008ff */
[----:B------:R-:W-:Y:S02]  /*4270*/  LEA.HI.X R4, R7, c[0x0][0x1cc], R4, 0x1, P0 ;  /* 0x0000730007047a11 */ /* 0x000fe400000f0c04 */
[----:B------:R-:W1:Y:S04]  /*4280*/  SHFL.IDX PT, R7, R5, 0x1, 0x181f ;  /* 0x00381f0005077f89 */ /* 0x000e6800000e0000 */
[----:B------:R-:W2:Y:S04]  /*4290*/  SHFL.IDX PT, R6, R4, 0x1, 0x181f ;  /* 0x00381f0004067f89 */ /* 0x000ea800000e0000 */
        /* <DEDUP_REMOVED lines=23> */
.L_x_736:
[----:B------:R-:W-:Y:S01]  /*4410*/  ISETP.GE.AND P0, PT, R148, 0x41, PT ;  /* 0x000000419400780c */ /* 0x000fe20003f06270 */
[----:B------:R-:W0:-:S12]  /*4420*/  LDGDEPBAR ;  /* 0x00000000000079af */ /* 0x000e180000000000 */
[----:B------:R-:W-:Y:S05]  /*4430*/  @!P0 BRA `(.L_x_737) ;  /* 0x00002c6000008947 */ /* 0x000fea0003800000 */
[C---:B------:R-:W-:Y:S01]  /*4440*/  SHF.L.U64.HI R207, R192.reuse, 0x1, R133 ;  /* 0x00000001c0cf7819 */ /* 0x040fe20000010285 */
[----:B------:R-:W-:Y:S01]  /*4450*/  IMAD.MOV.U32 R0, RZ, RZ, R3 ;  /* 0x000000ffff007224 */ /* 0x000fe200078e0003 */
[----:B------:R-:W-:Y:S01]  /*4460*/  IADD3 R209, R147, -0x2, RZ ;  /* 0xfffffffe93d17810 */ /* 0x000fe20007ffe0ff */
[----:B------:R-:W-:Y:S01]  /*4470*/  IMAD.MOV.U32 R133, RZ, RZ, R132 ;  /* 0x000000ffff857224 */ /* 0x000fe200078e0084 */
[C---:B------:R-:W-:Y:S01]  /*4480*/  SHF.L.U64.HI R205, R191.reuse, 0x1, R134 ;  /* 0x00000001bfcd7819 */ /* 0x040fe20000010286 */
[----:B------:R-:W-:Y:S01]  /*4490*/  IMAD.SHL.U32 R204, R191, 0x2, RZ ;  /* 0x00000002bfcc7824 */ /* 0x000fe200078e00ff */
[----:B------:R-:W-:Y:S01]  /*44a0*/  SHF.L.U32 R206, R192, 0x1, RZ ;  /* 0x00000001c0ce7819 */ /* 0x000fe200000006ff */
[----:B------:R-:W-:Y:S02]  /*44b0*/  UMOV UR11, URZ ;  /* 0x0000003f000b7c82 */ /* 0x000fe40008000000 */
[----:B------:R-:W-:Y:S02]  /*44c0*/  UMOV UR5, 0x1 ;  /* 0x0000000100057882 */ /* 0x000fe40000000000 */
[----:B------:R-:W-:-:S03]  /*44d0*/  SEL R134, R135, 0xffffffe0, !P1 ;  /* 0xffffffe087867807 */ /* 0x000fc60004800000 */
.L_x_740:
[----:B------:R-:W-:Y:S04]  /*44e0*/  DEPBAR.LE SB0, 0x2 ;  /* 0x000080800000791a */ /* 0x000fe80000000000 */
[----:B------:R-:W-:Y:S01]  /*44f0*/  BAR.SYNC.DEFER_BLOCKING 0x0 ;  /* 0x0000000000007b1d */ /* 0x000fe20000010000 */
[----:B------:R-:W-:Y:S01]  /*4500*/  UIMAD UR4, UR5, 0x6000, URZ ;  /* 0x00006000050478a4 */ /* 0x000fe2000f8e023f */
[----:B------:R-:W-:Y:S05]  /*4510*/  ISETP.NE.AND P0, PT, R209, RZ, PT ;  /* 0x000000ffd100720c */ /* 0x000fea0003f05270 */
[----:B------:R-:W-:Y:S05]  /*4520*/  IADD3 R186, R184, UR4, RZ ;  /* 0x00000004b8ba7c10 */ /* 0x000fea000fffe0ff */
[----:B------:R-:W-:Y:S01]  /*4530*/  IMAD.IADD R132, R134, 0x1, R186 ;  /* 0x0000000186847824 */ /* 0x000fe200078e02ba */
[----:B------:R2:W3:Y:S04]  /*4540*/  LDSM.16.M88.4 R136, [R183] ;  /* 0x00000000b788783b */ /* 0x0004e80000000200 */
[----:B------:R2:W4:Y:S04]  /*4550*/  LDSM.16.M88.4 R140, [R184+UR4+0xc100] ;  /* 0x00c10004b88c783b */ /* 0x0005280008000200 */
[----:B-1----:R2:W1:Y:S04]  /*4560*/  LDSM.16.M88.4 R144, [R184+UR4+0xc900] ;  /* 0x00c90004b890783b */ /* 0x0024680008000200 */
[----:B------:R2:W1:Y:S04]  /*4570*/  LDSM.16.M88.4 R148, [R184+UR4+0xd100] ;  /* 0x00d10004b894783b */ /* 0x0004680008000200 */
[----:B------:R2:W1:Y:S04]  /*4580*/  LDSM.16.M88.4 R152, [R184+UR4+0xd900] ;  /* 0x00d90004b898783b */ /* 0x0004680008000200 */
[----:B------:R2:W1:Y:S04]  /*4590*/  LDSM.16.M88.4 R156, [R181] ;  /* 0x00000000b59c783b */ /* 0x0004680000000200 */
[----:B------:R2:W1:Y:S04]  /*45a0*/  LDSM.16.M88.4 R160, [R132+0xc100] ;  /* 0x00c1000084a0783b */ /* 0x0004680000000200 */
[----:B------:R2:W1:Y:S04]  /*45b0*/  LDSM.16.M88.4 R164, [R132+0xc900] ;  /* 0x00c9000084a4783b */ /* 0x0004680000000200 */
[----:B------:R2:W1:Y:S04]  /*45c0*/  LDSM.16.M88.4 R168, [R132+0xd100] ;  /* 0x00d1000084a8783b */ /* 0x0004680000000200 */
[----:B------:R2:W1:Y:S01]  /*45d0*/  LDSM.16.M88.4 R172, [R132+0xd900] ;  /* 0x00d9000084ac783b */ /* 0x0004620000000200 */
[----:B------:R-:W-:-:S05]  /*45e0*/  @!P0 BRA `(.L_x_738) ;  /* 0x0000031000008947 */ /* 0x000fca0003800000 */
[----:B------:R-:W-:Y:S01]  /*45f0*/  SHF.R.S32.HI R3, RZ, 0x1f, R190 ;  /* 0x0000001fff037819 */ /* 0x000fe200000114be */
[----:B------:R-:W-:Y:S01]  /*4600*/  IMAD.WIDE.U32 R4, R190, c[0x0][0x208], RZ ;  /* 0x00008200be047a25 */ /* 0x000fe200078e00ff */
[----:B------:R-:W-:Y:S02]  /*4610*/  SHF.R.S32.HI R2, RZ, 0x1f, R189 ;  /* 0x0000001fff027819 */ /* 0x000fe400000114bd */
[----:B------:R-:W-:Y:S01]  /*4620*/  SEL R6, RZ, 0x10, P5 ;  /* 0x00000010ff067807 */ /* 0x000fe20002800000 */
[----:B------:R-:W-:Y:S02]  /*4630*/  IMAD R3, R3, c[0x0][0x208], RZ ;  /* 0x0000820003037a24 */ /* 0x000fe400078e02ff */
[----:B------:R-:W-:Y:S01]  /*4640*/  IMAD R2, R2, c[0x0][0x218], RZ ;  /* 0x0000860002027a24 */ /* 0x000fe200078e02ff */
[----:B------:R-:W-:Y:S01]  /*4650*/  IADD3 R12, -R6, 0x10, RZ ;  /* 0x00000010060c7810 */ /* 0x000fe20007ffe1ff */
[----:B------:R-:W-:Y:S01]  /*4660*/  IMAD R3, R190, c[0x0][0x20c], R3 ;  /* 0x00008300be037a24 */ /* 0x000fe200078e0203 */
[----:B------:R-:W-:Y:S01]  /*4670*/  ISETP.NE.U32.AND P2, PT, R6, RZ, PT ;  /* 0x000000ff0600720c */ /* 0x000fe20003f45070 */
[----:B------:R-:W-:Y:S01]  /*4680*/  IMAD R2, R189, c[0x0][0x21c], R2 ;  /* 0x00008700bd027a24 */ /* 0x000fe200078e0202 */
[----:B------:R-:W-:Y:S01]  /*4690*/  LOP3.LUT R12, R12, 0xf, RZ, 0xc0, !PT ;  /* 0x0000000f0c0c7812 */ /* 0x000fe200078ec0ff */
[----:B------:R-:W-:Y:S04]  /*46a0*/  IMAD.IADD R5, R5, 0x1, R3 ;  /* 0x0000000105057824 */ /* 0x000fe800078e0203 */
[----:B------:R-:W-:Y:S05]  /*46b0*/  IMAD.WIDE.U32 R4, R189, c[0x0][0x218], R4 ;  /* 0x00008600bd047a25 */ /* 0x000fea00078e0004 */
[----:B------:R-:W-:Y:S02]  /*46c0*/  IADD3 R3, P0, R4, UR16, RZ ;  /* 0x0000001004037c10 */ /* 0x000fe4000ff1e0ff */
[----:B------:R-:W-:Y:S02]  /*46d0*/  SEL R4, RZ, 0x10, P6 ;  /* 0x00000010ff047807 */ /* 0x000fe40003000000 */
[----:B------:R-:W-:Y:S02]  /*46e0*/  IADD3.X R2, R5, UR10, R2, P0, !PT ;  /* 0x0000000a05027c10 */ /* 0x000fe400087fe402 */
[C---:B------:R-:W-:Y:S02]  /*46f0*/  LEA R14, P0, R3.reuse, c[0x0][0x1f8], 0x1 ;  /* 0x00007e00030e7a11 */ /* 0x040fe400078008ff */
[----:B------:R-:W-:Y:S02]  /*4700*/  SEL R5, RZ, 0x10, P4 ;  /* 0x00000010ff057807 */ /* 0x000fe40002000000 */
[----:B------:R-:W-:Y:S01]  /*4710*/  LEA.HI.X R11, R3, c[0x0][0x1fc], R2, 0x1, P0 ;  /* 0x00007f00030b7a11 */ /* 0x000fe200000f0c02 */
[----:B------:R-:W5:Y:S01]  /*4720*/  SHFL.IDX PT, R7, R14, 0x1, 0x181f ;  /* 0x00381f000e077f89 */ /* 0x000f6200000e0000 */
[----:B------:R-:W-:Y:S02]  /*4730*/  IADD3 R3, -R5, 0x10, RZ ;  /* 0x0000001005037810 */ /* 0x000fe40007ffe1ff */
[----:B------:R-:W-:Y:S01]  /*4740*/  IADD3 R2, -R4, 0x10, RZ ;  /* 0x0000001004027810 */ /* 0x000fe20007ffe1ff */
[----:B------:R-:W2:Y:S01]  /*4750*/  SHFL.IDX PT, R8, R11, 0x1, 0x181f ;  /* 0x00381f000b087f89 */ /* 0x000ea200000e0000 */
[----:B------:R-:W-:Y:S02]  /*4760*/  LOP3.LUT R3, R3, 0xf, RZ, 0xc0, !PT ;  /* 0x0000000f03037812 */ /* 0x000fe400078ec0ff */
[----:B------:R-:W-:Y:S01]  /*4770*/  LOP3.LUT R2, R2, 0xf, RZ, 0xc0, !PT ;  /* 0x0000000f02027812 */ /* 0x000fe200078ec0ff */
[----:B------:R4:W3:Y:S04]  /*4780*/  SHFL.IDX PT, R9, R14, RZ, 0x181f ;  /* 0x00181fff0e097589 */ /* 0x0008e800000e0000 */
[----:B------:R-:W1:Y:S01]  /*4790*/  SHFL.IDX PT, R10, R11, RZ, 0x181f ;  /* 0x00181fff0b0a7589 */ /* 0x000e6200000e0000 */
[-C--:B-----5:R-:W-:Y:S04]  /*47a0*/  IADD3 R12, P1, P0, R12, R7.reuse, R202 ;  /* 0x000000070c0c7210 */ /* 0x0a0fe8000783e0ca */
[-C--:B--2---:R-:W-:Y:S02]  /*47b0*/  IADD3.X R13, RZ, R8.reuse, R203, P1, P0 ;  /* 0x00000008ff0d7210 */ /* 0x084fe40000fe04cb */
[-C--:B----4-:R-:W-:Y:S01]  /*47c0*/  IADD3 R14, P1, P0, R3, R7.reuse, R206 ;  /* 0x00000007030e7210 */ /* 0x090fe2000783e0ce */
[----:B------:R-:W-:Y:S03]  /*47d0*/  IMAD.U32 R3, RZ, RZ, UR11 ;  /* 0x0000000bff037e24 */ /* 0x000fe6000f8e00ff */
[-C--:B------:R-:W-:Y:S02]  /*47e0*/  IADD3.X R15, RZ, R8.reuse, R207, P1, P0 ;  /* 0x00000008ff0f7210 */ /* 0x080fe40000fe04cf */
[----:B------:R-:W-:Y:S01]  /*47f0*/  IADD3 R16, P1, P0, R2, R7, R204 ;  /* 0x0000000702107210 */ /* 0x000fe2000783e0cc */
[----:B------:R-:W-:Y:S03]  /*4800*/  IMAD R7, R3, 0x6000, R188 ;  /* 0x0000600003077824 */ /* 0x000fe600078e02bc */
[----:B------:R-:W-:Y:S02]  /*4810*/  IADD3.X R17, RZ, R8, R205, P1, P0 ;  /* 0x00000008ff117210 */ /* 0x000fe40000fe04cd */
[----:B---3--:R-:W-:Y:S02]  /*4820*/  IADD3 R20, P1, R202, R9, RZ ;  /* 0x00000009ca147210 */ /* 0x008fe40007f3e0ff */
[----:B------:R-:W-:Y:S03]  /*4830*/  IADD3 R18, P0, R9, R206, RZ ;  /* 0x000000ce09127210 */ /* 0x000fe60007f1e0ff */
[----:B-1----:R-:W-:Y:S01]  /*4840*/  IMAD.X R21, R203, 0x1, R10, P1 ;  /* 0x00000001cb157824 */ /* 0x002fe200008e060a */
[----:B------:R-:W-:Y:S01]  /*4850*/  ISETP.NE.U32.AND P1, PT, R5, RZ, PT ;  /* 0x000000ff0500720c */ /* 0x000fe20003f25070 */
[C---:B------:R-:W-:Y:S01]  /*4860*/  IMAD.X R19, R10.reuse, 0x1, R207, P0 ;  /* 0x000000010a137824 */ /* 0x040fe200000e06cf */
[----:B------:R-:W-:Y:S02]  /*4870*/  IADD3 R8, P0, R9, R204, RZ ;  /* 0x000000cc09087210 */ /* 0x000fe40007f1e0ff */
[----:B------:R1:W-:Y:S03]  /*4880*/  LDGSTS.E.BYPASS.LTC128B.128 [R7], [R20.64], !P5 ;  /* 0x0000000014077fae */ /* 0x0003e6000e901d4c */
[----:B------:R-:W-:Y:S01]  /*4890*/  IMAD.X R9, R10, 0x1, R205, P0 ;  /* 0x000000010a097824 */ /* 0x000fe200000e06cd */
[----:B------:R1:W-:Y:S01]  /*48a0*/  LDGSTS.E.BYPASS.LTC128B.128 [R7+0x2000], [R18.64], !P4 ;  /* 0x0200000012077fae */ /* 0x0003e2000e101d4c */
[----:B------:R-:W-:Y:S03]  /*48b0*/  ISETP.NE.U32.AND P0, PT, R4, RZ, PT ;  /* 0x000000ff0400720c */ /* 0x000fe60003f05070 */
[----:B------:R1:W-:Y:S04]  /*48c0*/  LDGSTS.E.BYPASS.LTC128B.128 [R7+0x4000], [R8.64], !P6 ;  /* 0x0400000008077fae */ /* 0x0003e8000f101d4c */
[----:B------:R1:W-:Y:S04]  /*48d0*/  LDGSTS.E.BYPASS.LTC128B.128.ZFILL [R7+0x1000], [R12.64], P2 ;  /* 0x010000000c077fae */ /* 0x0003e80009141d4c */
[----:B------:R1:W-:Y:S04]  /*48e0*/  LDGSTS.E.BYPASS.LTC128B.128.ZFILL [R7+0x3000], [R14.64], P1 ;  /* 0x030000000e077fae */ /* 0x0003e80008941d4c */
[----:B------:R1:W-:Y:S02]  /*48f0*/  LDGSTS.E.BYPASS.LTC128B.128.ZFILL [R7+0x5000], [R16.64], P0 ;  /* 0x0500000010077fae */ /* 0x0003e40008141d4c */
.L_x_738:
[C---:B-1-34-:R-:W-:Y:S01]  /*4900*/  HMMA.16816.F32 R4, R136.reuse, R140, RZ ;  /* 0x0000008c8804723c */ /* 0x05afe200000018ff */
[----:B------:R-:W0:Y:S01]  /*4910*/  LDGDEPBAR ;  /* 0x00000000000079af */ /* 0x000e220000000000 */
[----:B------:R-:W-:Y:S01]  /*4920*/  UIADD3 UR18, UR11, 0x1, URZ ;  /* 0x000000010b127890 */ /* 0x000fe2000fffe03f */
[----:B------:R-:W-:Y:S01]  /*4930*/  ISETP.GE.AND P0, PT, R209, 0x2, PT ;  /* 0x00000002d100780c */ /* 0x000fe20003f06270 */
[----:B------:R-:W-:Y:S01]  /*4940*/  UISETP.GE.AND UP0, UPT, UR11, 0x1, UPT ;  /* 0x000000010b00788c */ /* 0x000fe2000bf06270 */
[C---:B------:R-:W-:Y:S02]  /*4950*/  IADD3 R185, R179.reuse, R186, RZ ;  /* 0x000000bab3b97210 */ /* 0x040fe40007ffe0ff */
[----:B------:R-:W-:Y:S01]  /*4960*/  IADD3 R2, R179, R132, RZ ;  /* 0x00000084b3027210 */ /* 0x000fe20007ffe0ff */
[C---:B------:R-:W-:Y:S01]  /*4970*/  HMMA.16816.F32 R8, R136.reuse, R142, RZ ;  /* 0x0000008e8808723c */ /* 0x040fe200000018ff */
[----:B------:R-:W-:Y:S01]  /*4980*/  IADD3 R186, R134, R186, R179 ;  /* 0x000000ba86ba7210 */ /* 0x000fe20007ffe0b3 */
[----:B------:R-:W-:Y:S01]  /*4990*/  LDSM.16.M88.4 R140, [R185+0xc100] ;  /* 0x00c10000b98c783b */ /* 0x000fe20000000200 */
[----:B------:R-:W-:Y:S05]  /*49a0*/  USEL UR11, UR18, URZ, !UP0 ;  /* 0x0000003f120b7287 */ /* 0x000fea000c000000 */
[C---:B------:R-:W-:Y:S08]  /*49b0*/  HMMA.16816.F32 R12, R136.reuse, R144, RZ ;  /* 0x00000090880c723c */ /* 0x040ff000000018ff */
[C---:B------:R-:W-:Y:S01]  /*49c0*/  HMMA.16816.F32 R16, R136.reuse, R146, RZ ;  /* 0x000000928810723c */ /* 0x040fe200000018ff */
[----:B------:R-:W-:Y:S07]  /*49d0*/  LDSM.16.M88.4 R144, [R185+0xc900] ;  /* 0x00c90000b990783b */ /* 0x000fee0000000200 */
[C---:B------:R-:W-:Y:S08]  /*49e0*/  HMMA.16816.F32 R20, R136.reuse, R148, RZ ;  /* 0x000000948814723c */ /* 0x040ff000000018ff */
[C---:B------:R-:W-:Y:S01]  /*49f0*/  HMMA.16816.F32 R24, R136.reuse, R150, RZ ;  /* 0x000000968818723c */ /* 0x040fe200000018ff */
[----:B------:R-:W-:Y:S07]  /*4a00*/  LDSM.16.M88.4 R148, [R185+0xd100] ;  /* 0x00d10000b994783b */ /* 0x000fee0000000200 */
[C---:B------:R-:W-:Y:S08]  /*4a10*/  HMMA.16816.F32 R28, R136.reuse, R152, RZ ;  /* 0x00000098881c723c */ /* 0x040ff000000018ff */
[----:B------:R-:W-:Y:S01]  /*4a20*/  HMMA.16816.F32 R32, R136, R154, RZ ;  /* 0x0000009a8820723c */ /* 0x000fe200000018ff */
[----:B------:R-:W1:Y:S07]  /*4a30*/  LDSM.16.M88.4 R136, [R180] ;  /* 0x00000000b488783b */ /* 0x000e6e0000000200 */
[C---:B------:R-:W-:Y:S01]  /*4a40*/  HMMA.16816.F32 R4, R156.reuse, R160, R4 ;  /* 0x000000a09c04723c */ /* 0x040fe20000001804 */
[----:B------:R-:W3:Y:S07]  /*4a50*/  LDSM.16.M88.4 R152, [R185+0xd900] ;  /* 0x00d90000b998783b */ /* 0x000eee0000000200 */
[C---:B------:R-:W-:Y:S01]  /*4a60*/  HMMA.16816.F32 R8, R156.reuse, R162, R8 ;  /* 0x000000a29c08723c */ /* 0x040fe20000001808 */
[----:B------:R-:W-:Y:S07]  /*4a70*/  LDSM.16.M88.4 R160, [R178] ;  /* 0x00000000b2a0783b */ /* 0x000fee0000000200 */
[C---:B------:R-:W-:Y:S08]  /*4a80*/  HMMA.16816.F32 R12, R156.reuse, R164, R12 ;  /* 0x000000a49c0c723c */ /* 0x040ff0000000180c */
[C---:B------:R-:W-:Y:S01]  /*4a90*/  HMMA.16816.F32 R16, R156.reuse, R166, R16 ;  /* 0x000000a69c10723c */ /* 0x040fe20000001810 */
[----:B------:R-:W4:Y:S07]  /*4aa0*/  LDSM.16.M88.4 R164, [R2+0xc100] ;  /* 0x00c1000002a4783b */ /* 0x000f2e0000000200 */
[C---:B------:R-:W-:Y:S08]  /*4ab0*/  HMMA.16816.F32 R20, R156.reuse, R168, R20 ;  /* 0x000000a89c14723c */ /* 0x040ff00000001814 */
[C---:B------:R-:W-:Y:S01]  /*4ac0*/  HMMA.16816.F32 R24, R156.reuse, R170, R24 ;  /* 0x000000aa9c18723c */ /* 0x040fe20000001818 */
[----:B------:R-:W-:Y:S07]  /*4ad0*/  LDSM.16.M88.4 R168, [R2+0xd100] ;  /* 0x00d1000002a8783b */ /* 0x000fee0000000200 */
[C---:B------:R-:W-:Y:S08]  /*4ae0*/  HMMA.16816.F32 R28, R156.reuse, R172, R28 ;  /* 0x000000ac9c1c723c */ /* 0x040ff0000000181c */
[----:B------:R-:W-:Y:S01]  /*4af0*/  HMMA.16816.F32 R32, R156, R174, R32 ;  /* 0x000000ae9c20723c */ /* 0x000fe20000001820 */
[----:B------:R-:W5:Y:S07]  /*4b00*/  LDSM.16.M88.4 R156, [R2+0xc900] ;  /* 0x00c90000029c783b */ /* 0x000f6e0000000200 */
[C---:B-1----:R-:W-:Y:S01]  /*4b10*/  HMMA.16816.F32 R4, R136.reuse, R140, R4 ;  /* 0x0000008c8804723c */ /* 0x042fe20000001804 */
[----:B------:R-:W-:Y:S07]  /*4b20*/  LDSM.16.M88.4 R172, [R2+0x10100] ;  /* 0x0101000002ac783b */ /* 0x000fee0000000200 */
[C---:B------:R-:W-:Y:S01]  /*4b30*/  HMMA.16816.F32 R8, R136.reuse, R142, R8 ;  /* 0x0000008e8808723c */ /* 0x040fe20000001808 */
[----:B------:R-:W1:Y:S07]  /*4b40*/  LDSM.16.M88.4 R140, [R2+0xd900] ;  /* 0x00d90000028c783b */ /* 0x000e6e0000000200 */
[C---:B------:R-:W-:Y:S08]  /*4b50*/  HMMA.16816.F32 R12, R136.reuse, R144, R12 ;  /* 0x00000090880c723c */ /* 0x040ff0000000180c */
[C---:B------:R-:W-:Y:S01]  /*4b60*/  HMMA.16816.F32 R16, R136.reuse, R146, R16 ;  /* 0x000000928810723c */ /* 0x040fe20000001810 */
[----:B------:R-:W-:Y:S07]  /*4b70*/  LDSM.16.M88.4 R144, [R184+UR4+0xe100] ;  /* 0x00e10004b890783b */ /* 0x000fee0008000200 */
[C---:B------:R-:W-:Y:S08]  /*4b80*/  HMMA.16816.F32 R20, R136.reuse, R148, R20 ;  /* 0x000000948814723c */ /* 0x040ff00000001814 */
[C---:B------:R-:W-:Y:S01]  /*4b90*/  HMMA.16816.F32 R24, R136.reuse, R150, R24 ;  /* 0x000000968818723c */ /* 0x040fe20000001818 */
[----:B------:R-:W-:Y:S07]  /*4ba0*/  LDSM.16.M88.4 R148, [R184+UR4+0xe900] ;  /* 0x00e90004b894783b */ /* 0x000fee0008000200 */
[C---:B---3--:R-:W-:Y:S08]  /*4bb0*/  HMMA.16816.F32 R28, R136.reuse, R152, R28 ;  /* 0x00000098881c723c */ /* 0x048ff0000000181c */
[----:B------:R-:W-:Y:S01]  /*4bc0*/  HMMA.16816.F32 R32, R136, R154, R32 ;  /* 0x0000009a8820723c */ /* 0x000fe20000001820 */
[----:B------:R-:W3:Y:S07]  /*4bd0*/  LDSM.16.M88.4 R136, [R183+0x4000] ;  /* 0x00400000b788783b */ /* 0x000eee0000000200 */
[C---:B----4-:R-:W-:Y:S01]  /*4be0*/  HMMA.16816.F32 R4, R160.reuse, R164, R4 ;  /* 0x000000a4a004723c */ /* 0x050fe20000001804 */
[----:B------:R-:W4:Y:S07]  /*4bf0*/  LDSM.16.M88.4 R152, [R184+UR4+0xf100] ;  /* 0x00f10004b898783b */ /* 0x000f2e0008000200 */
[C---:B------:R-:W-:Y:S01]  /*4c00*/  HMMA.16816.F32 R8, R160.reuse, R166, R8 ;  /* 0x000000a6a008723c */ /* 0x040fe20000001808 */
[----:B------:R-:W-:Y:S07]  /*4c10*/  LDSM.16.M88.4 R164, [R181+0x4000] ;  /* 0x00400000b5a4783b */ /* 0x000fee0000000200 */
[C---:B-----5:R-:W-:Y:S08]  /*4c20*/  HMMA.16816.F32 R12, R160.reuse, R156, R12 ;  /* 0x0000009ca00c723c */ /* 0x060ff0000000180c */
[C---:B------:R-:W-:Y:S01]  /*4c30*/  HMMA.16816.F32 R16, R160.reuse, R158, R16 ;  /* 0x0000009ea010723c */ /* 0x040fe20000001810 */
[----:B------:R-:W5:Y:S07]  /*4c40*/  LDSM.16.M88.4 R156, [R184+UR4+0xf900] ;  /* 0x00f90004b89c783b */ /* 0x000f6e0008000200 */
[C---:B------:R-:W-:Y:S08]  /*4c50*/  HMMA.16816.F32 R20, R160.reuse, R168, R20 ;  /* 0x000000a8a014723c */ /* 0x040ff00000001814 */
[C---:B------:R-:W-:Y:S01]  /*4c60*/  HMMA.16816.F32 R24, R160.reuse, R170, R24 ;  /* 0x000000aaa018723c */ /* 0x040fe20000001818 */
[----:B------:R-:W2:Y:S07]  /*4c70*/  LDSM.16.M88.4 R168, [R132+0xe100] ;  /* 0x00e1000084a8783b */ /* 0x000eae0000000200 */
[C---:B-1----:R-:W-:Y:S08]  /*4c80*/  HMMA.16816.F32 R28, R160.reuse, R140, R28 ;  /* 0x0000008ca01c723c */ /* 0x042ff0000000181c */
[----:B------:R-:W-:Y:S01]  /*4c90*/  HMMA.16816.F32 R32, R160, R142, R32 ;  /* 0x0000008ea020723c */ /* 0x000fe20000001820 */
[----:B------:R-:W1:Y:S07]  /*4ca0*/  LDSM.16.M88.4 R140, [R132+0xe900] ;  /* 0x00e90000848c783b */ /* 0x000e6e0000000200 */
[C---:B---3--:R-:W-:Y:S01]  /*4cb0*/  HMMA.16816.F32 R4, R136.reuse, R144, R4 ;  /* 0x000000908804723c */ /* 0x048fe20000001804 */
[----:B------:R-:W-:Y:S07]  /*4cc0*/  LDSM.16.M88.4 R160, [R132+0xf900] ;  /* 0x00f9000084a0783b */ /* 0x000fee0000000200 */
[C---:B------:R-:W-:Y:S01]  /*4cd0*/  HMMA.16816.F32 R8, R136.reuse, R146, R8 ;  /* 0x000000928808723c */ /* 0x040fe20000001808 */
[----:B------:R-:W3:Y:S07]  /*4ce0*/  LDSM.16.M88.4 R144, [R132+0xf100] ;  /* 0x00f100008490783b */ /* 0x000eee0000000200 */
[C---:B------:R-:W-:Y:S08]  /*4cf0*/  HMMA.16816.F32 R12, R136.reuse, R148, R12 ;  /* 0x00000094880c723c */ /* 0x040ff0000000180c */
[C---:B------:R-:W-:Y:S01]  /*4d00*/  HMMA.16816.F32 R16, R136.reuse, R150, R16 ;  /* 0x000000968810723c */ /* 0x040fe20000001810 */
[----:B------:R-:W-:Y:S07]  /*4d10*/  LDSM.16.M88.4 R148, [R180+0x4000] ;  /* 0x00400000b494783b */ /* 0x000fee0000000200 */
[C---:B----4-:R-:W-:Y:S08]  /*4d20*/  HMMA.16816.F32 R20, R136.reuse, R152, R20 ;  /* 0x000000988814723c */ /* 0x050ff00000001814 */
[C---:B------:R-:W-:Y:S01]  /*4d30*/  HMMA.16816.F32 R24, R136.reuse, R154, R24 ;  /* 0x0000009a8818723c */ /* 0x040fe20000001818 */
[----:B------:R-:W4:Y:S07]  /*4d40*/  LDSM.16.M88.4 R152, [R185+0xe100] ;  /* 0x00e10000b998783b */ /* 0x000f2e0000000200 */
[C---:B-----5:R-:W-:Y:S08]  /*4d50*/  HMMA.16816.F32 R28, R136.reuse, R156, R28 ;  /* 0x0000009c881c723c */ /* 0x060ff0000000181c */
[----:B------:R-:W-:Y:S01]  /*4d60*/  HMMA.16816.F32 R32, R136, R158, R32 ;  /* 0x0000009e8820723c */ /* 0x000fe20000001820 */
[----:B------:R-:W5:Y:S07]  /*4d70*/  LDSM.16.M88.4 R136, [R185+0xe900] ;  /* 0x00e90000b988783b */ /* 0x000f6e0000000200 */
[C---:B--2---:R-:W-:Y:S01]  /*4d80*/  HMMA.16816.F32 R4, R164.reuse, R168, R4 ;  /* 0x000000a8a404723c */ /* 0x044fe20000001804 */
[----:B------:R-:W-:Y:S07]  /*4d90*/  LDSM.16.M88.4 R156, [R178+0x4000] ;  /* 0x00400000b29c783b */ /* 0x000fee0000000200 */
[C---:B------:R-:W-:Y:S01]  /*4da0*/  HMMA.16816.F32 R8, R164.reuse, R170, R8 ;  /* 0x000000aaa408723c */ /* 0x040fe20000001808 */
[----:B------:R-:W-:Y:S07]  /*4db0*/  LDSM.16.M88.4 R168, [R2+0xe100] ;  /* 0x00e1000002a8783b */ /* 0x000fee0000000200 */
[C---:B-1----:R-:W-:Y:S08]  /*4dc0*/  HMMA.16816.F32 R12, R164.reuse, R140, R12 ;  /* 0x0000008ca40c723c */ /* 0x042ff0000000180c */
[C---:B------:R-:W-:Y:S01]  /*4dd0*/  HMMA.16816.F32 R16, R164.reuse, R142, R16 ;  /* 0x0000008ea410723c */ /* 0x040fe20000001810 */
[----:B------:R-:W1:Y:S07]  /*4de0*/  LDSM.16.M88.4 R140, [R185+0xf100] ;  /* 0x00f10000b98c783b */ /* 0x000e6e0000000200 */
[C---:B---3--:R-:W-:Y:S08]  /*4df0*/  HMMA.16816.F32 R20, R164.reuse, R144, R20 ;  /* 0x00000090a414723c */ /* 0x048ff00000001814 */
[C---:B------:R-:W-:Y:S01]  /*4e00*/  HMMA.16816.F32 R24, R164.reuse, R146, R24 ;  /* 0x00000092a418723c */ /* 0x040fe20000001818 */
[----:B------:R-:W2:Y:S07]  /*4e10*/  LDSM.16.M88.4 R144, [R185+0xf900] ;  /* 0x00f90000b990783b */ /* 0x000eae0000000200 */
[C---:B------:R-:W-:Y:S08]  /*4e20*/  HMMA.16816.F32 R28, R164.reuse, R160, R28 ;  /* 0x000000a0a41c723c */ /* 0x040ff0000000181c */
[----:B------:R-:W-:Y:S01]  /*4e30*/  HMMA.16816.F32 R32, R164, R162, R32 ;  /* 0x000000a2a420723c */ /* 0x000fe20000001820 */
[----:B------:R-:W3:Y:S07]  /*4e40*/  LDSM.16.M88.4 R160, [R186+0xe900] ;  /* 0x00e90000baa0783b */ /* 0x000eee0000000200 */
[C---:B----4-:R-:W-:Y:S01]  /*4e50*/  HMMA.16816.F32 R4, R148.reuse, R152, R4 ;  /* 0x000000989404723c */ /* 0x050fe20000001804 */
[----:B------:R-:W-:Y:S07]  /*4e60*/  LDSM.16.M88.4 R164, [R184+UR4+0x11100] ;  /* 0x01110004b8a4783b */ /* 0x000fee0008000200 */
[C---:B------:R-:W-:Y:S01]  /*4e70*/  HMMA.16816.F32 R8, R148.reuse, R154, R8 ;  /* 0x0000009a9408723c */ /* 0x040fe20000001808 */
[----:B------:R-:W-:Y:S07]  /*4e80*/  LDSM.16.M88.4 R152, [R184+UR4+0x10900] ;  /* 0x01090004b898783b */ /* 0x000fee0008000200 */
[C---:B-----5:R-:W-:Y:S08]  /*4e90*/  HMMA.16816.F32 R12, R148.reuse, R136, R12 ;  /* 0x00000088940c723c */ /* 0x060ff0000000180c */
[C---:B------:R-:W-:Y:S01]  /*4ea0*/  HMMA.16816.F32 R16, R148.reuse, R138, R16 ;  /* 0x0000008a9410723c */ /* 0x040fe20000001810 */
[----:B------:R-:W4:Y:S07]  /*4eb0*/  LDSM.16.M88.4 R136, [R186+0xf100] ;  /* 0x00f10000ba88783b */ /* 0x000f2e0000000200 */
[C---:B-1----:R-:W-:Y:S08]  /*4ec0*/  HMMA.16816.F32 R20, R148.reuse, R140, R20 ;  /* 0x0000008c9414723c */ /* 0x042ff00000001814 */
[C---:B------:R-:W-:Y:S01]  /*4ed0*/  HMMA.16816.F32 R24, R148.reuse, R142, R24 ;  /* 0x0000008e9418723c */ /* 0x040fe20000001818 */
[----:B------:R-:W1:Y:S07]  /*4ee0*/  LDSM.16.M88.4 R140, [R186+0xf900] ;  /* 0x00f90000ba8c783b */ /* 0x000e6e0000000200 */
[C---:B--2---:R-:W-:Y:S08]  /*4ef0*/  HMMA.16816.F32 R28, R148.reuse, R144, R28 ;  /* 0x00000090941c723c */ /* 0x044ff0000000181c */
[----:B------:R-:W-:Y:S01]  /*4f00*/  HMMA.16816.F32 R32, R148, R146, R32 ;  /* 0x000000929420723c */ /* 0x000fe20000001820 */
[----:B------:R-:W-:Y:S07]  /*4f10*/  LDSM.16.M88.4 R144, [R183+0x8000] ;  /* 0x00800000b790783b */ /* 0x000fee0000000200 */
[C---:B------:R-:W-:Y:S01]  /*4f20*/  HMMA.16816.F32 R4, R156.reuse, R168, R4 ;  /* 0x000000a89c04723c */ /* 0x040fe20000001804 */
[----:B------:R-:W2:Y:S07]  /*4f30*/  LDSM.16.M88.4 R148, [R184+UR4+0x10100] ;  /* 0x01010004b894783b */ /* 0x000eae0008000200 */
[C---:B------:R-:W-:Y:S01]  /*4f40*/  HMMA.16816.F32 R8, R156.reuse, R170, R8 ;  /* 0x000000aa9c08723c */ /* 0x040fe20000001808 */
[----:B------:R-:W-:Y:S07]  /*4f50*/  LDSM.16.M88.4 R168, [R132+0x10100] ;  /* 0x0101000084a8783b */ /* 0x000fee0000000200 */
[C---:B---3--:R-:W-:Y:S08]  /*4f60*/  HMMA.16816.F32 R12, R156.reuse, R160, R12 ;  /* 0x000000a09c0c723c */ /* 0x048ff0000000180c */
[C---:B------:R-:W-:Y:S01]  /*4f70*/  HMMA.16816.F32 R16, R156.reuse, R162, R16 ;  /* 0x000000a29c10723c */ /* 0x040fe20000001810 */
[----:B------:R-:W3:Y:S07]  /*4f80*/  LDSM.16.M88.4 R160, [R184+UR4+0x11900] ;  /* 0x01190004b8a0783b */ /* 0x000eee0008000200 */
[C---:B----4-:R-:W-:Y:S08]  /*4f90*/  HMMA.16816.F32 R20, R156.reuse, R136, R20 ;  /* 0x000000889c14723c */ /* 0x050ff00000001814 */
[C---:B------:R-:W-:Y:S01]  /*4fa0*/  HMMA.16816.F32 R24, R156.reuse, R138, R24 ;  /* 0x0000008a9c18723c */ /* 0x040fe20000001818 */
[----:B------:R-:W4:Y:S07]  /*4fb0*/  LDSM.16.M88.4 R136, [R181+0x8000] ;  /* 0x00800000b588783b */ /* 0x000f2e0000000200 */
[C---:B-1----:R-:W-:Y:S08]  /*4fc0*/  HMMA.16816.F32 R28, R156.reuse, R140, R28 ;  /* 0x0000008c9c1c723c */ /* 0x042ff0000000181c */
[----:B------:R-:W-:Y:S01]  /*4fd0*/  HMMA.16816.F32 R32, R156, R142, R32 ;  /* 0x0000008e9c20723c */ /* 0x000fe20000001820 */
[----:B------:R-:W1:Y:S07]  /*4fe0*/  LDSM.16.M88.4 R140, [R132+0x10900] ;  /* 0x01090000848c783b */ /* 0x000e6e0000000200 */
[C---:B--2---:R-:W-:Y:S01]  /*4ff0*/  HMMA.16816.F32 R4, R144.reuse, R148, R4 ;  /* 0x000000949004723c */ /* 0x044fe20000001804 */
[----:B------:R-:W-:Y:S07]  /*5000*/  LDSM.16.M88.4 R156, [R180+0x8000] ;  /* 0x00800000b49c783b */ /* 0x000fee0000000200 */
[C---:B------:R-:W-:Y:S01]  /*5010*/  HMMA.16816.F32 R8, R144.reuse, R150, R8 ;  /* 0x000000969008723c */ /* 0x040fe20000001808 */
[----:B------:R-:W2:Y:S07]  /*5020*/  LDSM.16.M88.4 R148, [R132+0x11100] ;  /* 0x011100008494783b */ /* 0x000eae0000000200 */
[C---:B------:R-:W-:Y:S08]  /*5030*/  HMMA.16816.F32 R12, R144.reuse, R152, R12 ;  /* 0x00000098900c723c */ /* 0x040ff0000000180c */
[C---:B------:R-:W-:Y:S01]  /*5040*/  HMMA.16816.F32 R16, R144.reuse, R154, R16 ;  /* 0x0000009a9010723c */ /* 0x040fe20000001810 */
[----:B------:R-:W5:Y:S07]  /*5050*/  LDSM.16.M88.4 R152, [R132+0x11900] ;  /* 0x011900008498783b */ /* 0x000f6e0000000200 */
[C---:B------:R-:W-:Y:S08]  /*5060*/  HMMA.16816.F32 R20, R144.reuse, R164, R20 ;  /* 0x000000a49014723c */ /* 0x040ff00000001814 */
[C---:B------:R-:W-:Y:S01]  /*5070*/  HMMA.16816.F32 R24, R144.reuse, R166, R24 ;  /* 0x000000a69018723c */ /* 0x040fe20000001818 */
[----:B------:R-:W2:Y:S07]  /*5080*/  LDSM.16.M88.4 R164, [R185+0x10100] ;  /* 0x01010000b9a4783b */ /* 0x000eae0000000200 */
[C---:B---3--:R-:W-:Y:S08]  /*5090*/  HMMA.16816.F32 R28, R144.reuse, R160, R28 ;  /* 0x000000a0901c723c */ /* 0x048ff0000000181c */
[----:B------:R-:W-:Y:S01]  /*50a0*/  HMMA.16816.F32 R32, R144, R162, R32 ;  /* 0x000000a29020723c */ /* 0x000fe20000001820 */
[----:B------:R-:W3:Y:S07]  /*50b0*/  LDSM.16.M88.4 R144, [R185+0x10900] ;  /* 0x01090000b990783b */ /* 0x000eee0000000200 */
[C---:B----4-:R-:W-:Y:S01]  /*50c0*/  HMMA.16816.F32 R4, R136.reuse, R168, R4 ;  /* 0x000000a88804723c */ /* 0x050fe20000001804 */
[----:B------:R-:W4:Y:S07]  /*50d0*/  LDSM.16.M88.4 R160, [R185+0x11100] ;  /* 0x01110000b9a0783b */ /* 0x000f2e0000000200 */
[C---:B------:R-:W-:Y:S01]  /*50e0*/  HMMA.16816.F32 R8, R136.reuse, R170, R8 ;  /* 0x000000aa8808723c */ /* 0x040fe20000001808 */
[----:B------:R-:W-:Y:S07]  /*50f0*/  LDSM.16.M88.4 R168, [R178+0x8000] ;  /* 0x00800000b2a8783b */ /* 0x000fee0000000200 */
[C---:B-1----:R-:W-:Y:S08]  /*5100*/  HMMA.16816.F32 R12, R136.reuse, R140, R12 ;  /* 0x0000008c880c723c */ /* 0x042ff0000000180c */
[C---:B------:R-:W-:Y:S01]  /*5110*/  HMMA.16816.F32 R16, R136.reuse, R142, R16 ;  /* 0x0000008e8810723c */ /* 0x040fe20000001810 */
[----:B------:R-:W1:Y:S07]  /*5120*/  LDSM.16.M88.4 R140, [R185+0x11900] ;  /* 0x01190000b98c783b */ /* 0x000e6e0000000200 */
[C---:B--2---:R-:W-:Y:S08]  /*5130*/  HMMA.16816.F32 R20, R136.reuse, R148, R20 ;  /* 0x000000948814723c */ /* 0x044ff00000001814 */
[C---:B------:R-:W-:Y:S08]  /*5140*/  HMMA.16816.F32 R24, R136.reuse, R150, R24 ;  /* 0x000000968818723c */ /* 0x040ff00000001818 */
[C---:B-----5:R-:W-:Y:S08]  /*5150*/  HMMA.16816.F32 R28, R136.reuse, R152, R28 ;  /* 0x00000098881c723c */ /* 0x060ff0000000181c */
[----:B------:R-:W-:Y:S01]  /*5160*/  HMMA.16816.F32 R32, R136, R154, R32 ;  /* 0x0000009a8820723c */ /* 0x000fe20000001820 */
[----:B------:R-:W2:Y:S07]  /*5170*/  LDSM.16.M88.4 R136, [R186+0x10900] ;  /* 0x01090000ba88783b */ /* 0x000eae0000000200 */
[C---:B------:R-:W-:Y:S08]  /*5180*/  HMMA.16816.F32 R4, R156.reuse, R164, R4 ;  /* 0x000000a49c04723c */ /* 0x040ff00000001804 */
[C---:B------:R-:W-:Y:S08]  /*5190*/  HMMA.16816.F32 R8, R156.reuse, R166, R8 ;  /* 0x000000a69c08723c */ /* 0x040ff00000001808 */
[C---:B---3--:R-:W-:Y:S08]  /*51a0*/  HMMA.16816.F32 R12, R156.reuse, R144, R12 ;  /* 0x000000909c0c723c */ /* 0x048ff0000000180c */
[C---:B------:R-:W-:Y:S01]  /*51b0*/  HMMA.16816.F32 R16, R156.reuse, R146, R16 ;  /* 0x000000929c10723c */ /* 0x040fe20000001810 */
[----:B------:R-:W3:Y:S07]  /*51c0*/  LDSM.16.M88.4 R144, [R186+0x11100] ;  /* 0x01110000ba90783b */ /* 0x000eee0000000200 */
[C---:B----4-:R-:W-:Y:S08]  /*51d0*/  HMMA.16816.F32 R20, R156.reuse, R160, R20 ;  /* 0x000000a09c14723c */ /* 0x050ff00000001814 */
[C---:B------:R-:W-:Y:S08]  /*51e0*/  HMMA.16816.F32 R24, R156.reuse, R162, R24 ;  /* 0x000000a29c18723c */ /* 0x040ff00000001818 */
[C---:B-1----:R-:W-:Y:S08]  /*51f0*/  HMMA.16816.F32 R28, R156.reuse, R140, R28 ;  /* 0x0000008c9c1c723c */ /* 0x042ff0000000181c */
[----:B------:R-:W-:Y:S01]  /*5200*/  HMMA.16816.F32 R32, R156, R142, R32 ;  /* 0x0000008e9c20723c */ /* 0x000fe20000001820 */
[----:B------:R-:W1:Y:S01]  /*5210*/  LDSM.16.M88.4 R140, [R186+0x11900] ;  /* 0x01190000ba8c783b */ /* 0x000e620000000200 */
[----:B------:R-:W-:Y:S06]  /*5220*/  DEPBAR.LE SB0, 0x2 ;  /* 0x000080800000791a */ /* 0x000fec0000000000 */
[C---:B------:R-:W-:Y:S01]  /*5230*/  HMMA.16816.F32 R4, R168.reuse, R172, R4 ;  /* 0x000000aca804723c */ /* 0x040fe20000001804 */
[----:B------:R-:W-:Y:S07]  /*5240*/  BAR.SYNC.DEFER_BLOCKING 0x0 ;  /* 0x0000000000007b1d */ /* 0x000fee0000010000 */
[C---:B------:R-:W-:Y:S08]  /*5250*/  HMMA.16816.F32 R8, R168.reuse, R174, R8 ;  /* 0x000000aea808723c */ /* 0x040ff00000001808 */
[C---:B--2---:R-:W-:Y:S08]  /*5260*/  HMMA.16816.F32 R12, R168.reuse, R136, R12 ;  /* 0x00000088a80c723c */ /* 0x044ff0000000180c */
[C---:B------:R-:W-:Y:S01]  /*5270*/  HMMA.16816.F32 R16, R168.reuse, R138, R16 ;  /* 0x0000008aa810723c */ /* 0x040fe20000001810 */
[----:B------:R-:W-:Y:S03]  /*5280*/  LDSM.16.MT88.4 R136, [R177+UR4+0x100] ;  /* 0x00010004b188783b */ /* 0x000fe60008004200 */
[----:B------:R-:W-:Y:S02]  /*5290*/  FMNMX.FTZ R2, R4, R133, !PT ;  /* 0x0000008504027209 */ /* 0x000fe40007810000 */
[----:B------:R-:W-:Y:S02]  /*52a0*/  FMNMX.FTZ R132, R6, R0, !PT ;  /* 0x0000000006847209 */ /* 0x000fe40007810000 */
[C---:B---3--:R-:W-:Y:S01]  /*52b0*/  HMMA.16816.F32 R20, R168.reuse, R144, R20 ;  /* 0x00000090a814723c */ /* 0x048fe20000001814 */
[----:B------:R-:W-:Y:S03]  /*52c0*/  LDSM.16.MT88.4 R148, [R177+UR4+0x2900] ;  /* 0x00290004b194783b */ /* 0x000fe60008004200 */
[----:B------:R-:W-:Y:S02]  /*52d0*/  FMNMX.FTZ R3, R5, R2, !PT ;  /* 0x0000000205037209 */ /* 0x000fe40007810000 */
[----:B------:R-:W-:Y:S02]  /*52e0*/  FMNMX.FTZ R163, R7, R132, !PT ;  /* 0x0000008407a37209 */ /* 0x000fe40007810000 */
[C---:B------:R-:W-:Y:S01]  /*52f0*/  HMMA.16816.F32 R24, R168.reuse, R146, R24 ;  /* 0x00000092a818723c */ /* 0x040fe20000001818 */
[----:B------:R-:W-:Y:S03]  /*5300*/  LDSM.16.MT88.4 R156, [R176+UR4+0x2900] ;  /* 0x00290004b09c783b */ /* 0x000fe60008004200 */
[----:B------:R-:W-:Y:S02]  /*5310*/  FMNMX.FTZ R2, R8, R3, !PT ;  /* 0x0000000308027209 */ /* 0x000fe40007810000 */
[----:B------:R-:W-:Y:S02]  /*5320*/  FMNMX.FTZ R132, R10, R163, !PT ;  /* 0x000000a30a847209 */ /* 0x000fe40007810000 */
[C---:B-1----:R-:W-:Y:S04]  /*5330*/  HMMA.16816.F32 R28, R168.reuse, R140, R28 ;  /* 0x0000008ca81c723c */ /* 0x042fe8000000181c */
[----:B------:R-:W-:Y:S02]  /*5340*/  FMNMX.FTZ R3, R9, R2, !PT ;  /* 0x0000000209037209 */ /* 0x000fe40007810000 */
[----:B------:R-:W-:Y:S02]  /*5350*/  FMNMX.FTZ R163, R11, R132, !PT ;  /* 0x000000840ba37209 */ /* 0x000fe40007810000 */
[----:B------:R-:W-:Y:S04]  /*5360*/  HMMA.16816.F32 R32, R168, R142, R32 ;  /* 0x0000008ea820723c */ /* 0x000fe80000001820 */
[----:B------:R-:W-:Y:S02]  /*5370*/  FMNMX.FTZ R2, R12, R3, !PT ;  /* 0x000000030c027209 */ /* 0x000fe40007810000 */
[----:B------:R-:W-:Y:S02]  /*5380*/  FMNMX.FTZ R132, R14, R163, !PT ;  /* 0x000000a30e847209 */ /* 0x000fe40007810000 */
[----:B------:R-:W-:Y:S04]  /*5390*/  FMNMX.FTZ R3, R13, R2, !PT ;  /* 0x000000020d037209 */ /* 0x000fe80007810000 */
        /* <DEDUP_REMOVED lines=16> */
[----:B------:R-:W-:Y:S02]  /*54a0*/  IADD3 R141, R177, UR4, RZ ;  /* 0x00000004b18d7c10 */ /* 0x000fe4000fffe0ff */
[----:B------:R-:W-:Y:S02]  /*54b0*/  FMNMX.FTZ R2, R32, R3, !PT ;  /* 0x0000000320027209 */ /* 0x000fe40007810000 */
[----:B------:R-:W-:Y:S02]  /*54c0*/  FMNMX.FTZ R3, R31, R132, !PT ;  /* 0x000000841f037209 */ /* 0x000fe40007810000 */
[----:B------:R-:W-:Y:S02]  /*54d0*/  FMNMX.FTZ R165, R33, R2, !PT ;  /* 0x0000000221a57209 */ /* 0x000fe40007810000 */
[----:B------:R-:W-:Y:S03]  /*54e0*/  FMNMX.FTZ R132, R34, R3, !PT ;  /* 0x0000000322847209 */ /* 0x000fe60007810000 */
[----:B------:R-:W1:Y:S01]  /*54f0*/  SHFL.BFLY PT, R2, R165, 0x2, 0x1f ;  /* 0x0c401f00a5027f89 */ /* 0x000e6200000e0000 */
[----:B------:R-:W-:Y:S07]  /*5500*/  FMNMX.FTZ R164, R35, R132, !PT ;  /* 0x0000008423a47209 */ /* 0x000fee0007810000 */
[----:B------:R-:W2:Y:S01]  /*5510*/  SHFL.BFLY PT, R3, R164, 0x2, 0x1f ;  /* 0x0c401f00a4037f89 */ /* 0x000ea200000e0000 */
[----:B-1----:R-:W-:Y:S07]  /*5520*/  FMNMX.FTZ R163, R165, R2, !PT ;  /* 0x00000002a5a37209 */ /* 0x002fee0007810000 */
[----:B------:R-:W1:Y:S01]  /*5530*/  SHFL.BFLY PT, R132, R163, 0x1, 0x1f ;  /* 0x0c201f00a3847f89 */ /* 0x000e6200000e0000 */
[----:B--2---:R-:W-:Y:S07]  /*5540*/  FMNMX.FTZ R162, R164, R3, !PT ;  /* 0x00000003a4a27209 */ /* 0x004fee0007810000 */
[----:B------:R-:W2:Y:S08]  /*5550*/  SHFL.BFLY PT, R3, R162, 0x1, 0x1f ;  /* 0x0c201f00a2037f89 */ /* 0x000eb000000e0000 */
[----:B------:R-:W-:Y:S01]  /*5560*/  LDSM.16.MT88.4 R164, [R177+UR4+0x5900] ;  /* 0x00590004b1a4783b */ /* 0x000fe20008004200 */
[----:B-1----:R-:W-:Y:S05]  /*5570*/  FMNMX.FTZ R132, R163, R132, !PT ;  /* 0x00000084a3847209 */ /* 0x002fea0007810000 */
[C---:B------:R-:W-:Y:S02]  /*5580*/  FADD.FTZ R133, -R132.reuse, R133 ;  /* 0x0000008584857221 */ /* 0x040fe40000010100 */
[----:B------:R-:W-:Y:S01]  /*5590*/  FMUL.FTZ R163, R132, c[0x0][0x2d0] ;  /* 0x0000b40084a37a20 */ /* 0x000fe20000410000 */
[----:B--2---:R-:W-:Y:S01]  /*55a0*/  FMNMX.FTZ R3, R162, R3, !PT ;  /* 0x00000003a2037209 */ /* 0x004fe20007810000 */
[----:B------:R-:W-:Y:S02]  /*55b0*/  FMUL.FTZ R2, R133, c[0x0][0x2d0] ;  /* 0x0000b40085027a20 */ /* 0x000fe40000410000 */
[--C-:B------:R-:W-:Y:S02]  /*55c0*/  FFMA.FTZ R173, R4, c[0x0][0x2d0], -R163.reuse ;  /* 0x0000b40004ad7a23 */ /* 0x100fe400000108a3 */
[C---:B------:R-:W-:Y:S02]  /*55d0*/  FADD.FTZ R133, -R3.reuse, R0 ;  /* 0x0000000003857221 */ /* 0x040fe40000010100 */
[----:B------:R-:W-:Y:S01]  /*55e0*/  FMUL.FTZ R162, R3, c[0x0][0x2d0] ;  /* 0x0000b40003a27a20 */ /* 0x000fe20000410000 */
[----:B------:R-:W1:Y:S01]  /*55f0*/  MUFU.EX2 R2, R2 ;  /* 0x0000000200027308 */ /* 0x000e620000000800 */
[----:B------:R-:W-:Y:S01]  /*5600*/  FMUL.FTZ R0, R133, c[0x0][0x2d0] ;  /* 0x0000b40085007a20 */ /* 0x000fe20000410000 */
[----:B------:R-:W-:Y:S01]  /*5610*/  IADD3 R133, R182, R141, RZ ;  /* 0x0000008db6857210 */ /* 0x000fe20007ffe0ff */
[--C-:B------:R-:W-:Y:S02]  /*5620*/  FFMA.FTZ R174, R5, c[0x0][0x2d0], -R163.reuse ;  /* 0x0000b40005ae7a23 */ /* 0x100fe400000108a3 */
[--C-:B------:R-:W-:Y:S02]  /*5630*/  FFMA.FTZ R175, R8, c[0x0][0x2d0], -R163.reuse ;  /* 0x0000b40008af7a23 */ /* 0x100fe400000108a3 */
[--C-:B------:R-:W-:Y:S01]  /*5640*/  FFMA.FTZ R208, R9, c[0x0][0x2d0], -R163.reuse ;  /* 0x0000b40009d07a23 */ /* 0x100fe200000108a3 */
[----:B------:R-:W2:Y:S01]  /*5650*/  LDSM.16.MT88.4 R140, [R133+0x100] ;  /* 0x00010000858c783b */ /* 0x000ea20000004200 */
[--C-:B------:R-:W-:Y:S01]  /*5660*/  FFMA.FTZ R210, R6, c[0x0][0x2d0], -R162.reuse ;  /* 0x0000b40006d27a23 */ /* 0x100fe200000108a2 */
[----:B------:R-:W3:Y:S01]  /*5670*/  MUFU.EX2 R0, R0 ;  /* 0x0000000000007308 */ /* 0x000ee20000000800 */
[--C-:B------:R-:W-:Y:S02]  /*5680*/  FFMA.FTZ R215, R7, c[0x0][0x2d0], -R162.reuse ;  /* 0x0000b40007d77a23 */ /* 0x100fe400000108a2 */
[--C-:B------:R-:W-:Y:S02]  /*5690*/  FFMA.FTZ R212, R10, c[0x0][0x2d0], -R162.reuse ;  /* 0x0000b4000ad47a23 */ /* 0x100fe400000108a2 */
[--C-:B------:R-:W-:Y:S01]  /*56a0*/  FFMA.FTZ R217, R11, c[0x0][0x2d0], -R162.reuse ;  /* 0x0000b4000bd97a23 */ /* 0x100fe200000108a2 */
[----:B------:R-:W-:Y:S01]  /*56b0*/  LDSM.16.MT88.4 R152, [R133+0x2900] ;  /* 0x002900008598783b */ /* 0x000fe20000004200 */
[--C-:B------:R-:W-:Y:S02]  /*56c0*/  FFMA.FTZ R214, R12, c[0x0][0x2d0], -R163.reuse ;  /* 0x0000b4000cd67a23 */ /* 0x100fe400000108a3 */
[--C-:B------:R-:W-:Y:S01]  /*56d0*/  FFMA.FTZ R219, R13, c[0x0][0x2d0], -R163.reuse ;  /* 0x0000b4000ddb7a23 */ /* 0x100fe200000108a3 */
[----:B------:R-:W-:Y:S01]  /*56e0*/  MUFU.EX2 R173, R173 ;  /* 0x000000ad00ad7308 */ /* 0x000fe20000000800 */
[--C-:B------:R-:W-:Y:S02]  /*56f0*/  FFMA.FTZ R216, R14, c[0x0][0x2d0], -R162.reuse ;  /* 0x0000b4000ed87a23 */ /* 0x100fe400000108a2 */
[--C-:B------:R-:W-:Y:S01]  /*5700*/  FFMA.FTZ R221, R15, c[0x0][0x2d0], -R162.reuse ;  /* 0x0000b4000fdd7a23 */ /* 0x100fe200000108a2 */
[----:B------:R-:W-:Y:S01]  /*5710*/  LDSM.16.MT88.4 R168, [R133+0x5900] ;  /* 0x0059000085a8783b */ /* 0x000fe20000004200 */
[C---:B-1----:R-:W-:Y:S02]  /*5720*/  FMUL.FTZ R4, R2.reuse, R128 ;  /* 0x0000008002047220 */ /* 0x042fe40000410000 */
[C---:B------:R-:W-:Y:S02]  /*5730*/  FMUL.FTZ R5, R2.reuse, R129 ;  /* 0x0000008102057220 */ /* 0x040fe40000410000 */
[C---:B------:R-:W-:Y:S01]  /*5740*/  FMUL.FTZ R8, R2.reuse, R124 ;  /* 0x0000007c02087220 */ /* 0x040fe20000410000 */
[----:B------:R-:W1:Y:S01]  /*5750*/  MUFU.EX2 R174, R174 ;  /* 0x000000ae00ae7308 */ /* 0x000e620000000800 */
[C---:B------:R-:W-:Y:S02]  /*5760*/  FMUL.FTZ R9, R2.reuse, R125 ;  /* 0x0000007d02097220 */ /* 0x040fe40000410000 */
[----:B------:R-:W-:Y:S02]  /*5770*/  FMUL.FTZ R36, R2, R36 ;  /* 0x0000002402247220 */ /* 0x000fe40000410000 */
[C---:B---3--:R-:W-:Y:S02]  /*5780*/  FMUL.FTZ R6, R0.reuse, R130 ;  /* 0x0000008200067220 */ /* 0x048fe40000410000 */
[C---:B------:R-:W-:Y:S02]  /*5790*/  FMUL.FTZ R7, R0.reuse, R131 ;  /* 0x0000008300077220 */ /* 0x040fe40000410000 */
[C---:B------:R-:W-:Y:S01]  /*57a0*/  FMUL.FTZ R10, R0.reuse, R126 ;  /* 0x0000007e000a7220 */ /* 0x040fe20000410000 */
[----:B------:R-:W-:Y:S01]  /*57b0*/  MUFU.EX2 R175, R175 ;  /* 0x000000af00af7308 */ /* 0x000fe20000000800 */
[----:B------:R-:W-:Y:S02]  /*57c0*/  FMUL.FTZ R11, R0, R127 ;  /* 0x0000007f000b7220 */ /* 0x000fe40000410000 */
[----:B------:R-:W3:Y:S01]  /*57d0*/  LDSM.16.MT88.4 R124, [R176+UR4+0x100] ;  /* 0x00010004b07c783b */ /* 0x000ee20008004200 */
[----:B------:R-:W-:Y:S02]  /*57e0*/  FMUL.FTZ R37, R2, R37 ;  /* 0x0000002502257220 */ /* 0x000fe40000410000 */
[C---:B------:R-:W-:Y:S02]  /*57f0*/  FMUL.FTZ R38, R0.reuse, R38 ;  /* 0x0000002600267220 */ /* 0x040fe40000410000 */
[----:B------:R-:W-:Y:S02]  /*5800*/  FMUL.FTZ R39, R0, R39 ;  /* 0x0000002700277220 */ /* 0x000fe40000410000 */
[----:B------:R-:W4:Y:S01]  /*5810*/  MUFU.EX2 R208, R208 ;  /* 0x000000d000d07308 */ /* 0x000f220000000800 */
[C---:B------:R-:W-:Y:S02]  /*5820*/  FMUL.FTZ R40, R2.reuse, R40 ;  /* 0x0000002802287220 */ /* 0x040fe40000410000 */
[----:B------:R-:W-:Y:S01]  /*5830*/  FMUL.FTZ R41, R2, R41 ;  /* 0x0000002902297220 */ /* 0x000fe20000410000 */
[----:B-1----:R-:W-:Y:S01]  /*5840*/  F2FP.PACK_AB R128, R174, R173 ;  /* 0x000000adae80723e */ /* 0x002fe200000000ff */
        /* <DEDUP_REMOVED lines=9> */
[----:B------:R-:W1:Y:S01]  /*58e0*/  MUFU.EX2 R215, R215 ;  /* 0x000000d700d77308 */ /* 0x000e620000000800 */
[C---:B------:R-:W-:Y:S02]  /*58f0*/  FMUL.FTZ R46, R0.reuse, R46 ;  /* 0x0000002e002e7220 */ /* 0x040fe40000410000 */
[----:B------:R-:W-:Y:S01]  /*5900*/  FMUL.FTZ R47, R0, R47 ;  /* 0x0000002f002f7220 */ /* 0x000fe20000410000 */
[----:B----4-:R-:W-:Y:S01]  /*5910*/  F2FP.PACK_AB R130, R208, R175 ;  /* 0x000000afd082723e */ /* 0x010fe200000000ff */
        /* <DEDUP_REMOVED lines=30> */
[C---:B------:R-:W-:Y:S05]  /*5b00*/  HMMA.16816.F32 R4, R128.reuse, R136, R4 ;  /* 0x000000888004723c */ /* 0x040fea0000001804 */
[----:B------:R-:W-:Y:S02]  /*5b10*/  FMUL.FTZ R71, R0, R71 ;  /* 0x0000004700477220 */ /* 0x000fe40000410000 */
[----:B------:R-:W-:Y:S01]  /*5b20*/  IADD3 R137, R176, UR4, RZ ;  /* 0x00000004b0897c10 */ /* 0x000fe2000fffe0ff */
[C---:B------:R-:W-:Y:S01]  /*5b30*/  HMMA.16816.F32 R8, R128.reuse, R138, R8 ;  /* 0x0000008a8008723c */ /* 0x040fe20000001808 */
[----:B------:R-:W4:Y:S03]  /*5b40*/  MUFU.EX2 R221, R221 ;  /* 0x000000dd00dd7308 */ /* 0x000f260000000800 */
[----:B------:R-:W-:Y:S01]  /*5b50*/  IADD3 R172, R182, R137, RZ ;  /* 0x00000089b6ac7210 */ /* 0x000fe20007ffe0ff */
[C---:B------:R-:W-:Y:S02]  /*5b60*/  FMUL.FTZ R72, R2.reuse, R72 ;  /* 0x0000004802487220 */ /* 0x040fe40000410000 */
[----:B------:R-:W-:Y:S01]  /*5b70*/  FMUL.FTZ R73, R2, R73 ;  /* 0x0000004902497220 */ /* 0x000fe20000410000 */
[C---:B--2---:R-:W-:Y:S01]  /*5b80*/  HMMA.16816.F32 R36, R128.reuse, R140, R36 ;  /* 0x0000008c8024723c */ /* 0x044fe20000001824 */
[----:B------:R-:W2:Y:S03]  /*5b90*/  LDSM.16.MT88.4 R136, [R172+0x100] ;  /* 0x00010000ac88783b */ /* 0x000ea60000004200 */
[C---:B------:R-:W-:Y:S02]  /*5ba0*/  FMUL.FTZ R74, R0.reuse, R74 ;  /* 0x0000004a004a7220 */ /* 0x040fe40000410000 */
[----:B------:R-:W-:Y:S02]  /*5bb0*/  FMUL.FTZ R75, R0, R75 ;  /* 0x0000004b004b7220 */ /* 0x000fe40000410000 */
[C---:B------:R-:W-:Y:S01]  /*5bc0*/  HMMA.16816.F32 R40, R128.reuse, R142, R40 ;  /* 0x0000008e8028723c */ /* 0x040fe20000001828 */
[----:B------:R-:W5:Y:S03]  /*5bd0*/  LDSM.16.MT88.4 R140, [R177+UR4+0x2100] ;  /* 0x00210004b18c783b */ /* 0x000f660008004200 */
[C---:B------:R-:W-:Y:S02]  /*5be0*/  FMUL.FTZ R76, R2.reuse, R76 ;  /* 0x0000004c024c7220 */ /* 0x040fe40000410000 */
[----:B------:R-:W-:Y:S02]  /*5bf0*/  FMUL.FTZ R77, R2, R77 ;  /* 0x0000004d024d7220 */ /* 0x000fe40000410000 */
[C---:B---3--:R-:W-:Y:S01]  /*5c00*/  HMMA.16816.F32 R44, R128.reuse, R124, R44 ;  /* 0x0000007c802c723c */ /* 0x048fe2000000182c */
[----:B------:R-:W-:Y:S03]  /*5c10*/  LDSM.16.MT88.4 R120, [R172+0x4100] ;  /* 0x00410000ac78783b */ /* 0x000fe60000004200 */
[C---:B------:R-:W-:Y:S02]  /*5c20*/  FMUL.FTZ R78, R0.reuse, R78 ;  /* 0x0000004e004e7220 */ /* 0x040fe40000410000 */
[----:B------:R-:W-:Y:S02]  /*5c30*/  FMUL.FTZ R79, R0, R79 ;  /* 0x0000004f004f7220 */ /* 0x000fe40000410000 */
[C---:B------:R-:W-:Y:S01]  /*5c40*/  HMMA.16816.F32 R48, R128.reuse, R126, R48 ;  /* 0x0000007e8030723c */ /* 0x040fe20000001830 */
[----:B------:R-:W3:Y:S03]  /*5c50*/  LDSM.16.MT88.4 R124, [R133+0x2100] ;  /* 0x00210000857c783b */ /* 0x000ee60000004200 */
[C---:B------:R-:W-:Y:S02]  /*5c60*/  FMUL.FTZ R80, R2.reuse, R80 ;  /* 0x0000005002507220 */ /* 0x040fe40000410000 */
[----:B------:R-:W-:Y:S02]  /*5c70*/  FMUL.FTZ R81, R2, R81 ;  /* 0x0000005102517220 */ /* 0x000fe40000410000 */
[C---:B------:R-:W-:Y:S01]  /*5c80*/  FMUL.FTZ R82, R0.reuse, R82 ;  /* 0x0000005200527220 */ /* 0x040fe20000410000 */
[----:B------:R-:W-:Y:S03]  /*5c90*/  LDSM.16.MT88.4 R144, [R172+0x900] ;  /* 0x00090000ac90783b */ /* 0x000fe60000004200 */
[----:B------:R-:W-:Y:S02]  /*5ca0*/  FMUL.FTZ R83, R0, R83 ;  /* 0x0000005300537220 */ /* 0x000fe40000410000 */
[C---:B------:R-:W-:Y:S02]  /*5cb0*/  FMUL.FTZ R84, R2.reuse, R84 ;  /* 0x0000005402547220 */ /* 0x040fe40000410000 */
[----:B------:R-:W-:Y:S01]  /*5cc0*/  FMUL.FTZ R85, R2, R85 ;  /* 0x0000005502557220 */ /* 0x000fe20000410000 */
[C---:B--2---:R-:W-:Y:S03]  /*5cd0*/  HMMA.16816.F32 R52, R128.reuse, R136, R52 ;  /* 0x000000888034723c */ /* 0x044fe60000001834 */
[C---:B------:R-:W-:Y:S02]  /*5ce0*/  FMUL.FTZ R86, R0.reuse, R86 ;  /* 0x0000005600567220 */ /* 0x040fe40000410000 */
[----:B------:R-:W-:Y:S02]  /*5cf0*/  FMUL.FTZ R87, R0, R87 ;  /* 0x0000005700577220 */ /* 0x000fe40000410000 */
[C---:B------:R-:W-:Y:S01]  /*5d00*/  FMUL.FTZ R88, R2.reuse, R88 ;  /* 0x0000005802587220 */ /* 0x040fe20000410000 */
[C---:B------:R-:W-:Y:S01]  /*5d10*/  HMMA.16816.F32 R56, R128.reuse, R138, R56 ;  /* 0x0000008a8038723c */ /* 0x040fe20000001838 */
[----:B------:R-:W2:Y:S03]  /*5d20*/  LDSM.16.MT88.4 R136, [R176+UR4+0x2100] ;  /* 0x00210004b088783b */ /* 0x000ea60008004200 */
[----:B------:R-:W-:Y:S02]  /*5d30*/  FMUL.FTZ R89, R2, R89 ;  /* 0x0000005902597220 */ /* 0x000fe40000410000 */
[C---:B------:R-:W-:Y:S02]  /*5d40*/  FMUL.FTZ R90, R0.reuse, R90 ;  /* 0x0000005a005a7220 */ /* 0x040fe40000410000 */
[C---:B-----5:R-:W-:Y:S04]  /*5d50*/  HMMA.16816.F32 R60, R128.reuse, R140, R60 ;  /* 0x0000008c803c723c */ /* 0x060fe8000000183c */
[----:B------:R-:W-:Y:S02]  /*5d60*/  FMUL.FTZ R91, R0, R91 ;  /* 0x0000005b005b7220 */ /* 0x000fe40000410000 */
[C---:B------:R-:W-:Y:S02]  /*5d70*/  FMUL.FTZ R92, R2.reuse, R92 ;  /* 0x0000005c025c7220 */ /* 0x040fe40000410000 */
[C---:B------:R-:W-:Y:S01]  /*5d80*/  HMMA.16816.F32 R64, R128.reuse, R142, R64 ;  /* 0x0000008e8040723c */ /* 0x040fe20000001840 */
[----:B------:R-:W5:Y:S03]  /*5d90*/  LDSM.16.MT88.4 R140, [R172+0x2100] ;  /* 0x00210000ac8c783b */ /* 0x000f660000004200 */
[----:B------:R-:W-:Y:S02]  /*5da0*/  FMUL.FTZ R93, R2, R93 ;  /* 0x0000005d025d7220 */ /* 0x000fe40000410000 */
[C---:B------:R-:W-:Y:S02]  /*5db0*/  FMUL.FTZ R94, R0.reuse, R94 ;  /* 0x0000005e005e7220 */ /* 0x040fe40000410000 */
[C---:B---3--:R-:W-:Y:S04]  /*5dc0*/  HMMA.16816.F32 R68, R128.reuse, R124, R68 ;  /* 0x0000007c8044723c */ /* 0x048fe80000001844 */
[----:B------:R-:W-:Y:S02]  /*5dd0*/  FMUL.FTZ R95, R0, R95 ;  /* 0x0000005f005f7220 */ /* 0x000fe40000410000 */
[C---:B------:R-:W-:Y:S02]  /*5de0*/  FMUL.FTZ R96, R2.reuse, R96 ;  /* 0x0000006002607220 */ /* 0x040fe40000410000 */
[C---:B------:R-:W-:Y:S01]  /*5df0*/  HMMA.16816.F32 R72, R128.reuse, R126, R72 ;  /* 0x0000007e8048723c */ /* 0x040fe20000001848 */
[----:B------:R-:W3:Y:S03]  /*5e00*/  LDSM.16.MT88.4 R124, [R177+UR4+0x4100] ;  /* 0x00410004b17c783b */ /* 0x000ee60008004200 */
        /* <DEDUP_REMOVED lines=8> */
[----:B------:R-:W2:Y:S03]  /*5e90*/  LDSM.16.MT88.4 R136, [R133+0x4100] ;  /* 0x004100008588783b */ /* 0x000ea60000004200 */
[----:B------:R-:W-:Y:S02]  /*5ea0*/  FMUL.FTZ R103, R0, R103 ;  /* 0x0000006700677220 */ /* 0x000fe40000410000 */
[C---:B------:R-:W-:Y:S02]  /*5eb0*/  FMUL.FTZ R104, R2.reuse, R104 ;  /* 0x0000006802687220 */ /* 0x040fe40000410000 */
[C---:B-----5:R-:W-:Y:S04]  /*5ec0*/  HMMA.16816.F32 R84, R128.reuse, R140, R84 ;  /* 0x0000008c8054723c */ /* 0x060fe80000001854 */
[----:B------:R-:W-:Y:S02]  /*5ed0*/  FMUL.FTZ R105, R2, R105 ;  /* 0x0000006902697220 */ /* 0x000fe40000410000 */
[C---:B------:R-:W-:Y:S02]  /*5ee0*/  FMUL.FTZ R106, R0.reuse, R106 ;  /* 0x0000006a006a7220 */ /* 0x040fe40000410000 */
[C---:B------:R-:W-:Y:S01]  /*5ef0*/  HMMA.16816.F32 R88, R128.reuse, R142, R88 ;  /* 0x0000008e8058723c */ /* 0x040fe20000001858 */
[----:B------:R-:W5:Y:S03]  /*5f00*/  LDSM.16.MT88.4 R140, [R176+UR4+0x4100] ;  /* 0x00410004b08c783b */ /* 0x000f660008004200 */
[----:B------:R-:W-:Y:S02]  /*5f10*/  FMUL.FTZ R107, R0, R107 ;  /* 0x0000006b006b7220 */ /* 0x000fe40000410000 */
[--C-:B------:R-:W-:Y:S02]  /*5f20*/  FFMA.FTZ R218, R16, c[0x0][0x2d0], -R163.reuse ;  /* 0x0000b40010da7a23 */ /* 0x100fe400000108a3 */
[C---:B---3--:R-:W-:Y:S04]  /*5f30*/  HMMA.16816.F32 R92, R128.reuse, R124, R92 ;  /* 0x0000007c805c723c */ /* 0x048fe8000000185c */
[--C-:B------:R-:W-:Y:S01]  /*5f40*/  FFMA.FTZ R223, R17, c[0x0][0x2d0], -R163.reuse ;  /* 0x0000b40011df7a23 */ /* 0x100fe200000108a3 */
[----:B------:R-:W-:Y:S01]  /*5f50*/  MUFU.EX2 R218, R218 ;  /* 0x000000da00da7308 */ /* 0x000fe20000000800 */
[--C-:B------:R-:W-:Y:S02]  /*5f60*/  FFMA.FTZ R220, R18, c[0x0][0x2d0], -R162.reuse ;  /* 0x0000b40012dc7a23 */ /* 0x100fe400000108a2 */
[C---:B------:R-:W-:Y:S01]  /*5f70*/  HMMA.16816.F32 R96, R128.reuse, R126, R96 ;  /* 0x0000007e8060723c */ /* 0x040fe20000001860 */
[----:B------:R-:W3:Y:S03]  /*5f80*/  LDSM.16.MT88.4 R124, [R177+UR4+0x900] ;  /* 0x00090004b17c783b */ /* 0x000ee60008004200 */
[--C-:B------:R-:W-:Y:S02]  /*5f90*/  FFMA.FTZ R225, R19, c[0x0][0x2d0], -R162.reuse ;  /* 0x0000b40013e17a23 */ /* 0x100fe400000108a2 */
[C---:B------:R-:W-:Y:S01]  /*5fa0*/  FMUL.FTZ R108, R2.reuse, R108 ;  /* 0x0000006c026c7220 */ /* 0x040fe20000410000 */
[----:B------:R-:W5:Y:S01]  /*5fb0*/  MUFU.EX2 R223, R223 ;  /* 0x000000df00df7308 */ /* 0x000f620000000800 */
[----:B------:R-:W-:Y:S01]  /*5fc0*/  FMUL.FTZ R109, R2, R109 ;  /* 0x0000006d026d7220 */ /* 0x000fe20000410000 */
[C---:B--2---:R-:W-:Y:S03]  /*5fd0*/  HMMA.16816.F32 R12, R128.reuse, R136, R12 ;  /* 0x00000088800c723c */ /* 0x044fe6000000180c */
[C---:B------:R-:W-:Y:S02]  /*5fe0*/  FMUL.FTZ R110, R0.reuse, R110 ;  /* 0x0000006e006e7220 */ /* 0x040fe40000410000 */
[----:B------:R-:W-:Y:S02]  /*5ff0*/  FMUL.FTZ R111, R0, R111 ;  /* 0x0000006f006f7220 */ /* 0x000fe40000410000 */
[C---:B------:R-:W-:Y:S01]  /*6000*/  FMUL.FTZ R16, R2.reuse, R116 ;  /* 0x0000007402107220 */ /* 0x040fe20000410000 */
[C---:B------:R-:W-:Y:S01]  /*6010*/  HMMA.16816.F32 R100, R128.reuse, R138, R100 ;  /* 0x0000008a8064723c */ /* 0x040fe20000001864 */
[----:B------:R-:W2:Y:S01]  /*6020*/  LDSM.16.MT88.4 R136, [R133+0x900] ;  /* 0x000900008588783b */ /* 0x000ea20000004200 */
[----:B------:R-:W-:Y:S02]  /*6030*/  MUFU.EX2 R220, R220 ;  /* 0x000000dc00dc7308 */ /* 0x000fe40000000800 */
[----:B------:R-:W-:Y:S01]  /*6040*/  FMUL.FTZ R17, R2, R117 ;  /* 0x0000007502117220 */ /* 0x000fe20000410000 */
[----:B-1----:R-:W-:Y:S01]  /*6050*/  F2FP.PACK_AB R116, R219, R214 ;  /* 0x000000d6db74723e */ /* 0x002fe200000000ff */
[C---:B------:R-:W-:Y:S01]  /*6060*/  FMUL.FTZ R18, R0.reuse, R118 ;  /* 0x0000007600127220 */ /* 0x040fe20000410000 */
[----:B----4-:R-:W-:Y:S01]  /*6070*/  F2FP.PACK_AB R117, R221, R216 ;  /* 0x000000d8dd75723e */ /* 0x010fe200000000ff */
[C---:B-----5:R-:W-:Y:S04]  /*6080*/  HMMA.16816.F32 R104, R128.reuse, R140, R104 ;  /* 0x0000008c8068723c */ /* 0x060fe80000001868 */
[----:B------:R-:W1:Y:S01]  /*6090*/  MUFU.EX2 R225, R225 ;  /* 0x000000e100e17308 */ /* 0x000e620000000800 */
[----:B------:R-:W-:Y:S01]  /*60a0*/  FMUL.FTZ R19, R0, R119 ;  /* 0x0000007700137220 */ /* 0x000fe20000410000 */
[----:B------:R-:W-:Y:S01]  /*60b0*/  F2FP.PACK_AB R118, R223, R218 ;  /* 0x000000dadf76723e */ /* 0x000fe200000000ff */
[C---:B------:R-:W-:Y:S01]  /*60c0*/  FMUL.FTZ R112, R2.reuse, R112 ;  /* 0x0000007002707220 */ /* 0x040fe20000410000 */
[C---:B------:R-:W-:Y:S01]  /*60d0*/  HMMA.16816.F32 R108, R128.reuse, R142, R108 ;  /* 0x0000008e806c723c */ /* 0x040fe2000000186c */
[----:B------:R-:W4:Y:S03]  /*60e0*/  LDSM.16.MT88.4 R140, [R176+UR4+0x900] ;  /* 0x00090004b08c783b */ /* 0x000f260008004200 */
[----:B------:R-:W-:Y:S02]  /*60f0*/  FMUL.FTZ R113, R2, R113 ;  /* 0x0000007102717220 */ /* 0x000fe40000410000 */
[C---:B------:R-:W-:Y:S02]  /*6100*/  FMUL.FTZ R114, R0.reuse, R114 ;  /* 0x0000007200727220 */ /* 0x040fe40000410000 */
[C---:B------:R-:W-:Y:S04]  /*6110*/  HMMA.16816.F32 R16, R128.reuse, R120, R16 ;  /* 0x000000788010723c */ /* 0x040fe80000001810 */
[----:B------:R-:W-:Y:S02]  /*6120*/  FMUL.FTZ R115, R0, R115 ;  /* 0x0000007300737220 */ /* 0x000fe40000410000 */
[--C-:B------:R-:W-:Y:S02]  /*6130*/  FFMA.FTZ R222, R20, c[0x0][0x2d0], -R163.reuse ;  /* 0x0000b40014de7a23 */ /* 0x100fe400000108a3 */
[--C-:B------:R-:W-:Y:S03]  /*6140*/  FFMA.FTZ R227, R21, c[0x0][0x2d0], -R163.reuse ;  /* 0x0000b40015e37a23 */ /* 0x100fe600000108a3 */
[----:B------:R-:W-:Y:S01]  /*6150*/  HMMA.16816.F32 R112, R128, R122, R112 ;  /* 0x0000007a8070723c */ /* 0x000fe20000001870 */
[----:B------:R-:W5:Y:S01]  /*6160*/  LDSM.16.MT88.4 R120, [R172+0x2900] ;  /* 0x00290000ac78783b */ /* 0x000f620000004200 */
[----:B------:R-:W-:Y:S01]  /*6170*/  MUFU.EX2 R222, R222 ;  /* 0x000000de00de7308 */ /* 0x000fe20000000800 */
[----:B-1----:R-:W-:Y:S01]  /*6180*/  F2FP.PACK_AB R119, R225, R220 ;  /* 0x000000dce177723e */ /* 0x002fe200000000ff */
[--C-:B------:R-:W-:Y:S02]  /*6190*/  FFMA.FTZ R224, R22, c[0x0][0x2d0], -R162.reuse ;  /* 0x0000b40016e07a23 */ /* 0x100fe400000108a2 */
[--C-:B------:R-:W-:Y:S02]  /*61a0*/  FFMA.FTZ R229, R23, c[0x0][0x2d0], -R162.reuse ;  /* 0x0000b40017e57a23 */ /* 0x100fe400000108a2 */
[--C-:B------:R-:W-:Y:S01]  /*61b0*/  FFMA.FTZ R226, R24, c[0x0][0x2d0], -R163.reuse ;  /* 0x0000b40018e27a23 */ /* 0x100fe200000108a3 */
[----:B------:R-:W-:Y:S01]  /*61c0*/  LDSM.16.MT88.4 R128, [R133+0x4900] ;  /* 0x004900008580783b */ /* 0x000fe20000004200 */
[C---:B---3--:R-:W-:Y:S02]  /*61d0*/  HMMA.16816.F32 R4, R116.reuse, R124, R4 ;  /* 0x0000007c7404723c */ /* 0x048fe40000001804 */
[----:B------:R-:W1:Y:S03]  /*61e0*/  MUFU.EX2 R227, R227 ;  /* 0x000000e300e37308 */ /* 0x000e660000000800 */
[--C-:B------:R-:W-:Y:S02]  /*61f0*/  FFMA.FTZ R231, R25, c[0x0][0x2d0], -R163.reuse ;  /* 0x0000b40019e77a23 */ /* 0x100fe400000108a3 */
[--C-:B------:R-:W-:Y:S01]  /*6200*/  FFMA.FTZ R228, R26, c[0x0][0x2d0], -R162.reuse ;  /* 0x0000b4001ae47a23 */ /* 0x100fe200000108a2 */
[C---:B------:R-:W-:Y:S01]  /*6210*/  HMMA.16816.F32 R8, R116.reuse, R126, R8 ;  /* 0x0000007e7408723c */ /* 0x040fe20000001808 */
[----:B------:R-:W3:Y:S03]  /*6220*/  LDSM.16.MT88.4 R124, [R177+UR4+0x4900] ;  /* 0x00490004b17c783b */ /* 0x000ee60008004200 */
[--C-:B------:R-:W-:Y:S01]  /*6230*/  FFMA.FTZ R233, R27, c[0x0][0x2d0], -R162.reuse ;  /* 0x0000b4001be97a23 */ /* 0x100fe200000108a2 */
[----:B------:R-:W-:Y:S01]  /*6240*/  MUFU.EX2 R224, R224 ;  /* 0x000000e000e07308 */ /* 0x000fe20000000800 */
[--C-:B------:R-:W-:Y:S02]  /*6250*/  FFMA.FTZ R230, R28, c[0x0][0x2d0], -R163.reuse ;  /* 0x0000b4001ce67a23 */ /* 0x100fe400000108a3 */
[C---:B--2---:R-:W-:Y:S04]  /*6260*/  HMMA.16816.F32 R36, R116.reuse, R136, R36 ;  /* 0x000000887424723c */ /* 0x044fe80000001824 */
[--C-:B------:R-:W-:Y:S02]  /*6270*/  FFMA.FTZ R235, R29, c[0x0][0x2d0], -R163.reuse ;  /* 0x0000b4001deb7a23 */ /* 0x100fe400000108a3 */
[--C-:B------:R-:W-:Y:S01]  /*6280*/  FFMA.FTZ R232, R30, c[0x0][0x2d0], -R162.reuse ;  /* 0x0000b4001ee87a23 */ /* 0x100fe200000108a2 */
[----:B------:R-:W2:Y:S01]  /*6290*/  MUFU.EX2 R229, R229 ;  /* 0x000000e500e57308 */ /* 0x000ea20000000800 */
[C---:B------:R-:W-:Y:S01]  /*62a0*/  HMMA.16816.F32 R40, R116.reuse, R138, R40 ;  /* 0x0000008a7428723c */ /* 0x040fe20000001828 */
[----:B------:R-:W1:Y:S03]  /*62b0*/  LDSM.16.MT88.4 R136, [R176+UR4+0x4900] ;  /* 0x00490004b088783b */ /* 0x000e660008004200 */
[--C-:B------:R-:W-:Y:S02]  /*62c0*/  FFMA.FTZ R237, R31, c[0x0][0x2d0], -R162.reuse ;  /* 0x0000b4001fed7a23 */ /* 0x100fe400000108a2 */
[--C-:B------:R-:W-:Y:S02]  /*62d0*/  FFMA.FTZ R234, R32, c[0x0][0x2d0], -R163.reuse ;  /* 0x0000b40020ea7a23 */ /* 0x100fe400000108a3 */
[C---:B----4-:R-:W-:Y:S01]  /*62e0*/  HMMA.16816.F32 R44, R116.reuse, R140, R44 ;  /* 0x0000008c742c723c */ /* 0x050fe2000000182c */
[----:B------:R-:W-:Y:S03]  /*62f0*/  MUFU.EX2 R226, R226 ;  /* 0x000000e200e27308 */ /* 0x000fe60000000800 */
[----:B------:R-:W-:Y:S02]  /*6300*/  FFMA.FTZ R163, R33, c[0x0][0x2d0], -R163 ;  /* 0x0000b40021a37a23 */ /* 0x000fe400000108a3 */
[--C-:B------:R-:W-:Y:S02]  /*6310*/  FFMA.FTZ R236, R34, c[0x0][0x2d0], -R162.reuse ;  /* 0x0000b40022ec7a23 */ /* 0x100fe400000108a2 */
[C---:B------:R-:W-:Y:S01]  /*6320*/  HMMA.16816.F32 R48, R116.reuse, R142, R48 ;  /* 0x0000008e7430723c */ /* 0x040fe20000001830 */
[----:B------:R-:W-:Y:S02]  /*6330*/  LDSM.16.MT88.4 R140, [R133+0x1100] ;  /* 0x00110000858c783b */ /* 0x000fe40000004200 */
[----:B------:R-:W-:Y:S01]  /*6340*/  MUFU.EX2 R239, R163 ;  /* 0x000000a300ef7308 */ /* 0x000fe20000000800 */
[----:B------:R-:W-:Y:S02]  /*6350*/  FFMA.FTZ R162, R35, c[0x0][0x2d0], -R162 ;  /* 0x0000b40023a27a23 */ /* 0x000fe400000108a2 */
[----:B------:R-:W-:Y:S02]  /*6360*/  FFMA.FTZ R173, R2, R213, R173 ;  /* 0x000000d502ad7223 */ /* 0x000fe400000100ad */
[C---:B------:R-:W-:Y:S04]  /*6370*/  HMMA.16816.F32 R52, R116.reuse, R144, R52 ;  /* 0x000000907434723c */ /* 0x040fe80000001834 */
[----:B------:R-:W-:Y:S01]  /*6380*/  FFMA.FTZ R210, R0, R211, R210 ;  /* 0x000000d300d27223 */ /* 0x000fe200000100d2 */
[----:B------:R4:W-:Y:S01]  /*6390*/  MUFU.EX2 R241, R162 ;  /* 0x000000a200f17308 */ /* 0x0009e20000000800 */
[----:B------:R-:W-:Y:S02]  /*63a0*/  FADD.FTZ R174, R174, R173 ;  /* 0x000000adaeae7221 */ /* 0x000fe40000010000 */
[C---:B------:R-:W-:Y:S01]  /*63b0*/  HMMA.16816.F32 R56, R116.reuse, R146, R56 ;  /* 0x000000927438723c */ /* 0x040fe20000001838 */
[----:B------:R-:W-:Y:S03]  /*63c0*/  LDSM.16.MT88.4 R144, [R176+UR4+0x1100] ;  /* 0x00110004b090783b */ /* 0x000fe60008004200 */
[----:B------:R-:W-:Y:S03]  /*63d0*/  FADD.FTZ R215, R215, R210 ;  /* 0x000000d2d7d77221 */ /* 0x000fe60000010000 */
[----:B------:R-:W1:Y:S01]  /*63e0*/  MUFU.EX2 R231, R231 ;  /* 0x000000e700e77308 */ /* 0x000e620000000800 */
[C---:B------:R-:W-:Y:S04]  /*63f0*/  HMMA.16816.F32 R60, R116.reuse, R148, R60 ;  /* 0x00000094743c723c */ /* 0x040fe8000000183c */
[----:B------:R-:W-:Y:S04]  /*6400*/  FADD.FTZ R212, R212, R215 ;  /* 0x000000d7d4d47221 */ /* 0x000fe80000010000 */
[C---:B------:R-:W-:Y:S01]  /*6410*/  HMMA.16816.F32 R64, R116.reuse, R150, R64 ;  /* 0x000000967440723c */ /* 0x040fe20000001840 */
[----:B------:R-:W-:Y:S01]  /*6420*/  LDSM.16.MT88.4 R148, [R172+0x1900] ;  /* 0x00190000ac94783b */ /* 0x000fe20000004200 */
[----:B------:R-:W-:Y:S02]  /*6430*/  MUFU.EX2 R228, R228 ;  /* 0x000000e400e47308 */ /* 0x000fe40000000800 */
[----:B------:R-:W-:Y:S04]  /*6440*/  FADD.FTZ R217, R217, R212 ;  /* 0x000000d4d9d97221 */ /* 0x000fe80000010000 */
[C---:B------:R-:W-:Y:S01]  /*6450*/  HMMA.16816.F32 R68, R116.reuse, R152, R68 ;  /* 0x000000987444723c */ /* 0x040fe20000001844 */
[----:B----4-:R-:W-:Y:S03]  /*6460*/  LDSM.16.MT88.4 R160, [R172+0x3900] ;  /* 0x00390000aca0783b */ /* 0x010fe60000004200 */
[----:B------:R-:W4:Y:S01]  /*6470*/  MUFU.EX2 R233, R233 ;  /* 0x000000e900e97308 */ /* 0x000f220000000800 */
[----:B------:R-:W-:Y:S03]  /*6480*/  FADD.FTZ R216, R216, R217 ;  /* 0x000000d9d8d87221 */ /* 0x000fe60000010000 */
[C---:B------:R-:W-:Y:S01]  /*6490*/  HMMA.16816.F32 R72, R116.reuse, R154, R72 ;  /* 0x0000009a7448723c */ /* 0x040fe20000001848 */
[----:B------:R-:W-:Y:S03]  /*64a0*/  LDSM.16.MT88.4 R152, [R177+UR4+0x3900] ;  /* 0x00390004b198783b */ /* 0x000fe60008004200 */
[----:B------:R-:W-:Y:S02]  /*64b0*/  FADD.FTZ R221, R221, R216 ;  /* 0x000000d8dddd7221 */ /* 0x000fe40000010000 */
[----:B------:R-:W-:Y:S02]  /*64c0*/  MUFU.EX2 R230, R230 ;  /* 0x000000e600e67308 */ /* 0x000fe40000000800 */
[C---:B------:R-:W-:Y:S04]  /*64d0*/  HMMA.16816.F32 R76, R116.reuse, R156, R76 ;  /* 0x0000009c744c723c */ /* 0x040fe8000000184c */
[----:B------:R-:W-:Y:S04]  /*64e0*/  FADD.FTZ R220, R220, R221 ;  /* 0x000000dddcdc7221 */ /* 0x000fe80000010000 */
[C---:B------:R-:W-:Y:S01]  /*64f0*/  HMMA.16816.F32 R80, R116.reuse, R158, R80 ;  /* 0x0000009e7450723c */ /* 0x040fe20000001850 */
[----:B------:R-:W-:Y:S01]  /*6500*/  LDSM.16.MT88.4 R156, [R176+UR4+0x3900] ;  /* 0x00390004b09c783b */ /* 0x000fe20008004200 */
[----:B------:R-:W1:Y:S02]  /*6510*/  MUFU.EX2 R235, R235 ;  /* 0x000000eb00eb7308 */ /* 0x000e640000000800 */
[----:B------:R-:W-:Y:S04]  /*6520*/  FADD.FTZ R225, R225, R220 ;  /* 0x000000dce1e17221 */ /* 0x000fe80000010000 */
[C---:B-----5:R-:W-:Y:S04]  /*6530*/  HMMA.16816.F32 R84, R116.reuse, R120, R84 ;  /* 0x000000787454723c */ /* 0x060fe80000001854 */
[----:B------:R-:W-:Y:S04]  /*6540*/  MUFU.EX2 R232, R232 ;  /* 0x000000e800e87308 */ /* 0x000fe80000000800 */
[C---:B------:R-:W-:Y:S01]  /*6550*/  HMMA.16816.F32 R88, R116.reuse, R122, R88 ;  /* 0x0000007a7458723c */ /* 0x040fe20000001858 */
[----:B------:R-:W5:Y:S05]  /*6560*/  LDSM.16.MT88.4 R120, [R172+0x4900] ;  /* 0x00490000ac78783b */ /* 0x000f6a0000004200 */
[----:B------:R-:W1:Y:S02]  /*6570*/  MUFU.EX2 R237, R237 ;  /* 0x000000ed00ed7308 */ /* 0x000e640000000800 */
[C---:B---3--:R-:W-:Y:S08]  /*6580*/  HMMA.16816.F32 R92, R116.reuse, R124, R92 ;  /* 0x0000007c745c723c */ /* 0x048ff0000000185c */
[C---:B------:R-:W-:Y:S01]  /*6590*/  HMMA.16816.F32 R96, R116.reuse, R126, R96 ;  /* 0x0000007e7460723c */ /* 0x040fe20000001860 */
[----:B------:R-:W3:Y:S01]  /*65a0*/  LDSM.16.MT88.4 R124, [R177+UR4+0x1100] ;  /* 0x00110004b17c783b */ /* 0x000ee20008004200 */
[----:B------:R-:W2:Y:S06]  /*65b0*/  MUFU.EX2 R234, R234 ;  /* 0x000000ea00ea7308 */ /* 0x000eac0000000800 */
[C---:B------:R-:W-:Y:S04]  /*65c0*/  HMMA.16816.F32 R12, R116.reuse, R128, R12 ;  /* 0x00000080740c723c */ /* 0x040fe8000000180c */
[----:B------:R-:W2:Y:S04]  /*65d0*/  MUFU.EX2 R236, R236 ;  /* 0x000000ec00ec7308 */ /* 0x000ea80000000800 */
[C---:B------:R-:W-:Y:S01]  /*65e0*/  HMMA.16816.F32 R100, R116.reuse, R130, R100 ;  /* 0x000000827464723c */ /* 0x040fe20000001864 */
[----:B------:R-:W2:Y:S07]  /*65f0*/  LDSM.16.MT88.4 R128, [R172+0x1100] ;  /* 0x00110000ac80783b */ /* 0x000eae0000004200 */
[C---:B-1----:R-:W-:Y:S08]  /*6600*/  HMMA.16816.F32 R104, R116.reuse, R136, R104 ;  /* 0x000000887468723c */ /* 0x042ff00000001868 */
[C---:B------:R-:W-:Y:S01]  /*6610*/  HMMA.16816.F32 R108, R116.reuse, R138, R108 ;  /* 0x0000008a746c723c */ /* 0x040fe2000000186c */
[----:B------:R-:W1:Y:S07]  /*6620*/  LDSM.16.MT88.4 R136, [R177+UR4+0x3100] ;  /* 0x00310004b188783b */ /* 0x000e6e0008004200 */
[C---:B-----5:R-:W-:Y:S08]  /*6630*/  HMMA.16816.F32 R16, R116.reuse, R120, R16 ;  /* 0x000000787410723c */ /* 0x060ff00000001810 */
[----:B------:R-:W-:Y:S01]  /*6640*/  HMMA.16816.F32 R112, R116, R122, R112 ;  /* 0x0000007a7470723c */ /* 0x000fe20000001870 */
[----:B------:R-:W5:Y:S06]  /*6650*/  LDSM.16.MT88.4 R120, [R133+0x3100] ;  /* 0x003100008578783b */ /* 0x000f6c0000004200 */
[----:B------:R-:W-:Y:S02]  /*6660*/  F2FP.PACK_AB R116, R227, R222 ;  /* 0x000000dee374723e */ /* 0x000fe400000000ff */
[----:B--2---:R-:W-:Y:S03]  /*6670*/  F2FP.PACK_AB R117, R229, R224 ;  /* 0x000000e0e575723e */ /* 0x004fe600000000ff */
[----:B------:R-:W-:Y:S01]  /*6680*/  F2FP.PACK_AB R118, R231, R226 ;  /* 0x000000e2e776723e */ /* 0x000fe200000000ff */
[----:B------:R-:W-:Y:S01]  /*6690*/  FADD.FTZ R224, R224, R225 ;  /* 0x000000e1e0e07221 */ /* 0x000fe20000010000 */
[----:B----4-:R-:W-:Y:S03]  /*66a0*/  F2FP.PACK_AB R119, R233, R228 ;  /* 0x000000e4e977723e */ /* 0x010fe600000000ff */
[----:B------:R-:W-:Y:S04]  /*66b0*/  FADD.FTZ R229, R229, R224 ;  /* 0x000000e0e5e57221 */ /* 0x000fe80000010000 */
[C---:B---3--:R-:W-:Y:S03]  /*66c0*/  HMMA.16816.F32 R4, R116.reuse, R124, R4 ;  /* 0x0000007c7404723c */ /* 0x048fe60000001804 */
[----:B------:R-:W-:Y:S04]  /*66d0*/  FADD.FTZ R228, R228, R229 ;  /* 0x000000e5e4e47221 */ /* 0x000fe80000010000 */
[----:B------:R-:W-:Y:S01]  /*66e0*/  FADD.FTZ R233, R233, R228 ;  /* 0x000000e4e9e97221 */ /* 0x000fe20000010000 */
[C---:B------:R-:W-:Y:S01]  /*66f0*/  HMMA.16816.F32 R8, R116.reuse, R126, R8 ;  /* 0x0000007e7408723c */ /* 0x040fe20000001808 */
[----:B------:R-:W2:Y:S07]  /*6700*/  LDSM.16.MT88.4 R124, [R176+UR4+0x3100] ;  /* 0x00310004b07c783b */ /* 0x000eae0008004200 */
[C---:B------:R-:W-:Y:S08]  /*6710*/  HMMA.16816.F32 R36, R116.reuse, R140, R36 ;  /* 0x0000008c7424723c */ /* 0x040ff00000001824 */
[C---:B------:R-:W-:Y:S01]  /*6720*/  HMMA.16816.F32 R40, R116.reuse, R142, R40 ;  /* 0x0000008e7428723c */ /* 0x040fe20000001828 */
[----:B------:R-:W-:Y:S07]  /*6730*/  LDSM.16.MT88.4 R140, [R133+0x1900] ;  /* 0x00190000858c783b */ /* 0x000fee0000004200 */
[C---:B------:R-:W-:Y:S08]  /*6740*/  HMMA.16816.F32 R44, R116.reuse, R144, R44 ;  /* 0x00000090742c723c */ /* 0x040ff0000000182c */
[C---:B------:R-:W-:Y:S01]  /*6750*/  HMMA.16816.F32 R48, R116.reuse, R146, R48 ;  /* 0x000000927430723c */ /* 0x040fe20000001830 */
[----:B------:R-:W-:Y:S07]  /*6760*/  LDSM.16.MT88.4 R144, [R176+UR4+0x1900] ;  /* 0x00190004b090783b */ /* 0x000fee0008004200 */
[C---:B------:R-:W-:Y:S08]  /*6770*/  HMMA.16816.F32 R52, R116.reuse, R128, R52 ;  /* 0x000000807434723c */ /* 0x040ff00000001834 */
[C---:B------:R-:W-:Y:S01]  /*6780*/  HMMA.16816.F32 R56, R116.reuse, R130, R56 ;  /* 0x000000827438723c */ /* 0x040fe20000001838 */
[----:B------:R-:W3:Y:S07]  /*6790*/  LDSM.16.MT88.4 R128, [R172+0x3100] ;  /* 0x00310000ac80783b */ /* 0x000eee0000004200 */
[C---:B-1----:R-:W-:Y:S08]  /*67a0*/  HMMA.16816.F32 R60, R116.reuse, R136, R60 ;  /* 0x00000088743c723c */ /* 0x042ff0000000183c */
[C---:B------:R-:W-:Y:S01]  /*67b0*/  HMMA.16816.F32 R64, R116.reuse, R138, R64 ;  /* 0x0000008a7440723c */ /* 0x040fe20000001840 */
[----:B------:R-:W1:Y:S07]  /*67c0*/  LDSM.16.MT88.4 R136, [R177+UR4+0x5100] ;  /* 0x00510004b188783b */ /* 0x000e6e0008004200 */
[C---:B-----5:R-:W-:Y:S08]  /*67d0*/  HMMA.16816.F32 R68, R116.reuse, R120, R68 ;  /* 0x000000787444723c */ /* 0x060ff00000001844 */
[C---:B------:R-:W-:Y:S01]  /*67e0*/  HMMA.16816.F32 R72, R116.reuse, R122, R72 ;  /* 0x0000007a7448723c */ /* 0x040fe20000001848 */
[----:B------:R-:W4:Y:S07]  /*67f0*/  LDSM.16.MT88.4 R120, [R133+0x5100] ;  /* 0x005100008578783b */ /* 0x000f2e0000004200 */
[C---:B--2---:R-:W-:Y:S08]  /*6800*/  HMMA.16816.F32 R76, R116.reuse, R124, R76 ;  /* 0x0000007c744c723c */ /* 0x044ff0000000184c */
[C---:B------:R-:W-:Y:S01]  /*6810*/  HMMA.16816.F32 R80, R116.reuse, R126, R80 ;  /* 0x0000007e7450723c */ /* 0x040fe20000001850 */
[----:B------:R-:W2:Y:S07]  /*6820*/  LDSM.16.MT88.4 R124, [R176+UR4+0x5100] ;  /* 0x00510004b07c783b */ /* 0x000eae0008004200 */
[C---:B---3--:R-:W-:Y:S08]  /*6830*/  HMMA.16816.F32 R84, R116.reuse, R128, R84 ;  /* 0x000000807454723c */ /* 0x048ff00000001854 */
[C---:B------:R-:W-:Y:S01]  /*6840*/  HMMA.16816.F32 R88, R116.reuse, R130, R88 ;  /* 0x000000827458723c */ /* 0x040fe20000001858 */
[----:B------:R-:W3:Y:S07]  /*6850*/  LDSM.16.MT88.4 R128, [R172+0x5100] ;  /* 0x00510000ac80783b */ /* 0x000eee0000004200 */
[C---:B-1----:R-:W-:Y:S07]  /*6860*/  HMMA.16816.F32 R92, R116.reuse, R136, R92 ;  /* 0x00000088745c723c */ /* 0x042fee000000185c */
[----:B------:R-:W-:Y:S01]  /*6870*/  F2FP.PACK_AB R136, R235, R230 ;  /* 0x000000e6eb88723e */ /* 0x000fe200000000ff */
[C---:B------:R-:W-:Y:S04]  /*6880*/  HMMA.16816.F32 R96, R116.reuse, R138, R96 ;  /* 0x0000008a7460723c */ /* 0x040fe80000001860 */
[----:B------:R-:W-:Y:S01]  /*6890*/  F2FP.PACK_AB R137, R237, R232 ;  /* 0x000000e8ed89723e */ /* 0x000fe200000000ff */
[----:B------:R-:W-:Y:S02]  /*68a0*/  FADD.FTZ R232, R232, R233 ;  /* 0x000000e9e8e87221 */ /* 0x000fe40000010000 */
[----:B------:R-:W-:Y:S01]  /*68b0*/  F2FP.PACK_AB R138, R239, R234 ;  /* 0x000000eaef8a723e */ /* 0x000fe200000000ff */
[C---:B----4-:R-:W-:Y:S04]  /*68c0*/  HMMA.16816.F32 R12, R116.reuse, R120, R12 ;  /* 0x00000078740c723c */ /* 0x050fe8000000180c */
[----:B------:R-:W-:Y:S01]  /*68d0*/  F2FP.PACK_AB R139, R241, R236 ;  /* 0x000000ecf18b723e */ /* 0x000fe200000000ff */
[----:B------:R-:W-:Y:S03]  /*68e0*/  FADD.FTZ R237, R237, R232 ;  /* 0x000000e8eded7221 */ /* 0x000fe60000010000 */
[C---:B------:R-:W-:Y:S01]  /*68f0*/  HMMA.16816.F32 R100, R116.reuse, R122, R100 ;  /* 0x0000007a7464723c */ /* 0x040fe20000001864 */
[----:B------:R-:W1:Y:S03]  /*6900*/  LDSM.16.MT88.4 R120, [R177+UR4+0x1900] ;  /* 0x00190004b178783b */ /* 0x000e660008004200 */
[----:B------:R-:W-:Y:S04]  /*6910*/  FADD.FTZ R236, R236, R237 ;  /* 0x000000edecec7221 */ /* 0x000fe80000010000 */
[C---:B--2---:R-:W-:Y:S04]  /*6920*/  HMMA.16816.F32 R104, R116.reuse, R124, R104 ;  /* 0x0000007c7468723c */ /* 0x044fe80000001868 */
[----:B------:R-:W-:Y:S04]  /*6930*/  FADD.FTZ R211, R241, R236 ;  /* 0x000000ecf1d37221 */ /* 0x000fe80000010000 */
[C---:B------:R-:W-:Y:S08]  /*6940*/  HMMA.16816.F32 R108, R116.reuse, R126, R108 ;  /* 0x0000007e746c723c */ /* 0x040ff0000000186c */
[C---:B---3--:R-:W-:Y:S08]  /*6950*/  HMMA.16816.F32 R16, R116.reuse, R128, R16 ;  /* 0x000000807410723c */ /* 0x048ff00000001810 */
[----:B------:R-:W-:Y:S01]  /*6960*/  HMMA.16816.F32 R112, R116, R130, R112 ;  /* 0x000000827470723c */ /* 0x000fe20000001870 */
[----:B------:R-:W2:Y:S07]  /*6970*/  LDSM.16.MT88.4 R116, [R133+0x3900] ;  /* 0x003900008574783b */ /* 0x000eae0000004200 */
[C---:B-1----:R-:W-:Y:S08]  /*6980*/  HMMA.16816.F32 R128, R136.reuse, R120, R4 ;  /* 0x000000788880723c */ /* 0x042ff00000001804 */
[C---:B------:R-:W-:Y:S08]  /*6990*/  HMMA.16816.F32 R124, R136.reuse, R122, R8 ;  /* 0x0000007a887c723c */ /* 0x040ff00000001808 */
[C---:B------:R-:W-:Y:S08]  /*69a0*/  HMMA.16816.F32 R36, R136.reuse, R140, R36 ;  /* 0x0000008c8824723c */ /* 0x040ff00000001824 */
[C---:B------:R-:W-:Y:S01]  /*69b0*/  HMMA.16816.F32 R40, R136.reuse, R142, R40 ;  /* 0x0000008e8828723c */ /* 0x040fe20000001828 */
[----:B------:R-:W1:Y:S07]  /*69c0*/  LDSM.16.MT88.4 R140, [R176+UR4+0x5900] ;  /* 0x00590004b08c783b */ /* 0x000e6e0008004200 */
[C---:B------:R-:W-:Y:S08]  /*69d0*/  HMMA.16816.F32 R44, R136.reuse, R144, R44 ;  /* 0x00000090882c723c */ /* 0x040ff0000000182c */
[C---:B------:R-:W-:Y:S01]  /*69e0*/  HMMA.16816.F32 R48, R136.reuse, R146, R48 ;  /* 0x000000928830723c */ /* 0x040fe20000001830 */
[----:B------:R-:W3:Y:S07]  /*69f0*/  LDSM.16.MT88.4 R144, [R172+0x5900] ;  /* 0x00590000ac90783b */ /* 0x000eee0000004200 */
[C---:B------:R-:W-:Y:S08]  /*6a00*/  HMMA.16816.F32 R52, R136.reuse, R148, R52 ;  /* 0x000000948834723c */ /* 0x040ff00000001834 */
[C---:B------:R-:W-:Y:S08]  /*6a10*/  HMMA.16816.F32 R56, R136.reuse, R150, R56 ;  /* 0x000000968838723c */ /* 0x040ff00000001838 */
[C---:B------:R-:W-:Y:S08]  /*6a20*/  HMMA.16816.F32 R60, R136.reuse, R152, R60 ;  /* 0x00000098883c723c */ /* 0x040ff0000000183c */
[C---:B------:R-:W-:Y:S08]  /*6a30*/  HMMA.16816.F32 R64, R136.reuse, R154, R64 ;  /* 0x0000009a8840723c */ /* 0x040ff00000001840 */
[C---:B--2---:R-:W-:Y:S07]  /*6a40*/  HMMA.16816.F32 R68, R136.reuse, R116, R68 ;  /* 0x000000748844723c */ /* 0x044fee0000001844 */
[----:B------:R-:W-:Y:S01]  /*6a50*/  FADD.FTZ R117, R175, R174 ;  /* 0x000000aeaf757221 */ /* 0x000fe20000010000 */
[C---:B------:R-:W-:Y:S04]  /*6a60*/  HMMA.16816.F32 R72, R136.reuse, R118, R72 ;  /* 0x000000768848723c */ /* 0x040fe80000001848 */
[----:B------:R-:W-:Y:S04]  /*6a70*/  FADD.FTZ R117, R208, R117 ;  /* 0x00000075d0757221 */ /* 0x000fe80000010000 */
        /* <DEDUP_REMOVED lines=16> */
[C---:B-1----:R-:W-:Y:S04]  /*6b80*/  HMMA.16816.F32 R104, R136.reuse, R140, R104 ;  /* 0x0000008c8868723c */ /* 0x042fe80000001868 */
[----:B------:R-:W-:Y:S04]  /*6b90*/  FADD.FTZ R230, R230, R231 ;  /* 0x000000e7e6e67221 */ /* 0x000fe80000010000 */
[C---:B------:R-:W-:Y:S04]  /*6ba0*/  HMMA.16816.F32 R108, R136.reuse, R142, R108 ;  /* 0x0000008e886c723c */ /* 0x040fe8000000186c */
[----:B------:R-:W-:Y:S04]  /*6bb0*/  FADD.FTZ R235, R235, R230 ;  /* 0x000000e6ebeb7221 */ /* 0x000fe80000010000 */
[C---:B---3--:R-:W-:Y:S04]  /*6bc0*/  HMMA.16816.F32 R116, R136.reuse, R144, R16 ;  /* 0x000000908874723c */ /* 0x048fe80000001810 */
[----:B------:R-:W-:Y:S04]  /*6bd0*/  FADD.FTZ R234, R234, R235 ;  /* 0x000000ebeaea7221 */ /* 0x000fe80000010000 */
[----:B------:R-:W-:Y:S04]  /*6be0*/  HMMA.16816.F32 R112, R136, R146, R112 ;  /* 0x000000928870723c */ /* 0x000fe80000001870 */
[----:B------:R-:W-:Y:S04]  /*6bf0*/  FADD.FTZ R213, R239, R234 ;  /* 0x000000eaefd57221 */ /* 0x000fe80000010000 */
[----:B------:R-:W-:-:S05]  /*6c00*/  @!P0 BRA `(.L_x_739) ;  /* 0x0000040000008947 */ /* 0x000fca0003800000 */
[----:B------:R-:W-:Y:S01]  /*6c10*/  ISETP.NE.AND P1, PT, R187, 0x1, PT ;  /* 0x00000001bb00780c */ /* 0x000fe20003f25270 */
[----:B------:R-:W-:Y:S01]  /*6c20*/  IMAD R5, R209, 0x40, R200 ;  /* 0x00000040d1057824 */ /* 0x000fe200078e02c8 */
[----:B------:R-:W-:Y:S01]  /*6c30*/  SEL R4, RZ, 0x10, P5 ;  /* 0x00000010ff047807 */ /* 0x000fe20002800000 */
[----:B------:R-:W-:Y:S03]  /*6c40*/  IMAD.MOV.U32 R189, RZ, RZ, RZ ;  /* 0x000000ffffbd7224 */ /* 0x000fe600078e00ff */
[----:B------:R-:W-:Y:S02]  /*6c50*/  IADD3 R190, R5, -0x80, R196 ;  /* 0xffffff8005be7810 */ /* 0x000fe40007ffe0c4 */
[C---:B------:R-:W-:Y:S02]  /*6c60*/  IADD3 R12, -R4.reuse, 0x10, RZ ;  /* 0x00000010040c7810 */ /* 0x040fe40007ffe1ff */
[----:B------:R-:W-:Y:S01]  /*6c70*/  ISETP.NE.U32.AND P2, PT, R4, RZ, PT ;  /* 0x000000ff0400720c */ /* 0x000fe20003f45070 */
[----:B------:R-:W-:Y:S01]  /*6c80*/  IMAD.MOV.U32 R0, RZ, RZ, R190 ;  /* 0x000000ffff007224 */ /* 0x000fe200078e00be */
[----:B------:R-:W-:Y:S01]  /*6c90*/  LOP3.LUT R12, R12, 0xf, RZ, 0xc0, !PT ;  /* 0x0000000f0c0c7812 */ /* 0x000fe200078ec0ff */
[----:B------:R-:W-:Y:S05]  /*6ca0*/  @P1 IMAD.HI.U32 R2, R190, c[0x0][0x2bc], RZ ;  /* 0x0000af00be021a27 */ /* 0x000fea00078e00ff */
[----:B------:R-:W-:Y:S04]  /*6cb0*/  @P1 SHF.R.U32.HI R0, RZ, c[0x0][0x2c0], R2 ;  /* 0x0000b000ff001a19 */ /* 0x000fe80000011602 */
[C---:B------:R-:W-:Y:S04]  /*6cc0*/  @!P3 IADD3 R5, P0, R0.reuse, UR8, RZ ;  /* 0x000000080005bc10 */ /* 0x040fe8000ff1e0ff */
[----:B------:R-:W-:Y:S02]  /*6cd0*/  @!P3 LEA.HI.X.SX32 R2, R0, UR6, 0x1, P0 ;  /* 0x000000060002bc11 */ /* 0x000fe400080f0eff */
[C---:B------:R-:W-:Y:S04]  /*6ce0*/  @!P3 LEA R8, P0, R5.reuse, c[0x0][0x2a0], 0x2 ;  /* 0x0000a8000508ba11 */ /* 0x040fe800078010ff */
[----:B------:R-:W-:Y:S01]  /*6cf0*/  @!P3 LEA.HI.X R9, R5, c[0x0][0x2a4], R2, 0x2, P0 ;  /* 0x0000a9000509ba11 */ /* 0x000fe200000f1402 */
[----:B------:R-:W-:Y:S01]  /*6d00*/  IMAD.MOV R5, RZ, RZ, -R0 ;  /* 0x000000ffff057224 */ /* 0x000fe200078e0a00 */
[----:B------:R-:W-:Y:S03]  /*6d10*/  SEL R2, RZ, 0x10, P4 ;  /* 0x00000010ff027807 */ /* 0x000fe60002000000 */
[----:B------:R-:W2:Y:S01]  /*6d20*/  @!P3 LDG.E R189, [R8.64] ;  /* 0x0000000c08bdb981 */ /* 0x000ea2000c1e1900 */
[----:B------:R-:W-:Y:S01]  /*6d30*/  IADD3 R10, -R2, 0x10, RZ ;  /* 0x00000010020a7810 */ /* 0x000fe20007ffe1ff */
[----:B------:R-:W-:Y:S03]  /*6d40*/  IMAD R190, R5, c[0x0][0x2b8], R190 ;  /* 0x0000ae0005be7a24 */ /* 0x000fe600078e02be */
[----:B------:R-:W-:Y:S01]  /*6d50*/  LOP3.LUT R10, R10, 0xf, RZ, 0xc0, !PT ;  /* 0x0000000f0a0a7812 */ /* 0x000fe200078ec0ff */
        /* <DEDUP_REMOVED lines=13> */
[----:B------:R-:W1:Y:S01]  /*6e30*/  SHFL.IDX PT, R7, R11, 0x1, 0x181f ;  /* 0x00381f000b077f89 */ /* 0x000e6200000e0000 */
[----:B------:R-:W-:Y:S03]  /*6e40*/  SEL R0, RZ, 0x10, P6 ;  /* 0x00000010ff007807 */ /* 0x000fe60003000000 */
[----:B------:R-:W2:Y:S01]  /*6e50*/  SHFL.IDX PT, R6, R14, 0x1, 0x181f ;  /* 0x00381f000e067f89 */ /* 0x000ea200000e0000 */
[----:B------:R-:W-:Y:S03]  /*6e60*/  IADD3 R5, -R0, 0x10, RZ ;  /* 0x0000001000057810 */ /* 0x000fe60007ffe1ff */
[----:B------:R3:W4:Y:S01]  /*6e70*/  SHFL.IDX PT, R9, R11, RZ, 0x181f ;  /* 0x00181fff0b097589 */ /* 0x00072200000e0000 */
[----:B------:R-:W-:Y:S03]  /*6e80*/  LOP3.LUT R5, R5, 0xf, RZ, 0xc0, !PT ;  /* 0x0000000f05057812 */ /* 0x000fe600078ec0ff */
[----:B------:R5:W4:Y:S01]  /*6e90*/  SHFL.IDX PT, R8, R14, RZ, 0x181f ;  /* 0x00181fff0e087589 */ /* 0x000b2200000e0000 */
[-C--:B-1----:R-:W-:Y:S04]  /*6ea0*/  IADD3 R12, P1, P0, R12, R7.reuse, R202 ;  /* 0x000000070c0c7210 */ /* 0x082fe8000783e0ca */
[-C--:B--2---:R-:W-:Y:S02]  /*6eb0*/  IADD3.X R13, RZ, R6.reuse, R203, P1, P0 ;  /* 0x00000006ff0d7210 */ /* 0x084fe40000fe04cb */
[-C--:B------:R-:W-:Y:S04]  /*6ec0*/  IADD3 R10, P1, P0, R10, R7.reuse, R206 ;  /* 0x000000070a0a7210 */ /* 0x080fe8000783e0ce */
[-C--:B---3--:R-:W-:Y:S02]  /*6ed0*/  IADD3.X R11, RZ, R6.reuse, R207, P1, P0 ;  /* 0x00000006ff0b7210 */ /* 0x088fe40000fe04cf */
[----:B-----5:R-:W-:Y:S01]  /*6ee0*/  IADD3 R14, P1, P0, R5, R7, R204 ;  /* 0x00000007050e7210 */ /* 0x020fe2000783e0cc */
[----:B------:R-:W-:Y:S03]  /*6ef0*/  IMAD.U32 R5, RZ, RZ, UR11 ;  /* 0x0000000bff057e24 */ /* 0x000fe6000f8e00ff */
[----:B------:R-:W-:Y:S01]  /*6f00*/  IADD3.X R15, RZ, R6, R205, P1, P0 ;  /* 0x00000006ff0f7210 */ /* 0x000fe20000fe04cd */
[----:B------:R-:W-:Y:S01]  /*6f10*/  IMAD R5, R5, 0x3000, R194 ;  /* 0x0000300005057824 */ /* 0x000fe200078e02c2 */
[----:B----4-:R-:W-:Y:S02]  /*6f20*/  IADD3 R18, P1, R202, R9, RZ ;  /* 0x00000009ca127210 */ /* 0x010fe40007f3e0ff */
[----:B------:R-:W-:Y:S01]  /*6f30*/  IADD3 R16, P0, R9, R206, RZ ;  /* 0x000000ce09107210 */ /* 0x000fe20007f1e0ff */
[----:B------:R-:W-:Y:S02]  /*6f40*/  IMAD.SHL.U32 R7, R5, 0x2, RZ ;  /* 0x0000000205077824 */ /* 0x000fe400078e00ff */
[----:B------:R-:W-:Y:S01]  /*6f50*/  IMAD.X R19, R203, 0x1, R8, P1 ;  /* 0x00000001cb137824 */ /* 0x000fe200008e0608 */
[----:B------:R-:W-:Y:S01]  /*6f60*/  ISETP.NE.U32.AND P1, PT, R2, RZ, PT ;  /* 0x000000ff0200720c */ /* 0x000fe20003f25070 */
[C---:B------:R-:W-:Y:S01]  /*6f70*/  IMAD.X R17, R8.reuse, 0x1, R207, P0 ;  /* 0x0000000108117824 */ /* 0x040fe200000e06cf */
[----:B------:R-:W-:Y:S02]  /*6f80*/  IADD3 R20, P0, R9, R204, RZ ;  /* 0x000000cc09147210 */ /* 0x000fe40007f1e0ff */
[----:B------:R1:W-:Y:S03]  /*6f90*/  LDGSTS.E.BYPASS.LTC128B.128 [R7+0xc100], [R18.64], !P5 ;  /* 0x0c10000012077fae */ /* 0x0003e6000e901d4c */
[----:B------:R-:W-:Y:S01]  /*6fa0*/  IMAD.X R21, R8, 0x1, R205, P0 ;  /* 0x0000000108157824 */ /* 0x000fe200000e06cd */
[----:B------:R1:W-:Y:S01]  /*6fb0*/  LDGSTS.E.BYPASS.LTC128B.128 [R7+0xe100], [R16.64], !P4 ;  /* 0x0e10000010077fae */ /* 0x0003e2000e101d4c */
[----:B------:R-:W-:Y:S03]  /*6fc0*/  ISETP.NE.U32.AND P0, PT, R0, RZ, PT ;  /* 0x000000ff0000720c */ /* 0x000fe60003f05070 */
[----:B------:R1:W-:Y:S04]  /*6fd0*/  LDGSTS.E.BYPASS.LTC128B.128 [R7+0x10100], [R20.64], !P6 ;  /* 0x1010000014077fae */ /* 0x0003e8000f101d4c */
[----:B------:R1:W-:Y:S04]  /*6fe0*/  LDGSTS.E.BYPASS.LTC128B.128.ZFILL [R7+0xd100], [R12.64], P2 ;  /* 0x0d1000000c077fae */ /* 0x0003e80009141d4c */
[----:B------:R1:W-:Y:S04]  /*6ff0*/  LDGSTS.E.BYPASS.LTC128B.128.ZFILL [R7+0xf100], [R10.64], P1 ;  /* 0x0f1000000a077fae */ /* 0x0003e80008941d4c */
[----:B------:R1:W-:Y:S02]  /*7000*/  LDGSTS.E.BYPASS.LTC128B.128.ZFILL [R7+0x11100], [R14.64], P0 ;  /* 0x111000000e077fae */ /* 0x0003e40008141d4c */
.L_x_739:
[----:B------:R-:W-:Y:S01]  /*7010*/  UIADD3 UR4, UR5, 0x1, URZ ;  /* 0x0000000105047890 */ /* 0x000fe2000fffe03f */
[----:B------:R-:W0:Y:S01]  /*7020*/  LDGDEPBAR ;  /* 0x00000000000079af */ /* 0x000e220000000000 */
[----:B------:R-:W-:Y:S01]  /*7030*/  UISETP.GE.AND UP0, UPT, UR5, 0x1, UPT ;  /* 0x000000010500788c */ /* 0x000fe2000bf06270 */
[C---:B------:R-:W-:Y:S01]  /*7040*/  ISETP.GT.AND P0, PT, R209.reuse, RZ, PT ;  /* 0x000000ffd100720c */ /* 0x040fe20003f04270 */
[----:B------:R-:W-:Y:S01]  /*7050*/  IMAD.MOV.U32 R0, RZ, RZ, R3 ;  /* 0x000000ffff007224 */ /* 0x000fe200078e0003 */
[----:B------:R-:W-:Y:S01]  /*7060*/  IADD3 R209, R209, -0x1, RZ ;  /* 0xffffffffd1d17810 */ /* 0x000fe20007ffe0ff */
[----:B------:R-:W-:Y:S01]  /*7070*/  USEL UR5, UR4, URZ, !UP0 ;  /* 0x0000003f04057287 */ /* 0x000fe2000c000000 */
[----:B------:R-:W-:Y:S09]  /*7080*/  IMAD.MOV.U32 R133, RZ, RZ, R132 ;  /* 0x000000ffff857224 */ /* 0x000ff200078e0084 */
[----:B------:R-:W-:-:S05]  /*7090*/  @P0 BRA `(.L_x_740) ;  /* 0xffffd44000000947 */ /* 0x000fca000383ffff */
.L_x_737:
[----:B------:R-:W2:Y:S01]  /*70a0*/  SHFL.BFLY PT, R0, R211, 0x2, 0x1f ;  /* 0x0c401f00d3007f89 */ /* 0x000ea200000e0000 */
[----:B------:R-:W-:Y:S01]  /*70b0*/  MOV R5, c[0x0][0x4e8] ;  /* 0x00013a0000057a02 */ /* 0x000fe20000000f00 */
[----:B------:R-:W3:Y:S01]  /*70c0*/  S2UR UR7, SR_CTAID.Y ;  /* 0x00000000000779c3 */ /* 0x000ee20000002600 */
[----:B-1----:R-:W-:Y:S01]  /*70d0*/  MOV R6, R195 ;  /* 0x000000c300067202 */ /* 0x002fe20000000f00 */
[----:B------:R-:W1:Y:S01]  /*70e0*/  SHFL.BFLY PT, R2, R213, 0x2, 0x1f ;  /* 0x0c401f00d5027f89 */ /* 0x000e6200000e0000 */
[----:B------:R-:W-:Y:S01]  /*70f0*/  ISETP.NE.AND P4, PT, R5, 0x1, PT ;  /* 0x000000010500780c */ /* 0x000fe20003f85270 */
[----:B------:R-:W-:Y:S01]  /*7100*/  ULDC.64 UR4, c[0x0][0x490] ;  /* 0x0001240000047ab9 */ /* 0x000fe20000000a00 */
[----:B------:R-:W-:Y:S01]  /*7110*/  MOV R10, RZ ;  /* 0x000000ff000a7202 */ /* 0x000fe20000000f00 */
[----:B------:R-:W4:Y:S01]  /*7120*/  S2R R7, SR_TID.X ;  /* 0x0000000000077919 */ /* 0x000f220000002100 */
[----:B------:R-:W-:Y:S01]  /*7130*/  SHF.R.S32.HI R20, RZ, 0x2, R201 ;  /* 0x00000002ff147819 */ /* 0x000fe200000114c9 */
[----:B------:R-:W-:Y:S01]  /*7140*/  BSSY B0, `(.L_x_741) ;  /* 0x000016a000007945 */ /* 0x000fe20003800000 */
[----:B------:R-:W-:Y:S01]  /*7150*/  SHF.L.U32 R194, R194, 0x1, RZ ;  /* 0x00000001c2c27819 */ /* 0x000fe200000006ff */
[----:B--2---:R-:W-:Y:S01]  /*7160*/  FADD.FTZ R11, R0, R211 ;  /* 0x000000d3000b7221 */ /* 0x004fe20000010000 */
[----:B---3--:R-:W-:Y:S01]  /*7170*/  USHF.R.S32.HI UR6, URZ, 0x1f, UR7 ;  /* 0x0000001f3f067899 */ /* 0x008fe20008011407 */
[----:B-1----:R-:W-:Y:S01]  /*7180*/  FADD.FTZ R9, R2, R213 ;  /* 0x000000d502097221 */ /* 0x002fe20000010000 */
[----:B------:R-:W-:-:S02]  /*7190*/  UIMAD.WIDE.U32 UR10, UR7, UR4, URZ ;  /* 0x00000004070a72a5 */ /* 0x000fc4000f8e003f */
[----:B------:R-:W1:Y:S01]  /*71a0*/  SHFL.BFLY PT, R2, R11, 0x1, 0x1f ;  /* 0x0c201f000b027f89 */ /* 0x000e6200000e0000 */
[----:B------:R-:W-:Y:S01]  /*71b0*/  UIMAD UR8, UR6, UR4, URZ ;  /* 0x00000004060872a4 */ /* 0x000fe2000f8e023f */
[----:B----4-:R-:W-:Y:S02]  /*71c0*/  SHF.R.S32.HI R8, RZ, 0x1f, R7 ;  /* 0x0000001fff087819 */ /* 0x010fe40000011407 */
[----:B------:R-:W2:Y:S01]  /*71d0*/  SHFL.BFLY PT, R4, R9, 0x1, 0x1f ;  /* 0x0c201f0009047f89 */ /* 0x000ea200000e0000 */
[----:B------:R-:W-:Y:S01]  /*71e0*/  UIMAD UR8, UR7, UR5, UR8 ;  /* 0x00000005070872a4 */ /* 0x000fe2000f8e0208 */
[CC--:B------:R-:W-:Y:S02]  /*71f0*/  LEA.HI R0, R8.reuse, R7.reuse, RZ, 0x5 ;  /* 0x0000000708007211 */ /* 0x0c0fe400078f28ff */
[----:B------:R-:W-:Y:S01]  /*7200*/  LEA.HI R8, R8, R7, RZ, 0x2 ;  /* 0x0000000708087211 */ /* 0x000fe200078f10ff */
[----:B------:R-:W-:Y:S01]  /*7210*/  ULDC.64 UR4, c[0x0][0x3e8] ;  /* 0x0000fa0000047ab9 */ /* 0x000fe20000000a00 */
[----:B------:R-:W-:Y:S01]  /*7220*/  LOP3.LUT R12, R0, 0xffffffe0, RZ, 0xc0, !PT ;  /* 0xffffffe0000c7812 */ /* 0x000fe200078ec0ff */
[----:B------:R-:W-:Y:S01]  /*7230*/  UIMAD UR6, UR6, UR4, URZ ;  /* 0x00000004060672a4 */ /* 0x000fe2000f8e023f */
[----:B------:R-:W-:Y:S01]  /*7240*/  LOP3.LUT R14, R8, 0xfffffffc, RZ, 0xc0, !PT ;  /* 0xfffffffc080e7812 */ /* 0x000fe200078ec0ff */
[----:B------:R-:W-:Y:S01]  /*7250*/  UIMAD.WIDE.U32 UR14, UR7, UR4, URZ ;  /* 0x00000004070e72a5 */ /* 0x000fe2000f8e003f */
[--C-:B------:R-:W-:Y:S01]  /*7260*/  SHF.R.S32.HI R13, RZ, 0x2, R8.reuse ;  /* 0x00000002ff0d7819 */ /* 0x100fe20000011408 */
[----:B------:R-:W-:Y:S01]  /*7270*/  UIMAD UR5, UR7, UR5, UR6 ;  /* 0x00000005070572a4 */ /* 0x000fe2000f8e0206 */
[----:B------:R-:W-:Y:S01]  /*7280*/  SHF.R.S32.HI R8, RZ, 0x1f, R8 ;  /* 0x0000001fff087819 */ /* 0x000fe20000011408 */
[----:B------:R-:W-:Y:S01]  /*7290*/  UIADD3 UR8, UR11, UR8, URZ ;  /* 0x000000080b087290 */ /* 0x000fe2000fffe03f */
[----:B------:R-:W-:Y:S01]  /*72a0*/  SHF.R.S32.HI R0, RZ, 0x5, R0 ;  /* 0x00000005ff007819 */ /* 0x000fe20000011400 */
[----:B------:R-:W-:Y:S01]  /*72b0*/  UIADD3 UR5, UR15, UR5, URZ ;  /* 0x000000050f057290 */ /* 0x000fe2000fffe03f */
[----:B------:R-:W-:Y:S01]  /*72c0*/  LEA.HI R8, R8, R13, RZ, 0x3 ;  /* 0x0000000d08087211 */ /* 0x000fe200078f18ff */
[----:B------:R-:W-:Y:S01]  /*72d0*/  IMAD.U32 R16, RZ, RZ, UR14 ;  /* 0x0000000eff107e24 */ /* 0x000fe2000f8e00ff */
[----:B------:R-:W-:Y:S01]  /*72e0*/  MOV R17, UR15 ;  /* 0x0000000f00117c02 */ /* 0x000fe20008000f00 */
[----:B-1----:R-:W-:Y:S01]  /*72f0*/  FADD.FTZ R2, R11, R2 ;  /* 0x000000020b027221 */ /* 0x002fe20000010000 */
[----:B------:R-:W-:Y:S01]  /*7300*/  IADD3 R11, -R12, R7, RZ ;  /* 0x000000070c0b7210 */ /* 0x000fe20007ffe1ff */
[----:B------:R-:W-:Y:S01]  /*7310*/  IMAD.IADD R7, R7, 0x1, -R14 ;  /* 0x0000000107077824 */ /* 0x000fe200078e0a0e */
[----:B------:R-:W-:Y:S01]  /*7320*/  LOP3.LUT R8, R8, 0xfffffff8, RZ, 0xc0, !PT ;  /* 0xfffffff808087812 */ /* 0x000fe200078ec0ff */
[----:B--2---:R-:W-:Y:S01]  /*7330*/  FADD.FTZ R4, R9, R4 ;  /* 0x0000000409047221 */ /* 0x004fe20000010000 */
[----:B------:R-:W-:Y:S01]  /*7340*/  FSETP.NE.FTZ.AND P0, PT, R2, RZ, PT ;  /* 0x000000ff0200720b */ /* 0x000fe20003f15000 */
[----:B------:R-:W-:Y:S01]  /*7350*/  @P4 IMAD.HI.U32 R9, R195, c[0x0][0x4ec], RZ ;  /* 0x00013b00c3094a27 */ /* 0x000fe200078e00ff */
[----:B------:R-:W-:Y:S01]  /*7360*/  BAR.SYNC.DEFER_BLOCKING 0x1, 0x100 ;  /* 0x0044000000007b1d */ /* 0x000fe20000010000 */
[----:B------:R-:W-:-:S02]  /*7370*/  LOP3.LUT P3, RZ, R11, 0x3, RZ, 0xc0, !PT ;  /* 0x000000030bff7812 */ /* 0x000fc4000786c0ff */
[----:B------:R-:W-:Y:S02]  /*7380*/  FSETP.NE.FTZ.AND P1, PT, R4, RZ, PT ;  /* 0x000000ff0400720b */ /* 0x000fe40003f35000 */
[----:B------:R-:W-:Y:S02]  /*7390*/  @P4 SHF.R.U32.HI R6, RZ, c[0x0][0x4f0], R9 ;  /* 0x00013c00ff064a19 */ /* 0x000fe40000011609 */
[----:B------:R-:W-:Y:S02]  /*73a0*/  MOV R9, RZ ;  /* 0x000000ff00097202 */ /* 0x000fe40000000f00 */
[----:B------:R-:W-:Y:S02]  /*73b0*/  IADD3 R12, -R6, RZ, RZ ;  /* 0x000000ff060c7210 */ /* 0x000fe40007ffe1ff */
[----:B------:R-:W-:Y:S02]  /*73c0*/  MOV R14, 0xff800000 ;  /* 0xff800000000e7802 */ /* 0x000fe40000000f00 */
[----:B------:R-:W1:Y:S01]  /*73d0*/  @P0 MUFU.RCP R9, R2 ;  /* 0x0000000200090308 */ /* 0x000e620000001000 */
[----:B------:R-:W-:Y:S01]  /*73e0*/  IMAD R11, R12, c[0x0][0x4e8], R195 ;  /* 0x00013a000c0b7a24 */ /* 0x000fe200078e02c3 */
[----:B------:R-:W-:-:S02]  /*73f0*/  MOV R17, UR5 ;  /* 0x0000000500117c02 */ /* 0x000fc40008000f00 */
[----:B------:R-:W-:Y:S02]  /*7400*/  MOV R19, UR11 ;  /* 0x0000000b00137c02 */ /* 0x000fe40008000f00 */
[----:B------:R-:W-:Y:S02]  /*7410*/  MOV R18, UR10 ;  /* 0x0000000a00127c02 */ /* 0x000fe40008000f00 */
[----:B------:R2:W3:Y:S01]  /*7420*/  @P0 MUFU.LG2 R12, R2 ;  /* 0x00000002000c0308 */ /* 0x0004e20000000c00 */
[----:B------:R-:W-:-:S07]  /*7430*/  MOV R19, UR8 ;  /* 0x0000000800137c02 */ /* 0x000fce0008000f00 */
[----:B------:R-:W-:Y:S01]  /*7440*/  @P1 MUFU.RCP R10, R4 ;  /* 0x00000004000a1308 */ /* 0x000fe20000001000 */
[C---:B-1----:R-:W-:Y:S02]  /*7450*/  FMUL.FTZ R131, R9.reuse, R131 ;  /* 0x0000008309837220 */ /* 0x042fe40000410000 */
[C---:B------:R-:W-:Y:S02]  /*7460*/  FMUL.FTZ R130, R9.reuse, R130 ;  /* 0x0000008209827220 */ /* 0x040fe40000410000 */
[C---:B------:R-:W-:Y:S02]  /*7470*/  FMUL.FTZ R127, R9.reuse, R127 ;  /* 0x0000007f097f7220 */ /* 0x040fe40000410000 */
[C---:B------:R-:W-:Y:S01]  /*7480*/  FMUL.FTZ R126, R9.reuse, R126 ;  /* 0x0000007e097e7220 */ /* 0x040fe20000410000 */
[----:B--2---:R-:W-:Y:S01]  /*7490*/  @P0 MOV R2, 0x3f317218 ;  /* 0x3f31721800020802 */ /* 0x004fe20000000f00 */
[----:B---3--:R-:W-:Y:S01]  /*74a0*/  @P0 FMUL.FTZ R12, R12, 0.69314718246459960938 ;  /* 0x3f3172180c0c0820 */ /* 0x008fe20000410000 */
[----:B------:R-:W1:Y:S01]  /*74b0*/  @P1 MUFU.LG2 R4, R4 ;  /* 0x0000000400041308 */ /* 0x000e620000000c00 */
[----:B------:R-:W-:Y:S01]  /*74c0*/  FMUL.FTZ R39, R9, R39 ;  /* 0x0000002709277220 */ /* 0x000fe20000410000 */
[----:B------:R-:W-:Y:S01]  /*74d0*/  F2FP.PACK_AB R130, R131, R130 ;  /* 0x000000828382723e */ /* 0x000fe200000000ff */
[----:B------:R-:W-:Y:S01]  /*74e0*/  @P0 FMUL.FTZ R2, R2, c[0x0][0x2d0] ;  /* 0x0000b40002020a20 */ /* 0x000fe20000410000 */
[----:B------:R-:W-:Y:S01]  /*74f0*/  F2FP.PACK_AB R126, R127, R126 ;  /* 0x0000007e7f7e723e */ /* 0x000fe200000000ff */
[----:B------:R-:W-:-:S02]  /*7500*/  FMUL.FTZ R38, R9, R38 ;  /* 0x0000002609267220 */ /* 0x000fc40000410000 */
[C---:B------:R-:W-:Y:S02]  /*7510*/  FMUL.FTZ R43, R9.reuse, R43 ;  /* 0x0000002b092b7220 */ /* 0x040fe40000410000 */
[----:B------:R-:W-:Y:S01]  /*7520*/  FMUL.FTZ R42, R9, R42 ;  /* 0x0000002a092a7220 */ /* 0x000fe20000410000 */
[----:B------:R-:W-:Y:S01]  /*7530*/  F2FP.PACK_AB R38, R39, R38 ;  /* 0x000000262726723e */ /* 0x000fe200000000ff */
[C---:B------:R-:W-:Y:S02]  /*7540*/  FMUL.FTZ R47, R9.reuse, R47 ;  /* 0x0000002f092f7220 */ /* 0x040fe40000410000 */
[----:B------:R-:W-:Y:S01]  /*7550*/  FMUL.FTZ R46, R9, R46 ;  /* 0x0000002e092e7220 */ /* 0x000fe20000410000 */
[----:B------:R-:W-:Y:S01]  /*7560*/  F2FP.PACK_AB R42, R43, R42 ;  /* 0x0000002a2b2a723e */ /* 0x000fe200000000ff */
[C---:B------:R-:W-:Y:S02]  /*7570*/  FMUL.FTZ R51, R9.reuse, R51 ;  /* 0x0000003309337220 */ /* 0x040fe40000410000 */
[----:B------:R-:W-:Y:S01]  /*7580*/  FMUL.FTZ R50, R9, R50 ;  /* 0x0000003209327220 */ /* 0x000fe20000410000 */
[----:B------:R-:W-:Y:S01]  /*7590*/  F2FP.PACK_AB R46, R47, R46 ;  /* 0x0000002e2f2e723e */ /* 0x000fe200000000ff */
[----:B------:R-:W-:-:S02]  /*75a0*/  FMUL.FTZ R55, R9, R55 ;  /* 0x0000003709377220 */ /* 0x000fc40000410000 */
        /* <DEDUP_REMOVED lines=52> */
[----:B------:R-:W-:Y:S01]  /*78f0*/  IADD3 R9, R13, -R8, RZ ;  /* 0x800000080d097210 */ /* 0x000fe20007ffe0ff */
[----:B-1----:R-:W-:Y:S01]  /*7900*/  @P1 FMUL.FTZ R15, R4, 0.69314718246459960938 ;  /* 0x3f317218040f1820 */ /* 0x002fe20000410000 */
[----:B------:R-:W-:Y:S01]  /*7910*/  MOV R13, 0xff800000 ;  /* 0xff800000000d7802 */ /* 0x000fe20000000f00 */
[----:B------:R-:W-:Y:S01]  /*7920*/  @P0 FFMA.FTZ R13, R2, R3, R12 ;  /* 0x00000003020d0223 */ /* 0x000fe2000001000c */
[----:B------:R-:W-:Y:S01]  /*7930*/  @P1 MOV R8, 0x3f317218 ;  /* 0x3f31721800081802 */ /* 0x000fe20000000f00 */
[----:B------:R-:W1:Y:S01]  /*7940*/  S2R R3, SR_CTAID.Z ;  /* 0x0000000000037919 */ /* 0x000e620000002700 */
[----:B------:R-:W-:Y:S01]  /*7950*/  LEA.HI R4, R7, R7, RZ, 0x1 ;  /* 0x0000000707047211 */ /* 0x000fe200078f08ff */
[----:B------:R-:W-:Y:S01]  /*7960*/  FMUL.FTZ R129, R10, R129 ;  /* 0x000000810a817220 */ /* 0x000fe20000410000 */
[----:B------:R-:W-:Y:S01]  /*7970*/  F2FP.PACK_AB R118, R119, R118 ;  /* 0x000000767776723e */ /* 0x000fe200000000ff */
[----:B------:R-:W-:Y:S01]  /*7980*/  @P1 FMUL.FTZ R8, R8, c[0x0][0x2d0] ;  /* 0x0000b40008081a20 */ /* 0x000fe20000410000 */
[----:B------:R-:W-:Y:S01]  /*7990*/  LOP3.LUT R12, R4, 0x1ffffffe, RZ, 0xc0, !PT ;  /* 0x1ffffffe040c7812 */ /* 0x000fe200078ec0ff */
[----:B------:R-:W-:Y:S01]  /*79a0*/  FMUL.FTZ R128, R10, R128 ;  /* 0x000000800a807220 */ /* 0x000fe20000410000 */
[----:B------:R-:W-:Y:S01]  /*79b0*/  F2FP.PACK_AB R114, R115, R114 ;  /* 0x000000727372723e */ /* 0x000fe200000000ff */
[----:B------:R-:W-:Y:S01]  /*79c0*/  @P1 FFMA.FTZ R14, R8, R132, R15 ;  /* 0x00000084080e1223 */ /* 0x000fe2000001000f */
[----:B------:R-:W-:Y:S01]  /*79d0*/  SHF.R.S32.HI R15, RZ, 0x1f, R0 ;  /* 0x0000001fff0f7819 */ /* 0x000fe20000011400 */
[----:B------:R-:W2:Y:S01]  /*79e0*/  S2R R8, SR_CTAID.X ;  /* 0x0000000000087919 */ /* 0x000ea20000002500 */
[----:B------:R-:W-:Y:S01]  /*79f0*/  IADD3 R12, R7, -R12, RZ ;  /* 0x8000000c070c7210 */ /* 0x000fe20007ffe0ff */
[C---:B------:R-:W-:Y:S01]  /*7a00*/  FMUL.FTZ R125, R10.reuse, R125 ;  /* 0x0000007d0a7d7220 */ /* 0x040fe20000410000 */
[----:B------:R-:W-:Y:S01]  /*7a10*/  LEA.HI R15, R15, R0, RZ, 0x3 ;  /* 0x000000000f0f7211 */ /* 0x000fe200078f18ff */
[C---:B------:R-:W-:Y:S01]  /*7a20*/  FMUL.FTZ R124, R10.reuse, R124 ;  /* 0x0000007c0a7c7220 */ /* 0x040fe20000410000 */
[----:B------:R-:W-:Y:S01]  /*7a30*/  R2P PR, R9, 0x6 ;  /* 0x0000000609007804 */ /* 0x000fe20000000000 */
[C---:B------:R-:W-:Y:S01]  /*7a40*/  FMUL.FTZ R37, R10.reuse, R37 ;  /* 0x000000250a257220 */ /* 0x040fe20000410000 */
[----:B------:R-:W-:Y:S01]  /*7a50*/  LOP3.LUT R15, R15, 0xffffff8, RZ, 0xc0, !PT ;  /* 0x0ffffff80f0f7812 */ /* 0x000fe200078ec0ff */
[C---:B------:R-:W-:Y:S01]  /*7a60*/  FMUL.FTZ R36, R10.reuse, R36 ;  /* 0x000000240a247220 */ /* 0x040fe20000410000 */
[----:B------:R-:W-:Y:S01]  /*7a70*/  F2FP.PACK_AB R128, R129, R128 ;  /* 0x000000808180723e */ /* 0x000fe200000000ff */
[----:B------:R-:W-:Y:S01]  /*7a80*/  FMUL.FTZ R41, R10, R41 ;  /* 0x000000290a297220 */ /* 0x000fe20000410000 */
[----:B------:R-:W-:Y:S01]  /*7a90*/  F2FP.PACK_AB R124, R125, R124 ;  /* 0x0000007c7d7c723e */ /* 0x000fe200000000ff */
[C---:B------:R-:W-:Y:S01]  /*7aa0*/  IMAD.IADD R15, R0.reuse, 0x1, -R15 ;  /* 0x00000001000f7824 */ /* 0x040fe200078e0a0f */
[----:B------:R-:W-:Y:S01]  /*7ab0*/  LEA R0, R0, R7, 0x9 ;  /* 0x0000000700007211 */ /* 0x000fe200078e48ff */
[----:B-1----:R-:W-:Y:S01]  /*7ac0*/  IMAD.WIDE.U32 R16, R3, c[0x0][0x3f0], R16 ;  /* 0x0000fc0003107a25 */ /* 0x002fe200078e0010 */
[----:B------:R-:W-:-:S02]  /*7ad0*/  SHF.R.S32.HI R2, RZ, 0x1f, R3 ;  /* 0x0000001fff027819 */ /* 0x000fc40000011403 */
[----:B------:R-:W-:Y:S01]  /*7ae0*/  LOP3.LUT R7, R9, 0x1, RZ, 0xc0, !PT ;  /* 0x0000000109077812 */ /* 0x000fe200078ec0ff */
[----:B------:R-:W-:Y:S01]  /*7af0*/  IMAD.WIDE.U32 R18, R3, c[0x0][0x498], R18 ;  /* 0x0001260003127a25 */ /* 0x000fe200078e0012 */
[----:B------:R-:W-:Y:S02]  /*7b00*/  SHF.L.U32 R9, R9, 0x6, RZ ;  /* 0x0000000609097819 */ /* 0x000fe400000006ff */
[----:B------:R-:W-:Y:S01]  /*7b10*/  LEA R15, R15, R20, 0x4 ;  /* 0x000000140f0f7211 */ /* 0x000fe200078e20ff */
[C---:B------:R-:W-:Y:S01]  /*7b20*/  IMAD R4, R2.reuse, c[0x0][0x3f0], RZ ;  /* 0x0000fc0002047a24 */ /* 0x040fe200078e02ff */
[----:B------:R-:W-:Y:S01]  /*7b30*/  LOP3.LUT R9, R9, 0x1c0, RZ, 0xc0, !PT ;  /* 0x000001c009097812 */ /* 0x000fe200078ec0ff */
[----:B------:R-:W-:Y:S01]  /*7b40*/  IMAD R2, R2, c[0x0][0x498], RZ ;  /* 0x0001260002027a24 */ /* 0x000fe200078e02ff */
[----:B------:R-:W-:Y:S01]  /*7b50*/  ISETP.NE.U32.AND P0, PT, R7, 0x1, PT ;  /* 0x000000010700780c */ /* 0x000fe20003f05070 */
[----:B------:R-:W-:Y:S01]  /*7b60*/  IMAD R4, R3, c[0x0][0x3f4], R4 ;  /* 0x0000fd0003047a24 */ /* 0x000fe200078e0204 */
[----:B------:R-:W-:Y:S01]  /*7b70*/  LEA.HI R9, R9, R9, RZ, 0x1d ;  /* 0x0000000909097211 */ /* 0x000fe200078fe8ff */
[----:B------:R-:W-:Y:S01]  /*7b80*/  IMAD R2, R3, c[0x0][0x49c], R2 ;  /* 0x0001270003027a24 */ /* 0x000fe200078e0202 */
[----:B------:R-:W-:Y:S01]  /*7b90*/  SHF.R.S32.HI R3, RZ, 0x1f, R6 ;  /* 0x0000001fff037819 */ /* 0x000fe20000011406 */
[----:B------:R-:W-:Y:S01]  /*7ba0*/  FMUL.FTZ R40, R10, R40 ;  /* 0x000000280a287220 */ /* 0x000fe20000410000 */
[----:B------:R-:W-:Y:S01]  /*7bb0*/  IADD3 R17, R17, R4, RZ ;  /* 0x0000000411117210 */ /* 0x000fe20007ffe0ff */
[----:B------:R-:W-:Y:S01]  /*7bc0*/  IMAD R4, R5, c[0x0][0x388], RZ ;  /* 0x0000e20005047a24 */ /* 0x000fe200078e02ff */
[----:B------:R-:W-:Y:S01]  /*7bd0*/  LEA R0, R0, R9, 0x1 ;  /* 0x0000000900007211 */ /* 0x000fe200078e08ff */
[----:B------:R-:W-:Y:S01]  /*7be0*/  IMAD R5, R12, 0x8, R15 ;  /* 0x000000080c057824 */ /* 0x000fe200078e020f */
[----:B--2---:R-:W-:Y:S01]  /*7bf0*/  LEA R15, R8, R15, 0x7 ;  /* 0x0000000f080f7211 */ /* 0x004fe200078e38ff */
[----:B------:R-:W-:Y:S01]  /*7c00*/  IMAD R3, R3, c[0x0][0x3e0], RZ ;  /* 0x0000f80003037a24 */ /* 0x000fe200078e02ff */
[----:B------:R-:W-:Y:S01]  /*7c10*/  SHF.L.U32 R7, R0, 0x1, RZ ;  /* 0x0000000100077819 */ /* 0x000fe200000006ff */
[----:B------:R-:W-:Y:S01]  /*7c20*/  IMAD.WIDE.U32 R16, R6, c[0x0][0x3e0], R16 ;  /* 0x0000f80006107a25 */ /* 0x000fe200078e0010 */
[----:B------:R-:W-:-:S02]  /*7c30*/  LEA R5, R8, R5, 0x7 ;  /* 0x0000000508057211 */ /* 0x000fc400078e38ff */
[CC--:B------:R-:W-:Y:S01]  /*7c40*/  ISETP.GE.OR P5, PT, R15.reuse, R4.reuse, P3 ;  /* 0x000000040f00720c */ /* 0x0c0fe20001fa6670 */
[----:B------:R-:W-:Y:S01]  /*7c50*/  IMAD R3, R6, c[0x0][0x3e4], R3 ;  /* 0x0000f90006037a24 */ /* 0x000fe200078e0203 */
[----:B------:R-:W-:Y:S01]  /*7c60*/  IADD3 R15, R15, 0x8, RZ ;  /* 0x000000080f0f7810 */ /* 0x000fe20007ffe0ff */
[----:B------:R-:W-:Y:S01]  /*7c70*/  @P4 IMAD.HI.U32 R0, R5, c[0x0][0x4ec], RZ ;  /* 0x00013b0005004a27 */ /* 0x000fe200078e00ff */
[----:B------:R-:W-:Y:S01]  /*7c80*/  MOV R9, R5 ;  /* 0x0000000500097202 */ /* 0x000fe20000000f00 */
[----:B------:R-:W-:Y:S01]  /*7c90*/  STS [R7+0x80], R128 ;  /* 0x0000808007007388 */ /* 0x000fe20000000800 */
[----:B------:R-:W-:Y:S01]  /*7ca0*/  IADD3 R6, R7, 0x80, RZ ;  /* 0x0000008007067810 */ /* 0x000fe20007ffe0ff */
[----:B------:R-:W-:Y:S01]  /*7cb0*/  IMAD.IADD R17, R17, 0x1, R3 ;  /* 0x0000000111117824 */ /* 0x000fe200078e0203 */
[----:B------:R-:W-:Y:S01]  /*7cc0*/  @P4 SHF.R.U32.HI R9, RZ, c[0x0][0x4f0], R0 ;  /* 0x00013c00ff094a19 */ /* 0x000fe20000011600 */
[C---:B------:R-:W-:Y:S01]  /*7cd0*/  FMUL.FTZ R45, R10.reuse, R45 ;  /* 0x0000002d0a2d7220 */ /* 0x040fe20000410000 */
[----:B------:R-:W-:Y:S01]  /*7ce0*/  ISETP.GE.OR P3, PT, R15, R4, P3 ;  /* 0x000000040f00720c */ /* 0x000fe20001f66670 */
[C---:B------:R-:W-:Y:S01]  /*7cf0*/  FMUL.FTZ R44, R10.reuse, R44 ;  /* 0x0000002c0a2c7220 */ /* 0x040fe20000410000 */
[----:B------:R-:W-:Y:S01]  /*7d00*/  IADD3 R15, R7, 0x70, RZ ;  /* 0x00000070070f7810 */ /* 0x000fe20007ffe0ff */
[----:B------:R-:W-:Y:S01]  /*7d10*/  FMUL.FTZ R49, R10, R49 ;  /* 0x000000310a317220 */ /* 0x000fe20000410000 */
[----:B------:R-:W-:Y:S01]  /*7d20*/  @P0 IADD3 R15, R6, 0x10, RZ ;  /* 0x00000010060f0810 */ /* 0x000fe20007ffe0ff */
[C---:B------:R-:W-:Y:S01]  /*7d30*/  FMUL.FTZ R48, R10.reuse, R48 ;  /* 0x000000300a307220 */ /* 0x040fe20000410000 */
[C---:B------:R-:W-:Y:S01]  /*7d40*/  IADD3 R6, -R9.reuse, RZ, RZ ;  /* 0x000000ff09067210 */ /* 0x040fe20007ffe1ff */
[C---:B------:R-:W-:Y:S01]  /*7d50*/  FMUL.FTZ R53, R10.reuse, R53 ;  /* 0x000000350a357220 */ /* 0x040fe20000410000 */
[----:B------:R-:W-:Y:S01]  /*7d60*/  SHF.R.S32.HI R3, RZ, 0x1f, R9 ;  /* 0x0000001fff037819 */ /* 0x000fe20000011409 */
[----:B------:R-:W-:Y:S01]  /*7d70*/  FMUL.FTZ R52, R10, R52 ;  /* 0x000000340a347220 */ /* 0x000fe20000410000 */
[----:B------:R-:W-:Y:S01]  /*7d80*/  IADD3 R8, P0, R9, R18, RZ ;  /* 0x0000001209087210 */ /* 0x000fe20007f1e0ff */
[----:B------:R-:W-:Y:S01]  /*7d90*/  IMAD R5, R6, c[0x0][0x4e8], R5 ;  /* 0x00013a0006057a24 */ /* 0x000fe200078e0205 */
[----:B------:R-:W-:Y:S01]  /*7da0*/  SEL R0, R135, 0xffffffe0, !P1 ;  /* 0xffffffe087007807 */ /* 0x000fe20004800000 */
[C---:B------:R-:W-:Y:S01]  /*7db0*/  FMUL.FTZ R57, R10.reuse, R57 ;  /* 0x000000390a397220 */ /* 0x040fe20000410000 */
[----:B------:R-:W-:Y:S01]  /*7dc0*/  IADD3.X R9, R3, R19, R2, P0, !PT ;  /* 0x0000001303097210 */ /* 0x000fe200007fe402 */
[C---:B------:R-:W-:Y:S01]  /*7dd0*/  FMUL.FTZ R56, R10.reuse, R56 ;  /* 0x000000380a387220 */ /* 0x040fe20000410000 */
[----:B------:R-:W-:Y:S01]  /*7de0*/  IADD3 R3, R7, R0, RZ ;  /* 0x0000000007037210 */ /* 0x000fe20007ffe0ff */
[----:B------:R-:W-:Y:S01]  /*7df0*/  FMUL.FTZ R61, R10, R61 ;  /* 0x0000003d0a3d7220 */ /* 0x000fe20000410000 */
[----:B------:R-:W-:Y:S01]  /*7e00*/  IADD3 R19, R0, R15, RZ ;  /* 0x0000000f00137210 */ /* 0x000fe20007ffe0ff */
[C---:B------:R-:W-:Y:S01]  /*7e10*/  FMUL.FTZ R60, R10.reuse, R60 ;  /* 0x0000003c0a3c7220 */ /* 0x040fe20000410000 */
[----:B------:R-:W-:Y:S01]  /*7e20*/  SHF.R.S32.HI R0, RZ, 0x1f, R5 ;  /* 0x0000001fff007819 */ /* 0x000fe20000011405 */
[C---:B------:R-:W-:Y:S01]  /*7e30*/  FMUL.FTZ R65, R10.reuse, R65 ;  /* 0x000000410a417220 */ /* 0x040fe20000410000 */
[----:B------:R-:W-:Y:S01]  /*7e40*/  MOV R2, 0x40 ;  /* 0x0000004000027802 */ /* 0x000fe20000000f00 */
[----:B------:R-:W-:Y:S01]  /*7e50*/  FMUL.FTZ R64, R10, R64 ;  /* 0x000000400a407220 */ /* 0x000fe20000410000 */
[----:B------:R-:W-:Y:S01]  /*7e60*/  F2FP.PACK_AB R36, R37, R36 ;  /* 0x000000242524723e */ /* 0x000fe200000000ff */
[----:B------:R-:W-:Y:S01]  /*7e70*/  IMAD R0, R0, c[0x0][0x488], RZ ;  /* 0x0001220000007a24 */ /* 0x000fe200078e02ff */
[----:B------:R-:W-:Y:S01]  /*7e80*/  SEL R2, R2, 0xffffffc0, !P2 ;  /* 0xffffffc002027807 */ /* 0x000fe20005000000 */
[----:B------:R-:W-:Y:S01]  /*7e90*/  IMAD.WIDE.U32 R8, R5, c[0x0][0x488], R8 ;  /* 0x0001220005087a25 */ /* 0x000fe200078e0008 */
[----:B------:R-:W-:Y:S01]  /*7ea0*/  F2FP.PACK_AB R40, R41, R40 ;  /* 0x000000282928723e */ /* 0x000fe200000000ff */
[----:B------:R-:W-:Y:S01]  /*7eb0*/  STS [R7+0x480], R130 ;  /* 0x0004808207007388 */ /* 0x000fe20000000800 */
[----:B------:R-:W-:Y:S01]  /*7ec0*/  F2FP.PACK_AB R44, R45, R44 ;  /* 0x0000002c2d2c723e */ /* 0x000fe200000000ff */
[----:B------:R-:W-:Y:S01]  /*7ed0*/  IMAD R0, R5, c[0x0][0x48c], R0 ;  /* 0x0001230005007a24 */ /* 0x000fe200078e0200 */
[----:B------:R-:W-:Y:S01]  /*7ee0*/  IADD3 R21, R7, R2, RZ ;  /* 0x0000000207157210 */ /* 0x000fe20007ffe0ff */
[C---:B------:R-:W-:Y:S01]  /*7ef0*/  FMUL.FTZ R69, R10.reuse, R69 ;  /* 0x000000450a457220 */ /* 0x040fe20000410000 */
[----:B------:R-:W-:Y:S01]  /*7f00*/  F2FP.PACK_AB R48, R49, R48 ;  /* 0x000000303130723e */ /* 0x000fe200000000ff */
[----:B------:R-:W-:Y:S01]  /*7f10*/  FMUL.FTZ R68, R10, R68 ;  /* 0x000000440a447220 */ /* 0x000fe20000410000 */
[----:B------:R-:W-:Y:S01]  /*7f20*/  F2FP.PACK_AB R52, R53, R52 ;  /* 0x000000343534723e */ /* 0x000fe200000000ff */
[----:B------:R-:W-:Y:S01]  /*7f30*/  IMAD.IADD R5, R2, 0x1, R15 ;  /* 0x0000000102057824 */ /* 0x000fe200078e020f */
[----:B------:R-:W-:Y:S01]  /*7f40*/  STS [R15], R124 ;  /* 0x0000007c0f007388 */ /* 0x000fe20000000800 */
[----:B------:R-:W-:Y:S01]  /*7f50*/  FMUL.FTZ R73, R10, R73 ;  /* 0x000000490a497220 */ /* 0x000fe20000410000 */
[----:B------:R-:W-:Y:S01]  /*7f60*/  IADD3 R23, R2, R3, RZ ;  /* 0x0000000302177210 */ /* 0x000fe20007ffe0ff */
[C---:B------:R-:W-:Y:S01]  /*7f70*/  FMUL.FTZ R72, R10.reuse, R72 ;  /* 0x000000480a487220 */ /* 0x040fe20000410000 */
[----:B------:R-:W-:Y:S01]  /*7f80*/  STS [R15+0x400], R126 ;  /* 0x0004007e0f007388 */ /* 0x000fe20000000800 */
[C---:B------:R-:W-:Y:S01]  /*7f90*/  FMUL.FTZ R77, R10.reuse, R77 ;  /* 0x0000004d0a4d7220 */ /* 0x040fe20000410000 */
[----:B------:R-:W-:Y:S01]  /*7fa0*/  F2FP.PACK_AB R56, R57, R56 ;  /* 0x000000383938723e */ /* 0x000fe200000000ff */
[C---:B------:R-:W-:Y:S01]  /*7fb0*/  FMUL.FTZ R76, R10.reuse, R76 ;  /* 0x0000004c0a4c7220 */ /* 0x040fe20000410000 */
[----:B------:R-:W-:Y:S01]  /*7fc0*/  STS [R3+0x80], R36 ;  /* 0x0000802403007388 */ /* 0x000fe20000000800 */
[----:B------:R-:W-:Y:S01]  /*7fd0*/  IADD3 R25, R19, R2, RZ ;  /* 0x0000000213197210 */ /* 0x000fe20007ffe0ff */
[C---:B------:R-:W-:Y:S01]  /*7fe0*/  FMUL.FTZ R81, R10.reuse, R81 ;  /* 0x000000510a517220 */ /* 0x040fe20000410000 */
[----:B------:R-:W-:Y:S01]  /*7ff0*/  F2FP.PACK_AB R60, R61, R60 ;  /* 0x0000003c3d3c723e */ /* 0x000fe200000000ff */
        /* <DEDUP_REMOVED lines=41> */
[----:B------:R-:W-:Y:S01]  /*8290*/  FMUL.FTZ R10, R10, R112 ;  /* 0x000000700a0a7220 */ /* 0x000fe20000410000 */
[----:B------:R-:W-:-:S02]  /*82a0*/  F2FP.PACK_AB R100, R101, R100 ;  /* 0x000000646564723e */ /* 0x000fc400000000ff */
[----:B------:R-:W-:Y:S01]  /*82b0*/  STS [R7+0x4080], R60 ;  /* 0x0040803c07007388 */ /* 0x000fe20000000800 */
[----:B------:R-:W-:Y:S02]  /*82c0*/  F2FP.PACK_AB R104, R105, R104 ;  /* 0x000000686968723e */ /* 0x000fe400000000ff */
[C---:B------:R-:W-:Y:S01]  /*82d0*/  LEA R6, P0, R8.reuse, c[0x0][0x450], 0x2 ;  /* 0x0001140008067a11 */ /* 0x040fe200078010ff */
[----:B------:R-:W-:Y:S01]  /*82e0*/  STS [R7+0x4480], R62 ;  /* 0x0044803e07007388 */ /* 0x000fe20000000800 */
[----:B------:R-:W-:Y:S02]  /*82f0*/  IADD3 R9, R9, R0, RZ ;  /* 0x0000000009097210 */ /* 0x000fe40007ffe0ff */
[----:B------:R-:W-:Y:S01]  /*8300*/  F2FP.PACK_AB R108, R109, R108 ;  /* 0x0000006c6d6c723e */ /* 0x000fe200000000ff */
[----:B------:R-:W-:Y:S01]  /*8310*/  STS [R15+0x4000], R64 ;  /* 0x004000400f007388 */ /* 0x000fe20000000800 */
[----:B------:R-:W-:Y:S02]  /*8320*/  F2FP.PACK_AB R116, R117, R116 ;  /* 0x000000747574723e */ /* 0x000fe400000000ff */
[----:B------:R-:W-:Y:S01]  /*8330*/  F2FP.PACK_AB R10, R113, R10 ;  /* 0x0000000a710a723e */ /* 0x000fe200000000ff */
[----:B------:R-:W-:Y:S01]  /*8340*/  STS [R15+0x4400], R66 ;  /* 0x004400420f007388 */ /* 0x000fe20000000800 */
[----:B------:R-:W-:-:S02]  /*8350*/  LEA.HI.X R9, R8, c[0x0][0x454], R9, 0x2, P0 ;  /* 0x0001150008097a11 */ /* 0x000fc400000f1409 */
[----:B------:R-:W-:Y:S01]  /*8360*/  SHF.R.S32.HI R0, RZ, 0x1f, R11 ;  /* 0x0000001fff007819 */ /* 0x000fe2000001140b */
[----:B------:R-:W-:Y:S04]  /*8370*/  STS [R3+0x4080], R68 ;  /* 0x0040804403007388 */ /* 0x000fe80000000800 */
[----:B------:R-:W-:Y:S01]  /*8380*/  STS [R3+0x4480], R70 ;  /* 0x0044804603007388 */ /* 0x000fe20000000800 */
[----:B------:R-:W-:-:S03]  /*8390*/  IMAD R0, R0, c[0x0][0x3d8], RZ ;  /* 0x0000f60000007a24 */ /* 0x000fc600078e02ff */
[----:B------:R-:W-:Y:S01]  /*83a0*/  STS [R19+0x4000], R72 ;  /* 0x0040004813007388 */ /* 0x000fe20000000800 */
[----:B------:R-:W-:-:S03]  /*83b0*/  IMAD R0, R11, c[0x0][0x3dc], R0 ;  /* 0x0000f7000b007a24 */ /* 0x000fc600078e0200 */
        /* <DEDUP_REMOVED lines=21> */
[----:B-1----:R-:W-:-:S03]  /*8510*/  IMAD.WIDE.U32 R2, R11, c[0x0][0x3d8], R16 ;  /* 0x0000f6000b027a25 */ /* 0x002fc600078e0010 */
[----:B------:R-:W-:Y:S02]  /*8520*/  STS [R23+0x8080], R116 ;  /* 0x0080807417007388 */ /* 0x000fe40000000800 */
[----:B------:R-:W-:Y:S02]  /*8530*/  IADD3 R0, R3, R0, RZ ;  /* 0x0000000003007210 */ /* 0x000fe40007ffe0ff */
[----:B------:R-:W-:Y:S01]  /*8540*/  STS [R23+0x8480], R118 ;  /* 0x0084807617007388 */ /* 0x000fe20000000800 */
[----:B------:R-:W-:-:S03]  /*8550*/  SHF.R.S32.HI R3, RZ, 0x1f, R192 ;  /* 0x0000001fff037819 */ /* 0x000fc600000114c0 */
[----:B------:R-:W-:Y:S04]  /*8560*/  STS [R25+0x8000], R10 ;  /* 0x0080000a19007388 */ /* 0x000fe80000000800 */
[----:B------:R-:W-:Y:S04]  /*8570*/  STS [R25+0x8400], R114 ;  /* 0x0084007219007388 */ /* 0x000fe80000000800 */
[----:B------:R-:W-:Y:S04]  /*8580*/  SHFL.IDX PT, R56, R6, RZ, 0x1c1f ;  /* 0x001c1fff06387589 */ /* 0x000fe800000e0000 */
[----:B------:R-:W1:Y:S04]  /*8590*/  SHFL.IDX PT, R57, R9, RZ, 0x1c1f ;  /* 0x001c1fff09397589 */ /* 0x000e6800000e0000 */
[----:B------:R-:W-:Y:S06]  /*85a0*/  BAR.SYNC.DEFER_BLOCKING 0x1, 0x100 ;  /* 0x0044000000007b1d */ /* 0x000fec0000010000 */
[----:B------:R2:W-:Y:S04]  /*85b0*/  SHFL.IDX PT, R58, R6, 0x1, 0x1c1f ;  /* 0x003c1f00063a7f89 */ /* 0x0005e800000e0000 */
[----:B------:R-:W3:Y:S04]  /*85c0*/  SHFL.IDX PT, R59, R9, 0x1, 0x1c1f ;  /* 0x003c1f00093b7f89 */ /* 0x000ee800000e0000 */
[----:B-1----:R1:W-:Y:S01]  /*85d0*/  @!P5 ST.E [R56.64], R14 ;  /* 0x0000000e3800d985 */ /* 0x0023e2000c10190c */
[----:B--2---:R-:W-:-:S04]  /*85e0*/  LEA R6, P0, R2, c[0x0][0x380], 0x1 ;  /* 0x0000e00002067a11 */ /* 0x004fc800078008ff */
[----:B------:R-:W-:Y:S01]  /*85f0*/  LEA.HI.X R2, R2, c[0x0][0x384], R0, 0x1, P0 ;  /* 0x0000e10002027a11 */ /* 0x000fe200000f0c00 */
[----:B---3--:R1:W-:Y:S01]  /*8600*/  @!P3 ST.E [R58.64], R13 ;  /* 0x0000000d3a00b985 */ /* 0x0083e2000c10190c */
[----:B------:R-:W-:Y:S02]  /*8610*/  ISETP.GE.AND P0, PT, R193, R4, PT ;  /* 0x00000004c100720c */ /* 0x000fe40003f06270 */
[----:B------:R-:W-:Y:S01]  /*8620*/  SHF.R.S32.HI R0, RZ, 0x1f, R191 ;  /* 0x0000001fff007819 */ /* 0x000fe200000114bf */
[----:B------:R1:W2:Y:S04]  /*8630*/  LDS.128 R52, [R194+0x1080] ;  /* 0x00108000c2347984 */ /* 0x0002a80000000c00 */
        /* <DEDUP_REMOVED lines=12> */
[----:B------:R-:W-:-:S02]  /*8700*/  ISETP.GE.AND P2, PT, R199, c[0x0][0x3c8], PT ;  /* 0x0000f200c7007a0c */ /* 0x000fc40003f46270 */
[----:B------:R-:W-:Y:S01]  /*8710*/  ISETP.GE.AND P1, PT, R198, c[0x0][0x3c8], PT ;  /* 0x0000f200c6007a0c */ /* 0x000fe20003f26270 */
[----:B-1----:R-:W1:Y:S01]  /*8720*/  LDS.128 R12, [R194+0x4080] ;  /* 0x00408000c20c7984 */ /* 0x002e620000000c00 */
[----:B------:R-:W-:-:S03]  /*8730*/  ISETP.GE.AND P0, PT, R197, c[0x0][0x3c8], PT ;  /* 0x0000f200c5007a0c */ /* 0x000fc60003f06270 */
[----:B------:R-:W5:Y:S06]  /*8740*/  LDS.128 R8, [R194+0x8080] ;  /* 0x00808000c2087984 */ /* 0x000f6c0000000c00 */
[-C--:B------:R-:W-:Y:S02]  /*8750*/  @!P2 IADD3 R58, P5, R202, R5.reuse, RZ ;  /* 0x00000005ca3aa210 */ /* 0x080fe40007fbe0ff */
[CC--:B------:R-:W-:Y:S02]  /*8760*/  @!P1 LEA R56, P4, R192.reuse, R5.reuse, 0x1 ;  /* 0x00000005c0389211 */ /* 0x0c0fe400078808ff */
[----:B------:R-:W-:Y:S01]  /*8770*/  @!P0 LEA R60, P3, R191, R5, 0x1 ;  /* 0x00000005bf3c8211 */ /* 0x000fe200078608ff */
[----:B------:R-:W-:Y:S01]  /*8780*/  @!P2 IMAD.X R59, R203, 0x1, R7, P5 ;  /* 0x00000001cb3ba824 */ /* 0x000fe200028e0607 */
[----:B------:R-:W-:-:S02]  /*8790*/  @!P1 LEA.HI.X R57, R192, R7, R3, 0x1, P4 ;  /* 0x00000007c0399211 */ /* 0x000fc400020f0c03 */
[----:B------:R-:W-:Y:S02]  /*87a0*/  @!P0 LEA.HI.X R61, R191, R7, R0, 0x1, P3 ;  /* 0x00000007bf3d8211 */ /* 0x000fe400018f0c00 */
[----:B--2---:R2:W-:Y:S04]  /*87b0*/  @!P2 ST.E.128 [R58.64], R16 ;  /* 0x000000103a00a985 */ /* 0x0045e8000c101d0c */
[----:B-1----:R2:W-:Y:S04]  /*87c0*/  @!P1 ST.E.128 [R56.64], R12 ;  /* 0x0000000c38009985 */ /* 0x0025e8000c101d0c */
[----:B-----5:R2:W-:Y:S02]  /*87d0*/  @!P0 ST.E.128 [R60.64], R8 ;  /* 0x000000083c008985 */ /* 0x0205e4000c101d0c */
.L_x_742:
[----:B--2---:R-:W-:Y:S05]  /*87e0*/  BSYNC B0 ;  /* 0x0000000000007941 */ /* 0x004fea0003800000 */
.L_x_741:
[----:B-1----:R-:W-:Y:S01]  /*87f0*/  IADD3 R5, R193, 0x20, RZ ;  /* 0x00000020c1057810 */ /* 0x002fe20007ffe0ff */
[----:B------:R1:W2:Y:S01]  /*8800*/  SHFL.IDX PT, R9, R2, 0x1, 0x181f ;  /* 0x00381f0002097f89 */ /* 0x0002a200000e0000 */
[----:B------:R-:W-:Y:S02]  /*8810*/  BSSY B0, `(.L_x_743) ;  /* 0x0000010000007945 */ /* 0x000fe40003800000 */
[----:B------:R-:W-:Y:S01]  /*8820*/  ISETP.GE.AND P0, PT, R5, R4, PT ;  /* 0x000000040500720c */ /* 0x000fe20003f06270 */
[----:B------:R1:W4:-:S12]  /*8830*/  SHFL.IDX PT, R7, R6, 0x1, 0x181f ;  /* 0x00381f0006077f89 */ /* 0x00031800000e0000 */
[----:B------:R-:W-:Y:S05]  /*8840*/  @P0 BRA `(.L_x_744) ;  /* 0x000000c000000947 */ /* 0x000fea0003800000 */
[----:B------:R-:W-:Y:S02]  /*8850*/  ISETP.GE.AND P2, PT, R199, c[0x0][0x3c8], PT ;  /* 0x0000f200c7007a0c */ /* 0x000fe40003f46270 */
[----:B------:R-:W-:Y:S02]  /*8860*/  ISETP.GE.AND P1, PT, R198, c[0x0][0x3c8], PT ;  /* 0x0000f200c6007a0c */ /* 0x000fe40003f26270 */
[----:B------:R-:W-:-:S09]  /*8870*/  ISETP.GE.AND P0, PT, R197, c[0x0][0x3c8], PT ;  /* 0x0000f200c5007a0c */ /* 0x000fd20003f06270 */
[-C--:B----4-:R-:W-:Y:S02]  /*8880*/  @!P2 IADD3 R12, P5, R202, R7.reuse, RZ ;  /* 0x00000007ca0ca210 */ /* 0x090fe40007fbe0ff */
[CC--:B------:R-:W-:Y:S02]  /*8890*/  @!P1 LEA R10, P4, R192.reuse, R7.reuse, 0x1 ;  /* 0x00000007c00a9211 */ /* 0x0c0fe400078808ff */
[----:B------:R-:W-:Y:S01]  /*88a0*/  @!P0 LEA R8, P3, R191, R7, 0x1 ;  /* 0x00000007bf088211 */ /* 0x000fe200078608ff */
[----:B--2---:R-:W-:Y:S01]  /*88b0*/  @!P2 IMAD.X R13, R203, 0x1, R9, P5 ;  /* 0x00000001cb0da824 */ /* 0x004fe200028e0609 */
[-C--:B------:R-:W-:Y:S02]  /*88c0*/  @!P1 LEA.HI.X R11, R192, R9.reuse, R3, 0x1, P4 ;  /* 0x00000009c00b9211 */ /* 0x080fe400020f0c03 */
[----:B------:R-:W-:Y:S02]  /*88d0*/  @!P0 LEA.HI.X R9, R191, R9, R0, 0x1, P3 ;  /* 0x00000009bf098211 */ /* 0x000fe400018f0c00 */
[----:B------:R2:W-:Y:S04]  /*88e0*/  @!P2 ST.E.128 [R12.64], R52 ;  /* 0x000000340c00a985 */ /* 0x0005e8000c101d0c */
[----:B------:R2:W-:Y:S04]  /*88f0*/  @!P1 ST.E.128 [R10.64], R40 ;  /* 0x000000280a009985 */ /* 0x0005e8000c101d0c */
[----:B------:R2:W-:Y:S02]  /*8900*/  @!P0 ST.E.128 [R8.64], R28 ;  /* 0x0000001c08008985 */ /* 0x0005e4000c101d0c */
.L_x_744:
[----:B------:R-:W-:Y:S05]  /*8910*/  BSYNC B0 ;  /* 0x0000000000007941 */ /* 0x000fea0003800000 */
.L_x_743:
[----:B------:R-:W-:Y:S01]  /*8920*/  IADD3 R5, R193, 0x40, RZ ;  /* 0x00000040c1057810 */ /* 0x000fe20007ffe0ff */
[----:B--2---:R2:W1:Y:S01]  /*8930*/  SHFL.IDX PT, R9, R2, 0x2, 0x181f ;  /* 0x00581f0002097f89 */ /* 0x00446200000e0000 */
[----:B------:R-:W-:Y:S02]  /*8940*/  BSSY B0, `(.L_x_745) ;  /* 0x0000010000007945 */ /* 0x000fe40003800000 */
[----:B------:R-:W-:Y:S01]  /*8950*/  ISETP.GE.AND P0, PT, R5, R4, PT ;  /* 0x000000040500720c */ /* 0x000fe20003f06270 */
[----:B----4-:R2:W4:-:S12]  /*8960*/  SHFL.IDX PT, R7, R6, 0x2, 0x181f ;  /* 0x00581f0006077f89 */ /* 0x01051800000e0000 */
[----:B------:R-:W-:Y:S05]  /*8970*/  @P0 BRA `(.L_x_746) ;  /* 0x000000c000000947 */ /* 0x000fea0003800000 */
[----:B------:R-:W-:Y:S02]  /*8980*/  ISETP.GE.AND P2, PT, R199, c[0x0][0x3c8], PT ;  /* 0x0000f200c7007a0c */ /* 0x000fe40003f46270 */
[----:B------:R-:W-:Y:S02]  /*8990*/  ISETP.GE.AND P1, PT, R198, c[0x0][0x3c8], PT ;  /* 0x0000f200c6007a0c */ /* 0x000fe40003f26270 */
[----:B------:R-:W-:-:S09]  /*89a0*/  ISETP.GE.AND P0, PT, R197, c[0x0][0x3c8], PT ;  /* 0x0000f200c5007a0c */ /* 0x000fd20003f06270 */
[-C--:B----4-:R-:W-:Y:S02]  /*89b0*/  @!P2 IADD3 R12, P5, R202, R7.reuse, RZ ;  /* 0x00000007ca0ca210 */ /* 0x090fe40007fbe0ff */
[CC--:B------:R-:W-:Y:S02]  /*89c0*/  @!P1 LEA R10, P4, R192.reuse, R7.reuse, 0x1 ;  /* 0x00000007c00a9211 */ /* 0x0c0fe400078808ff */
[----:B------:R-:W-:Y:S01]  /*89d0*/  @!P0 LEA R8, P3, R191, R7, 0x1 ;  /* 0x00000007bf088211 */ /* 0x000fe200078608ff */
[----:B-1----:R-:W-:Y:S01]  /*89e0*/  @!P2 IMAD.X R13, R203, 0x1, R9, P5 ;  /* 0x00000001cb0da824 */ /* 0x002fe200028e0609 */
[-C--:B------:R-:W-:Y:S02]  /*89f0*/  @!P1 LEA.HI.X R11, R192, R9.reuse, R3, 0x1, P4 ;  /* 0x00000009c00b9211 */ /* 0x080fe400020f0c03 */
[----:B------:R-:W-:Y:S02]  /*8a00*/  @!P0 LEA.HI.X R9, R191, R9, R0, 0x1, P3 ;  /* 0x00000009bf098211 */ /* 0x000fe400018f0c00 */
[----:B---3--:R1:W-:Y:S04]  /*8a10*/  @!P2 ST.E.128 [R12.64], R48 ;  /* 0x000000300c00a985 */ /* 0x0083e8000c101d0c */
[----:B------:R1:W-:Y:S04]  /*8a20*/  @!P1 ST.E.128 [R10.64], R36 ;  /* 0x000000240a009985 */ /* 0x0003e8000c101d0c */
[----:B------:R1:W-:Y:S02]  /*8a30*/  @!P0 ST.E.128 [R8.64], R24 ;  /* 0x0000001808008985 */ /* 0x0003e4000c101d0c */
.L_x_746:
[----:B------:R-:W-:Y:S05]  /*8a40*/  BSYNC B0 ;  /* 0x0000000000007941 */ /* 0x000fea0003800000 */
.L_x_745:
[----:B------:R-:W-:Y:S01]  /*8a50*/  IADD3 R193, R193, 0x60, RZ ;  /* 0x00000060c1c17810 */ /* 0x000fe20007ffe0ff */
[----:B------:R2:W4:Y:S03]  /*8a60*/  SHFL.IDX PT, R5, R2, 0x3, 0x181f ;  /* 0x00781f0002057f89 */ /* 0x00052600000e0000 */
[----:B------:R-:W-:Y:S01]  /*8a70*/  ISETP.GE.AND P0, PT, R193, R4, PT ;  /* 0x00000004c100720c */ /* 0x000fe20003f06270 */
[----:B----4-:R2:W4:-:S12]  /*8a80*/  SHFL.IDX PT, R7, R6, 0x3, 0x181f ;  /* 0x00781f0006077f89 */ /* 0x01051800000e0000 */
[----:B------:R-:W-:Y:S05]  /*8a90*/  @P0 EXIT ;  /* 0x000000000000094d */ /* 0x000fea0003800000 */
[----:B------:R-:W-:Y:S02]  /*8aa0*/  ISETP.GE.AND P1, PT, R199, c[0x0][0x3c8], PT ;  /* 0x0000f200c7007a0c */ /* 0x000fe40003f26270 */
[----:B------:R-:W-:-:S11]  /*8ab0*/  ISETP.GE.AND P0, PT, R198, c[0x0][0x3c8], PT ;  /* 0x0000f200c6007a0c */ /* 0x000fd60003f06270 */
[-C--:B-1--4-:R-:W-:Y:S02]  /*8ac0*/  @!P1 IADD3 R8, P3, R202, R7.reuse, RZ ;  /* 0x00000007ca089210 */ /* 0x092fe40007f7e0ff */
[----:B--2---:R-:W-:-:S03]  /*8ad0*/  @!P0 LEA R2, P2, R192, R7, 0x1 ;  /* 0x00000007c0028211 */ /* 0x004fc600078408ff */
[----:B------:R-:W-:Y:S01]  /*8ae0*/  @!P1 IMAD.X R9, R203, 0x1, R5, P3 ;  /* 0x00000001cb099824 */ /* 0x000fe200018e0605 */
[----:B------:R-:W-:-:S04]  /*8af0*/  @!P0 LEA.HI.X R3, R192, R5, R3, 0x1, P2 ;  /* 0x00000005c0038211 */ /* 0x000fc800010f0c03 */
[----:B------:R1:W-:Y:S04]  /*8b00*/  @!P1 ST.E.128 [R8.64], R44 ;  /* 0x0000002c08009985 */ /* 0x0003e8000c101d0c */
[----:B------:R1:W-:Y:S01]  /*8b10*/  @!P0 ST.E.128 [R2.64], R32 ;  /* 0x0000002002008985 */ /* 0x0003e2000c101d0c */
[----:B------:R-:W-:-:S13]  /*8b20*/  ISETP.GE.AND P0, PT, R197, c[0x0][0x3c8], PT ;  /* 0x0000f200c5007a0c */ /* 0x000fda0003f06270 */
[----:B------:R-:W-:Y:S05]  /*8b30*/  @P0 EXIT ;  /* 0x000000000000094d */ /* 0x000fea0003800000 */
[----:B-1----:R-:W-:-:S04]  /*8b40*/  LEA R2, P0, R191, R7, 0x1 ;  /* 0x00000007bf027211 */ /* 0x002fc800078008ff */
[----:B------:R-:W-:-:S05]  /*8b50*/  LEA.HI.X R3, R191, R5, R0, 0x1, P0 ;  /* 0x00000005bf037211 */ /* 0x000fca00000f0c00 */
[----:B------:R-:W-:Y:S01]  /*8b60*/  ST.E.128 [R2.64], R20 ;  /* 0x0000001402007985 */ /* 0x000fe2000c101d0c */
[----:B------:R-:W-:Y:S05]  /*8b70*/  EXIT ;  /* 0x000000000000794d */ /* 0x000fea0003800000 */
.L_x_747:
        /* <DEDUP_REMOVED lines=16> */
.L_x_1505:


//--------------------- .text._ZN7cutlass13device_kernelIN5flash19enable_sm80_to_sm89INS1_16FlashAttnFwdSm80INS1_25CollectiveMainloopFwdSm80ILi8ELi2ELb0EN4cute5tupleIJNS5_1CILi128EEENS7_ILi64EEENS7_ILi192EEEEEELi192ENS_6half_tEfNS_4arch4Sm80ELb0ELb0ELb0ELb1ELb1ELb0ELb1ELb0EEENS1_21CollectiveEpilogueFwdINS6_IJS8_SA_S9_EEENS6_IJNS7_ILi1EEESI_SI_EEESC_SE_Li256ELb1ELb1ELb0ELb0EEENS1_19SingleTileSchedulerILb1ELb0ELb1ELi128EEEEEEEEEvNT_6ParamsE --------------------------
	.section	.text._ZN7cutlass13device_kernelIN5flash19enable_sm80_to_sm89INS1_16FlashAttnFwdSm80INS1_25CollectiveMainloopFwdSm80ILi8ELi2ELb0EN4cute5tupleIJNS5_1CILi128EEENS7_ILi64EEENS7_ILi192EEEEEELi192ENS_6half_tEfNS_4arch4Sm80ELb0ELb0ELb0ELb1ELb1ELb0ELb1ELb0EEENS1_21CollectiveEpilogueFwdINS6_IJS8_SA_S9_EEENS6_IJNS7_ILi1EEESI_SI_EEESC_SE_Li256ELb1ELb1ELb0ELb0EEENS1_19SingleTileSchedulerILb1ELb0ELb1ELi128EEEEEEEEEvNT_6ParamsE,"ax",@progbits
	.sectioninfo	@"SHI_REGISTERS=246"
	.align	128
.text._ZN7cutlass13device_kernelIN5flash19enable_sm80_to_sm89INS1_16FlashAttnFwdSm80INS1_25CollectiveMainloopFwdSm80ILi8ELi2ELb0EN4cute5tupleIJNS5_1CILi128EEENS7_ILi64EEENS7_ILi192EEEEEELi192ENS_6half_tEfNS_4arch4Sm80ELb0ELb0ELb0ELb1ELb1ELb0ELb1ELb0EEENS1_21CollectiveEpilogueFwdINS6_IJS8_SA_S9_EEENS6_IJNS7_ILi1EEESI_SI_EEESC_SE_Li256ELb1ELb1ELb0ELb0EEENS1_19SingleTileSchedulerILb1ELb0ELb1ELi128EEEEEEEEEvNT_6ParamsE:
        .type           _ZN7cutlass13device_kernelIN5flash19enable_sm80_to_sm89INS1_16FlashAttnFwdSm80INS1_25CollectiveMainloopFwdSm80ILi8ELi2ELb0EN4cute5tupleIJNS5_1CILi128EEENS7_ILi64EEENS7_ILi192EEEEEELi192ENS_6half_tEfNS_4arch4Sm80ELb0ELb0ELb0ELb1ELb1ELb0ELb1ELb0EEENS1_21CollectiveEpilogueFwdINS6_IJS8_SA_S9_EEENS6_IJNS7_ILi1EEESI_SI_EEESC_SE_Li256ELb1ELb1ELb0ELb0EEENS1_19SingleTileSchedulerILb1ELb0ELb1ELi128EEEEEEEEEvNT_6ParamsE,@function
        .size           _ZN7cutlass13device_kernelIN5flash19enable_sm80_to_sm89INS1_16FlashAttnFwdSm80INS1_25CollectiveMainloopFwdSm80ILi8ELi2ELb0EN4cute5tupleIJNS5_1CILi128EEENS7_ILi64EEENS7_ILi192EEEEEELi192ENS_6half_tEfNS_4arch4Sm80ELb0ELb0ELb0ELb1ELb1ELb0ELb1ELb0EEENS1_21CollectiveEpilogueFwdINS6_IJS8_SA_S9_EEENS6_IJNS7_ILi1EEESI_SI_EEESC_SE_Li256ELb1ELb1ELb0ELb0EEENS1_19SingleTileSchedulerILb1ELb0ELb1ELi128EEEEEEEEEvNT_6ParamsE,(.L_x_1506 - _ZN7cutlass13device_kernelIN5flash19enable_sm80_to_sm89INS1_16FlashAttnFwdSm80INS1_25CollectiveMainloopFwdSm80ILi8ELi2ELb0EN4cute5tupleIJNS5_1CILi128EEENS7_ILi64EEENS7_ILi192EEEEEELi192ENS_6half_tEfNS_4arch4Sm80ELb0ELb0ELb0ELb1ELb1ELb0ELb1ELb0EEENS1_21CollectiveEpilogueFwdINS6_IJS8_SA_S9_EEENS6_IJNS7_ILi1EEESI_SI_EEESC_SE_Li256ELb1ELb1ELb0ELb0EEENS1_19SingleTileSchedulerILb1ELb0ELb1ELi128EEEEEEEEEvNT_6ParamsE)
        .other          _ZN7cutlass13device_kernelIN5flash19enable_sm80_to_sm89INS1_16FlashAttnFwdSm80INS1_25CollectiveMainloopFwdSm80ILi8ELi2ELb0EN4cute5tupleIJNS5_1CILi128EEENS7_ILi64EEENS7_ILi192EEEEEELi192ENS_6half_tEfNS_4arch4Sm80ELb0ELb0ELb0ELb1ELb1ELb0ELb1ELb0EEENS1_21CollectiveEpilogueFwdINS6_IJS8_SA_S9_EEENS6_IJNS7_ILi1EEESI_SI_EEESC_SE_Li256ELb1ELb1ELb0ELb0EEENS1_19SingleTileSchedulerILb1ELb0ELb1ELi128EEEEEEEEEvNT_6ParamsE,@"STO_CUDA_ENTRY STV_DEFAULT"
_ZN7cutlass13device_kernelIN5flash19enable_sm80_to_sm89INS1_16FlashAttnFwdSm80INS1_25CollectiveMainloopFwdSm80ILi8ELi2ELb0EN4cute5tupleIJNS5_1CILi128EEENS7_ILi64EEENS7_ILi192EEEEEELi192ENS_6half_tEfNS_4arch4Sm80ELb0ELb0ELb0ELb1ELb1ELb0ELb1ELb0EEENS1_21CollectiveEpilogueFwdINS6_IJS8_SA_S9_EEENS6_IJNS7_ILi1EEESI_SI_EEESC_SE_Li256ELb1ELb1ELb0ELb0EEENS1_19SingleTileSchedulerILb1ELb0ELb1ELi128EEEEEEEEEvNT_6ParamsE:
[----:B------:R-:W-:Y:S02]  /*0000*/  MOV R1, c[0x0][0x28] ;  /* 0x00000a0000017a02 */ /* 0x000fe40000000f00 */
[----:B------:R-:W1:Y:S01]  /*0010*/  S2R R6, SR_TID.X ;  /* 0x0000000000067919 */ /* 0x000e620000002100 */
[----:B------:R-:W-:Y:S01]  /*0020*/  MOV R8, 0x4 ;  /* 0x0000000400087802 */ /* 0x000fe20000000f00 */
[----:B------:R-:W-:Y:S02]  /*0030*/  ULDC.64 UR6, c[0x0][0x118] ;  /* 0x0000460000067ab9 */ /* 0x000fe40000000a00 */
[----:B------:R-:W2:Y:S04]  /*0040*/  S2R R197, SR_CTAID.Z ;  /* 0x0000000000c57919 */ /* 0x000ea80000002700 */
[----:B------:R-:W3:Y:S01]  /*0050*/  S2R R2, SR_CTAID.X ;  /* 0x0000000000027919 */ /* 0x000ee20000002500 */
[----:B-1----:R-:W-:Y:S01]  /*0060*/  SHF.R.U32.HI R0, RZ, 0x5, R6 ;  /* 0x00000005ff007819 */ /* 0x002fe20000011606 */
[----:B--2---:R-:W-:-:S05]  /*0070*/  IMAD.WIDE R4, R197, R8, c[0x0][0x568] ;  /* 0x00015a00c5047625 */ /* 0x004fca00078e0208 */
[----:B------:R-:W1:Y:S02]  /*0080*/  SHFL.IDX PT, R0, R0, RZ, 0x1f ;  /* 0x00001fff00007589 */ /* 0x000e6400000e0000 */
[----:B-1----:R-:W-:-:S13]  /*0090*/  ISETP.NE.AND P0, PT, R0, RZ, PT ;  /* 0x000000ff0000720c */ /* 0x002fda0003f05270 */
[----:B------:R-:W-:Y:S05]  /*00a0*/  @!P0 BRA `(.L_x_748) ;  /* 0x0000013000008947 */ /* 0x000fea0003800000 */
[----:B---3--:R-:W-:-:S04]  /*00b0*/  ISETP.NE.U32.AND P0, PT, RZ, c[0x0][0x568], PT ;  /* 0x00015a00ff007a0c */ /* 0x008fc80003f05070 */
[----:B------:R-:W-:-:S13]  /*00c0*/  ISETP.NE.AND.EX P0, PT, RZ, c[0x0][0x56c], PT, P0 ;  /* 0x00015b00ff007a0c */ /* 0x000fda0003f05300 */
[----:B------:R-:W-:Y:S05]  /*00d0*/  @!P0 BRA `(.L_x_749) ;  /* 0x0000002000008947 */ /* 0x000fea0003800000 */
[----:B------:R1:W5:Y:S01]  /*00e0*/  LDG.E R3, [R4.64] ;  /* 0x0000000604037981 */ /* 0x000362000c1e1900 */
[----:B------:R-:W-:Y:S05]  /*00f0*/  BRA `(.L_x_750) ;  /* 0x0000009000007947 */ /* 0x000fea0003800000 */
.L_x_749:
        /* <DEDUP_REMOVED lines=8> */
.L_x_751:
[----:B------:R-:W-:-:S05]  /*0180*/  MOV R3, c[0x0][0x54c] ;  /* 0x0001530000037a02 */ /* 0x000fca0000000f00 */
.L_x_750:
[----:B-----5:R-:W-:Y:S01]  /*0190*/  IMAD R3, R3, c[0x0][0x548], RZ ;  /* 0x0001520003037a24 */ /* 0x020fe200078e02ff */
[----:B------:R-:W-:-:S04]  /*01a0*/  SHF.L.U32 R0, R2, 0x7, RZ ;  /* 0x0000000702007819 */ /* 0x000fc800000006ff */
[----:B------:R-:W-:-:S04]  /*01b0*/  ISETP.GE.AND P0, PT, R0, R3, PT ;  /* 0x000000030000720c */ /* 0x000fc80003f06270 */
[----:B------:R-:W-:Y:S01]  /*01c0*/  SEL R197, R197, 0xffffffff, !P0 ;  /* 0xffffffffc5c57807 */ /* 0x000fe20004000000 */
[----:B------:R-:W-:Y:S05]  /*01d0*/  BRA `(.L_x_752) ;  /* 0x0000012000007947 */ /* 0x000fea0003800000 */
.L_x_748:
[----:B---3--:R-:W-:-:S04]  /*01e0*/  ISETP.NE.U32.AND P0, PT, RZ, c[0x0][0x568], PT ;  /* 0x00015a00ff007a0c */ /* 0x008fc80003f05070 */
[----:B------:R-:W-:-:S13]  /*01f0*/  ISETP.NE.AND.EX P0, PT, RZ, c[0x0][0x56c], PT, P0 ;  /* 0x00015b00ff007a0c */ /* 0x000fda0003f05300 */
[----:B------:R-:W-:Y:S05]  /*0200*/  @!P0 BRA `(.L_x_753) ;  /* 0x0000002000008947 */ /* 0x000fea0003800000 */
[----:B------:R1:W5:Y:S01]  /*0210*/  LDG.E R3, [R4.64] ;  /* 0x0000000604037981 */ /* 0x000362000c1e1900 */
[----:B------:R-:W-:Y:S05]  /*0220*/  BRA `(.L_x_754) ;  /* 0x0000009000007947 */ /* 0x000fea0003800000 */
.L_x_753:
        /* <DEDUP_REMOVED lines=8> */
.L_x_755:
[----:B------:R-:W-:-:S05]  /*02b0*/  MOV R3, c[0x0][0x54c] ;  /* 0x0001530000037a02 */ /* 0x000fca0000000f00 */
.L_x_754:
[----:B-----5:R-:W-:Y:S01]  /*02c0*/  IMAD R3, R3, c[0x0][0x548], RZ ;  /* 0x0001520003037a24 */ /* 0x020fe200078e02ff */
[----:B------:R-:W-:-:S04]  /*02d0*/  SHF.L.U32 R0, R2, 0x7, RZ ;  /* 0x0000000702007819 */ /* 0x000fc800000006ff */
[----:B------:R-:W-:-:S04]  /*02e0*/  ISETP.GE.AND P0, PT, R0, R3, PT ;  /* 0x000000030000720c */ /* 0x000fc80003f06270 */
[----:B------:R-:W-:-:S04]  /*02f0*/  SEL R197, R197, 0xffffffff, !P0 ;  /* 0xffffffffc5c57807 */ /* 0x000fc80004000000 */
.L_x_752:
[----:B------:R-:W-:-:S13]  /*0300*/  ISETP.GE.AND P0, PT, R197, RZ, PT ;  /* 0x000000ffc500720c */ /* 0x000fda0003f06270 */
[----:B------:R-:W-:Y:S05]  /*0310*/  @!P0 EXIT ;  /* 0x000000000000894d */ /* 0x000fea0003800000 */
[----:B------:R-:W-:Y:S01]  /*0320*/  ISETP.NE.U32.AND P0, PT, RZ, c[0x0][0x370], PT ;  /* 0x0000dc00ff007a0c */ /* 0x000fe20003f05070 */
[----:B------:R-:W-:Y:S01]  /*0330*/  IMAD.MOV.U32 R196, RZ, RZ, RZ ;  /* 0x000000ffffc47224 */ /* 0x000fe200078e00ff */
[----:B------:R-:W-:Y:S01]  /*0340*/  ISETP.NE.U32.AND P2, PT, RZ, c[0x0][0x360], PT ;  /* 0x0000d800ff007a0c */ /* 0x000fe20003f45070 */
[----:B------:R-:W-:Y:S01]  /*0350*/  IMAD.MOV.U32 R3, RZ, RZ, c[0x0][0x168] ;  /* 0x00005a00ff037624 */ /* 0x000fe200078e00ff */
[----:B------:R-:W-:Y:S01]  /*0360*/  ISETP.NE.AND.EX P1, PT, RZ, c[0x0][0x374], PT, P0 ;  /* 0x0000dd00ff007a0c */ /* 0x000fe20003f25300 */
[----:B-1----:R-:W-:Y:S01]  /*0370*/  IMAD.MOV.U32 R5, RZ, RZ, RZ ;  /* 0x000000ffff057224 */ /* 0x002fe200078e00ff */
[----:B------:R-:W-:Y:S01]  /*0380*/  ISETP.NE.AND.EX P0, PT, RZ, c[0x0][0x364], PT, P2 ;  /* 0x0000d900ff007a0c */ /* 0x000fe20003f05320 */
[----:B------:R-:W-:Y:S01]  /*0390*/  IMAD.WIDE R10, R197, R8, c[0x0][0x348] ;  /* 0x0000d200c50a7625 */ /* 0x000fe200078e0208 */
[----:B------:R-:W-:-:S04]  /*03a0*/  ISETP.NE.U32.AND P3, PT, RZ, c[0x0][0x348], PT ;  /* 0x0000d200ff007a0c */ /* 0x000fc80003f65070 */
[----:B------:R-:W-:-:S05]  /*03b0*/  ISETP.NE.AND.EX P3, PT, RZ, c[0x0][0x34c], PT, P3 ;  /* 0x0000d300ff007a0c */ /* 0x000fca0003f65330 */
[----:B------:R-:W-:-:S04]  /*03c0*/  @P1 IMAD.WIDE R14, R197, R8, c[0x0][0x370] ;  /* 0x0000dc00c50e1625 */ /* 0x000fc800078e0208 */
[----:B------:R-:W-:Y:S01]  /*03d0*/  @P0 IMAD.WIDE R12, R197, R8, c[0x0][0x360] ;  /* 0x0000d800c50c0625 */ /* 0x000fe200078e0208 */
[----:B------:R1:W5:Y:S04]  /*03e0*/  @P1 LDG.E R196, [R14.64] ;  /* 0x000000060ec41981 */ /* 0x000368000c1e1900 */
[----:B------:R1:W5:Y:S04]  /*03f0*/  @P3 LDG.E R5, [R10.64] ;  /* 0x000000060a053981 */ /* 0x000368000c1e1900 */
[----:B------:R1:W5:Y:S01]  /*0400*/  @P0 LDG.E R3, [R12.64] ;  /* 0x000000060c030981 */ /* 0x000362000c1e1900 */
[----:B------:R-:W-:-:S02]  /*0410*/  ULDC UR5, c[0x0][0x2ac] ;  /* 0x0000ab0000057ab9 */ /* 0x000fc40000000800 */
[----:B------:R-:W-:Y:S01]  /*0420*/  ULDC UR4, c[0x0][0x1d0] ;  /* 0x0000740000047ab9 */ /* 0x000fe20000000800 */
[----:B------:R-:W2:Y:S01]  /*0430*/  S2R R190, SR_CTAID.Y ;  /* 0x0000000000be7919 */ /* 0x000ea20000002600 */
[----:B------:R-:W-:-:S06]  /*0440*/  UIMAD UR4, UR5, UR4, URZ ;  /* 0x00000004050472a4 */ /* 0x000fcc000f8e023f */
[----:B------:R-:W-:Y:S01]  /*0450*/  IMAD.U32 R149, RZ, RZ, UR4 ;  /* 0x00000004ff957e24 */ /* 0x000fe2000f8e00ff */
[----:B--2---:R-:W-:Y:S01]  /*0460*/  SHF.R.S32.HI R0, RZ, 0x1f, R190 ;  /* 0x0000001fff007819 */ /* 0x004fe200000114be */
[----:B------:R-:W-:Y:S05]  /*0470*/  @P0 BRA `(.L_x_756) ;  /* 0x0000004000000947 */ /* 0x000fea0003800000 */
[----:B-1----:R-:W-:Y:S05]  /*0480*/  @!P3 BRA `(.L_x_756) ;  /* 0x000000300000b947 */ /* 0x002fea0003800000 */
[----:B-----5:R-:W2:Y:S04]  /*0490*/  LDG.E R3, [R10.64] ;  /* 0x000000060a037981 */ /* 0x020ea8000c1e1900 */
[----:B------:R-:W2:Y:S02]  /*04a0*/  LDG.E R4, [R10.64+0x4] ;  /* 0x000004060a047981 */ /* 0x000ea4000c1e1900 */
[----:B--2---:R-:W-:Y:S02]  /*04b0*/  IADD3 R3, -R3, R4, RZ ;  /* 0x0000000403037210 */ /* 0x004fe40007ffe1ff */
.L_x_756:
[----:B-1----:R-:W-:-:S04]  /*04c0*/  ISETP.NE.U32.AND P0, PT, RZ, c[0x0][0x368], PT ;  /* 0x0000da00ff007a0c */ /* 0x002fc80003f05070 */
[----:B------:R-:W-:-:S13]  /*04d0*/  ISETP.NE.AND.EX P0, PT, RZ, c[0x0][0x36c], PT, P0 ;  /* 0x0000db00ff007a0c */ /* 0x000fda0003f05300 */
[----:B------:R-:W-:Y:S05]  /*04e0*/  @!P0 BRA `(.L_x_757) ;  /* 0x0000003000008947 */ /* 0x000fea0003800000 */
[----:B------:R-:W-:-:S05]  /*04f0*/  IMAD.WIDE R10, R197, R8, c[0x0][0x368] ;  /* 0x0000da00c50a7625 */ /* 0x000fca00078e0208 */
[----:B------:R1:W5:Y:S01]  /*0500*/  LDG.E R149, [R10.64] ;  /* 0x000000060a957981 */ /* 0x000362000c1e1900 */
[----:B------:R-:W-:Y:S05]  /*0510*/  BRA `(.L_x_758) ;  /* 0x0000007000007947 */ /* 0x000fea0003800000 */
.L_x_757:
[----:B------:R-:W-:-:S04]  /*0520*/  ISETP.NE.U32.AND P0, PT, RZ, c[0x0][0x350], PT ;  /* 0x0000d400ff007a0c */ /* 0x000fc80003f05070 */
[----:B------:R-:W-:-:S13]  /*0530*/  ISETP.NE.AND.EX P0, PT, RZ, c[0x0][0x354], PT, P0 ;  /* 0x0000d500ff007a0c */ /* 0x000fda0003f05300 */
[----:B------:R-:W-:Y:S05]  /*0540*/  @!P0 BRA `(.L_x_758) ;  /* 0x0000004000008947 */ /* 0x000fea0003800000 */
[----:B------:R-:W-:-:S05]  /*0550*/  IMAD.WIDE R10, R197, R8, c[0x0][0x350] ;  /* 0x0000d400c50a7625 */ /* 0x000fca00078e0208 */
[----:B------:R-:W2:Y:S04]  /*0560*/  LDG.E R4, [R10.64] ;  /* 0x000000060a047981 */ /* 0x000ea8000c1e1900 */
[----:B------:R-:W2:Y:S02]  /*0570*/  LDG.E R149, [R10.64+0x4] ;  /* 0x000004060a957981 */ /* 0x000ea4000c1e1900 */
[----:B--2---:R-:W-:-:S05]  /*0580*/  IADD3 R149, -R4, R149, RZ ;  /* 0x0000009504957210 */ /* 0x004fca0007ffe1ff */
.L_x_758:
[----:B-----5:R-:W-:Y:S01]  /*0590*/  IMAD.IADD R144, R149, 0x1, -R196 ;  /* 0x0000000195907824 */ /* 0x020fe200078e0ac4 */
[----:B------:R-:W-:Y:S01]  /*05a0*/  PLOP3.LUT P2, PT, PT, PT, PT, 0x80, 0x0 ;  /* 0x000000000000781c */ /* 0x000fe20003f4f070 */
        /* <DEDUP_REMOVED lines=52> */
[----:B------:R-:W-:-:S04]  /*08f0*/  ISETP.NE.U32.AND P2, PT, RZ, c[0x0][0x340], PT ;  /* 0x0000d000ff007a0c */ /* 0x000fc80003f45070 */
[----:B------:R-:W-:-:S13]  /*0900*/  ISETP.NE.AND.EX P2, PT, RZ, c[0x0][0x344], PT, P2 ;  /* 0x0000d100ff007a0c */ /* 0x000fda0003f45320 */
[----:B------:R-:W-:-:S06]  /*0910*/  @P2 IMAD.WIDE R198, R197, R8, c[0x0][0x340] ;  /* 0x0000d000c5c62625 */ /* 0x000fcc00078e0208 */
[----:B------:R2:W5:Y:S01]  /*0920*/  @P2 LDG.E R198, [R198.64] ;  /* 0x00000006c6c62981 */ /* 0x000562000c1e1900 */
[----:B------:R-:W-:Y:S01]  /*0930*/  SHF.R.S32.HI R4, RZ, 0x1f, R5 ;  /* 0x0000001fff047819 */ /* 0x000fe20000011405 */
[----:B------:R-:W-:Y:S01]  /*0940*/  IMAD.WIDE.U32 R18, R5, c[0x0][0x178], RZ ;  /* 0x00005e0005127a25 */ /* 0x000fe200078e00ff */
[----:B------:R-:W-:Y:S01]  /*0950*/  SHF.R.S32.HI R7, RZ, 0x1f, R6 ;  /* 0x0000001fff077819 */ /* 0x000fe20000011406 */
[----:B------:R-:W-:Y:S01]  /*0960*/  BSSY B0, `(.L_x_760) ;  /* 0x0000055000007945 */ /* 0x000fe20003800000 */
[----:B------:R-:W-:Y:S01]  /*0970*/  SHF.R.S32.HI R17, RZ, 0x1f, R197 ;  /* 0x0000001fff117819 */ /* 0x000fe200000114c5 */
[----:B------:R-:W-:Y:S01]  /*0980*/  IMAD R4, R4, c[0x0][0x178], RZ ;  /* 0x00005e0004047a24 */ /* 0x000fe200078e02ff */
[----:B-1----:R-:W-:Y:S01]  /*0990*/  LEA.HI R11, R7, R6, RZ, 0x3 ;  /* 0x00000006070b7211 */ /* 0x002fe200078f18ff */
[----:B------:R-:W-:Y:S01]  /*09a0*/  IMAD R3, R3, c[0x0][0x2c4], RZ ;  /* 0x0000b10003037a24 */ /* 0x000fe200078e02ff */
[----:B------:R-:W-:Y:S01]  /*09b0*/  SEL R17, R17, RZ, !P3 ;  /* 0x000000ff11117207 */ /* 0x000fe20005800000 */
[----:B------:R-:W-:Y:S01]  /*09c0*/  IMAD R9, R5, c[0x0][0x17c], R4 ;  /* 0x00005f0005097a24 */ /* 0x000fe200078e0204 */
[----:B------:R-:W-:Y:S01]  /*09d0*/  LOP3.LUT R5, R11, 0xfffffff8, RZ, 0xc0, !PT ;  /* 0xfffffff80b057812 */ /* 0x000fe200078ec0ff */
[----:B------:R-:W-:Y:S01]  /*09e0*/  IMAD.MOV.U32 R4, RZ, RZ, c[0x0][0x2c4] ;  /* 0x0000b100ff047624 */ /* 0x000fe200078e00ff */
[----:B------:R-:W-:Y:S01]  /*09f0*/  SHF.R.S32.HI R11, RZ, 0x3, R11 ;  /* 0x00000003ff0b7819 */ /* 0x000fe2000001140b */
[----:B------:R-:W-:Y:S01]  /*0a00*/  IMAD.IADD R19, R19, 0x1, R9 ;  /* 0x0000000113137824 */ /* 0x000fe200078e0209 */
[----:B------:R-:W-:Y:S01]  /*0a10*/  SEL R14, R197, RZ, !P3 ;  /* 0x000000ffc50e7207 */ /* 0x000fe20005800000 */
[----:B------:R-:W-:Y:S01]  /*0a20*/  IMAD.IADD R8, R6, 0x1, -R5 ;  /* 0x0000000106087824 */ /* 0x000fe200078e0a05 */
[----:B------:R-:W-:Y:S01]  /*0a30*/  ISETP.NE.AND P0, PT, R4, 0x1, PT ;  /* 0x000000010400780c */ /* 0x000fe20003f05270 */
[----:B------:R-:W-:-:S02]  /*0a40*/  IMAD R5, R0, c[0x0][0x1b8], RZ ;  /* 0x00006e0000057a24 */ /* 0x000fc400078e02ff */
[----:B------:R-:W-:Y:S02]  /*0a50*/  IMAD R195, R8, 0x20, R11 ;  /* 0x0000002008c37824 */ /* 0x000fe400078e020b */
[----:B------:R-:W-:Y:S02]  /*0a60*/  IMAD R5, R190, c[0x0][0x1bc], R5 ;  /* 0x00006f00be057a24 */ /* 0x000fe400078e0205 */
[----:B------:R-:W-:Y:S02]  /*0a70*/  IMAD R13, R2, 0x80, R195 ;  /* 0x00000080020d7824 */ /* 0x000fe400078e02c3 */
[----:B------:R-:W-:-:S04]  /*0a80*/  IMAD.WIDE.U32 R18, R190, c[0x0][0x1b8], R18 ;  /* 0x00006e00be127a25 */ /* 0x000fc800078e0012 */
[----:B------:R-:W-:Y:S01]  /*0a90*/  @P0 IMAD.HI.U32 R4, R13, c[0x0][0x2c8], RZ ;  /* 0x0000b2000d040a27 */ /* 0x000fe200078e00ff */
[----:B------:R-:W-:Y:S02]  /*0aa0*/  IADD3 R5, R19, R5, RZ ;  /* 0x0000000513057210 */ /* 0x000fe40007ffe0ff */
[----:B------:R-:W-:Y:S01]  /*0ab0*/  LEA.HI R19, R7, R6, RZ, 0x6 ;  /* 0x0000000607137211 */ /* 0x000fe200078f30ff */
[----:B------:R-:W-:Y:S01]  /*0ac0*/  IMAD.MOV.U32 R9, RZ, RZ, R13 ;  /* 0x000000ffff097224 */ /* 0x000fe200078e000d */
[----:B------:R-:W-:Y:S01]  /*0ad0*/  @P0 SHF.R.U32.HI R9, RZ, c[0x0][0x2cc], R4 ;  /* 0x0000b300ff090a19 */ /* 0x000fe20000011604 */
[----:B------:R-:W-:Y:S01]  /*0ae0*/  IMAD R17, R17, c[0x0][0x1c0], RZ ;  /* 0x0000700011117a24 */ /* 0x000fe200078e02ff */
[----:B------:R-:W-:Y:S01]  /*0af0*/  SHF.L.U32 R19, R19, 0x3, RZ ;  /* 0x0000000313137819 */ /* 0x000fe200000006ff */
[----:B------:R-:W-:Y:S02]  /*0b00*/  IMAD.MOV.U32 R4, RZ, RZ, R18 ;  /* 0x000000ffff047224 */ /* 0x000fe400078e0012 */
[----:B------:R-:W-:-:S02]  /*0b10*/  IMAD R17, R14, c[0x0][0x1c4], R17 ;  /* 0x000071000e117a24 */ /* 0x000fc400078e0211 */
[----:B------:R-:W-:Y:S01]  /*0b20*/  IMAD.WIDE.U32 R14, R14, c[0x0][0x1c0], R4 ;  /* 0x000070000e0e7a25 */ /* 0x000fe200078e0004 */
[----:B------:R-:W-:-:S03]  /*0b30*/  SHF.R.S32.HI R5, RZ, 0x1f, R9 ;  /* 0x0000001fff057819 */ /* 0x000fc60000011409 */
[----:B------:R-:W-:Y:S01]  /*0b40*/  IMAD.MOV R4, RZ, RZ, -R9 ;  /* 0x000000ffff047224 */ /* 0x000fe200078e0a09 */
[----:B------:R-:W-:Y:S01]  /*0b50*/  IADD3 R15, R15, R17, RZ ;  /* 0x000000110f0f7210 */ /* 0x000fe20007ffe0ff */
[----:B------:R-:W-:Y:S02]  /*0b60*/  IMAD R10, R5, c[0x0][0x1b0], RZ ;  /* 0x00006c00050a7a24 */ /* 0x000fe400078e02ff */
[----:B------:R-:W-:Y:S02]  /*0b70*/  IMAD R4, R4, c[0x0][0x2c4], R13 ;  /* 0x0000b10004047a24 */ /* 0x000fe400078e020d */
[C---:B------:R-:W-:Y:S02]  /*0b80*/  IMAD R10, R9.reuse, c[0x0][0x1b4], R10 ;  /* 0x00006d00090a7a24 */ /* 0x040fe400078e020a */
[----:B------:R-:W-:Y:S01]  /*0b90*/  IMAD.WIDE.U32 R14, R9, c[0x0][0x1b0], R14 ;  /* 0x00006c00090e7a25 */ /* 0x000fe200078e000e */
[----:B------:R-:W-:-:S03]  /*0ba0*/  SHF.R.S32.HI R5, RZ, 0x1f, R4 ;  /* 0x0000001fff057819 */ /* 0x000fc60000011404 */
[----:B------:R-:W-:Y:S02]  /*0bb0*/  IMAD.IADD R13, R15, 0x1, R10 ;  /* 0x000000010f0d7824 */ /* 0x000fe400078e020a */
[----:B------:R-:W-:Y:S02]  /*0bc0*/  IMAD R5, R5, c[0x0][0x1a8], RZ ;  /* 0x00006a0005057a24 */ /* 0x000fe400078e02ff */
[----:B------:R-:W-:Y:S02]  /*0bd0*/  IMAD.MOV.U32 R12, RZ, RZ, R14 ;  /* 0x000000ffff0c7224 */ /* 0x000fe400078e000e */
[C---:B------:R-:W-:Y:S02]  /*0be0*/  IMAD R15, R4.reuse, c[0x0][0x1ac], R5 ;  /* 0x00006b00040f7a24 */ /* 0x040fe400078e0205 */
[----:B------:R-:W-:Y:S01]  /*0bf0*/  IMAD.WIDE.U32 R12, R4, c[0x0][0x1a8], R12 ;  /* 0x00006a00040c7a25 */ /* 0x000fe200078e000c */
[----:B------:R-:W-:-:S03]  /*0c00*/  LEA.HI R4, R7, R6, RZ, 0x4 ;  /* 0x0000000607047211 */ /* 0x000fc600078f20ff */
[----:B------:R-:W-:Y:S01]  /*0c10*/  IMAD R2, R2, 0x80, R11 ;  /* 0x0000008002027824 */ /* 0x000fe200078e020b */
[----:B------:R-:W-:Y:S01]  /*0c20*/  LOP3.LUT R9, R4, 0xfffffff0, RZ, 0xc0, !PT ;  /* 0xfffffff004097812 */ /* 0x000fe200078ec0ff */
[----:B------:R-:W-:Y:S01]  /*0c30*/  IMAD.SHL.U32 R17, R11, 0x40, RZ ;  /* 0x000000400b117824 */ /* 0x000fe200078e00ff */
[----:B------:R-:W-:Y:S01]  /*0c40*/  IADD3 R15, R13, R15, RZ ;  /* 0x0000000f0d0f7210 */ /* 0x000fe20007ffe0ff */
[----:B------:R-:W-:Y:S01]  /*0c50*/  IMAD.SHL.U32 R148, R8, 0x8, RZ ;  /* 0x0000000808947824 */ /* 0x000fe200078e00ff */
[----:B------:R-:W-:Y:S01]  /*0c60*/  ISETP.GE.AND P1, PT, R2, R3, PT ;  /* 0x000000030200720c */ /* 0x000fe20003f26270 */
[----:B------:R-:W-:Y:S01]  /*0c70*/  IMAD.IADD R9, R6, 0x1, -R9 ;  /* 0x0000000106097824 */ /* 0x000fe200078e0a09 */
[----:B------:R-:W-:Y:S02]  /*0c80*/  LOP3.LUT R17, R17, 0x1c0, RZ, 0xc0, !PT ;  /* 0x000001c011117812 */ /* 0x000fe400078ec0ff */
[----:B------:R-:W-:Y:S02]  /*0c90*/  LEA R5, P0, R12, c[0x0][0x160], 0x1 ;  /* 0x000058000c057a11 */ /* 0x000fe400078008ff */
[----:B------:R-:W-:-:S02]  /*0ca0*/  SHF.R.S32.HI R10, RZ, 0x1f, R9 ;  /* 0x0000001fff0a7819 */ /* 0x000fc40000011409 */
[----:B------:R-:W-:Y:S01]  /*0cb0*/  SHF.R.U32.HI R13, RZ, 0x3, R17 ;  /* 0x00000003ff0d7819 */ /* 0x000fe20000011611 */
[----:B------:R2:W1:Y:S01]  /*0cc0*/  SHFL.IDX PT, R16, R5, RZ, 0x181f ;  /* 0x00181fff05107589 */ /* 0x00046200000e0000 */
[----:B------:R-:W-:Y:S02]  /*0cd0*/  LOP3.LUT R194, R17, 0x38, R148, 0xf8, !PT ;  /* 0x0000003811c27812 */ /* 0x000fe400078ef894 */
[----:B------:R-:W-:Y:S02]  /*0ce0*/  LEA.HI R10, R10, R9, RZ, 0x3 ;  /* 0x000000090a0a7211 */ /* 0x000fe400078f18ff */
[----:B------:R-:W-:Y:S02]  /*0cf0*/  LEA.HI.X R15, R12, c[0x0][0x164], R15, 0x1, P0 ;  /* 0x000059000c0f7a11 */ /* 0x000fe400000f0c0f */
[----:B------:R-:W-:Y:S02]  /*0d00*/  LOP3.LUT R194, R194, R13, RZ, 0x3c, !PT ;  /* 0x0000000dc2c27212 */ /* 0x000fe400078e3cff */
[----:B------:R-:W-:Y:S01]  /*0d10*/  LOP3.LUT R12, R10, 0xfffffff8, RZ, 0xc0, !PT ;  /* 0xfffffff80a0c7812 */ /* 0x000fe200078ec0ff */
[----:B------:R2:W3:Y:S01]  /*0d20*/  SHFL.IDX PT, R17, R15, RZ, 0x181f ;  /* 0x00181fff0f117589 */ /* 0x0004e200000e0000 */
[----:B------:R-:W-:-:S02]  /*0d30*/  IADD3 R14, R148, 0x40, RZ ;  /* 0x00000040940e7810 */ /* 0x000fc40007ffe0ff */
[----:B------:R-:W-:Y:S01]  /*0d40*/  IADD3 R13, R148, 0x80, RZ ;  /* 0x00000080940d7810 */ /* 0x000fe20007ffe0ff */
[----:B------:R-:W-:Y:S01]  /*0d50*/  IMAD.IADD R9, R9, 0x1, -R12 ;  /* 0x0000000109097824 */ /* 0x000fe200078e0a0c */
[----:B------:R-:W-:Y:S02]  /*0d60*/  LOP3.LUT P0, RZ, R8, 0x2, RZ, 0xc0, !PT ;  /* 0x0000000208ff7812 */ /* 0x000fe4000780c0ff */
[----:B------:R-:W-:Y:S02]  /*0d70*/  ISETP.GE.AND P5, PT, R148, c[0x0][0x198], PT ;  /* 0x0000660094007a0c */ /* 0x000fe40003fa6270 */
[----:B------:R-:W-:Y:S02]  /*0d80*/  ISETP.GE.AND P4, PT, R14, c[0x0][0x198], PT ;  /* 0x000066000e007a0c */ /* 0x000fe40003f86270 */
[----:B------:R-:W-:Y:S02]  /*0d90*/  ISETP.GE.AND P3, PT, R13, c[0x0][0x198], PT ;  /* 0x000066000d007a0c */ /* 0x000fe40003f66270 */
[----:B------:R-:W-:Y:S01]  /*0da0*/  LOP3.LUT R194, R194, 0xfffffe00, R19, 0xf8, !PT ;  /* 0xfffffe00c2c27812 */ /* 0x000fe200078ef813 */
[----:B------:R-:W-:Y:S01]  /*0db0*/  @!P2 IMAD.MOV.U32 R198, RZ, RZ, R197 ;  /* 0x000000ffffc6a224 */ /* 0x000fe200078e00c5 */
[----:B------:R-:W-:Y:S05]  /*0dc0*/  @P1 BRA `(.L_x_761) ;  /* 0x000000e000001947 */ /* 0x000fea0003800000 */
[----:B-123--:R-:W-:Y:S01]  /*0dd0*/  SHF.R.S32.HI R21, RZ, 0x1f, R14 ;  /* 0x0000001fff157819 */ /* 0x00efe2000001140e */
[----:B------:R-:W-:Y:S01]  /*0de0*/  IMAD.WIDE R22, R148, 0x2, R16 ;  /* 0x0000000294167825 */ /* 0x000fe200078e0210 */
[----:B------:R-:W-:-:S02]  /*0df0*/  SHF.R.S32.HI R12, RZ, 0x1f, R13 ;  /* 0x0000001fff0c7819 */ /* 0x000fc4000001140d */
[----:B------:R-:W-:Y:S02]  /*0e00*/  LEA.HI R21, R21, R14, RZ, 0x3 ;  /* 0x0000000e15157211 */ /* 0x000fe400078f18ff */
[----:B------:R-:W-:Y:S01]  /*0e10*/  LEA.HI R19, R12, R13, RZ, 0x3 ;  /* 0x0000000d0c137211 */ /* 0x000fe200078f18ff */
[----:B------:R-:W-:Y:S01]  /*0e20*/  IMAD.SHL.U32 R12, R194, 0x2, RZ ;  /* 0x00000002c20c7824 */ /* 0x000fe200078e00ff */
[----:B------:R-:W-:Y:S02]  /*0e30*/  LOP3.LUT R21, R21, 0xfffffff8, RZ, 0xc0, !PT ;  /* 0xfffffff815157812 */ /* 0x000fe400078ec0ff */
[----:B------:R-:W-:Y:S02]  /*0e40*/  LOP3.LUT R19, R19, 0xfffffff8, RZ, 0xc0, !PT ;  /* 0xfffffff813137812 */ /* 0x000fe400078ec0ff */
[----:B------:R-:W-:Y:S01]  /*0e50*/  @!PT LDS RZ, [RZ] ;  /* 0x00000000fffff984 */ /* 0x000fe20000000800 */
[----:B------:R1:W-:Y:S01]  /*0e60*/  LDGSTS.E.BYPASS.LTC128B.128 [R12+0x18100], [R22.64], !P5 ;  /* 0x18100000160c7fae */ /* 0x0003e2000e901d46 */
[----:B------:R-:W-:-:S04]  /*0e70*/  IMAD.WIDE R20, R21, 0x2, R16 ;  /* 0x0000000215147825 */ /* 0x000fc800078e0210 */
[----:B------:R-:W-:Y:S01]  /*0e80*/  IMAD.WIDE R16, R19, 0x2, R16 ;  /* 0x0000000213107825 */ /* 0x000fe200078e0210 */
[----:B------:R1:W-:Y:S04]  /*0e90*/  LDGSTS.E.BYPASS.LTC128B.128 [R12+0x1c100], [R20.64], !P4 ;  /* 0x1c100000140c7fae */ /* 0x0003e8000e101d46 */
[----:B------:R1:W-:Y:S02]  /*0ea0*/  LDGSTS.E.BYPASS.LTC128B.128 [R12+0x20100], [R16.64], !P3 ;  /* 0x20100000100c7fae */ /* 0x0003e4000d901d46 */
.L_x_761:
[----:B-123--:R-:W-:Y:S05]  /*0eb0*/  BSYNC B0 ;  /* 0x0000000000007941 */ /* 0x00efea0003800000 */
.L_x_760:
        /* <DEDUP_REMOVED lines=20> */
.L_x_763:
[----:B------:R-:W-:Y:S05]  /*1000*/  BSYNC B0 ;  /* 0x0000000000007941 */ /* 0x000fea0003800000 */
.L_x_762:
        /* <DEDUP_REMOVED lines=20> */
.L_x_765:
[----:B------:R-:W-:Y:S05]  /*1150*/  BSYNC B0 ;  /* 0x0000000000007941 */ /* 0x000fea0003800000 */
.L_x_764:
[----:B---3--:R3:W-:Y:S01]  /*1160*/  SHFL.IDX PT, R18, R5, 0x3, 0x181f ;  /* 0x00781f0005127f89 */ /* 0x0087e200000e0000 */
[----:B------:R-:W-:Y:S01]  /*1170*/  IADD3 R12, R144, 0x3f, RZ ;  /* 0x0000003f900c7810 */ /* 0x000fe20007ffe0ff */
[----:B------:R-:W-:Y:S01]  /*1180*/  IMAD.MOV.U32 R187, RZ, RZ, c[0x0][0x2b8] ;  /* 0x0000ae00ffbb7624 */ /* 0x000fe200078e00ff */
[----:B------:R-:W-:Y:S01]  /*1190*/  IADD3 R2, R2, 0x60, RZ ;  /* 0x0000006002027810 */ /* 0x000fe20007ffe0ff */
[----:B----4-:R-:W4:Y:S01]  /*11a0*/  SHFL.IDX PT, R19, R15, 0x3, 0x181f ;  /* 0x00781f000f137f89 */ /* 0x010f2200000e0000 */
[----:B------:R-:W-:Y:S01]  /*11b0*/  SHF.R.S32.HI R17, RZ, 0x1f, R12 ;  /* 0x0000001fff117819 */ /* 0x000fe2000001140c */
[----:B------:R-:W-:Y:S01]  /*11c0*/  IMAD.MOV.U32 R192, RZ, RZ, RZ ;  /* 0x000000ffffc07224 */ /* 0x000fe200078e00ff */
[----:B------:R-:W-:-:S02]  /*11d0*/  ISETP.NE.AND P6, PT, R187, 0x1, PT ;  /* 0x00000001bb00780c */ /* 0x000fc40003fc5270 */
[----:B------:R-:W-:Y:S02]  /*11e0*/  LEA.HI R12, R17, R12, RZ, 0x6 ;  /* 0x0000000c110c7211 */ /* 0x000fe400078f30ff */
[----:B------:R-:W-:Y:S02]  /*11f0*/  ISETP.GE.AND P1, PT, R2, R3, PT ;  /* 0x000000030200720c */ /* 0x000fe40003f26270 */
[----:B------:R-:W-:Y:S02]  /*1200*/  SHF.R.S32.HI R3, RZ, 0x1f, R14 ;  /* 0x0000001fff037819 */ /* 0x000fe4000001140e */
[----:B------:R-:W-:Y:S02]  /*1210*/  P2R R2, PR, RZ, 0x40 ;  /* 0x00000040ff027803 */ /* 0x000fe40000000000 */
[----:B------:R-:W-:Y:S02]  /*1220*/  SHF.R.S32.HI R12, RZ, 0x6, R12 ;  /* 0x00000006ff0c7819 */ /* 0x000fe4000001140c */
[----:B------:R-:W-:-:S02]  /*1230*/  SHF.R.S32.HI R2, RZ, 0x1f, R13 ;  /* 0x0000001fff027819 */ /* 0x000fc4000001140d */
[----:B------:R-:W-:Y:S01]  /*1240*/  LEA.HI R134, R3, R14, RZ, 0x3 ;  /* 0x0000000e03867211 */ /* 0x000fe200078f18ff */
[----:B------:R-:W-:Y:S01]  /*1250*/  IMAD R193, R12, 0x40, R195 ;  /* 0x000000400cc17824 */ /* 0x000fe200078e02c3 */
[----:B------:R-:W-:Y:S01]  /*1260*/  LEA.HI R2, R2, R13, RZ, 0x3 ;  /* 0x0000000d02027211 */ /* 0x000fe200078f18ff */
[----:B-123--:R-:W-:Y:S01]  /*1270*/  IMAD.SHL.U32 R5, R194, 0x2, RZ ;  /* 0x00000002c2057824 */ /* 0x00efe200078e00ff */
[----:B------:R-:W-:Y:S02]  /*1280*/  LOP3.LUT R134, R134, 0xfffffff8, RZ, 0xc0, !PT ;  /* 0xfffffff886867812 */ /* 0x000fe400078ec0ff */
[----:B------:R-:W-:Y:S01]  /*1290*/  LOP3.LUT R2, R2, 0xfffffff8, RZ, 0xc0, !PT ;  /* 0xfffffff802027812 */ /* 0x000fe200078ec0ff */
[----:B----4-:R-:W-:Y:S01]  /*12a0*/  @!P1 IMAD.WIDE R26, R148, 0x2, R18 ;  /* 0x00000002941a9825 */ /* 0x010fe200078e0212 */
[----:B------:R-:W-:Y:S02]  /*12b0*/  IADD3 R193, R193, -0x40, RZ ;  /* 0xffffffc0c1c17810 */ /* 0x000fe40007ffe0ff */
[----:B-----5:R-:W-:Y:S01]  /*12c0*/  SHF.R.S32.HI R15, RZ, 0x1f, R198 ;  /* 0x0000001fff0f7819 */ /* 0x020fe200000114c6 */
[--C-:B------:R-:W-:Y:S01]  /*12d0*/  @!P1 IMAD.WIDE R24, R134, 0x2, R18.reuse ;  /* 0x0000000286189825 */ /* 0x100fe200078e0212 */
[----:B------:R-:W-:Y:S01]  /*12e0*/  ISETP.GE.AND P2, PT, R193, R144, PT ;  /* 0x00000090c100720c */ /* 0x000fe20003f46270 */
[----:B------:R-:W-:Y:S01]  /*12f0*/  @!PT LDS RZ, [RZ] ;  /* 0x00000000fffff984 */ /* 0x000fe20000000800 */
[----:B------:R1:W-:Y:S02]  /*1300*/  @!P1 LDGSTS.E.BYPASS.LTC128B.128 [R5+0x1b100], [R26.64], !P5 ;  /* 0x1b1000001a059fae */ /* 0x0003e4000e901d46 */
[----:B------:R-:W-:Y:S01]  /*1310*/  @!P1 IMAD.WIDE R22, R2, 0x2, R18 ;  /* 0x0000000202169825 */ /* 0x000fe200078e0212 */
[----:B------:R-:W-:Y:S01]  /*1320*/  ISETP.GT.OR P2, PT, R195, 0x3f, P2 ;  /* 0x0000003fc300780c */ /* 0x000fe20001744670 */
[----:B------:R2:W-:Y:S02]  /*1330*/  @!P1 LDGSTS.E.BYPASS.LTC128B.128 [R5+0x1f100], [R24.64], !P4 ;  /* 0x1f10000018059fae */ /* 0x0005e4000e101d46 */
[----:B------:R-:W-:-:S02]  /*1340*/  IMAD.IADD R193, R193, 0x1, R196 ;  /* 0x00000001c1c17824 */ /* 0x000fc400078e02c4 */
[----:B------:R3:W-:Y:S01]  /*1350*/  @!P1 LDGSTS.E.BYPASS.LTC128B.128 [R5+0x23100], [R22.64], !P3 ;  /* 0x2310000016059fae */ /* 0x0007e2000d901d46 */
[----:B------:R-:W-:Y:S02]  /*1360*/  IMAD R15, R15, c[0x0][0x2b0], RZ ;  /* 0x0000ac000f0f7a24 */ /* 0x000fe400078e02ff */
[----:B------:R-:W-:Y:S01]  /*1370*/  @P6 IMAD.HI.U32 R16, R193, c[0x0][0x2bc], RZ ;  /* 0x0000af00c1106a27 */ /* 0x000fe200078e00ff */
[----:B------:R-:W0:Y:S03]  /*1380*/  LDGDEPBAR ;  /* 0x00000000000079af */ /* 0x000e260000000000 */
[C---:B------:R-:W-:Y:S02]  /*1390*/  IMAD R15, R198.reuse, c[0x0][0x2b4], R15 ;  /* 0x0000ad00c60f7a24 */ /* 0x040fe400078e020f */
[----:B------:R-:W-:Y:S01]  /*13a0*/  IMAD.MOV.U32 R3, RZ, RZ, R193 ;  /* 0x000000ffff037224 */ /* 0x000fe200078e00c1 */
[----:B------:R-:W-:Y:S01]  /*13b0*/  @P6 SHF.R.U32.HI R3, RZ, c[0x0][0x2c0], R16 ;  /* 0x0000b000ff036a19 */ /* 0x000fe20000011610 */
[----:B------:R-:W-:-:S04]  /*13c0*/  IMAD.WIDE.U32 R198, R198, c[0x0][0x2b0], RZ ;  /* 0x0000ac00c6c67a25 */ /* 0x000fc800078e00ff */
[----:B------:R-:W-:Y:S01]  /*13d0*/  IMAD.IADD R186, R199, 0x1, R15 ;  /* 0x00000001c7ba7824 */ /* 0x000fe200078e020f */
[----:B------:R-:W-:-:S04]  /*13e0*/  @!P2 IADD3 R16, P5, R3, R198, RZ ;  /* 0x000000c60310a210 */ /* 0x000fc80007fbe0ff */
[----:B------:R-:W-:Y:S02]  /*13f0*/  @!P2 LEA.HI.X.SX32 R15, R3, R186, 0x1, P5 ;  /* 0x000000ba030fa211 */ /* 0x000fe400028f0eff */
[----:B------:R-:W-:-:S04]  /*1400*/  @!P2 LEA R20, P4, R16, c[0x0][0x2a0], 0x2 ;  /* 0x0000a8001014aa11 */ /* 0x000fc800078810ff */
[----:B------:R-:W-:Y:S01]  /*1410*/  @!P2 LEA.HI.X R21, R16, c[0x0][0x2a4], R15, 0x2, P4 ;  /* 0x0000a9001015aa11 */ /* 0x000fe200020f140f */
[----:B------:R-:W-:Y:S06]  /*1420*/  BAR.SYNC.DEFER_BLOCKING 0x0 ;  /* 0x0000000000007b1d */ /* 0x000fec0000010000 */
[----:B------:R4:W2:Y:S01]  /*1430*/  @!P2 LDG.E R192, [R20.64] ;  /* 0x0000000614c0a981 */ /* 0x0008a2000c1e1900 */
[----:B------:R-:W-:Y:S01]  /*1440*/  IMAD.MOV R16, RZ, RZ, -R3 ;  /* 0x000000ffff107224 */ /* 0x000fe200078e0a03 */
[----:B------:R-:W-:Y:S01]  /*1450*/  ISETP.GE.AND P5, PT, R148, c[0x0][0x1d4], PT ;  /* 0x0000750094007a0c */ /* 0x000fe20003fa6270 */
[----:B------:R-:W-:Y:S01]  /*1460*/  IMAD.WIDE.U32 R202, R190, c[0x0][0x1e8], RZ ;  /* 0x00007a00beca7a25 */ /* 0x000fe200078e00ff */
[----:B------:R-:W-:-:S02]  /*1470*/  ISETP.GE.AND P4, PT, R14, c[0x0][0x1d4], PT ;  /* 0x000075000e007a0c */ /* 0x000fc40003f86270 */
[----:B------:R-:W-:Y:S01]  /*1480*/  ISETP.GE.AND P6, PT, R13, c[0x0][0x1d4], PT ;  /* 0x000075000d007a0c */ /* 0x000fe20003fc6270 */
[----:B------:R-:W-:Y:S01]  /*1490*/  IMAD R193, R16, c[0x0][0x2b8], R193 ;  /* 0x0000ae0010c17a24 */ /* 0x000fe200078e02c1 */
[----:B------:R-:W-:Y:S01]  /*14a0*/  ISETP.GE.AND P3, PT, R148, c[0x0][0x1d4], PT ;  /* 0x0000750094007a0c */ /* 0x000fe20003f66270 */
[----:B------:R-:W-:Y:S01]  /*14b0*/  IMAD R189, R0, c[0x0][0x210], RZ ;  /* 0x0000840000bd7a24 */ /* 0x000fe200078e02ff */
[----:B------:R-:W-:Y:S01]  /*14c0*/  SHF.R.S32.HI R145, RZ, 0x1f, R148 ;  /* 0x0000001fff917819 */ /* 0x000fe20000011494 */
[----:B------:R-:W-:Y:S01]  /*14d0*/  IMAD.WIDE.U32 R16, R193, c[0x0][0x1e0], RZ ;  /* 0x00007800c1107a25 */ /* 0x000fe200078e00ff */
[----:B-1----:R-:W-:Y:S02]  /*14e0*/  SHF.R.S32.HI R26, RZ, 0x1f, R193 ;  /* 0x0000001fff1a7819 */ /* 0x002fe400000114c1 */
[----:B------:R-:W-:Y:S01]  /*14f0*/  SEL R146, RZ, 0x10, P6 ;  /* 0x00000010ff927807 */ /* 0x000fe20003000000 */
[----:B------:R-:W-:Y:S01]  /*1500*/  IMAD.WIDE.U32 R200, R190, c[0x0][0x210], RZ ;  /* 0x00008400bec87a25 */ /* 0x000fe200078e00ff */
[----:B------:R-:W-:-:S02]  /*1510*/  IADD3 R191, R5, 0x100, RZ ;  /* 0x0000010005bf7810 */ /* 0x000fc40007ffe0ff */
[----:B------:R-:W-:Y:S01]  /*1520*/  SHF.R.S32.HI R147, RZ, 0x1f, R134 ;  /* 0x0000001fff937819 */ /* 0x000fe20000011486 */
[C---:B------:R-:W-:Y:S01]  /*1530*/  IMAD R18, R26.reuse, c[0x0][0x1e0], RZ ;  /* 0x000078001a127a24 */ /* 0x040fe200078e02ff */
[----:B------:R-:W-:Y:S01]  /*1540*/  SHF.R.S32.HI R133, RZ, 0x1f, R2 ;  /* 0x0000001fff857819 */ /* 0x000fe20000011402 */
[----:B------:R-:W-:Y:S02]  /*1550*/  IMAD R26, R26, c[0x0][0x208], RZ ;  /* 0x000082001a1a7a24 */ /* 0x000fe400078e02ff */
[C---:B------:R-:W-:Y:S02]  /*1560*/  IMAD R18, R193.reuse, c[0x0][0x1e4], R18 ;  /* 0x00007900c1127a24 */ /* 0x040fe400078e0212 */
[----:B----4-:R-:W-:-:S04]  /*1570*/  IMAD.WIDE.U32 R20, R193, c[0x0][0x208], RZ ;  /* 0x00008200c1147a25 */ /* 0x010fc800078e00ff */
[----:B------:R-:W-:Y:S02]  /*1580*/  IMAD.IADD R19, R17, 0x1, R18 ;  /* 0x0000000111137824 */ /* 0x000fe400078e0212 */
[----:B------:R-:W-:Y:S02]  /*1590*/  IMAD R17, R0, c[0x0][0x1e8], RZ ;  /* 0x00007a0000117a24 */ /* 0x000fe400078e02ff */
[----:B------:R-:W-:Y:S02]  /*15a0*/  IMAD.MOV.U32 R18, RZ, RZ, R16 ;  /* 0x000000ffff127224 */ /* 0x000fe400078e0010 */
[----:B------:R-:W-:Y:S02]  /*15b0*/  IMAD R17, R190, c[0x0][0x1ec], R17 ;  /* 0x00007b00be117a24 */ /* 0x000fe400078e0211 */
[----:B------:R-:W-:Y:S02]  /*15c0*/  IMAD R26, R193, c[0x0][0x20c], R26 ;  /* 0x00008300c11a7a24 */ /* 0x000fe400078e021a */
[----:B------:R-:W-:-:S02]  /*15d0*/  IMAD.IADD R188, R203, 0x1, R17 ;  /* 0x00000001cbbc7824 */ /* 0x000fc400078e0211 */
[----:B------:R-:W-:Y:S02]  /*15e0*/  IMAD.IADD R27, R21, 0x1, R26 ;  /* 0x00000001151b7824 */ /* 0x000fe400078e021a */
[----:B------:R-:W-:Y:S02]  /*15f0*/  IMAD.MOV.U32 R26, RZ, RZ, R20 ;  /* 0x000000ffff1a7224 */ /* 0x000fe400078e0014 */
[----:B------:R-:W-:Y:S02]  /*1600*/  IMAD R189, R190, c[0x0][0x214], R189 ;  /* 0x00008500bebd7a24 */ /* 0x000fe400078e02bd */
[----:B------:R-:W-:-:S04]  /*1610*/  IMAD.WIDE R204, R148, 0x2, RZ ;  /* 0x0000000294cc7825 */ /* 0x000fc800078e02ff */
[----:B------:R-:W-:Y:S02]  /*1620*/  IMAD.IADD R189, R201, 0x1, R189 ;  /* 0x00000001c9bd7824 */ /* 0x000fe400078e02bd */
[----:B------:R-:W-:Y:S01]  /*1630*/  IMAD.MOV.U32 R181, RZ, RZ, 0x10 ;  /* 0x00000010ffb57424 */ /* 0x000fe200078e00ff */
[----:B--2---:R-:W-:Y:S01]  /*1640*/  SHF.R.S32.HI R15, RZ, 0x1f, R192 ;  /* 0x0000001fff0f7819 */ /* 0x004fe200000114c0 */
[----:B------:R-:W-:-:S04]  /*1650*/  IMAD.WIDE.U32 R18, R192, c[0x0][0x1f0], R18 ;  /* 0x00007c00c0127a25 */ /* 0x000fc800078e0012 */
[C---:B------:R-:W-:Y:S01]  /*1660*/  IMAD R3, R15.reuse, c[0x0][0x1f0], RZ ;  /* 0x00007c000f037a24 */ /* 0x040fe200078e02ff */
[----:B------:R-:W-:Y:S01]  /*1670*/  IADD3 R17, P1, R202, R18, RZ ;  /* 0x00000012ca117210 */ /* 0x000fe20007f3e0ff */
[----:B------:R-:W-:Y:S02]  /*1680*/  IMAD R15, R15, c[0x0][0x218], RZ ;  /* 0x000086000f0f7a24 */ /* 0x000fe400078e02ff */
[C---:B------:R-:W-:Y:S02]  /*1690*/  IMAD R3, R192.reuse, c[0x0][0x1f4], R3 ;  /* 0x00007d00c0037a24 */ /* 0x040fe400078e0203 */
[----:B------:R-:W-:-:S03]  /*16a0*/  IMAD.WIDE.U32 R26, R192, c[0x0][0x218], R26 ;  /* 0x00008600c01a7a25 */ /* 0x000fc600078e001a */
[----:B------:R-:W-:Y:S01]  /*16b0*/  IADD3.X R18, R188, R19, R3, P1, !PT ;  /* 0x00000013bc127210 */ /* 0x000fe20000ffe403 */
[----:B------:R-:W-:Y:S01]  /*16c0*/  IMAD R16, R192, c[0x0][0x21c], R15 ;  /* 0x00008700c0107a24 */ /* 0x000fe200078e020f */
[C---:B------:R-:W-:Y:S02]  /*16d0*/  LEA R24, P1, R17.reuse, c[0x0][0x1c8], 0x1 ;  /* 0x0000720011187a11 */ /* 0x040fe400078208ff */
[----:B------:R-:W-:Y:S02]  /*16e0*/  LEA R3, R12, 0xffffffc0, 0x6 ;  /* 0xffffffc00c037811 */ /* 0x000fe400078e30ff */
[----:B------:R-:W-:Y:S01]  /*16f0*/  LEA.HI.X R18, R17, c[0x0][0x1cc], R18, 0x1, P1 ;  /* 0x0000730011127a11 */ /* 0x000fe200008f0c12 */
[----:B---3--:R-:W-:Y:S01]  /*1700*/  SHFL.IDX PT, R22, R24, RZ, 0x181f ;  /* 0x00181fff18167589 */ /* 0x008fe200000e0000 */
[----:B------:R-:W-:Y:S01]  /*1710*/  IADD3 R15, P1, R200, R26, RZ ;  /* 0x0000001ac80f7210 */ /* 0x000fe20007f3e0ff */
[----:B------:R-:W-:Y:S02]  /*1720*/  IMAD.IADD R3, R144, 0x1, -R3 ;  /* 0x0000000190037824 */ /* 0x000fe400078e0a03 */
[----:B------:R-:W1:Y:S01]  /*1730*/  SHFL.IDX PT, R23, R18, RZ, 0x181f ;  /* 0x00181fff12177589 */ /* 0x000e6200000e0000 */
[----:B------:R-:W-:Y:S01]  /*1740*/  IADD3.X R26, R189, R27, R16, P1, !PT ;  /* 0x0000001bbd1a7210 */ /* 0x000fe20000ffe410 */
[----:B------:R-:W-:Y:S01]  /*1750*/  IMAD.IADD R0, R3, 0x1, -R11 ;  /* 0x0000000103007824 */ /* 0x000fe200078e0a0b */
[C---:B------:R-:W-:Y:S01]  /*1760*/  LEA R16, P1, R15.reuse, c[0x0][0x1f8], 0x1 ;  /* 0x00007e000f107a11 */ /* 0x040fe200078208ff */
[----:B------:R-:W-:Y:S03]  /*1770*/  SHFL.IDX PT, R20, R24, 0x1, 0x181f ;  /* 0x00381f0018147f89 */ /* 0x000fe600000e0000 */
[----:B------:R-:W-:Y:S01]  /*1780*/  ISETP.GE.AND P2, PT, R0, 0x1, PT ;  /* 0x000000010000780c */ /* 0x000fe20003f46270 */
[----:B------:R-:W2:Y:S01]  /*1790*/  SHFL.IDX PT, R21, R18, 0x1, 0x181f ;  /* 0x00381f0012157f89 */ /* 0x000ea200000e0000 */
[----:B------:R-:W-:-:S02]  /*17a0*/  LEA.HI.X R15, R15, c[0x0][0x1fc], R26, 0x1, P1 ;  /* 0x00007f000f0f7a11 */ /* 0x000fc400008f0c1a */
[----:B------:R-:W-:Y:S01]  /*17b0*/  ISETP.GT.AND P1, PT, R0, 0x20, PT ;  /* 0x000000200000780c */ /* 0x000fe20003f24270 */
[----:B------:R-:W3:Y:S04]  /*17c0*/  SHFL.IDX PT, R17, R16, RZ, 0x181f ;  /* 0x00181fff10117589 */ /* 0x000ee800000e0000 */
[----:B------:R-:W4:Y:S04]  /*17d0*/  SHFL.IDX PT, R19, R15, RZ, 0x181f ;  /* 0x00181fff0f137589 */ /* 0x000f2800000e0000 */
[----:B------:R-:W-:Y:S01]  /*17e0*/  SHFL.IDX PT, R15, R15, 0x1, 0x181f ;  /* 0x00381f000f0f7f89 */ /* 0x000fe200000e0000 */
[----:B-1----:R-:W-:-:S04]  /*17f0*/  @P2 IMAD.WIDE R34, R148, 0x2, R22 ;  /* 0x0000000294222825 */ /* 0x002fc800078e0216 */
[--C-:B------:R-:W-:Y:S01]  /*1800*/  @P2 IMAD.WIDE R32, R134, 0x2, R22.reuse ;  /* 0x0000000286202825 */ /* 0x100fe200078e0216 */
[----:B------:R1:W-:Y:S03]  /*1810*/  @P2 LDGSTS.E.BYPASS.LTC128B.128 [R5+0xc100], [R34.64], !P5 ;  /* 0x0c10000022052fae */ /* 0x0003e6000e901d46 */
[----:B------:R-:W-:Y:S01]  /*1820*/  @P2 IMAD.WIDE R26, R2, 0x2, R22 ;  /* 0x00000002021a2825 */ /* 0x000fe200078e0216 */
[----:B------:R1:W-:Y:S03]  /*1830*/  @P2 LDGSTS.E.BYPASS.LTC128B.128 [R5+0xe100], [R32.64], !P4 ;  /* 0x0e10000020052fae */ /* 0x0003e6000e101d46 */
[----:B--2---:R-:W-:Y:S01]  /*1840*/  @P1 IMAD.WIDE R24, R148, 0x2, R20 ;  /* 0x0000000294181825 */ /* 0x004fe200078e0214 */
[----:B------:R2:W-:Y:S01]  /*1850*/  @P2 LDGSTS.E.BYPASS.LTC128B.128 [R5+0x10100], [R26.64], !P6 ;  /* 0x101000001a052fae */ /* 0x0005e2000f101d46 */
[----:B---3--:R-:W-:-:S02]  /*1860*/  IADD3 R30, P2, R17, R204, RZ ;  /* 0x000000cc111e7210 */ /* 0x008fc40007f5e0ff */
[--C-:B------:R-:W-:Y:S01]  /*1870*/  @P1 IMAD.WIDE R22, R134, 0x2, R20.reuse ;  /* 0x0000000286161825 */ /* 0x100fe200078e0214 */
[----:B------:R3:W-:Y:S03]  /*1880*/  @P1 LDGSTS.E.BYPASS.LTC128B.128 [R5+0xd100], [R24.64], !P5 ;  /* 0x0d10000018051fae */ /* 0x0007e6000e901d46 */
[----:B------:R-:W-:Y:S01]  /*1890*/  @P1 IMAD.WIDE R28, R2, 0x2, R20 ;  /* 0x00000002021c1825 */ /* 0x000fe200078e0214 */
[----:B------:R2:W-:Y:S03]  /*18a0*/  @P1 LDGSTS.E.BYPASS.LTC128B.128 [R5+0xf100], [R22.64], !P4 ;  /* 0x0f10000016051fae */ /* 0x0005e6000e101d46 */
[----:B----4-:R-:W-:Y:S01]  /*18b0*/  IMAD.X R31, R19, 0x1, R205, P2 ;  /* 0x00000001131f7824 */ /* 0x010fe200010e06cd */
[----:B------:R4:W-:Y:S01]  /*18c0*/  @P1 LDGSTS.E.BYPASS.LTC128B.128 [R5+0x11100], [R28.64], !P6 ;  /* 0x111000001c051fae */ /* 0x0009e2000f101d46 */
[----:B------:R-:W-:-:S02]  /*18d0*/  ISETP.LT.OR P1, PT, R0, 0x1, P3 ;  /* 0x000000010000780c */ /* 0x000fc40001f21670 */
[----:B------:R-:W-:Y:S01]  /*18e0*/  ISETP.GE.AND P3, PT, R14, c[0x0][0x1d4], PT ;  /* 0x000075000e007a0c */ /* 0x000fe20003f66270 */
[----:B------:R-:W4:Y:S04]  /*18f0*/  SHFL.IDX PT, R21, R16, 0x1, 0x181f ;  /* 0x00381f0010157f89 */ /* 0x000f2800000e0000 */
[----:B------:R-:W0:Y:S01]  /*1900*/  LDGDEPBAR ;  /* 0x00000000000079af */ /* 0x000e220000000000 */
[----:B-1----:R-:W-:-:S05]  /*1910*/  IMAD.WIDE R32, R134, 0x2, RZ ;  /* 0x0000000286207825 */ /* 0x002fca00078e02ff */
[----:B------:R1:W-:Y:S01]  /*1920*/  LDGSTS.E.BYPASS.LTC128B.128 [R5+0x100], [R30.64], !P1 ;  /* 0x001000001e057fae */ /* 0x0003e2000c901d46 */
[----:B---3--:R-:W-:Y:S01]  /*1930*/  IMAD.WIDE R24, R2, 0x2, RZ ;  /* 0x0000000202187825 */ /* 0x008fe200078e02ff */
[----:B--2---:R-:W-:-:S05]  /*1940*/  IADD3 R22, P1, R17, R32, RZ ;  /* 0x0000002011167210 */ /* 0x004fca0007f3e0ff */
[----:B------:R-:W-:Y:S01]  /*1950*/  IMAD.X R23, R19, 0x1, R33, P1 ;  /* 0x0000000113177824 */ /* 0x000fe200008e0621 */
[----:B------:R-:W-:-:S05]  /*1960*/  IADD3 R18, P1, R17, R24, RZ ;  /* 0x0000001811127210 */ /* 0x000fca0007f3e0ff */
[----:B------:R-:W-:Y:S01]  /*1970*/  IMAD.X R19, R19, 0x1, R25, P1 ;  /* 0x0000000113137824 */ /* 0x000fe200008e0619 */
[----:B----4-:R-:W-:-:S05]  /*1980*/  IADD3 R26, P1, R32, R21, RZ ;  /* 0x00000015201a7210 */ /* 0x010fca0007f3e0ff */
[----:B------:R-:W-:Y:S01]  /*1990*/  IMAD.X R27, R33, 0x1, R15, P1 ;  /* 0x00000001211b7824 */ /* 0x000fe200008e060f */
[----:B------:R-:W-:-:S05]  /*19a0*/  IADD3 R16, P1, R24, R21, RZ ;  /* 0x0000001518107210 */ /* 0x000fca0007f3e0ff */
[----:B------:R-:W-:Y:S01]  /*19b0*/  IMAD.X R17, R25, 0x1, R15, P1 ;  /* 0x0000000119117824 */ /* 0x000fe200008e060f */
[----:B------:R-:W-:-:S13]  /*19c0*/  ISETP.LT.OR P1, PT, R0, 0x1, P3 ;  /* 0x000000010000780c */ /* 0x000fda0001f21670 */
[----:B------:R1:W-:Y:S01]  /*19d0*/  LDGSTS.E.BYPASS.LTC128B.128 [R5+0x2100], [R22.64], !P1 ;  /* 0x0210000016057fae */ /* 0x0003e2000c901d46 */
[----:B------:R-:W-:-:S04]  /*19e0*/  ISETP.GE.AND P1, PT, R13, c[0x0][0x1d4], PT ;  /* 0x000075000d007a0c */ /* 0x000fc80003f26270 */
[C---:B------:R-:W-:Y:S02]  /*19f0*/  ISETP.LT.OR P2, PT, R0.reuse, 0x1, P1 ;  /* 0x000000010000780c */ /* 0x040fe40000f41670 */
[----:B------:R-:W-:-:S11]  /*1a00*/  ISETP.LT.OR P1, PT, R0, 0x21, P1 ;  /* 0x000000210000780c */ /* 0x000fd60000f21670 */
[----:B------:R1:W-:Y:S01]  /*1a10*/  LDGSTS.E.BYPASS.LTC128B.128 [R5+0x4100], [R18.64], !P2 ;  /* 0x0410000012057fae */ /* 0x0003e2000d101d46 */
[----:B------:R-:W-:-:S05]  /*1a20*/  IADD3 R14, P2, R204, R21, RZ ;  /* 0x00000015cc0e7210 */ /* 0x000fca0007f5e0ff */
[----:B------:R-:W-:Y:S01]  /*1a30*/  IMAD.X R15, R205, 0x1, R15, P2 ;  /* 0x00000001cd0f7824 */ /* 0x000fe200010e060f */
[----:B------:R-:W-:-:S04]  /*1a40*/  ISETP.GE.AND P2, PT, R148, c[0x0][0x1d4], PT ;  /* 0x0000750094007a0c */ /* 0x000fc80003f46270 */
[----:B------:R-:W-:-:S13]  /*1a50*/  ISETP.LT.OR P2, PT, R0, 0x21, P2 ;  /* 0x000000210000780c */ /* 0x000fda0001741670 */
[----:B------:R1:W-:Y:S01]  /*1a60*/  LDGSTS.E.BYPASS.LTC128B.128 [R5+0x1100], [R14.64], !P2 ;  /* 0x011000000e057fae */ /* 0x0003e2000d101d46 */
[----:B------:R-:W-:Y:S02]  /*1a70*/  ISETP.LT.OR P2, PT, R0, 0x21, P3 ;  /* 0x000000210000780c */ /* 0x000fe40001f41670 */
[----:B------:R-:W-:-:S11]  /*1a80*/  ISETP.GT.AND P3, PT, R195, 0x3f, PT ;  /* 0x0000003fc300780c */ /* 0x000fd60003f64270 */
[----:B------:R1:W-:Y:S01]  /*1a90*/  LDGSTS.E.BYPASS.LTC128B.128 [R5+0x3100], [R26.64], !P2 ;  /* 0x031000001a057fae */ /* 0x0003e2000d101d46 */
[----:B------:R-:W-:-:S03]  /*1aa0*/  ISETP.GE.AND P2, PT, R144, 0x41, PT ;  /* 0x000000419000780c */ /* 0x000fc60003f46270 */
[----:B------:R1:W-:Y:S01]  /*1ab0*/  LDGSTS.E.BYPASS.LTC128B.128 [R5+0x5100], [R16.64], !P1 ;  /* 0x0510000010057fae */ /* 0x0003e2000c901d46 */
[----:B------:R-:W-:Y:S02]  /*1ac0*/  LOP3.LUT P1, RZ, R9, 0x2, RZ, 0xc0, !PT ;  /* 0x0000000209ff7812 */ /* 0x000fe4000782c0ff */
[----:B------:R-:W-:Y:S01]  /*1ad0*/  P2R R24, PR, RZ, 0x4 ;  /* 0x00000004ff187803 */ /* 0x000fe20000000000 */
[----:B------:R-:W0:Y:S01]  /*1ae0*/  LDGDEPBAR ;  /* 0x00000000000079af */ /* 0x000e220000000000 */
[----:B------:R-:W-:-:S05]  /*1af0*/  SEL R181, R181, 0xfffffff0, !P1 ;  /* 0xfffffff0b5b57807 */ /* 0x000fca0004800000 */
[----:B------:R-:W-:Y:S05]  /*1b00*/  @!P2 BRA `(.L_x_766) ;  /* 0x000004200000a947 */ /* 0x000fea0003800000 */
[----:B------:R-:W-:Y:S01]  /*1b10*/  ISETP.NE.AND P2, PT, R187, 0x1, PT ;  /* 0x00000001bb00780c */ /* 0x000fe20003f45270 */
[----:B------:R-:W-:Y:S02]  /*1b20*/  IMAD R12, R12, 0x40, R196 ;  /* 0x000000400c0c7824 */ /* 0x000fe400078e02c4 */
[----:B------:R-:W-:-:S03]  /*1b30*/  IMAD.MOV.U32 R192, RZ, RZ, RZ ;  /* 0x000000ffffc07224 */ /* 0x000fc600078e00ff */
[----:B------:R-:W-:-:S05]  /*1b40*/  IADD3 R193, R12, -0x80, R195 ;  /* 0xffffff800cc17810 */ /* 0x000fca0007ffe0c3 */
[----:B------:R-:W-:Y:S02]  /*1b50*/  IMAD.MOV.U32 R13, RZ, RZ, R193 ;  /* 0x000000ffff0d7224 */ /* 0x000fe400078e00c1 */
[----:B------:R-:W-:-:S05]  /*1b60*/  @P2 IMAD.HI.U32 R0, R193, c[0x0][0x2bc], RZ ;  /* 0x0000af00c1002a27 */ /* 0x000fca00078e00ff */
[----:B------:R-:W-:-:S04]  /*1b70*/  @P2 SHF.R.U32.HI R13, RZ, c[0x0][0x2c0], R0 ;  /* 0x0000b000ff0d2a19 */ /* 0x000fc80000011600 */
[----:B-1----:R-:W-:-:S04]  /*1b80*/  @!P3 IADD3 R15, P1, R13, R198, RZ ;  /* 0x000000c60d0fb210 */ /* 0x002fc80007f3e0ff */
[----:B------:R-:W-:Y:S02]  /*1b90*/  @!P3 LEA.HI.X.SX32 R0, R13, R186, 0x1, P1 ;  /* 0x000000ba0d00b211 */ /* 0x000fe400008f0eff */
[----:B------:R-:W-:-:S04]  /*1ba0*/  @!P3 LEA R14, P1, R15, c[0x0][0x2a0], 0x2 ;  /* 0x0000a8000f0eba11 */ /* 0x000fc800078210ff */
[----:B------:R-:W-:-:S05]  /*1bb0*/  @!P3 LEA.HI.X R15, R15, c[0x0][0x2a4], R0, 0x2, P1 ;  /* 0x0000a9000f0fba11 */ /* 0x000fca00008f1400 */
[----:B------:R1:W2:Y:S01]  /*1bc0*/  @!P3 LDG.E R192, [R14.64] ;  /* 0x000000060ec0b981 */ /* 0x0002a2000c1e1900 */
[----:B------:R-:W-:Y:S01]  /*1bd0*/  IMAD.MOV R0, RZ, RZ, -R13 ;  /* 0x000000ffff007224 */ /* 0x000fe200078e0a0d */
[----:B------:R-:W-:Y:S01]  /*1be0*/  SEL R16, RZ, 0x10, P5 ;  /* 0x00000010ff107807 */ /* 0x000fe20002800000 */
[C---:B------:R-:W-:Y:S01]  /*1bf0*/  IMAD.SHL.U32 R17, R148.reuse, 0x2, RZ ;  /* 0x0000000294117824 */ /* 0x040fe200078e00ff */
[----:B------:R-:W-:Y:S01]  /*1c00*/  SHF.L.U64.HI R18, R148, 0x1, R145 ;  /* 0x0000000194127819 */ /* 0x000fe20000010291 */
[----:B------:R-:W-:Y:S01]  /*1c10*/  IMAD R193, R0, c[0x0][0x2b8], R193 ;  /* 0x0000ae0000c17a24 */ /* 0x000fe200078e02c1 */
[----:B------:R-:W-:Y:S02]  /*1c20*/  IADD3 R28, -R16, 0x10, RZ ;  /* 0x00000010101c7810 */ /* 0x000fe40007ffe1ff */
[----:B------:R-:W-:Y:S01]  /*1c30*/  IADD3 R21, -R146, 0x10, RZ ;  /* 0x0000001092157810 */ /* 0x000fe20007ffe1ff */
[----:B------:R-:W-:Y:S01]  /*1c40*/  IMAD.WIDE.U32 R12, R193, c[0x0][0x1e0], RZ ;  /* 0x00007800c10c7a25 */ /* 0x000fe200078e00ff */
[----:B------:R-:W-:-:S02]  /*1c50*/  SHF.R.S32.HI R0, RZ, 0x1f, R193 ;  /* 0x0000001fff007819 */ /* 0x000fc400000114c1 */
[----:B------:R-:W-:Y:S02]  /*1c60*/  LOP3.LUT R28, R28, 0xf, RZ, 0xc0, !PT ;  /* 0x0000000f1c1c7812 */ /* 0x000fe400078ec0ff */
[----:B------:R-:W-:Y:S01]  /*1c70*/  LOP3.LUT R21, R21, 0xf, RZ, 0xc0, !PT ;  /* 0x0000000f15157812 */ /* 0x000fe200078ec0ff */
[----:B------:R-:W-:-:S04]  /*1c80*/  IMAD R0, R0, c[0x0][0x1e0], RZ ;  /* 0x0000780000007a24 */ /* 0x000fc800078e02ff */
[----:B------:R-:W-:-:S04]  /*1c90*/  IMAD R0, R193, c[0x0][0x1e4], R0 ;  /* 0x00007900c1007a24 */ /* 0x000fc800078e0200 */
[----:B------:R-:W-:Y:S02]  /*1ca0*/  IMAD.IADD R13, R13, 0x1, R0 ;  /* 0x000000010d0d7824 */ /* 0x000fe400078e0200 */
[C---:B-1----:R-:W-:Y:S01]  /*1cb0*/  IMAD.SHL.U32 R14, R134.reuse, 0x2, RZ ;  /* 0x00000002860e7824 */ /* 0x042fe200078e00ff */
[----:B------:R-:W-:Y:S02]  /*1cc0*/  SHF.L.U64.HI R15, R134, 0x1, R147 ;  /* 0x00000001860f7819 */ /* 0x000fe40000010293 */
[----:B--2---:R-:W-:Y:S01]  /*1cd0*/  SHF.R.S32.HI R0, RZ, 0x1f, R192 ;  /* 0x0000001fff007819 */ /* 0x004fe200000114c0 */
[----:B------:R-:W-:-:S04]  /*1ce0*/  IMAD.WIDE.U32 R12, R192, c[0x0][0x1f0], R12 ;  /* 0x00007c00c00c7a25 */ /* 0x000fc800078e000c */
[----:B------:R-:W-:Y:S01]  /*1cf0*/  IMAD R19, R0, c[0x0][0x1f0], RZ ;  /* 0x00007c0000137a24 */ /* 0x000fe200078e02ff */
[----:B------:R-:W-:Y:S02]  /*1d00*/  IADD3 R0, P1, R202, R12, RZ ;  /* 0x0000000cca007210 */ /* 0x000fe40007f3e0ff */
[----:B------:R-:W-:Y:S01]  /*1d10*/  SHF.L.U64.HI R12, R2, 0x1, R133 ;  /* 0x00000001020c7819 */ /* 0x000fe20000010285 */
[----:B------:R-:W-:-:S05]  /*1d20*/  IMAD R19, R192, c[0x0][0x1f4], R19 ;  /* 0x00007d00c0137a24 */ /* 0x000fca00078e0213 */
[----:B------:R-:W-:Y:S02]  /*1d30*/  IADD3.X R19, R188, R13, R19, P1, !PT ;  /* 0x0000000dbc137210 */ /* 0x000fe40000ffe413 */
[C---:B------:R-:W-:Y:S02]  /*1d40*/  LEA R20, P1, R0.reuse, c[0x0][0x1c8], 0x1 ;  /* 0x0000720000147a11 */ /* 0x040fe400078208ff */
[----:B------:R-:W-:Y:S02]  /*1d50*/  SEL R13, RZ, 0x10, P4 ;  /* 0x00000010ff0d7807 */ /* 0x000fe40002000000 */
[----:B------:R-:W-:Y:S01]  /*1d60*/  LEA.HI.X R19, R0, c[0x0][0x1cc], R19, 0x1, P1 ;  /* 0x0000730000137a11 */ /* 0x000fe200008f0c13 */
[----:B------:R-:W1:Y:S01]  /*1d70*/  SHFL.IDX PT, R22, R20, 0x1, 0x181f ;  /* 0x00381f0014167f89 */ /* 0x000e6200000e0000 */
[----:B------:R-:W-:Y:S01]  /*1d80*/  IADD3 R27, -R13, 0x10, RZ ;  /* 0x000000100d1b7810 */ /* 0x000fe20007ffe1ff */
[----:B------:R-:W-:Y:S02]  /*1d90*/  IMAD.SHL.U32 R0, R2, 0x2, RZ ;  /* 0x0000000202007824 */ /* 0x000fe400078e00ff */
[----:B------:R-:W2:Y:S01]  /*1da0*/  SHFL.IDX PT, R23, R19, 0x1, 0x181f ;  /* 0x00381f0013177f89 */ /* 0x000ea200000e0000 */
[----:B------:R-:W-:-:S03]  /*1db0*/  LOP3.LUT R27, R27, 0xf, RZ, 0xc0, !PT ;  /* 0x0000000f1b1b7812 */ /* 0x000fc600078ec0ff */
[----:B------:R-:W-:Y:S01]  /*1dc0*/  SHFL.IDX PT, R19, R19, RZ, 0x181f ;  /* 0x00181fff13137589 */ /* 0x000fe200000e0000 */
[----:B-1----:R-:W-:-:S04]  /*1dd0*/  IADD3 R28, P2, P1, R28, R22, R17 ;  /* 0x000000161c1c7210 */ /* 0x002fc8000795e011 */
[----:B--2---:R-:W-:Y:S02]  /*1de0*/  IADD3.X R29, RZ, R23, R18, P2, P1 ;  /* 0x00000017ff1d7210 */ /* 0x004fe400017e2412 */
[----:B------:R-:W-:-:S04]  /*1df0*/  IADD3 R26, P2, P1, R27, R22, R14 ;  /* 0x000000161b1a7210 */ /* 0x000fc8000795e00e */
[-C--:B------:R-:W-:Y:S02]  /*1e00*/  IADD3.X R27, RZ, R23.reuse, R15, P2, P1 ;  /* 0x00000017ff1b7210 */ /* 0x080fe400017e240f */
[----:B------:R-:W-:Y:S02]  /*1e10*/  IADD3 R22, P2, P1, R21, R22, R0 ;  /* 0x0000001615167210 */ /* 0x000fe4000795e000 */
[----:B------:R-:W1:Y:S02]  /*1e20*/  SHFL.IDX PT, R21, R20, RZ, 0x181f ;  /* 0x00181fff14157589 */ /* 0x000e6400000e0000 */
[----:B------:R-:W-:Y:S02]  /*1e30*/  IADD3.X R23, RZ, R23, R12, P2, P1 ;  /* 0x00000017ff177210 */ /* 0x000fe400017e240c */
[----:B-1----:R-:W-:-:S05]  /*1e40*/  IADD3 R30, P1, R21, R17, RZ ;  /* 0x00000011151e7210 */ /* 0x002fca0007f3e0ff */
[----:B------:R-:W-:Y:S01]  /*1e50*/  IMAD.X R31, R19, 0x1, R18, P1 ;  /* 0x00000001131f7824 */ /* 0x000fe200008e0612 */
        /* <DEDUP_REMOVED lines=13> */
.L_x_766:
[----:B------:R-:W0:Y:S01]  /*1f30*/  LDGDEPBAR ;  /* 0x00000000000079af */ /* 0x000e220000000000 */
[----:B------:R-:W-:Y:S01]  /*1f40*/  SHF.R.S32.HI R13, RZ, 0x4, R4 ;  /* 0x00000004ff0d7819 */ /* 0x000fe20000011404 */
[----:B------:R-:W-:Y:S01]  /*1f50*/  IMAD.SHL.U32 R0, R8, 0x40, RZ ;  /* 0x0000004008007824 */ /* 0x000fe200078e00ff */
[----:B------:R-:W-:Y:S01]  /*1f60*/  LEA.HI R84, R7, R6, RZ, 0x5 ;  /* 0x0000000607547211 */ /* 0x000fe200078f28ff */
[----:B------:R-:W-:Y:S01]  /*1f70*/  IMAD.SHL.U32 R11, R11, 0x8, RZ ;  /* 0x000000080b0b7824 */ /* 0x000fe200078e00ff */
[----:B------:R-:W-:Y:S01]  /*1f80*/  LEA.HI R12, R4, R13, RZ, 0x1 ;  /* 0x0000000d040c7211 */ /* 0x000fe200078f08ff */
[----:B------:R-:W-:Y:S01]  /*1f90*/  IMAD.SHL.U32 R4, R9, 0x40, RZ ;  /* 0x0000004009047824 */ /* 0x000fe200078e00ff */
[----:B------:R-:W-:Y:S01]  /*1fa0*/  LOP3.LUT R0, R0, 0x1c0, RZ, 0xc0, !PT ;  /* 0x000001c000007812 */ /* 0x000fe200078ec0ff */
[----:B------:R-:W-:Y:S01]  /*1fb0*/  IMAD.SHL.U32 R10, R10, 0x40, RZ ;  /* 0x000000400a0a7824 */ /* 0x000fe200078e00ff */
[----:B------:R-:W-:Y:S01]  /*1fc0*/  LOP3.LUT R12, R12, 0xfffffffe, RZ, 0xc0, !PT ;  /* 0xfffffffe0c0c7812 */ /* 0x000fe200078ec0ff */
[----:B------:R-:W-:Y:S01]  /*1fd0*/  IMAD.SHL.U32 R181, R181, 0x2, RZ ;  /* 0x00000002b5b57824 */ /* 0x000fe200078e00ff */
[----:B------:R-:W-:-:S02]  /*1fe0*/  LOP3.LUT R11, R0, 0x8, R11, 0xf8, !PT ;  /* 0x00000008000b7812 */ /* 0x000fc400078ef80b */
[----:B------:R-:W-:Y:S01]  /*1ff0*/  SHF.R.U32.HI R0, RZ, 0x3, R0 ;  /* 0x00000003ff007819 */ /* 0x000fe20000011600 */
[----:B------:R-:W-:Y:S01]  /*2000*/  IMAD.IADD R12, R13, 0x1, -R12 ;  /* 0x000000010d0c7824 */ /* 0x000fe200078e0a0c */
[----:B------:R-:W-:Y:S02]  /*2010*/  LOP3.LUT R4, R4, 0x1c0, RZ, 0xc0, !PT ;  /* 0x000001c004047812 */ /* 0x000fe400078ec0ff */
[----:B------:R-:W-:Y:S01]  /*2020*/  LOP3.LUT R11, R11, R0, RZ, 0x3c, !PT ;  /* 0x000000000b0b7212 */ /* 0x000fe200078e3cff */
[----:B------:R-:W-:Y:S01]  /*2030*/  IMAD.SHL.U32 R13, R12, 0x8, RZ ;  /* 0x000000080c0d7824 */ /* 0x000fe200078e00ff */
[----:B------:R-:W-:Y:S01]  /*2040*/  LOP3.LUT R7, R10, 0xfffffe00, RZ, 0xc0, !PT ;  /* 0xfffffe000a077812 */ /* 0x000fe200078ec0ff */
[----:B------:R-:W-:Y:S01]  /*2050*/  IMAD.SHL.U32 R0, R84, 0x20, RZ ;  /* 0x0000002054007824 */ /* 0x000fe200078e00ff */
[----:B------:R-:W-:Y:S01]  /*2060*/  ISETP.NE.AND P1, PT, R24, RZ, PT ;  /* 0x000000ff1800720c */ /* 0x000fe20003f25270 */
[----:B------:R-:W-:Y:S01]  /*2070*/  IMAD R182, R12, 0x200, R11 ;  /* 0x000002000cb67824 */ /* 0x000fe200078e020b */
[----:B------:R-:W-:Y:S01]  /*2080*/  LOP3.LUT R13, R4, 0x8, R13, 0xf8, !PT ;  /* 0x00000008040d7812 */ /* 0x000fe200078ef80d */
[----:B------:R-:W-:-:S04]  /*2090*/  DEPBAR.LE SB0, 0x3 ;  /* 0x000080c00000791a */ /* 0x000fc80000000000 */
[----:B------:R-:W-:-:S04]  /*20a0*/  DEPBAR.LE SB0, 0x2 ;  /* 0x000080800000791a */ /* 0x000fc80000000000 */
[----:B------:R-:W-:Y:S01]  /*20b0*/  SHF.R.U32.HI R4, RZ, 0x3, R4 ;  /* 0x00000003ff047819 */ /* 0x000fe20000011604 */
[----:B------:R-:W-:Y:S01]  /*20c0*/  IMAD.MOV.U32 R11, RZ, RZ, 0x20 ;  /* 0x00000020ff0b7424 */ /* 0x000fe200078e00ff */
[----:B------:R-:W-:Y:S01]  /*20d0*/  LOP3.LUT R0, R0, 0x7ffffc00, RZ, 0xc0, !PT ;  /* 0x7ffffc0000007812 */ /* 0x000fe200078ec0ff */
[----:B------:R-:W-:Y:S01]  /*20e0*/  IMAD.SHL.U32 R182, R182, 0x2, RZ ;  /* 0x00000002b6b67824 */ /* 0x000fe200078e00ff */
[----:B------:R-:W-:Y:S01]  /*20f0*/  BAR.SYNC.DEFER_BLOCKING 0x0 ;  /* 0x0000000000007b1d */ /* 0x000fe20000010000 */
[----:B------:R-:W-:Y:S02]  /*2100*/  LOP3.LUT R4, R13, R4, RZ, 0x3c, !PT ;  /* 0x000000040d047212 */ /* 0x000fe400078e3cff */
[----:B------:R-:W-:Y:S02]  /*2110*/  SEL R11, R11, 0xffffffe0, !P0 ;  /* 0xffffffe00b0b7807 */ /* 0x000fe40004000000 */
[----:B------:R-:W-:-:S03]  /*2120*/  IADD3 R0, R4, R7, R0 ;  /* 0x0000000704007210 */ /* 0x000fc60007ffe000 */
[----:B------:R-:W-:Y:S01]  /*2130*/  IMAD.IADD R86, R182, 0x1, R11 ;  /* 0x00000001b6567824 */ /* 0x000fe200078e020b */
[C---:B------:R-:W-:Y:S01]  /*2140*/  LEA R184, R0.reuse, 0x18100, 0x1 ;  /* 0x0001810000b87811 */ /* 0x040fe200078e08ff */
[----:B-1----:R-:W-:-:S04]  /*2150*/  IMAD.SHL.U32 R32, R0, 0x2, RZ ;  /* 0x0000000200207824 */ /* 0x002fc800078e00ff */
        /* <DEDUP_REMOVED lines=12> */
[----:B------:R-:W-:Y:S01]  /*2220*/  SHF.R.S32.HI R0, RZ, 0x1f, R193 ;  /* 0x0000001fff007819 */ /* 0x000fe200000114c1 */
[----:B------:R-:W-:Y:S01]  /*2230*/  IMAD.WIDE.U32 R20, R193, c[0x0][0x208], RZ ;  /* 0x00008200c1147a25 */ /* 0x000fe200078e00ff */
[----:B------:R-:W-:-:S02]  /*2240*/  SEL R22, RZ, 0x10, P5 ;  /* 0x00000010ff167807 */ /* 0x000fc40002800000 */
[----:B------:R-:W-:Y:S01]  /*2250*/  SHF.L.U64.HI R24, R148, 0x1, R145 ;  /* 0x0000000194187819 */ /* 0x000fe20000010291 */
[----:B------:R-:W-:Y:S01]  /*2260*/  IMAD R0, R0, c[0x0][0x208], RZ ;  /* 0x0000820000007a24 */ /* 0x000fe200078e02ff */
[----:B------:R-:W-:Y:S01]  /*2270*/  IADD3 R56, -R22, 0x10, RZ ;  /* 0x0000001016387810 */ /* 0x000fe20007ffe1ff */
[----:B------:R-:W-:Y:S01]  /*2280*/  IMAD.SHL.U32 R23, R148, 0x2, RZ ;  /* 0x0000000294177824 */ /* 0x000fe200078e00ff */
[----:B------:R-:W-:Y:S01]  /*2290*/  IADD3 R27, -R146, 0x10, RZ ;  /* 0x00000010921b7810 */ /* 0x000fe20007ffe1ff */
[----:B------:R-:W-:Y:S01]  /*22a0*/  IMAD R10, R193, c[0x0][0x20c], R0 ;  /* 0x00008300c10a7a24 */ /* 0x000fe200078e0200 */
[----:B------:R-:W-:Y:S02]  /*22b0*/  SHF.R.S32.HI R0, RZ, 0x1f, R192 ;  /* 0x0000001fff007819 */ /* 0x000fe400000114c0 */
[----:B------:R-:W-:Y:S01]  /*22c0*/  LOP3.LUT R56, R56, 0xf, RZ, 0xc0, !PT ;  /* 0x0000000f38387812 */ /* 0x000fe200078ec0ff */
[----:B------:R-:W-:Y:S01]  /*22d0*/  IMAD.IADD R21, R21, 0x1, R10 ;  /* 0x0000000115157824 */ /* 0x000fe200078e020a */
[----:B------:R-:W-:Y:S01]  /*22e0*/  LOP3.LUT R27, R27, 0xf, RZ, 0xc0, !PT ;  /* 0x0000000f1b1b7812 */ /* 0x000fe200078ec0ff */
[----:B------:R-:W-:-:S02]  /*22f0*/  IMAD R11, R0, c[0x0][0x218], RZ ;  /* 0x00008600000b7a24 */ /* 0x000fc400078e02ff */
[----:B------:R-:W-:-:S04]  /*2300*/  IMAD.WIDE.U32 R20, R192, c[0x0][0x218], R20 ;  /* 0x00008600c0147a25 */ /* 0x000fc800078e0014 */
[----:B------:R-:W-:Y:S01]  /*2310*/  IMAD R10, R192, c[0x0][0x21c], R11 ;  /* 0x00008700c00a7a24 */ /* 0x000fe200078e020b */
[----:B------:R-:W-:Y:S01]  /*2320*/  IADD3 R0, P1, R200, R20, RZ ;  /* 0x00000014c8007210 */ /* 0x000fe20007f3e0ff */
[----:B------:R-:W-:Y:S01]  /*2330*/  IMAD.SHL.U32 R20, R134, 0x2, RZ ;  /* 0x0000000286147824 */ /* 0x000fe200078e00ff */
[----:B------:R-:W-:Y:S02]  /*2340*/  SEL R11, RZ, 0x10, P4 ;  /* 0x00000010ff0b7807 */ /* 0x000fe40002000000 */
[----:B------:R-:W-:Y:S02]  /*2350*/  IADD3.X R25, R189, R21, R10, P1, !PT ;  /* 0x00000015bd197210 */ /* 0x000fe40000ffe40a */
[C---:B------:R-:W-:Y:S02]  /*2360*/  LEA R26, P1, R0.reuse, c[0x0][0x1f8], 0x1 ;  /* 0x00007e00001a7a11 */ /* 0x040fe400078208ff */
[----:B------:R-:W-:Y:S02]  /*2370*/  IADD3 R51, -R11, 0x10, RZ ;  /* 0x000000100b337810 */ /* 0x000fe40007ffe1ff */
[----:B------:R-:W-:Y:S01]  /*2380*/  LEA.HI.X R25, R0, c[0x0][0x1fc], R25, 0x1, P1 ;  /* 0x00007f0000197a11 */ /* 0x000fe200008f0c19 */
[----:B------:R-:W5:Y:S01]  /*2390*/  SHFL.IDX PT, R48, R26, 0x1, 0x181f ;  /* 0x00381f001a307f89 */ /* 0x000f6200000e0000 */
[----:B------:R-:W-:Y:S01]  /*23a0*/  LOP3.LUT R51, R51, 0xf, RZ, 0xc0, !PT ;  /* 0x0000000f33337812 */ /* 0x000fe200078ec0ff */
[----:B------:R-:W-:Y:S01]  /*23b0*/  IMAD.SHL.U32 R0, R2, 0x2, RZ ;  /* 0x0000000202007824 */ /* 0x000fe200078e00ff */
[----:B------:R-:W-:Y:S01]  /*23c0*/  SHF.L.U64.HI R21, R134, 0x1, R147 ;  /* 0x0000000186157819 */ /* 0x000fe20000010293 */
[----:B------:R-:W4:Y:S01]  /*23d0*/  SHFL.IDX PT, R49, R25, 0x1, 0x181f ;  /* 0x00381f0019317f89 */ /* 0x000f2200000e0000 */
[----:B------:R-:W-:-:S03]  /*23e0*/  SHF.L.U64.HI R10, R2, 0x1, R133 ;  /* 0x00000001020a7819 */ /* 0x000fc60000010285 */
[----:B------:R-:W-:Y:S01]  /*23f0*/  SHFL.IDX PT, R25, R25, RZ, 0x181f ;  /* 0x00181fff19197589 */ /* 0x000fe200000e0000 */
[----:B-----5:R-:W-:-:S04]  /*2400*/  IADD3 R56, P2, P1, R56, R48, R23 ;  /* 0x0000003038387210 */ /* 0x020fc8000795e017 */
[----:B----4-:R-:W-:Y:S02]  /*2410*/  IADD3.X R57, RZ, R49, R24, P2, P1 ;  /* 0x00000031ff397210 */ /* 0x010fe400017e2418 */
[----:B------:R-:W-:-:S04]  /*2420*/  IADD3 R50, P2, P1, R51, R48, R20 ;  /* 0x0000003033327210 */ /* 0x000fc8000795e014 */
[-C--:B------:R-:W-:Y:S02]  /*2430*/  IADD3.X R51, RZ, R49.reuse, R21, P2, P1 ;  /* 0x00000031ff337210 */ /* 0x080fe400017e2415 */
[----:B------:R-:W-:Y:S02]  /*2440*/  IADD3 R48, P2, P1, R27, R48, R0 ;  /* 0x000000301b307210 */ /* 0x000fe4000795e000 */
[----:B------:R-:W4:Y:S02]  /*2450*/  SHFL.IDX PT, R27, R26, RZ, 0x181f ;  /* 0x00181fff1a1b7589 */ /* 0x000f2400000e0000 */
[----:B------:R-:W-:Y:S02]  /*2460*/  IADD3.X R49, RZ, R49, R10, P2, P1 ;  /* 0x00000031ff317210 */ /* 0x000fe400017e240a */
[----:B----4-:R-:W-:-:S05]  /*2470*/  IADD3 R58, P1, R27, R23, RZ ;  /* 0x000000171b3a7210 */ /* 0x010fca0007f3e0ff */
        /* <DEDUP_REMOVED lines=14> */
.L_x_767:
[----:B------:R-:W-:Y:S01]  /*2560*/  IMAD.MOV.U32 R0, RZ, RZ, 0x40 ;  /* 0x00000040ff007424 */ /* 0x000fe200078e00ff */
[----:B------:R-:W-:Y:S01]  /*2570*/  LOP3.LUT P1, RZ, R9, 0x4, RZ, 0xc0, !PT ;  /* 0x0000000409ff7812 */ /* 0x000fe2000782c0ff */
[C---:B-12-4-:R-:W-:Y:S01]  /*2580*/  HMMA.16816.F32 R20, R32.reuse, R16, RZ ;  /* 0x000000102014723c */ /* 0x056fe200000018ff */
[----:B------:R-:W0:Y:S01]  /*2590*/  LDGDEPBAR ;  /* 0x00000000000079af */ /* 0x000e220000000000 */
[----:B------:R-:W-:Y:S01]  /*25a0*/  IMAD.IADD R176, R7, 0x1, R4 ;  /* 0x0000000107b07824 */ /* 0x000fe200078e0204 */
[----:B------:R-:W-:Y:S02]  /*25b0*/  SEL R5, R0, 0xffffffc0, !P1 ;  /* 0xffffffc000057807 */ /* 0x000fe40004800000 */
[----:B------:R-:W-:Y:S01]  /*25c0*/  LOP3.LUT P1, RZ, R8, 0x4, RZ, 0xc0, !PT ;  /* 0x0000000408ff7812 */ /* 0x000fe2000782c0ff */
[----:B------:R-:W-:Y:S02]  /*25d0*/  IMAD.SHL.U32 R176, R176, 0x2, RZ ;  /* 0x00000002b0b07824 */ /* 0x000fe400078e00ff */
[--C-:B------:R-:W-:Y:S01]  /*25e0*/  IMAD.IADD R178, R184, 0x1, R5.reuse ;  /* 0x00000001b8b27824 */ /* 0x100fe200078e0205 */
[----:B------:R-:W-:Y:S01]  /*25f0*/  SEL R179, R0, 0xffffffc0, !P1 ;  /* 0xffffffc000b37807 */ /* 0x000fe20004800000 */
[----:B------:R-:W-:Y:S01]  /*2600*/  HMMA.16816.F32 R16, R32, R18, RZ ;  /* 0x000000122010723c */ /* 0x000fe200000018ff */
[----:B------:R-:W-:-:S02]  /*2610*/  IMAD.IADD R177, R180, 0x1, R5 ;  /* 0x00000001b4b17824 */ /* 0x000fc400078e0205 */
[----:B------:R-:W-:Y:S01]  /*2620*/  LDSM.16.M88.4 R24, [R178] ;  /* 0x00000000b218783b */ /* 0x000fe20000000200 */
[----:B------:R-:W-:Y:S02]  /*2630*/  IMAD.IADD R85, R182, 0x1, R179 ;  /* 0x00000001b6557824 */ /* 0x000fe400078e02b3 */
[----:B------:R-:W-:Y:S02]  /*2640*/  IMAD.IADD R0, R179, 0x1, R86 ;  /* 0x00000001b3007824 */ /* 0x000fe400078e0256 */
[----:B---3--:R-:W-:Y:S01]  /*2650*/  HMMA.16816.F32 R64, R32, R60, RZ ;  /* 0x0000003c2040723c */ /* 0x008fe200000018ff */
[----:B------:R-:W1:Y:S01]  /*2660*/  LDSM.16.M88.4 R8, [R85+0xc100] ;  /* 0x00c100005508783b */ /* 0x000e620000000200 */
[--C-:B------:R-:W-:Y:S02]  /*2670*/  IMAD.IADD R135, R5, 0x1, R176.reuse ;  /* 0x0000000105877824 */ /* 0x100fe400078e02b0 */
[C---:B------:R-:W-:Y:S01]  /*2680*/  IMAD.IADD R174, R181.reuse, 0x1, R176 ;  /* 0x00000001b5ae7824 */ /* 0x040fe200078e02b0 */
[----:B------:R-:W2:Y:S01]  /*2690*/  LDSM.16.M88.4 R76, [R85+0xc900] ;  /* 0x00c90000554c783b */ /* 0x000ea20000000200 */
[----:B------:R-:W-:-:S02]  /*26a0*/  IMAD.IADD R164, R181, 0x1, R135 ;  /* 0x00000001b5a47824 */ /* 0x000fc400078e0287 */
[----:B------:R-:W-:Y:S01]  /*26b0*/  HMMA.16816.F32 R56, R32, R52, RZ ;  /* 0x000000342038723c */ /* 0x000fe200000018ff */
[----:B------:R-:W-:Y:S01]  /*26c0*/  LDSM.16.M88.4 R68, [R85+0xd900] ;  /* 0x00d900005544783b */ /* 0x000fe20000000200 */
[----:B------:R-:W-:-:S03]  /*26d0*/  IMAD.IADD R5, R5, 0x1, R174 ;  /* 0x0000000105057824 */ /* 0x000fc600078e02ae */
[----:B------:R-:W-:Y:S03]  /*26e0*/  LDSM.16.M88.4 R72, [R85+0xd100] ;  /* 0x00d100005548783b */ /* 0x000fe60000000200 */
[----:B------:R-:W-:Y:S08]  /*26f0*/  HMMA.16816.F32 R20, R44, R12, R20 ;  /* 0x0000000c2c14723c */ /* 0x000ff00000001814 */
[C---:B------:R-:W-:Y:S08]  /*2700*/  HMMA.16816.F32 R60, R32.reuse, R62, RZ ;  /* 0x0000003e203c723c */ /* 0x040ff000000018ff */
[C---:B------:R-:W-:Y:S08]  /*2710*/  HMMA.16816.F32 R52, R32.reuse, R54, RZ ;  /* 0x000000362034723c */ /* 0x040ff000000018ff */
[C---:B------:R-:W-:Y:S08]  /*2720*/  HMMA.16816.F32 R48, R32.reuse, R28, RZ ;  /* 0x0000001c2030723c */ /* 0x040ff000000018ff */
[----:B------:R-:W-:Y:S01]  /*2730*/  HMMA.16816.F32 R32, R32, R30, RZ ;  /* 0x0000001e2020723c */ /* 0x000fe200000018ff */
[----:B------:R-:W-:Y:S07]  /*2740*/  LDSM.16.M88.4 R28, [R177] ;  /* 0x00000000b11c783b */ /* 0x000fee0000000200 */
[C---:B------:R-:W-:Y:S01]  /*2750*/  HMMA.16816.F32 R16, R44.reuse, R14, R16 ;  /* 0x0000000e2c10723c */ /* 0x040fe20000001810 */
[----:B------:R-:W3:Y:S07]  /*2760*/  LDSM.16.M88.4 R12, [R0+0xc100] ;  /* 0x00c10000000c783b */ /* 0x000eee0000000200 */
[----:B------:R-:W-:Y:S08]  /*2770*/  HMMA.16816.F32 R64, R44, R80, R64 ;  /* 0x000000502c40723c */ /* 0x000ff00000001840 */
[----:B-1----:R-:W-:Y:S08]  /*2780*/  HMMA.16816.F32 R20, R24, R8, R20 ;  /* 0x000000081814723c */ /* 0x002ff00000001814 */
[C---:B------:R-:W-:Y:S01]  /*2790*/  HMMA.16816.F32 R60, R44.reuse, R82, R60 ;  /* 0x000000522c3c723c */ /* 0x040fe2000000183c */
[----:B------:R-:W1:Y:S07]  /*27a0*/  LDSM.16.M88.4 R80, [R0+0xc900] ;  /* 0x00c900000050783b */ /* 0x000e6e0000000200 */
[C---:B------:R-:W-:Y:S08]  /*27b0*/  HMMA.16816.F32 R56, R44.reuse, R40, R56 ;  /* 0x000000282c38723c */ /* 0x040ff00000001838 */
[C---:B------:R-:W-:Y:S01]  /*27c0*/  HMMA.16816.F32 R52, R44.reuse, R42, R52 ;  /* 0x0000002a2c34723c */ /* 0x040fe20000001834 */
[----:B------:R-:W-:Y:S07]  /*27d0*/  LDSM.16.M88.4 R40, [R0+0xd100] ;  /* 0x00d100000028783b */ /* 0x000fee0000000200 */
[C---:B------:R-:W-:Y:S08]  /*27e0*/  HMMA.16816.F32 R48, R44.reuse, R36, R48 ;  /* 0x000000242c30723c */ /* 0x040ff00000001830 */
[----:B------:R-:W-:Y:S01]  /*27f0*/  HMMA.16816.F32 R44, R44, R38, R32 ;  /* 0x000000262c2c723c */ /* 0x000fe20000001820 */
[----:B------:R-:W-:Y:S04]  /*2800*/  LDSM.16.M88.4 R36, [R184+0x4000] ;  /* 0x00400000b824783b */ /* 0x000fe80000000200 */
[----:B------:R-:W-:Y:S03]  /*2810*/  LDSM.16.M88.4 R32, [R0+0xd900] ;  /* 0x00d900000020783b */ /* 0x000fe60000000200 */
[C---:B------:R-:W-:Y:S01]  /*2820*/  HMMA.16816.F32 R16, R24.reuse, R10, R16 ;  /* 0x0000000a1810723c */ /* 0x040fe20000001810 */
[----:B------:R-:W4:Y:S07]  /*2830*/  LDSM.16.M88.4 R8, [R182+0xe100] ;  /* 0x00e10000b608783b */ /* 0x000f2e0000000200 */
[----:B--2---:R-:W-:Y:S08]  /*2840*/  HMMA.16816.F32 R64, R24, R76, R64 ;  /* 0x0000004c1840723c */ /* 0x004ff00000001840 */
[----:B---3--:R-:W-:Y:S08]  /*2850*/  HMMA.16816.F32 R20, R28, R12, R20 ;  /* 0x0000000c1c14723c */ /* 0x008ff00000001814 */
[C---:B------:R-:W-:Y:S08]  /*2860*/  HMMA.16816.F32 R48, R24.reuse, R68, R48 ;  /* 0x000000441830723c */ /* 0x040ff00000001830 */
[C---:B------:R-:W-:Y:S01]  /*2870*/  HMMA.16816.F32 R44, R24.reuse, R70, R44 ;  /* 0x00000046182c723c */ /* 0x040fe2000000182c */
[----:B------:R-:W-:Y:S07]  /*2880*/  LDSM.16.M88.4 R68, [R182+0xf900] ;  /* 0x00f90000b644783b */ /* 0x000fee0000000200 */
[C---:B------:R-:W-:Y:S08]  /*2890*/  HMMA.16816.F32 R56, R24.reuse, R72, R56 ;  /* 0x000000481838723c */ /* 0x040ff00000001838 */
[C---:B------:R-:W-:Y:S01]  /*28a0*/  HMMA.16816.F32 R52, R24.reuse, R74, R52 ;  /* 0x0000004a1834723c */ /* 0x040fe20000001834 */
[----:B------:R-:W-:Y:S07]  /*28b0*/  LDSM.16.M88.4 R72, [R182+0xf100] ;  /* 0x00f10000b648783b */ /* 0x000fee0000000200 */
[----:B------:R-:W-:Y:S01]  /*28c0*/  HMMA.16816.F32 R60, R24, R78, R60 ;  /* 0x0000004e183c723c */ /* 0x000fe2000000183c */
[----:B------:R-:W2:Y:S04]  /*28d0*/  LDSM.16.M88.4 R76, [R182+0xe900] ;  /* 0x00e90000b64c783b */ /* 0x000ea80000000200 */
[----:B------:R-:W-:Y:S03]  /*28e0*/  LDSM.16.M88.4 R24, [R180+0x4000] ;  /* 0x00400000b418783b */ /* 0x000fe60000000200 */
[C---:B------:R-:W-:Y:S01]  /*28f0*/  HMMA.16816.F32 R16, R28.reuse, R14, R16 ;  /* 0x0000000e1c10723c */ /* 0x040fe20000001810 */
[----:B------:R-:W3:Y:S07]  /*2900*/  LDSM.16.M88.4 R12, [R86+0xe100] ;  /* 0x00e10000560c783b */ /* 0x000eee0000000200 */
[----:B-1----:R-:W-:Y:S08]  /*2910*/  HMMA.16816.F32 R64, R28, R80, R64 ;  /* 0x000000501c40723c */ /* 0x002ff00000001840 */
[----:B----4-:R-:W-:Y:S08]  /*2920*/  HMMA.16816.F32 R20, R36, R8, R20 ;  /* 0x000000082414723c */ /* 0x010ff00000001814 */
[C---:B------:R-:W-:Y:S08]  /*2930*/  HMMA.16816.F32 R48, R28.reuse, R32, R48 ;  /* 0x000000201c30723c */ /* 0x040ff00000001830 */
[C---:B------:R-:W-:Y:S01]  /*2940*/  HMMA.16816.F32 R44, R28.reuse, R34, R44 ;  /* 0x000000221c2c723c */ /* 0x040fe2000000182c */
[----:B------:R-:W-:Y:S07]  /*2950*/  LDSM.16.M88.4 R32, [R86+0xf100] ;  /* 0x00f100005620783b */ /* 0x000fee0000000200 */
[C---:B------:R-:W-:Y:S08]  /*2960*/  HMMA.16816.F32 R56, R28.reuse, R40, R56 ;  /* 0x000000281c38723c */ /* 0x040ff00000001838 */
[C---:B------:R-:W-:Y:S01]  /*2970*/  HMMA.16816.F32 R52, R28.reuse, R42, R52 ;  /* 0x0000002a1c34723c */ /* 0x040fe20000001834 */
[----:B------:R-:W-:Y:S07]  /*2980*/  LDSM.16.M88.4 R40, [R178+0x4000] ;  /* 0x00400000b228783b */ /* 0x000fee0000000200 */
[----:B------:R-:W-:Y:S01]  /*2990*/  HMMA.16816.F32 R60, R28, R82, R60 ;  /* 0x000000521c3c723c */ /* 0x000fe2000000183c */
[----:B------:R-:W1:Y:S04]  /*29a0*/  LDSM.16.M88.4 R80, [R86+0xe900] ;  /* 0x00e900005650783b */ /* 0x000e680000000200 */
        /* <DEDUP_REMOVED lines=23> */
[----:B------:R-:W1:Y:S07]  /*2b20*/  LDSM.16.M88.4 R32, [R0+0xe900] ;  /* 0x00e900000020783b */ /* 0x000e6e0000000200 */
        /* <DEDUP_REMOVED lines=35> */
[----:B------:R-:W2:Y:S07]  /*2d60*/  LDSM.16.M88.4 R68, [R85+0x10900] ;  /* 0x010900005544783b */ /* 0x000eae0000000200 */
[C---:B------:R-:W-:Y:S08]  /*2d70*/  HMMA.16816.F32 R56, R80.reuse, R72, R56 ;  /* 0x000000485038723c */ /* 0x040ff00000001838 */
[----:B------:R-:W-:Y:S08]  /*2d80*/  HMMA.16816.F32 R52, R80, R74, R52 ;  /* 0x0000004a5034723c */ /* 0x000ff00000001834 */
[----:B------:R-:W-:Y:S01]  /*2d90*/  HMMA.16816.F32 R72, R40, R38, R16 ;  /* 0x000000262848723c */ /* 0x000fe20000001810 */
[----:B------:R-:W-:Y:S04]  /*2da0*/  LDSM.16.M88.4 R36, [R177+0x8000] ;  /* 0x00800000b124783b */ /* 0x000fe80000000200 */
[----:B------:R-:W3:Y:S03]  /*2db0*/  LDSM.16.M88.4 R16, [R0+0x10100] ;  /* 0x010100000010783b */ /* 0x000ee60000000200 */
[----:B------:R-:W-:Y:S08]  /*2dc0*/  HMMA.16816.F32 R60, R80, R78, R60 ;  /* 0x0000004e503c723c */ /* 0x000ff0000000183c */
[----:B-1----:R-:W-:Y:S08]  /*2dd0*/  HMMA.16816.F32 R64, R40, R32, R64 ;  /* 0x000000202840723c */ /* 0x002ff00000001840 */
[----:B----4-:R-:W-:Y:S08]  /*2de0*/  HMMA.16816.F32 R20, R12, R8, R20 ;  /* 0x000000080c14723c */ /* 0x010ff00000001814 */
[C---:B------:R-:W-:Y:S08]  /*2df0*/  HMMA.16816.F32 R48, R40.reuse, R24, R48 ;  /* 0x000000182830723c */ /* 0x040ff00000001830 */
[----:B------:R-:W-:Y:S01]  /*2e00*/  HMMA.16816.F32 R44, R40, R26, R44 ;  /* 0x0000001a282c723c */ /* 0x000fe2000000182c */
[----:B------:R-:W1:Y:S07]  /*2e10*/  LDSM.16.M88.4 R24, [R85+0x11100] ;  /* 0x011100005518783b */ /* 0x000e6e0000000200 */
[----:B------:R-:W-:Y:S01]  /*2e20*/  HMMA.16816.F32 R72, R12, R10, R72 ;  /* 0x0000000a0c48723c */ /* 0x000fe20000001848 */
[----:B------:R-:W4:Y:S07]  /*2e30*/  LDSM.16.M88.4 R8, [R0+0x10900] ;  /* 0x010900000008783b */ /* 0x000f2e0000000200 */
[C---:B------:R-:W-:Y:S01]  /*2e40*/  HMMA.16816.F32 R60, R40.reuse, R34, R60 ;  /* 0x00000022283c723c */ /* 0x040fe2000000183c */
[----:B------:R-:W-:Y:S07]  /*2e50*/  LDSM.16.M88.4 R32, [R0+0x11100] ;  /* 0x011100000020783b */ /* 0x000fee0000000200 */
[C---:B------:R-:W-:Y:S07]  /*2e60*/  HMMA.16816.F32 R56, R40.reuse, R28, R56 ;  /* 0x0000001c2838723c */ /* 0x040fee0000001838 */
[----:B------:R-:W-:Y:S01]  /*2e70*/  LOP3.LUT R29, R84, 0xffffffe0, RZ, 0xc0, !PT ;  /* 0xffffffe0541d7812 */ /* 0x000fe200078ec0ff */
[----:B------:R-:W-:Y:S04]  /*2e80*/  HMMA.16816.F32 R52, R40, R30, R52 ;  /* 0x0000001e2834723c */ /* 0x000fe80000001834 */
[----:B------:R-:W-:-:S02]  /*2e90*/  IMAD.IADD R6, R6, 0x1, -R29 ;  /* 0x0000000106067824 */ /* 0x000fc400078e0a1d */
[----:B------:R-:W5:Y:S02]  /*2ea0*/  LDSM.16.M88.4 R28, [R85+0x11900] ;  /* 0x01190000551c783b */ /* 0x000f640000000200 */
[----:B--2---:R-:W-:Y:S08]  /*2eb0*/  HMMA.16816.F32 R64, R12, R68, R64 ;  /* 0x000000440c40723c */ /* 0x004ff00000001840 */
[----:B---3--:R-:W-:Y:S07]  /*2ec0*/  HMMA.16816.F32 R20, R36, R16, R20 ;  /* 0x000000102414723c */ /* 0x008fee0000001814 */
[----:B------:R-:W-:Y:S01]  /*2ed0*/  SHF.R.S32.HI R17, RZ, 0x1f, R6 ;  /* 0x0000001fff117819 */ /* 0x000fe20000011406 */
[----:B------:R-:W-:Y:S03]  /*2ee0*/  HMMA.16816.F32 R60, R12, R70, R60 ;  /* 0x000000460c3c723c */ /* 0x000fe6000000183c */
[----:B------:R-:W-:-:S04]  /*2ef0*/  LEA.HI R16, R17, R6, RZ, 0x2 ;  /* 0x0000000611107211 */ /* 0x000fc800078f10ff */
[----:B------:R-:W-:Y:S01]  /*2f00*/  LOP3.LUT R17, R16, 0x7ffffffc, RZ, 0xc0, !PT ;  /* 0x7ffffffc10117812 */ /* 0x000fe200078ec0ff */
[----:B------:R-:W-:Y:S04]  /*2f10*/  HMMA.16816.F32 R72, R36, R18, R72 ;  /* 0x000000122448723c */ /* 0x000fe80000001848 */
[----:B------:R-:W-:Y:S02]  /*2f20*/  IMAD.IADD R6, R6, 0x1, -R17 ;  /* 0x0000000106067824 */ /* 0x000fe400078e0a11 */
[----:B------:R2:W3:Y:S01]  /*2f30*/  LDSM.16.M88.4 R16, [R0+0x11900] ;  /* 0x011900000010783b */ /* 0x0004e20000000200 */
[----:B------:R-:W-:-:S04]  /*2f40*/  DEPBAR.LE SB0, 0x2 ;  /* 0x000080800000791a */ /* 0x000fc80000000000 */
[----:B------:R-:W-:Y:S01]  /*2f50*/  IMAD R3, R6, -0x2, R3 ;  /* 0xfffffffe06037824 */ /* 0x000fe200078e0203 */
[----:B-1----:R-:W-:Y:S01]  /*2f60*/  HMMA.16816.F32 R56, R12, R24, R56 ;  /* 0x000000180c38723c */ /* 0x002fe20000001838 */
[----:B------:R-:W-:Y:S03]  /*2f70*/  BAR.SYNC.DEFER_BLOCKING 0x0 ;  /* 0x0000000000007b1d */ /* 0x000fe60000010000 */
[----:B------:R-:W-:-:S04]  /*2f80*/  ISETP.GT.AND P1, PT, R3, RZ, PT ;  /* 0x000000ff0300720c */ /* 0x000fc80003f24270 */
[----:B----4-:R-:W-:Y:S01]  /*2f90*/  HMMA.16816.F32 R64, R36, R8, R64 ;  /* 0x000000082440723c */ /* 0x010fe20000001840 */
[----:B------:R-:W-:Y:S02]  /*2fa0*/  FSEL R22, R22, -INF , P1 ;  /* 0xff80000016167808 */ /* 0x000fe40000800000 */
[----:B------:R-:W-:Y:S02]  /*2fb0*/  FSEL R25, R20, -INF , P1 ;  /* 0xff80000014197808 */ /* 0x000fe40000800000 */
[----:B------:R-:W-:-:S03]  /*2fc0*/  ISETP.GT.AND P1, PT, R3, 0x1, PT ;  /* 0x000000010300780c */ /* 0x000fc60003f24270 */
[----:B------:R-:W-:Y:S01]  /*2fd0*/  HMMA.16816.F32 R52, R12, R26, R52 ;  /* 0x0000001a0c34723c */ /* 0x000fe20000001834 */
[----:B------:R-:W-:Y:S02]  /*2fe0*/  FSEL R23, R23, -INF , P1 ;  /* 0xff80000017177808 */ /* 0x000fe40000800000 */
[----:B------:R-:W-:Y:S02]  /*2ff0*/  FSEL R24, R21, -INF , P1 ;  /* 0xff80000015187808 */ /* 0x000fe40000800000 */
[----:B------:R-:W-:-:S03]  /*3000*/  ISETP.GT.AND P1, PT, R3, 0x8, PT ;  /* 0x000000080300780c */ /* 0x000fc60003f24270 */
[----:B------:R-:W-:Y:S01]  /*3010*/  HMMA.16816.F32 R60, R36, R10, R60 ;  /* 0x0000000a243c723c */ /* 0x000fe2000000183c */
[----:B------:R-:W-:Y:S01]  /*3020*/  FSEL R74, R74, -INF , P1 ;  /* 0xff8000004a4a7808 */ /* 0x000fe20000800000 */
[----:B------:R-:W-:Y:S01]  /*3030*/  LDSM.16.MT88.4 R80, [R135+0x2100] ;  /* 0x002100008750783b */ /* 0x000fe20000004200 */
[----:B------:R-:W-:Y:S02]  /*3040*/  FSEL R27, R72, -INF , P1 ;  /* 0xff800000481b7808 */ /* 0x000fe40000800000 */
[----:B------:R-:W-:Y:S01]  /*3050*/  ISETP.GT.AND P1, PT, R3, 0x9, PT ;  /* 0x000000090300780c */ /* 0x000fe20003f24270 */
[----:B------:R-:W-:Y:S02]  /*3060*/  LDSM.16.MT88.4 R124, [R176+0x100] ;  /* 0x00010000b07c783b */ /* 0x000fe40000004200 */
[----:B-----5:R-:W-:Y:S01]  /*3070*/  HMMA.16816.F32 R48, R12, R28, R48 ;  /* 0x0000001c0c30723c */ /* 0x020fe20000001830 */
[----:B------:R-:W-:Y:S01]  /*3080*/  FSEL R6, R75, -INF , P1 ;  /* 0xff8000004b067808 */ /* 0x000fe20000800000 */
[----:B------:R-:W-:Y:S01]  /*3090*/  LDSM.16.MT88.4 R40, [R174+0x100] ;  /* 0x00010000ae28783b */ /* 0x000fe20000004200 */
[----:B------:R-:W-:-:S02]  /*30a0*/  FSEL R73, R73, -INF , P1 ;  /* 0xff80000049497808 */ /* 0x000fc40000800000 */
[C---:B------:R-:W-:Y:S01]  /*30b0*/  ISETP.GT.AND P1, PT, R3.reuse, 0x10, PT ;  /* 0x000000100300780c */ /* 0x040fe20003f24270 */
[----:B------:R-:W-:Y:S02]  /*30c0*/  LDSM.16.MT88.4 R88, [R164+0x2100] ;  /* 0x00210000a458783b */ /* 0x000fe40000004200 */
[----:B------:R-:W-:Y:S01]  /*30d0*/  HMMA.16816.F32 R56, R36, R32, R56 ;  /* 0x000000202438723c */ /* 0x000fe20000001838 */
[----:B------:R-:W-:Y:S01]  /*30e0*/  FSEL R20, R66, -INF , P1 ;  /* 0xff80000042147808 */ /* 0x000fe20000800000 */
[----:B------:R-:W-:Y:S01]  /*30f0*/  LDSM.16.MT88.4 R96, [R176+0x4100] ;  /* 0x00410000b060783b */ /* 0x000fe20000004200 */
[----:B------:R-:W-:Y:S02]  /*3100*/  FSEL R21, R64, -INF , P1 ;  /* 0xff80000040157808 */ /* 0x000fe40000800000 */
[----:B------:R-:W-:Y:S01]  /*3110*/  ISETP.GT.AND P1, PT, R3, 0x11, PT ;  /* 0x000000110300780c */ /* 0x000fe20003f24270 */
[----:B------:R-:W-:Y:S02]  /*3120*/  LDSM.16.MT88.4 R100, [R174+0x4100] ;  /* 0x00410000ae64783b */ /* 0x000fe40000004200 */
[----:B------:R-:W-:Y:S01]  /*3130*/  HMMA.16816.F32 R44, R12, R30, R44 ;  /* 0x0000001e0c2c723c */ /* 0x000fe2000000182c */
[----:B------:R-:W-:Y:S01]  /*3140*/  FSEL R10, R67, -INF , P1 ;  /* 0xff800000430a7808 */ /* 0x000fe20000800000 */
[----:B------:R-:W-:Y:S01]  /*3150*/  LDSM.16.MT88.4 R108, [R135+0x4100] ;  /* 0x00410000876c783b */ /* 0x000fe20000004200 */
[----:B------:R-:W-:-:S02]  /*3160*/  FSEL R11, R65, -INF , P1 ;  /* 0xff800000410b7808 */ /* 0x000fc40000800000 */
[----:B------:R-:W-:Y:S01]  /*3170*/  ISETP.GT.AND P1, PT, R3, 0x18, PT ;  /* 0x000000180300780c */ /* 0x000fe20003f24270 */
[----:B------:R-:W-:Y:S01]  /*3180*/  LDSM.16.MT88.4 R64, [R176+0x2100] ;  /* 0x00210000b040783b */ /* 0x000fe20000004200 */
[----:B------:R-:W-:Y:S01]  /*3190*/  FMNMX.FTZ R12, R25, R24, !PT ;  /* 0x00000018190c7209 */ /* 0x000fe20007810000 */
[C---:B------:R-:W-:Y:S01]  /*31a0*/  HMMA.16816.F32 R52, R36.reuse, R34, R52 ;  /* 0x000000222434723c */ /* 0x040fe20000001834 */
[----:B--2---:R-:W-:Y:S01]  /*31b0*/  FSEL R0, R62, -INF , P1 ;  /* 0xff8000003e007808 */ /* 0x004fe20000800000 */
[----:B------:R-:W-:Y:S01]  /*31c0*/  LDSM.16.MT88.4 R136, [R174+0x900] ;  /* 0x00090000ae88783b */ /* 0x000fe20000004200 */
[----:B------:R-:W-:Y:S02]  /*31d0*/  FSEL R9, R60, -INF , P1 ;  /* 0xff8000003c097808 */ /* 0x000fe40000800000 */
[----:B------:R-:W-:Y:S01]  /*31e0*/  ISETP.GT.AND P1, PT, R3, 0x19, PT ;  /* 0x000000190300780c */ /* 0x000fe20003f24270 */
[----:B------:R-:W-:Y:S01]  /*31f0*/  LDSM.16.MT88.4 R32, [R135+0x900] ;  /* 0x000900008720783b */ /* 0x000fe20000004200 */
[----:B------:R-:W-:Y:S01]  /*3200*/  FMNMX.FTZ R12, R27, R12, !PT ;  /* 0x0000000c1b0c7209 */ /* 0x000fe20007810000 */
[----:B---3--:R-:W-:Y:S01]  /*3210*/  HMMA.16816.F32 R48, R36, R16, R48 ;  /* 0x000000102430723c */ /* 0x008fe20000001830 */
[----:B------:R-:W-:Y:S01]  /*3220*/  FSEL R8, R63, -INF , P1 ;  /* 0xff8000003f087808 */ /* 0x000fe20000800000 */
[----:B------:R-:W-:Y:S01]  /*3230*/  LDSM.16.MT88.4 R28, [R164+0x900] ;  /* 0x00090000a41c783b */ /* 0x000fe20000004200 */
[----:B------:R-:W-:-:S02]  /*3240*/  FSEL R13, R61, -INF , P1 ;  /* 0xff8000003d0d7808 */ /* 0x000fc40000800000 */
[C---:B------:R-:W-:Y:S02]  /*3250*/  ISETP.GT.AND P1, PT, R3.reuse, 0x20, PT ;  /* 0x000000200300780c */ /* 0x040fe40003f24270 */
[----:B------:R-:W-:Y:S01]  /*3260*/  FMNMX.FTZ R15, R22, R23, !PT ;  /* 0x00000017160f7209 */ /* 0x000fe20007810000 */
[----:B------:R-:W-:Y:S01]  /*3270*/  HMMA.16816.F32 R44, R36, R18, R44 ;  /* 0x00000012242c723c */ /* 0x000fe2000000182c */
[----:B------:R-:W-:Y:S02]  /*3280*/  FSEL R172, R58, -INF , P1 ;  /* 0xff8000003aac7808 */ /* 0x000fe40000800000 */
[----:B------:R-:W-:Y:S02]  /*3290*/  FSEL R175, R56, -INF , P1 ;  /* 0xff80000038af7808 */ /* 0x000fe40000800000 */
[----:B------:R-:W-:Y:S02]  /*32a0*/  ISETP.GT.AND P1, PT, R3, 0x21, PT ;  /* 0x000000210300780c */ /* 0x000fe40003f24270 */
[----:B------:R-:W-:-:S02]  /*32b0*/  FMNMX.FTZ R12, R73, R12, !PT ;  /* 0x0000000c490c7209 */ /* 0x000fc40007810000 */
[----:B------:R-:W-:Y:S02]  /*32c0*/  FSEL R214, R59, -INF , P1 ;  /* 0xff8000003bd67808 */ /* 0x000fe40000800000 */
[----:B------:R-:W-:Y:S02]  /*32d0*/  FSEL R169, R57, -INF , P1 ;  /* 0xff80000039a97808 */ /* 0x000fe40000800000 */
[----:B------:R-:W-:Y:S01]  /*32e0*/  ISETP.GT.AND P1, PT, R3, 0x28, PT ;  /* 0x000000280300780c */ /* 0x000fe20003f24270 */
[----:B------:R-:W-:Y:S01]  /*32f0*/  LDSM.16.MT88.4 R56, [R5+0x100] ;  /* 0x000100000538783b */ /* 0x000fe20000004200 */
[----:B------:R-:W-:Y:S02]  /*3300*/  FMNMX.FTZ R15, R74, R15, !PT ;  /* 0x0000000f4a0f7209 */ /* 0x000fe40007810000 */
[----:B------:R-:W-:Y:S02]  /*3310*/  FSEL R212, R54, -INF , P1 ;  /* 0xff80000036d47808 */ /* 0x000fe40000800000 */
[----:B------:R-:W-:-:S02]  /*3320*/  FSEL R167, R52, -INF , P1 ;  /* 0xff80000034a77808 */ /* 0x000fc40000800000 */
        /* <DEDUP_REMOVED lines=10> */
[----:B------:R-:W-:Y:S02]  /*33d0*/  FSEL R185, R48, -INF , P1 ;  /* 0xff80000030b97808 */ /* 0x000fe40000800000 */
[----:B------:R-:W-:-:S02]  /*33e0*/  FMNMX.FTZ R15, R10, R15, !PT ;  /* 0x0000000f0a0f7209 */ /* 0x000fc40007810000 */
[----:B------:R-:W-:Y:S02]  /*33f0*/  ISETP.GT.AND P1, PT, R3, 0x31, PT ;  /* 0x000000310300780c */ /* 0x000fe40003f24270 */
[----:B------:R-:W-:Y:S02]  /*3400*/  FMNMX.FTZ R12, R13, R12, !PT ;  /* 0x0000000c0d0c7209 */ /* 0x000fe40007810000 */
[----:B------:R-:W-:Y:S02]  /*3410*/  FMNMX.FTZ R15, R0, R15, !PT ;  /* 0x0000000f000f7209 */ /* 0x000fe40007810000 */
[----:B------:R-:W-:Y:S02]  /*3420*/  FSEL R142, R51, -INF , P1 ;  /* 0xff800000338e7808 */ /* 0x000fe40000800000 */
[----:B------:R-:W-:Y:S02]  /*3430*/  FSEL R183, R49, -INF , P1 ;  /* 0xff80000031b77808 */ /* 0x000fe40000800000 */
[----:B------:R-:W-:Y:S01]  /*3440*/  ISETP.GT.AND P1, PT, R3, 0x38, PT ;  /* 0x000000380300780c */ /* 0x000fe20003f24270 */
[----:B------:R-:W-:Y:S01]  /*3450*/  LDSM.16.MT88.4 R48, [R135+0x100] ;  /* 0x000100008730783b */ /* 0x000fe20000004200 */
[----:B------:R-:W-:-:S02]  /*3460*/  FMNMX.FTZ R12, R175, R12, !PT ;  /* 0x0000000caf0c7209 */ /* 0x000fc40007810000 */
[----:B------:R-:W-:Y:S02]  /*3470*/  FMNMX.FTZ R15, R8, R15, !PT ;  /* 0x0000000f080f7209 */ /* 0x000fe40007810000 */
[----:B------:R-:W-:Y:S02]  /*3480*/  FSEL R140, R46, -INF , P1 ;  /* 0xff8000002e8c7808 */ /* 0x000fe40000800000 */
[----:B------:R-:W-:Y:S02]  /*3490*/  FSEL R143, R44, -INF , P1 ;  /* 0xff8000002c8f7808 */ /* 0x000fe40000800000 */
[----:B------:R-:W-:Y:S02]  /*34a0*/  FMNMX.FTZ R12, R169, R12, !PT ;  /* 0x0000000ca90c7209 */ /* 0x000fe40007810000 */
[----:B------:R-:W-:Y:S02]  /*34b0*/  ISETP.GT.AND P1, PT, R3, 0x39, PT ;  /* 0x000000390300780c */ /* 0x000fe40003f24270 */
[----:B------:R-:W-:-:S02]  /*34c0*/  FMNMX.FTZ R3, R172, R15, !PT ;  /* 0x0000000fac037209 */ /* 0x000fc40007810000 */
[----:B------:R-:W-:Y:S02]  /*34d0*/  FMNMX.FTZ R12, R167, R12, !PT ;  /* 0x0000000ca70c7209 */ /* 0x000fe40007810000 */
[----:B------:R-:W-:Y:S02]  /*34e0*/  FMNMX.FTZ R3, R214, R3, !PT ;  /* 0x00000003d6037209 */ /* 0x000fe40007810000 */
[----:B------:R-:W-:Y:S02]  /*34f0*/  FMNMX.FTZ R12, R173, R12, !PT ;  /* 0x0000000cad0c7209 */ /* 0x000fe40007810000 */
[----:B------:R-:W-:Y:S02]  /*3500*/  FMNMX.FTZ R3, R212, R3, !PT ;  /* 0x00000003d4037209 */ /* 0x000fe40007810000 */
[----:B------:R-:W-:Y:S02]  /*3510*/  FMNMX.FTZ R12, R185, R12, !PT ;  /* 0x0000000cb90c7209 */ /* 0x000fe40007810000 */
[----:B------:R-:W-:-:S02]  /*3520*/  FMNMX.FTZ R3, R208, R3, !PT ;  /* 0x00000003d0037209 */ /* 0x000fc40007810000 */
[----:B------:R-:W-:Y:S02]  /*3530*/  FMNMX.FTZ R12, R183, R12, !PT ;  /* 0x0000000cb70c7209 */ /* 0x000fe40007810000 */
[----:B------:R-:W-:Y:S02]  /*3540*/  FMNMX.FTZ R3, R206, R3, !PT ;  /* 0x00000003ce037209 */ /* 0x000fe40007810000 */
[----:B------:R-:W-:Y:S02]  /*3550*/  FSEL R141, R45, -INF , P1 ;  /* 0xff8000002d8d7808 */ /* 0x000fe40000800000 */
[----:B------:R-:W-:Y:S02]  /*3560*/  FMNMX.FTZ R12, R143, R12, !PT ;  /* 0x0000000c8f0c7209 */ /* 0x000fe40007810000 */
[----:B------:R-:W-:Y:S02]  /*3570*/  FMNMX.FTZ R3, R142, R3, !PT ;  /* 0x000000038e037209 */ /* 0x000fe40007810000 */
[----:B------:R-:W-:-:S02]  /*3580*/  FMNMX.FTZ R16, R141, R12, !PT ;  /* 0x0000000c8d107209 */ /* 0x000fc40007810000 */
[----:B------:R-:W-:Y:S02]  /*3590*/  FSEL R170, R47, -INF , P1 ;  /* 0xff8000002faa7808 */ /* 0x000fe40000800000 */
[----:B------:R-:W-:Y:S01]  /*35a0*/  FMNMX.FTZ R3, R140, R3, !PT ;  /* 0x000000038c037209 */ /* 0x000fe20007810000 */
[----:B------:R-:W1:Y:S03]  /*35b0*/  SHFL.BFLY PT, R15, R16, 0x2, 0x1f ;  /* 0x0c401f00100f7f89 */ /* 0x000e6600000e0000 */
        /* <DEDUP_REMOVED lines=17> */
[----:B------:R-:W-:Y:S01]  /*36d0*/  ISETP.GE.AND P1, PT, R144, 0x81, PT ;  /* 0x000000819000780c */ /* 0x000fe20003f26270 */
[--C-:B------:R-:W-:Y:S02]  /*36e0*/  FFMA.FTZ R158, R27, c[0x0][0x2d0], -R210.reuse ;  /* 0x0000b4001b9e7a23 */ /* 0x100fe400000108d2 */
[----:B------:R-:W-:Y:S01]  /*36f0*/  MUFU.EX2 R161, R161 ;  /* 0x000000a100a17308 */ /* 0x000fe20000000800 */
[----:B------:R-:W-:Y:S01]  /*3700*/  FFMA.FTZ R155, R73, c[0x0][0x2d0], -R210 ;  /* 0x0000b400499b7a23 */ /* 0x000fe200000108d2 */
[----:B------:R-:W-:Y:S01]  /*3710*/  LDSM.16.MT88.4 R24, [R174+0x2900] ;  /* 0x00290000ae18783b */ /* 0x000fe20000004200 */
[--C-:B------:R-:W-:Y:S02]  /*3720*/  FFMA.FTZ R163, R22, c[0x0][0x2d0], -R171.reuse ;  /* 0x0000b40016a37a23 */ /* 0x100fe400000108ab */
[----:B------:R-:W-:-:S02]  /*3730*/  FFMA.FTZ R162, R23, c[0x0][0x2d0], -R171 ;  /* 0x0000b40017a27a23 */ /* 0x000fc400000108ab */
[--C-:B------:R-:W-:Y:S01]  /*3740*/  FFMA.FTZ R165, R74, c[0x0][0x2d0], -R171.reuse ;  /* 0x0000b4004aa57a23 */ /* 0x100fe200000108ab */
[----:B------:R-:W1:Y:S01]  /*3750*/  MUFU.EX2 R160, R160 ;  /* 0x000000a000a07308 */ /* 0x000e620000000800 */
[--C-:B------:R-:W-:Y:S01]  /*3760*/  FFMA.FTZ R156, R6, c[0x0][0x2d0], -R171.reuse ;  /* 0x0000b400069c7a23 */ /* 0x100fe200000108ab */
[----:B------:R-:W2:Y:S01]  /*3770*/  LDSM.16.MT88.4 R72, [R174+0x2100] ;  /* 0x00210000ae48783b */ /* 0x000ea20000004200 */
[--C-:B------:R-:W-:Y:S02]  /*3780*/  FFMA.FTZ R151, R0, c[0x0][0x2d0], -R171.reuse ;  /* 0x0000b40000977a23 */ /* 0x100fe400000108ab */
[--C-:B------:R-:W-:Y:S01]  /*3790*/  FFMA.FTZ R154, R11, c[0x0][0x2d0], -R210.reuse ;  /* 0x0000b4000b9a7a23 */ /* 0x100fe200000108d2 */
[----:B------:R-:W3:Y:S01]  /*37a0*/  LDSM.16.MT88.4 R4, [R5+0x4100] ;  /* 0x004100000504783b */ /* 0x000ee20000004200 */
[----:B------:R-:W-:Y:S01]  /*37b0*/  FFMA.FTZ R153, R9, c[0x0][0x2d0], -R210 ;  /* 0x0000b40009997a23 */ /* 0x000fe200000108d2 */
[----:B------:R-:W-:Y:S01]  /*37c0*/  MUFU.EX2 R158, R158 ;  /* 0x0000009e009e7308 */ /* 0x000fe20000000800 */
[----:B------:R-:W-:-:S02]  /*37d0*/  FFMA.FTZ R152, R10, c[0x0][0x2d0], -R171 ;  /* 0x0000b4000a987a23 */ /* 0x000fc400000108ab */
[--C-:B------:R-:W-:Y:S02]  /*37e0*/  FFMA.FTZ R0, R8, c[0x0][0x2d0], -R171.reuse ;  /* 0x0000b40008007a23 */ /* 0x100fe400000108ab */
[----:B------:R-:W4:Y:S01]  /*37f0*/  LDSM.16.MT88.4 R8, [R176+0x2900] ;  /* 0x00290000b008783b */ /* 0x000f220000004200 */
[--C-:B------:R-:W-:Y:S02]  /*3800*/  FFMA.FTZ R159, R21, c[0x0][0x2d0], -R210.reuse ;  /* 0x0000b400159f7a23 */ /* 0x100fe400000108d2 */
[----:B------:R-:W5:Y:S01]  /*3810*/  MUFU.EX2 R155, R155 ;  /* 0x0000009b009b7308 */ /* 0x000f620000000800 */
[----:B-1----:R-:W-:Y:S01]  /*3820*/  F2FP.PACK_AB R112, R160, R161 ;  /* 0x000000a1a070723e */ /* 0x002fe200000000ff */
[--C-:B------:R-:W-:Y:S02]  /*3830*/  FFMA.FTZ R150, R13, c[0x0][0x2d0], -R210.reuse ;  /* 0x0000b4000d967a23 */ /* 0x100fe400000108d2 */
[----:B------:R-:W-:Y:S01]  /*3840*/  FFMA.FTZ R157, R20, c[0x0][0x2d0], -R171 ;  /* 0x0000b400149d7a23 */ /* 0x000fe200000108ab */
[----:B------:R-:W-:Y:S01]  /*3850*/  LDSM.16.MT88.4 R12, [R164+0x2900] ;  /* 0x00290000a40c783b */ /* 0x000fe20000004200 */
[----:B------:R-:W-:-:S02]  /*3860*/  FFMA.FTZ R166, R175, c[0x0][0x2d0], -R210 ;  /* 0x0000b400afa67a23 */ /* 0x000fc400000108d2 */
[----:B------:R-:W-:Y:S01]  /*3870*/  MUFU.EX2 R163, R163 ;  /* 0x000000a300a37308 */ /* 0x000fe20000000800 */
[----:B------:R-:W1:Y:S01]  /*3880*/  LDSM.16.MT88.4 R20, [R176+0x900] ;  /* 0x00090000b014783b */ /* 0x000e620000004200 */
[--C-:B------:R-:W-:Y:S02]  /*3890*/  FFMA.FTZ R168, R173, c[0x0][0x2d0], -R210.reuse ;  /* 0x0000b400ada87a23 */ /* 0x100fe400000108d2 */
[--C-:B------:R-:W-:Y:S02]  /*38a0*/  FFMA.FTZ R169, R169, c[0x0][0x2d0], -R210.reuse ;  /* 0x0000b400a9a97a23 */ /* 0x100fe400000108d2 */
[----:B------:R-:W-:Y:S02]  /*38b0*/  FFMA.FTZ R167, R167, c[0x0][0x2d0], -R210 ;  /* 0x0000b400a7a77a23 */ /* 0x000fe400000108d2 */
[----:B------:R-:W2:Y:S01]  /*38c0*/  MUFU.EX2 R162, R162 ;  /* 0x000000a200a27308 */ /* 0x000ea20000000800 */
[----:B-----5:R-:W-:Y:S01]  /*38d0*/  F2FP.PACK_AB R114, R155, R158 ;  /* 0x0000009e9b72723e */ /* 0x020fe200000000ff */
[----:B------:R-:W-:-:S02]  /*38e0*/  FFMA.FTZ R172, R172, c[0x0][0x2d0], -R171 ;  /* 0x0000b400acac7a23 */ /* 0x000fc400000108ab */
[--C-:B------:R-:W-:Y:S02]  /*38f0*/  FFMA.FTZ R173, R214, c[0x0][0x2d0], -R171.reuse ;  /* 0x0000b400d6ad7a23 */ /* 0x100fe400000108ab */
[--C-:B------:R-:W-:Y:S02]  /*3900*/  FFMA.FTZ R175, R212, c[0x0][0x2d0], -R171.reuse ;  /* 0x0000b400d4af7a23 */ /* 0x100fe400000108ab */
[----:B------:R-:W-:Y:S01]  /*3910*/  MUFU.EX2 R165, R165 ;  /* 0x000000a500a57308 */ /* 0x000fe20000000800 */
[----:B------:R-:W-:Y:S02]  /*3920*/  FFMA.FTZ R208, R208, c[0x0][0x2d0], -R171 ;  /* 0x0000b400d0d07a23 */ /* 0x000fe400000108ab */
[--C-:B------:R-:W-:Y:S02]  /*3930*/  FFMA.FTZ R212, R183, c[0x0][0x2d0], -R210.reuse ;  /* 0x0000b400b7d47a23 */ /* 0x100fe400000108d2 */
[--C-:B------:R-:W-:Y:S02]  /*3940*/  FFMA.FTZ R185, R185, c[0x0][0x2d0], -R210.reuse ;  /* 0x0000b400b9b97a23 */ /* 0x100fe400000108d2 */
[--C-:B------:R-:W-:Y:S01]  /*3950*/  FFMA.FTZ R183, R143, c[0x0][0x2d0], -R210.reuse ;  /* 0x0000b4008fb77a23 */ /* 0x100fe200000108d2 */
[----:B------:R-:W5:Y:S01]  /*3960*/  MUFU.EX2 R156, R156 ;  /* 0x0000009c009c7308 */ /* 0x000f620000000800 */
[----:B--2---:R-:W-:Y:S01]  /*3970*/  F2FP.PACK_AB R113, R162, R163 ;  /* 0x000000a3a271723e */ /* 0x004fe200000000ff */
[----:B------:R-:W-:-:S02]  /*3980*/  FFMA.FTZ R210, R141, c[0x0][0x2d0], -R210 ;  /* 0x0000b4008dd27a23 */ /* 0x000fc400000108d2 */
[--C-:B------:R-:W-:Y:S02]  /*3990*/  FFMA.FTZ R206, R206, c[0x0][0x2d0], -R171.reuse ;  /* 0x0000b400cece7a23 */ /* 0x100fe400000108ab */
[--C-:B------:R-:W-:Y:S02]  /*39a0*/  FFMA.FTZ R207, R142, c[0x0][0x2d0], -R171.reuse ;  /* 0x0000b4008ecf7a23 */ /* 0x100fe400000108ab */
[----:B------:R-:W-:Y:S01]  /*39b0*/  MUFU.EX2 R159, R159 ;  /* 0x0000009f009f7308 */ /* 0x000fe20000000800 */
[--C-:B------:R-:W-:Y:S02]  /*39c0*/  FFMA.FTZ R209, R140, c[0x0][0x2d0], -R171.reuse ;  /* 0x0000b4008cd17a23 */ /* 0x100fe400000108ab */
[----:B------:R-:W-:Y:S01]  /*39d0*/  FFMA.FTZ R170, R170, c[0x0][0x2d0], -R171 ;  /* 0x0000b400aaaa7a23 */ /* 0x000fe200000108ab */
[----:B------:R-:W-:Y:S01]  /*39e0*/  LDSM.16.MT88.4 R140, [R174+0x3900] ;  /* 0x00390000ae8c783b */ /* 0x000fe20000004200 */
[----:B------:R-:W-:Y:S02]  /*39f0*/  FADD.FTZ R161, R161, R160 ;  /* 0x000000a0a1a17221 */ /* 0x000fe40000010000 */
[----:B------:R-:W-:Y:S01]  /*3a00*/  FADD.FTZ R162, R163, R162 ;  /* 0x000000a2a3a27221 */ /* 0x000fe20000010000 */
[----:B-----5:R-:W-:Y:S01]  /*3a10*/  F2FP.PACK_AB R115, R156, R165 ;  /* 0x000000a59c73723e */ /* 0x020fe200000000ff */
[----:B------:R-:W2:Y:S01]  /*3a20*/  MUFU.EX2 R154, R154 ;  /* 0x0000009a009a7308 */ /* 0x000ea20000000800 */
[----:B------:R-:W-:-:S02]  /*3a30*/  FADD.FTZ R158, R158, R161 ;  /* 0x000000a19e9e7221 */ /* 0x000fc40000010000 */
[----:B------:R-:W-:Y:S02]  /*3a40*/  FADD.FTZ R165, R165, R162 ;  /* 0x000000a2a5a57221 */ /* 0x000fe40000010000 */
[----:B------:R-:W-:Y:S01]  /*3a50*/  FADD.FTZ R158, R155, R158 ;  /* 0x0000009e9b9e7221 */ /* 0x000fe20000010000 */
[C---:B------:R-:W-:Y:S01]  /*3a60*/  HMMA.16816.F32 R60, R112.reuse, R64, RZ ;  /* 0x00000040703c723c */ /* 0x040fe200000018ff */
[----:B------:R-:W-:Y:S01]  /*3a70*/  FADD.FTZ R156, R156, R165 ;  /* 0x000000a59c9c7221 */ /* 0x000fe20000010000 */
        /* <DEDUP_REMOVED lines=181> */
[----:B------:R-:W-:Y:S01]  /*45d0*/  IADD3 R5, R144, 0x3f, RZ ;  /* 0x0000003f90057810 */ /* 0x000fe20007ffe0ff */
[----:B------:R-:W-:Y:S01]  /*45e0*/  IMAD.MOV.U32 R192, RZ, RZ, RZ ;  /* 0x000000ffffc07224 */ /* 0x000fe200078e00ff */
[----:B------:R-:W-:-:S02]  /*45f0*/  ISETP.NE.AND P2, PT, R187, 0x1, PT ;  /* 0x00000001bb00780c */ /* 0x000fc40003f45270 */
[----:B------:R-:W-:-:S04]  /*4600*/  SHF.R.S32.HI R0, RZ, 0x1f, R5 ;  /* 0x0000001fff007819 */ /* 0x000fc80000011405 */
[----:B------:R-:W-:-:S04]  /*4610*/  LEA.HI R5, R0, R5, RZ, 0x6 ;  /* 0x0000000500057211 */ /* 0x000fc800078f30ff */
[----:B------:R-:W-:-:S05]  /*4620*/  SHF.R.S32.HI R5, RZ, 0x6, R5 ;  /* 0x00000006ff057819 */ /* 0x000fca0000011405 */
[----:B------:R-:W-:-:S05]  /*4630*/  IMAD R0, R5, 0x40, R196 ;  /* 0x0000004005007824 */ /* 0x000fca00078e02c4 */
        /* <DEDUP_REMOVED lines=9> */
[----:B------:R-:W-:Y:S01]  /*46d0*/  IMAD.MOV R0, RZ, RZ, -R5 ;  /* 0x000000ffff007224 */ /* 0x000fe200078e0a05 */
[----:B------:R-:W-:Y:S01]  /*46e0*/  SEL R11, RZ, 0x10, P4 ;  /* 0x00000010ff0b7807 */ /* 0x000fe20002000000 */
[----:B------:R-:W-:Y:S01]  /*46f0*/  IMAD.SHL.U32 R12, R134, 0x2, RZ ;  /* 0x00000002860c7824 */ /* 0x000fe200078e00ff */
[----:B------:R-:W-:Y:S01]  /*4700*/  SHF.L.U64.HI R145, R148, 0x1, R145 ;  /* 0x0000000194917819 */ /* 0x000fe20000010291 */
[----:B------:R-:W-:Y:S01]  /*4710*/  IMAD R193, R0, c[0x0][0x2b8], R193 ;  /* 0x0000ae0000c17a24 */ /* 0x000fe200078e02c1 */
[----:B------:R-:W-:Y:S01]  /*4720*/  IADD3 R16, -R11, 0x10, RZ ;  /* 0x000000100b107810 */ /* 0x000fe20007ffe1ff */
[----:B------:R-:W-:Y:S01]  /*4730*/  IMAD.SHL.U32 R10, R2, 0x2, RZ ;  /* 0x00000002020a7824 */ /* 0x000fe200078e00ff */
[----:B------:R-:W-:Y:S01]  /*4740*/  IADD3 R14, -R146, 0x10, RZ ;  /* 0x00000010920e7810 */ /* 0x000fe20007ffe1ff */
[----:B------:R-:W-:Y:S01]  /*4750*/  IMAD.WIDE.U32 R4, R193, c[0x0][0x1e0], RZ ;  /* 0x00007800c1047a25 */ /* 0x000fe200078e00ff */
[----:B------:R-:W-:-:S02]  /*4760*/  SHF.R.S32.HI R0, RZ, 0x1f, R193 ;  /* 0x0000001fff007819 */ /* 0x000fc400000114c1 */
[----:B------:R-:W-:Y:S01]  /*4770*/  LOP3.LUT R16, R16, 0xf, RZ, 0xc0, !PT ;  /* 0x0000000f10107812 */ /* 0x000fe200078ec0ff */
[----:B------:R-:W-:Y:S01]  /*4780*/  IMAD.MOV.U32 R8, RZ, RZ, R4 ;  /* 0x000000ffff087224 */ /* 0x000fe200078e0004 */
[----:B------:R-:W-:Y:S01]  /*4790*/  SHF.L.U64.HI R13, R134, 0x1, R147 ;  /* 0x00000001860d7819 */ /* 0x000fe20000010293 */
[----:B------:R-:W-:Y:S01]  /*47a0*/  IMAD R0, R0, c[0x0][0x1e0], RZ ;  /* 0x0000780000007a24 */ /* 0x000fe200078e02ff */
[----:B------:R-:W-:Y:S01]  /*47b0*/  LOP3.LUT R14, R14, 0xf, RZ, 0xc0, !PT ;  /* 0x0000000f0e0e7812 */ /* 0x000fe200078ec0ff */
[----:B------:R-:W-:Y:S02]  /*47c0*/  IMAD.SHL.U32 R4, R148, 0x2, RZ ;  /* 0x0000000294047824 */ /* 0x000fe400078e00ff */
[----:B------:R-:W-:-:S04]  /*47d0*/  IMAD R0, R193, c[0x0][0x1e4], R0 ;  /* 0x00007900c1007a24 */ /* 0x000fc800078e0200 */
[----:B------:R-:W-:Y:S01]  /*47e0*/  IMAD.IADD R9, R5, 0x1, R0 ;  /* 0x0000000105097824 */ /* 0x000fe200078e0200 */
[----:B--2---:R-:W-:-:S03]  /*47f0*/  SHF.R.S32.HI R5, RZ, 0x1f, R192 ;  /* 0x0000001fff057819 */ /* 0x004fc600000114c0 */
[----:B------:R-:W-:Y:S01]  /*4800*/  IMAD.WIDE.U32 R6, R192, c[0x0][0x1f0], R8 ;  /* 0x00007c00c0067a25 */ /* 0x000fe200078e0008 */
[----:B------:R-:W-:-:S03]  /*4810*/  SHF.L.U64.HI R9, R2, 0x1, R133 ;  /* 0x0000000102097819 */ /* 0x000fc60000010285 */
[----:B------:R-:W-:Y:S01]  /*4820*/  IMAD R5, R5, c[0x0][0x1f0], RZ ;  /* 0x00007c0005057a24 */ /* 0x000fe200078e02ff */
[----:B------:R-:W-:-:S03]  /*4830*/  IADD3 R0, P1, R202, R6, RZ ;  /* 0x00000006ca007210 */ /* 0x000fc60007f3e0ff */
[----:B------:R-:W-:-:S05]  /*4840*/  IMAD R5, R192, c[0x0][0x1f4], R5 ;  /* 0x00007d00c0057a24 */ /* 0x000fca00078e0205 */
[----:B------:R-:W-:Y:S02]  /*4850*/  IADD3.X R5, R188, R7, R5, P1, !PT ;  /* 0x00000007bc057210 */ /* 0x000fe40000ffe405 */
[----:B------:R-:W-:-:S04]  /*4860*/  LEA R6, P1, R0, c[0x0][0x1c8], 0x1 ;  /* 0x0000720000067a11 */ /* 0x000fc800078208ff */
[----:B------:R-:W-:Y:S01]  /*4870*/  LEA.HI.X R5, R0, c[0x0][0x1cc], R5, 0x1, P1 ;  /* 0x0000730000057a11 */ /* 0x000fe200008f0c05 */
[----:B------:R-:W1:Y:S01]  /*4880*/  SHFL.IDX PT, R7, R6, 0x1, 0x181f ;  /* 0x00381f0006077f89 */ /* 0x000e6200000e0000 */
[----:B------:R-:W-:-:S03]  /*4890*/  SEL R0, RZ, 0x10, P5 ;  /* 0x00000010ff007807 */ /* 0x000fc60002800000 */
[----:B------:R-:W2:Y:S01]  /*48a0*/  SHFL.IDX PT, R8, R5, 0x1, 0x181f ;  /* 0x00381f0005087f89 */ /* 0x000ea200000e0000 */
[----:B------:R-:W-:-:S04]  /*48b0*/  IADD3 R18, -R0, 0x10, RZ ;  /* 0x0000001000127810 */ /* 0x000fc80007ffe1ff */
[----:B------:R-:W-:-:S04]  /*48c0*/  LOP3.LUT R18, R18, 0xf, RZ, 0xc0, !PT ;  /* 0x0000000f12127812 */ /* 0x000fc800078ec0ff */
        /* <DEDUP_REMOVED lines=10> */
[----:B------:R-:W-:-:S05]  /*4970*/  IADD3 R12, P1, R7, R12, RZ ;  /* 0x0000000c070c7210 */ /* 0x000fca0007f3e0ff */
[----:B------:R-:W-:Y:S01]  /*4980*/  IMAD.X R13, R8, 0x1, R13, P1 ;  /* 0x00000001080d7824 */ /* 0x000fe200008e060d */
[----:B------:R-:W-:Y:S01]  /*4990*/  IADD3 R22, P1, R7, R10, RZ ;  /* 0x0000000a07167210 */ /* 0x000fe20007f3e0ff */
[----:B------:R-:W-:-:S04]  /*49a0*/  IMAD.SHL.U32 R7, R194, 0x2, RZ ;  /* 0x00000002c2077824 */ /* 0x000fc800078e00ff */
[----:B------:R-:W-:Y:S01]  /*49b0*/  IMAD.X R23, R8, 0x1, R9, P1 ;  /* 0x0000000108177824 */ /* 0x000fe200008e0609 */
[----:B------:R-:W-:Y:S01]  /*49c0*/  ISETP.NE.U32.AND P1, PT, R0, RZ, PT ;  /* 0x000000ff0000720c */ /* 0x000fe20003f25070 */
[----:B------:R1:W-:Y:S04]  /*49d0*/  LDGSTS.E.BYPASS.LTC128B.128 [R7+0xc100], [R20.64], !P5 ;  /* 0x0c10000014077fae */ /* 0x0003e8000e901d46 */
[----:B------:R1:W-:Y:S04]  /*49e0*/  LDGSTS.E.BYPASS.LTC128B.128 [R7+0xe100], [R12.64], !P4 ;  /* 0x0e1000000c077fae */ /* 0x0003e8000e101d46 */
[----:B------:R1:W-:Y:S04]  /*49f0*/  LDGSTS.E.BYPASS.LTC128B.128 [R7+0x10100], [R22.64], !P6 ;  /* 0x1010000016077fae */ /* 0x0003e8000f101d46 */
[----:B------:R1:W-:Y:S01]  /*4a00*/  LDGSTS.E.BYPASS.LTC128B.128.ZFILL [R7+0xd100], [R18.64], P1 ;  /* 0x0d10000012077fae */ /* 0x0003e20008941d46 */
[----:B------:R-:W-:-:S13]  /*4a10*/  ISETP.NE.U32.AND P1, PT, R11, RZ, PT ;  /* 0x000000ff0b00720c */ /* 0x000fda0003f25070 */
[----:B------:R1:W-:Y:S01]  /*4a20*/  LDGSTS.E.BYPASS.LTC128B.128.ZFILL [R7+0xf100], [R16.64], P1 ;  /* 0x0f10000010077fae */ /* 0x0003e20008941d46 */
[----:B------:R-:W-:-:S13]  /*4a30*/  ISETP.NE.U32.AND P1, PT, R146, RZ, PT ;  /* 0x000000ff9200720c */ /* 0x000fda0003f25070 */
[----:B------:R1:W-:Y:S02]  /*4a40*/  LDGSTS.E.BYPASS.LTC128B.128.ZFILL [R7+0x11100], [R14.64], P1 ;  /* 0x111000000e077fae */ /* 0x0003e40008941d46 */
.L_x_768:
[----:B------:R-:W-:Y:S01]  /*4a50*/  IADD3 R149, -R196, R149, RZ ;  /* 0x00000095c4957210 */ /* 0x000fe20007ffe1ff */
[----:B------:R-:W0:Y:S03]  /*4a60*/  LDGDEPBAR ;  /* 0x00000000000079af */ /* 0x000e260000000000 */
[----:B------:R-:W-:-:S13]  /*4a70*/  ISETP.GE.AND P1, PT, R149, 0x41, PT ;  /* 0x000000419500780c */ /* 0x000fda0003f26270 */
[----:B------:R-:W-:Y:S05]  /*4a80*/  @!P1 BRA `(.L_x_769) ;  /* 0x00002c8000009947 */ /* 0x000fea0003800000 */
[----:B------:R-:W-:Y:S01]  /*4a90*/  IADD3 R144, R144, 0x3f, RZ ;  /* 0x0000003f90907810 */ /* 0x000fe20007ffe0ff */
[C---:B------:R-:W-:Y:S01]  /*4aa0*/  IMAD.SHL.U32 R208, R134.reuse, 0x2, RZ ;  /* 0x0000000286d07824 */ /* 0x040fe200078e00ff */
[----:B------:R-:W-:Y:S01]  /*4ab0*/  SHF.L.U64.HI R209, R134, 0x1, R147 ;  /* 0x0000000186d17819 */ /* 0x000fe20000010293 */
[----:B------:R-:W-:Y:S01]  /*4ac0*/  IMAD.MOV.U32 R134, RZ, RZ, 0x20 ;  /* 0x00000020ff867424 */ /* 0x000fe200078e00ff */
[----:B------:R-:W-:Y:S01]  /*4ad0*/  SHF.R.S32.HI R215, RZ, 0x1f, R144 ;  /* 0x0000001fffd77819 */ /* 0x000fe20000011490 */
[C---:B------:R-:W-:Y:S01]  /*4ae0*/  IMAD.SHL.U32 R206, R2.reuse, 0x2, RZ ;  /* 0x0000000202ce7824 */ /* 0x040fe200078e00ff */
[----:B------:R-:W-:Y:S01]  /*4af0*/  SHF.L.U64.HI R207, R2, 0x1, R133 ;  /* 0x0000000102cf7819 */ /* 0x000fe20000010285 */
[----:B------:R-:W-:Y:S01]  /*4b00*/  IMAD.MOV.U32 R0, RZ, RZ, R3 ;  /* 0x000000ffff007224 */ /* 0x000fe200078e0003 */
[----:B------:R-:W-:Y:S01]  /*4b10*/  LEA.HI R215, R215, R144, RZ, 0x6 ;  /* 0x00000090d7d77211 */ /* 0x000fe200078f30ff */
[----:B------:R-:W-:Y:S01]  /*4b20*/  IMAD.MOV.U32 R133, RZ, RZ, R132 ;  /* 0x000000ffff857224 */ /* 0x000fe200078e0084 */
[----:B------:R-:W-:Y:S01]  /*4b30*/  SEL R134, R134, 0xffffffe0, !P0 ;  /* 0xffffffe086867807 */ /* 0x000fe20004000000 */
[----:B------:R-:W-:Y:S01]  /*4b40*/  IMAD.MOV.U32 R210, RZ, RZ, RZ ;  /* 0x000000ffffd27224 */ /* 0x000fe200078e00ff */
[----:B------:R-:W-:Y:S01]  /*4b50*/  LEA.HI.SX32 R215, R215, 0xfffffffe, 0x1a ;  /* 0xfffffffed7d77811 */ /* 0x000fe200078fd2ff */
[----:B------:R-:W-:-:S02]  /*4b60*/  UMOV UR5, 0x1 ;  /* 0x0000000100057882 */ /* 0x000fc40000000000 */
.L_x_772:
        /* <DEDUP_REMOVED lines=26> */
[----:B------:R-:W-:Y:S02]  /*4d10*/  IADD3 R3, P0, R200, R4, RZ ;  /* 0x00000004c8037210 */ /* 0x000fe40007f1e0ff */
[----:B------:R-:W-:Y:S02]  /*4d20*/  SEL R4, RZ, 0x10, P5 ;  /* 0x00000010ff047807 */ /* 0x000fe40002800000 */
[----:B------:R-:W-:Y:S02]  /*4d30*/  IADD3.X R2, R189, R5, R2, P0, !PT ;  /* 0x00000005bd027210 */ /* 0x000fe400007fe402 */
[C---:B-1----:R-:W-:Y:S02]  /*4d40*/  LEA R14, P0, R3.reuse, c[0x0][0x1f8], 0x1 ;  /* 0x00007e00030e7a11 */ /* 0x042fe400078008ff */
[C---:B------:R-:W-:Y:S02]  /*4d50*/  IADD3 R5, -R4.reuse, 0x10, RZ ;  /* 0x0000001004057810 */ /* 0x040fe40007ffe1ff */
[----:B------:R-:W-:Y:S01]  /*4d60*/  LEA.HI.X R10, R3, c[0x0][0x1fc], R2, 0x1, P0 ;  /* 0x00007f00030a7a11 */ /* 0x000fe200000f0c02 */
[----:B------:R-:W1:Y:S01]  /*4d70*/  SHFL.IDX PT, R9, R14, 0x1, 0x181f ;  /* 0x00381f000e097f89 */ /* 0x000e6200000e0000 */
[----:B------:R-:W-:Y:S02]  /*4d80*/  SEL R3, RZ, 0x10, P4 ;  /* 0x00000010ff037807 */ /* 0x000fe40002000000 */
[----:B------:R-:W-:Y:S01]  /*4d90*/  ISETP.NE.U32.AND P2, PT, R4, RZ, PT ;  /* 0x000000ff0400720c */ /* 0x000fe20003f45070 */
[----:B------:R-:W5:Y:S01]  /*4da0*/  SHFL.IDX PT, R6, R10, 0x1, 0x181f ;  /* 0x00381f000a067f89 */ /* 0x000f6200000e0000 */
[----:B------:R-:W-:Y:S02]  /*4db0*/  LOP3.LUT R5, R5, 0xf, RZ, 0xc0, !PT ;  /* 0x0000000f05057812 */ /* 0x000fe400078ec0ff */
[----:B------:R-:W-:Y:S01]  /*4dc0*/  SEL R2, RZ, 0x10, P6 ;  /* 0x00000010ff027807 */ /* 0x000fe20003000000 */
[----:B------:R2:W4:Y:S01]  /*4dd0*/  SHFL.IDX PT, R11, R14, RZ, 0x181f ;  /* 0x00181fff0e0b7589 */ /* 0x00052200000e0000 */
[----:B------:R-:W-:Y:S03]  /*4de0*/  IADD3 R7, -R3, 0x10, RZ ;  /* 0x0000001003077810 */ /* 0x000fe60007ffe1ff */
[----:B------:R-:W3:Y:S01]  /*4df0*/  SHFL.IDX PT, R8, R10, RZ, 0x181f ;  /* 0x00181fff0a087589 */ /* 0x000ee200000e0000 */
[----:B------:R-:W-:Y:S02]  /*4e00*/  LOP3.LUT R7, R7, 0xf, RZ, 0xc0, !PT ;  /* 0x0000000f07077812 */ /* 0x000fe400078ec0ff */
[-C--:B-1----:R-:W-:Y:S02]  /*4e10*/  IADD3 R12, P1, P0, R5, R9.reuse, R204 ;  /* 0x00000009050c7210 */ /* 0x082fe4000783e0cc */
[----:B------:R-:W-:Y:S02]  /*4e20*/  IADD3 R5, -R2, 0x10, RZ ;  /* 0x0000001002057810 */ /* 0x000fe40007ffe1ff */
[-C--:B-----5:R-:W-:Y:S02]  /*4e30*/  IADD3.X R13, RZ, R6.reuse, R205, P1, P0 ;  /* 0x00000006ff0d7210 */ /* 0x0a0fe40000fe04cd */
[----:B------:R-:W-:Y:S02]  /*4e40*/  LOP3.LUT R5, R5, 0xf, RZ, 0xc0, !PT ;  /* 0x0000000f05057812 */ /* 0x000fe400078ec0ff */
[-C--:B--2---:R-:W-:Y:S04]  /*4e50*/  IADD3 R14, P1, P0, R7, R9.reuse, R208 ;  /* 0x00000009070e7210 */ /* 0x084fe8000783e0d0 */
[-C--:B------:R-:W-:Y:S02]  /*4e60*/  IADD3.X R15, RZ, R6.reuse, R209, P1, P0 ;  /* 0x00000006ff0f7210 */ /* 0x080fe40000fe04d1 */
[----:B------:R-:W-:Y:S01]  /*4e70*/  IADD3 R16, P1, P0, R5, R9, R206 ;  /* 0x0000000905107210 */ /* 0x000fe2000783e0ce */
[----:B------:R-:W-:Y:S03]  /*4e80*/  IMAD R5, R210, 0x6000, R191 ;  /* 0x00006000d2057824 */ /* 0x000fe600078e02bf */
[----:B------:R-:W-:Y:S02]  /*4e90*/  IADD3.X R17, RZ, R6, R207, P1, P0 ;  /* 0x00000006ff117210 */ /* 0x000fe40000fe04cf */
[----:B----4-:R-:W-:Y:S02]  /*4ea0*/  IADD3 R18, P1, R204, R11, RZ ;  /* 0x0000000bcc127210 */ /* 0x010fe40007f3e0ff */
[----:B------:R-:W-:Y:S03]  /*4eb0*/  IADD3 R6, P0, R11, R208, RZ ;  /* 0x000000d00b067210 */ /* 0x000fe60007f1e0ff */
[----:B---3--:R-:W-:Y:S01]  /*4ec0*/  IMAD.X R19, R205, 0x1, R8, P1 ;  /* 0x00000001cd137824 */ /* 0x008fe200008e0608 */
        /* <DEDUP_REMOVED lines=11> */
.L_x_770:
[C---:B-1-34-:R-:W-:Y:S01]  /*4f80*/  HMMA.16816.F32 R4, R136.reuse, R140, RZ ;  /* 0x0000008c8804723c */ /* 0x05afe200000018ff */
[----:B------:R-:W0:Y:S02]  /*4f90*/  LDGDEPBAR ;  /* 0x00000000000079af */ /* 0x000e240000000000 */
[----:B------:R-:W-:Y:S02]  /*4fa0*/  ISETP.GE.AND P0, PT, R215, 0x2, PT ;  /* 0x00000002d700780c */ /* 0x000fe40003f06270 */
[CC--:B------:R-:W-:Y:S02]  /*4fb0*/  IADD3 R183, R179.reuse, R185.reuse, RZ ;  /* 0x000000b9b3b77210 */ /* 0x0c0fe40007ffe0ff */
[----:B------:R-:W-:Y:S01]  /*4fc0*/  IADD3 R2, R179, R132, RZ ;  /* 0x00000084b3027210 */ /* 0x000fe20007ffe0ff */
[C---:B------:R-:W-:Y:S01]  /*4fd0*/  HMMA.16816.F32 R8, R136.reuse, R142, RZ ;  /* 0x0000008e8808723c */ /* 0x040fe200000018ff */
[----:B------:R-:W-:Y:S01]  /*4fe0*/  IADD3 R185, R134, R185, R179 ;  /* 0x000000b986b97210 */ /* 0x000fe20007ffe0b3 */
[----:B------:R-:W-:Y:S01]  /*4ff0*/  LDSM.16.M88.4 R140, [R183+0xc100] ;  /* 0x00c10000b78c783b */ /* 0x000fe20000000200 */
[C---:B------:R-:W-:Y:S02]  /*5000*/  ISETP.GE.AND P1, PT, R210.reuse, 0x1, PT ;  /* 0x00000001d200780c */ /* 0x040fe40003f26270 */
[----:B------:R-:W-:Y:S03]  /*5010*/  IADD3 R210, R210, 0x1, RZ ;  /* 0x00000001d2d27810 */ /* 0x000fe60007ffe0ff */
[C---:B------:R-:W-:Y:S01]  /*5020*/  HMMA.16816.F32 R12, R136.reuse, R144, RZ ;  /* 0x00000090880c723c */ /* 0x040fe200000018ff */
[----:B------:R-:W-:Y:S07]  /*5030*/  SEL R210, R210, RZ, !P1 ;  /* 0x000000ffd2d27207 */ /* 0x000fee0004800000 */
        /* <DEDUP_REMOVED lines=552> */
[----:B------:R-:W-:Y:S01]  /*72c0*/  IMAD.MOV.U32 R192, RZ, RZ, RZ ;  /* 0x000000ffffc07224 */ /* 0x000fe200078e00ff */
[----:B------:R-:W-:Y:S02]  /*72d0*/  SEL R2, RZ, 0x10, P4 ;  /* 0x00000010ff027807 */ /* 0x000fe40002000000 */
[----:B------:R-:W-:Y:S05]  /*72e0*/  IADD3 R193, R0, -0x80, R195 ;  /* 0xffffff8000c17810 */ /* 0x000fea0007ffe0c3 */
[----:B------:R-:W-:Y:S02]  /*72f0*/  IMAD.MOV.U32 R5, RZ, RZ, R193 ;  /* 0x000000ffff057224 */ /* 0x000fe400078e00c1 */
[----:B------:R-:W-:Y:S05]  /*7300*/  @P2 IMAD.HI.U32 R0, R193, c[0x0][0x2bc], RZ ;  /* 0x0000af00c1002a27 */ /* 0x000fea00078e00ff */
[----:B------:R-:W-:Y:S02]  /*7310*/  @P2 SHF.R.U32.HI R5, RZ, c[0x0][0x2c0], R0 ;  /* 0x0000b000ff052a19 */ /* 0x000fe40000011600 */
[----:B------:R-:W-:Y:S02]  /*7320*/  ISETP.NE.U32.AND P2, PT, R4, RZ, PT ;  /* 0x000000ff0400720c */ /* 0x000fe40003f45070 */
[C---:B------:R-:W-:Y:S04]  /*7330*/  @!P3 IADD3 R7, P0, R5.reuse, R198, RZ ;  /* 0x000000c60507b210 */ /* 0x040fe80007f1e0ff */
[----:B------:R-:W-:Y:S02]  /*7340*/  @!P3 LEA.HI.X.SX32 R0, R5, R186, 0x1, P0 ;  /* 0x000000ba0500b211 */ /* 0x000fe400000f0eff */
        /* <DEDUP_REMOVED lines=16> */
[C---:B------:R-:W-:Y:S02]  /*7450*/  LEA R14, P0, R5.reuse, c[0x0][0x1c8], 0x1 ;  /* 0x00007200050e7a11 */ /* 0x040fe400078008ff */
[----:B------:R-:W-:Y:S02]  /*7460*/  IADD3 R7, -R2, 0x10, RZ ;  /* 0x0000001002077810 */ /* 0x000fe40007ffe1ff */
[----:B------:R-:W-:Y:S01]  /*7470*/  LEA.HI.X R10, R5, c[0x0][0x1cc], R0, 0x1, P0 ;  /* 0x00007300050a7a11 */ /* 0x000fe200000f0c00 */
[----:B------:R-:W1:Y:S01]  /*7480*/  SHFL.IDX PT, R9, R14, 0x1, 0x181f ;  /* 0x00381f000e097f89 */ /* 0x000e6200000e0000 */
[----:B------:R-:W-:Y:S02]  /*7490*/  SEL R0, RZ, 0x10, P6 ;  /* 0x00000010ff007807 */ /* 0x000fe40003000000 */
[----:B------:R-:W-:Y:S01]  /*74a0*/  LOP3.LUT R7, R7, 0xf, RZ, 0xc0, !PT ;  /* 0x0000000f07077812 */ /* 0x000fe200078ec0ff */
[----:B------:R-:W2:Y:S01]  /*74b0*/  SHFL.IDX PT, R6, R10, 0x1, 0x181f ;  /* 0x00381f000a067f89 */ /* 0x000ea200000e0000 */
[----:B------:R-:W-:Y:S03]  /*74c0*/  IADD3 R5, -R4, 0x10, RZ ;  /* 0x0000001004057810 */ /* 0x000fe60007ffe1ff */
[----:B------:R3:W4:Y:S01]  /*74d0*/  SHFL.IDX PT, R11, R14, RZ, 0x181f ;  /* 0x00181fff0e0b7589 */ /* 0x00072200000e0000 */
[----:B------:R-:W-:Y:S03]  /*74e0*/  LOP3.LUT R5, R5, 0xf, RZ, 0xc0, !PT ;  /* 0x0000000f05057812 */ /* 0x000fe600078ec0ff */
[----:B------:R-:W5:Y:S01]  /*74f0*/  SHFL.IDX PT, R8, R10, RZ, 0x181f ;  /* 0x00181fff0a087589 */ /* 0x000f6200000e0000 */
[-C--:B-1----:R-:W-:Y:S02]  /*7500*/  IADD3 R12, P1, P0, R5, R9.reuse, R204 ;  /* 0x00000009050c7210 */ /* 0x082fe4000783e0cc */
[----:B------:R-:W-:Y:S02]  /*7510*/  IADD3 R5, -R0, 0x10, RZ ;  /* 0x0000001000057810 */ /* 0x000fe40007ffe1ff */
[-C--:B--2---:R-:W-:Y:S02]  /*7520*/  IADD3.X R13, RZ, R6.reuse, R205, P1, P0 ;  /* 0x00000006ff0d7210 */ /* 0x084fe40000fe04cd */
[----:B------:R-:W-:Y:S02]  /*7530*/  LOP3.LUT R5, R5, 0xf, RZ, 0xc0, !PT ;  /* 0x0000000f05057812 */ /* 0x000fe400078ec0ff */
[-C--:B---3--:R-:W-:Y:S04]  /*7540*/  IADD3 R14, P1, P0, R7, R9.reuse, R208 ;  /* 0x00000009070e7210 */ /* 0x088fe8000783e0d0 */
[-C--:B------:R-:W-:Y:S02]  /*7550*/  IADD3.X R15, RZ, R6.reuse, R209, P1, P0 ;  /* 0x00000006ff0f7210 */ /* 0x080fe40000fe04d1 */
[----:B------:R-:W-:Y:S01]  /*7560*/  IADD3 R16, P1, P0, R5, R9, R206 ;  /* 0x0000000905107210 */ /* 0x000fe2000783e0ce */
[----:B------:R-:W-:Y:S03]  /*7570*/  IMAD R5, R210, 0x3000, R194 ;  /* 0x00003000d2057824 */ /* 0x000fe600078e02c2 */
[----:B------:R-:W-:Y:S01]  /*7580*/  IADD3.X R17, RZ, R6, R207, P1, P0 ;  /* 0x00000006ff117210 */ /* 0x000fe20000fe04cf */
[----:B------:R-:W-:Y:S01]  /*7590*/  IMAD.SHL.U32 R7, R5, 0x2, RZ ;  /* 0x0000000205077824 */ /* 0x000fe200078e00ff */
[----:B----4-:R-:W-:Y:S02]  /*75a0*/  IADD3 R20, P1, R204, R11, RZ ;  /* 0x0000000bcc147210 */ /* 0x010fe40007f3e0ff */
[----:B------:R-:W-:Y:S03]  /*75b0*/  IADD3 R18, P0, R11, R208, RZ ;  /* 0x000000d00b127210 */ /* 0x000fe60007f1e0ff */
[----:B-----5:R-:W-:Y:S01]  /*75c0*/  IMAD.X R21, R205, 0x1, R8, P1 ;  /* 0x00000001cd157824 */ /* 0x020fe200008e0608 */
        /* <DEDUP_REMOVED lines=11> */
.L_x_771:
        /* <DEDUP_REMOVED lines=9> */
.L_x_769:
[----:B------:R-:W2:Y:S01]  /*7710*/  SHFL.BFLY PT, R0, R211, 0x2, 0x1f ;  /* 0x0c401f00d3007f89 */ /* 0x000ea200000e0000 */
[----:B------:R-:W-:-:S02]  /*7720*/  MOV R2, RZ ;  /* 0x000000ff00027202 */ /* 0x000fc40000000f00 */
[----:B------:R-:W-:Y:S01]  /*7730*/  MOV R4, RZ ;  /* 0x000000ff00047202 */ /* 0x000fe20000000f00 */
[----:B------:R-:W3:Y:S01]  /*7740*/  SHFL.BFLY PT, R6, R213, 0x2, 0x1f ;  /* 0x0c401f00d5067f89 */ /* 0x000ee200000e0000 */
[----:B------:R-:W-:Y:S01]  /*7750*/  PLOP3.LUT P2, PT, PT, PT, PT, 0x8, 0x0 ;  /* 0x000000000000781c */ /* 0x000fe20003f4e170 */
[----:B-12---:R-:W-:Y:S02]  /*7760*/  FADD.FTZ R7, R0, R211 ;  /* 0x000000d300077221 */ /* 0x006fe40000010000 */
[----:B---3--:R-:W-:-:S03]  /*7770*/  FADD.FTZ R6, R6, R213 ;  /* 0x000000d506067221 */ /* 0x008fc60000010000 */
        /* <DEDUP_REMOVED lines=8> */
[----:B------:R-:W-:Y:S02]  /*7800*/  @P0 MOV R9, 0x3f317218 ;  /* 0x3f31721800090802 */ /* 0x000fe40000000f00 */
[----:B------:R-:W-:-:S05]  /*7810*/  @P1 MOV R6, 0x3f317218 ;  /* 0x3f31721800061802 */ /* 0x000fca0000000f00 */
[----:B------:R-:W2:Y:S01]  /*7820*/  @P1 MUFU.RCP R4, R5 ;  /* 0x0000000500041308 */ /* 0x000ea20000001000 */
[----:B------:R-:W-:-:S07]  /*7830*/  @P1 FMUL.FTZ R6, R6, c[0x0][0x2d0] ;  /* 0x0000b40006061a20 */ /* 0x000fce0000410000 */
[----:B------:R-:W3:Y:S01]  /*7840*/  @P0 MUFU.LG2 R0, R0 ;  /* 0x0000000000000308 */ /* 0x000ee20000000c00 */
[C---:B-1----:R-:W-:Y:S02]  /*7850*/  FMUL.FTZ R130, R2.reuse, R130 ;  /* 0x0000008202827220 */ /* 0x042fe40000410000 */
[C---:B------:R-:W-:Y:S02]  /*7860*/  FMUL.FTZ R131, R2.reuse, R131 ;  /* 0x0000008302837220 */ /* 0x040fe40000410000 */
[C---:B------:R-:W-:Y:S02]  /*7870*/  FMUL.FTZ R126, R2.reuse, R126 ;  /* 0x0000007e027e7220 */ /* 0x040fe40000410000 */
[----:B------:R-:W-:Y:S01]  /*7880*/  FMUL.FTZ R127, R2, R127 ;  /* 0x0000007f027f7220 */ /* 0x000fe20000410000 */
[----:B------:R-:W1:Y:S01]  /*7890*/  @P1 MUFU.LG2 R5, R5 ;  /* 0x0000000500051308 */ /* 0x000e620000000c00 */
[C---:B--2---:R-:W-:Y:S02]  /*78a0*/  FMUL.FTZ R128, R4.reuse, R128 ;  /* 0x0000008004807220 */ /* 0x044fe40000410000 */
[----:B------:R-:W-:-:S02]  /*78b0*/  FMUL.FTZ R129, R4, R129 ;  /* 0x0000008104817220 */ /* 0x000fc40000410000 */
[C---:B------:R-:W-:Y:S02]  /*78c0*/  FMUL.FTZ R124, R4.reuse, R124 ;  /* 0x0000007c047c7220 */ /* 0x040fe40000410000 */
[----:B------:R-:W-:Y:S02]  /*78d0*/  FMUL.FTZ R125, R4, R125 ;  /* 0x0000007d047d7220 */ /* 0x000fe40000410000 */
[----:B---3--:R-:W-:Y:S02]  /*78e0*/  @P0 FMUL.FTZ R8, R0, 0.69314718246459960938 ;  /* 0x3f31721800080820 */ /* 0x008fe40000410000 */
[----:B------:R-:W-:Y:S02]  /*78f0*/  @P0 FMUL.FTZ R0, R9, c[0x0][0x2d0] ;  /* 0x0000b40009000a20 */ /* 0x000fe40000410000 */
        /* <DEDUP_REMOVED lines=44> */
[----:B------:R-:W-:Y:S01]  /*7bc0*/  FMUL.FTZ R113, R4, R113 ;  /* 0x0000007104717220 */ /* 0x000fe20000410000 */
[----:B------:R-:W-:Y:S01]  /*7bd0*/  MOV R4, 0xff800000 ;  /* 0xff80000000047802 */ /* 0x000fe20000000f00 */
        /* <DEDUP_REMOVED lines=43> */
[----:B------:R-:W-:Y:S02]  /*7e90*/  FMUL.FTZ R115, R2, R115 ;  /* 0x0000007302737220 */ /* 0x000fe40000410000 */
[----:B------:R-:W-:Y:S02]  /*7ea0*/  @P1 FFMA.FTZ R4, R6, R132, R5 ;  /* 0x0000008406041223 */ /* 0x000fe40000010005 */
[----:B------:R-:W-:Y:S02]  /*7eb0*/  @P0 FFMA.FTZ R7, R0, R3, R8 ;  /* 0x0000000300070223 */ /* 0x000fe40000010008 */
.L_x_759:
[----:B------:R-:W-:Y:S01]  /*7ec0*/  SHF.R.S32.HI R0, RZ, 0x1f, R190 ;  /* 0x0000001fff007819 */ /* 0x000fe200000114be */
[----:B------:R-:W-:Y:S05]  /*7ed0*/  @P2 BRA `(.L_x_773) ;  /* 0x0000168000002947 */ /* 0x000fea0003800000 */
[----:B------:R-:W2:Y:S01]  /*7ee0*/  S2R R2, SR_TID.X ;  /* 0x0000000000027919 */ /* 0x000ea20000002100 */
[----:B------:R-:W-:-:S02]  /*7ef0*/  F2FP.PACK_AB R128, R129, R128 ;  /* 0x000000808180723e */ /* 0x000fc400000000ff */
[----:B------:R-:W-:Y:S01]  /*7f00*/  F2FP.PACK_AB R130, R131, R130 ;  /* 0x000000828382723e */ /* 0x000fe200000000ff */
        /* <DEDUP_REMOVED lines=11> */
[----:B--2---:R-:W-:-:S02]  /*7fc0*/  SHF.R.S32.HI R3, RZ, 0x1f, R2 ;  /* 0x0000001fff037819 */ /* 0x004fc40000011402 */
[----:B------:R-:W-:Y:S02]  /*7fd0*/  F2FP.PACK_AB R52, R53, R52 ;  /* 0x000000343534723e */ /* 0x000fe400000000ff */
[----:B------:R-:W-:Y:S02]  /*7fe0*/  LEA.HI R5, R3, R2, RZ, 0x2 ;  /* 0x0000000203057211 */ /* 0x000fe400078f10ff */
[----:B------:R-:W-:Y:S02]  /*7ff0*/  F2FP.PACK_AB R54, R55, R54 ;  /* 0x000000363736723e */ /* 0x000fe400000000ff */
[--C-:B------:R-:W-:Y:S02]  /*8000*/  SHF.R.S32.HI R9, RZ, 0x2, R5.reuse ;  /* 0x00000002ff097819 */ /* 0x100fe40000011405 */
[----:B------:R-:W-:Y:S02]  /*8010*/  SHF.R.S32.HI R6, RZ, 0x1f, R5 ;  /* 0x0000001fff067819 */ /* 0x000fe40000011405 */
[----:B------:R-:W-:-:S02]  /*8020*/  LOP3.LUT R5, R5, 0xfffffffc, RZ, 0xc0, !PT ;  /* 0xfffffffc05057812 */ /* 0x000fc400078ec0ff */
[----:B------:R-:W-:Y:S02]  /*8030*/  LEA.HI R6, R6, R9, RZ, 0x3 ;  /* 0x0000000906067211 */ /* 0x000fe400078f18ff */
[----:B------:R-:W-:Y:S01]  /*8040*/  F2FP.PACK_AB R56, R57, R56 ;  /* 0x000000383938723e */ /* 0x000fe200000000ff */
[----:B------:R-:W-:Y:S01]  /*8050*/  IMAD.IADD R5, R2, 0x1, -R5 ;  /* 0x0000000102057824 */ /* 0x000fe200078e0a05 */
[----:B------:R-:W-:Y:S02]  /*8060*/  LOP3.LUT R6, R6, 0xfffffff8, RZ, 0xc0, !PT ;  /* 0xfffffff806067812 */ /* 0x000fe400078ec0ff */
[----:B------:R-:W-:Y:S02]  /*8070*/  F2FP.PACK_AB R58, R59, R58 ;  /* 0x0000003a3b3a723e */ /* 0x000fe400000000ff */
[----:B------:R-:W-:Y:S01]  /*8080*/  F2FP.PACK_AB R60, R61, R60 ;  /* 0x0000003c3d3c723e */ /* 0x000fe200000000ff */
[----:B------:R-:W-:Y:S01]  /*8090*/  IMAD.IADD R9, R9, 0x1, -R6 ;  /* 0x0000000109097824 */ /* 0x000fe200078e0a06 */
[----:B------:R-:W-:-:S02]  /*80a0*/  LEA.HI R6, R3, R2, RZ, 0x5 ;  /* 0x0000000203067211 */ /* 0x000fc400078f28ff */
[----:B------:R-:W-:Y:S01]  /*80b0*/  F2FP.PACK_AB R62, R63, R62 ;  /* 0x0000003e3f3e723e */ /* 0x000fe200000000ff */
[C---:B-1----:R-:W-:Y:S01]  /*80c0*/  IMAD.SHL.U32 R10, R9.reuse, 0x40, RZ ;  /* 0x00000040090a7824 */ /* 0x042fe200078e00ff */
[----:B------:R-:W-:Y:S02]  /*80d0*/  SHF.R.S32.HI R8, RZ, 0x5, R6 ;  /* 0x00000005ff087819 */ /* 0x000fe40000011406 */
[----:B------:R-:W-:Y:S02]  /*80e0*/  LOP3.LUT R12, R9, 0x1, RZ, 0xc0, !PT ;  /* 0x00000001090c7812 */ /* 0x000fe400078ec0ff */
[----:B------:R-:W-:Y:S01]  /*80f0*/  LOP3.LUT R10, R10, 0x1c0, RZ, 0xc0, !PT ;  /* 0x000001c00a0a7812 */ /* 0x000fe200078ec0ff */
[----:B------:R-:W-:Y:S01]  /*8100*/  IMAD R11, R8, 0x200, R5 ;  /* 0x00000200080b7824 */ /* 0x000fe200078e0205 */
[----:B------:R-:W-:Y:S02]  /*8110*/  ISETP.NE.U32.AND P0, PT, R12, 0x1, PT ;  /* 0x000000010c00780c */ /* 0x000fe40003f05070 */
        /* <DEDUP_REMOVED lines=8> */
[----:B------:R-:W-:Y:S02]  /*81a0*/  F2FP.PACK_AB R70, R71, R70 ;  /* 0x000000464746723e */ /* 0x000fe400000000ff */
[----:B------:R-:W-:-:S02]  /*81b0*/  F2FP.PACK_AB R72, R73, R72 ;  /* 0x000000484948723e */ /* 0x000fc400000000ff */
[C---:B------:R-:W-:Y:S01]  /*81c0*/  IADD3 R10, R11.reuse, 0x80, RZ ;  /* 0x000000800b0a7810 */ /* 0x040fe20007ffe0ff */
[----:B------:R-:W-:Y:S01]  /*81d0*/  STS [R11+0x80], R128 ;  /* 0x000080800b007388 */ /* 0x000fe20000000800 */
[----:B------:R-:W-:Y:S02]  /*81e0*/  IADD3 R13, R11, 0x70, RZ ;  /* 0x000000700b0d7810 */ /* 0x000fe40007ffe0ff */
[----:B------:R-:W-:Y:S01]  /*81f0*/  @P0 IADD3 R13, R10, 0x10, RZ ;  /* 0x000000100a0d0810 */ /* 0x000fe20007ffe0ff */
[----:B------:R-:W-:Y:S01]  /*8200*/  STS [R11+0x480], R130 ;  /* 0x000480820b007388 */ /* 0x000fe20000000800 */
[----:B------:R-:W-:Y:S01]  /*8210*/  SEL R10, R9, 0xffffffe0, !P1 ;  /* 0xffffffe0090a7807 */ /* 0x000fe20004800000 */
[----:B------:R-:W-:Y:S01]  /*8220*/  IMAD.MOV.U32 R9, RZ, RZ, 0x40 ;  /* 0x00000040ff097424 */ /* 0x000fe200078e00ff */
[----:B------:R-:W-:Y:S01]  /*8230*/  F2FP.PACK_AB R74, R75, R74 ;  /* 0x0000004a4b4a723e */ /* 0x000fe200000000ff */
[----:B------:R-:W-:Y:S01]  /*8240*/  STS [R13], R124 ;  /* 0x0000007c0d007388 */ /* 0x000fe20000000800 */
[----:B------:R-:W-:Y:S01]  /*8250*/  F2FP.PACK_AB R76, R77, R76 ;  /* 0x0000004c4d4c723e */ /* 0x000fe200000000ff */
[----:B------:R-:W-:Y:S01]  /*8260*/  IMAD.IADD R15, R11, 0x1, R10 ;  /* 0x000000010b0f7824 */ /* 0x000fe200078e020a */
[----:B------:R-:W-:Y:S01]  /*8270*/  SEL R12, R9, 0xffffffc0, !P2 ;  /* 0xffffffc0090c7807 */ /* 0x000fe20005000000 */
[--C-:B------:R-:W-:Y:S01]  /*8280*/  IMAD.IADD R9, R10, 0x1, R13.reuse ;  /* 0x000000010a097824 */ /* 0x100fe200078e020d */
[----:B------:R-:W-:Y:S01]  /*8290*/  STS [R13+0x400], R126 ;  /* 0x0004007e0d007388 */ /* 0x000fe20000000800 */
[----:B------:R-:W-:Y:S01]  /*82a0*/  F2FP.PACK_AB R78, R79, R78 ;  /* 0x0000004e4f4e723e */ /* 0x000fe200000000ff */
[----:B------:R-:W-:Y:S01]  /*82b0*/  IMAD.MOV.U32 R10, RZ, RZ, 0x4 ;  /* 0x00000004ff0a7424 */ /* 0x000fe200078e00ff */
[----:B------:R-:W-:Y:S01]  /*82c0*/  F2FP.PACK_AB R80, R81, R80 ;  /* 0x000000505150723e */ /* 0x000fe200000000ff */
[--C-:B------:R-:W-:Y:S01]  /*82d0*/  IMAD.IADD R17, R11, 0x1, R12.reuse ;  /* 0x000000010b117824 */ /* 0x100fe200078e020c */
        /* <DEDUP_REMOVED lines=36> */
[----:B------:R-:W-:Y:S01]  /*8520*/  ISETP.NE.U32.AND P1, PT, RZ, c[0x0][0x508], PT ;  /* 0x00014200ff007a0c */ /* 0x000fe20003f25070 */
[----:B------:R-:W-:Y:S01]  /*8530*/  STS [R11+0x4080], R60 ;  /* 0x0040803c0b007388 */ /* 0x000fe20000000800 */
[----:B------:R-:W-:Y:S02]  /*8540*/  ISETP.NE.U32.AND P0, PT, RZ, c[0x0][0x500], PT ;  /* 0x00014000ff007a0c */ /* 0x000fe40003f05070 */
[----:B------:R-:W-:Y:S01]  /*8550*/  ISETP.NE.AND.EX P1, PT, RZ, c[0x0][0x50c], PT, P1 ;  /* 0x00014300ff007a0c */ /* 0x000fe20003f25310 */
[----:B------:R-:W-:Y:S01]  /*8560*/  STS [R11+0x4480], R62 ;  /* 0x0044803e0b007388 */ /* 0x000fe20000000800 */
[----:B------:R-:W-:-:S03]  /*8570*/  ISETP.NE.AND.EX P0, PT, RZ, c[0x0][0x504], PT, P0 ;  /* 0x00014100ff007a0c */ /* 0x000fc60003f05300 */
        /* <DEDUP_REMOVED lines=24> */
[----:B-1----:R-:W-:-:S03]  /*8700*/  IMAD.WIDE R12, R197, R10, c[0x0][0x500] ;  /* 0x00014000c50c7625 */ /* 0x002fc600078e020a */
[----:B------:R1:W-:Y:S04]  /*8710*/  STS [R19+0x8000], R108 ;  /* 0x0080006c13007388 */ /* 0x0003e80000000800 */
[----:B------:R1:W-:Y:S04]  /*8720*/  STS [R19+0x8400], R110 ;  /* 0x0084006e13007388 */ /* 0x0003e80000000800 */
[----:B------:R1:W-:Y:S04]  /*8730*/  STS [R21+0x8080], R116 ;  /* 0x0080807415007388 */ /* 0x0003e80000000800 */
[----:B------:R1:W-:Y:S04]  /*8740*/  STS [R21+0x8480], R118 ;  /* 0x0084807615007388 */ /* 0x0003e80000000800 */
[----:B------:R1:W-:Y:S04]  /*8750*/  STS [R23+0x8000], R112 ;  /* 0x0080007017007388 */ /* 0x0003e80000000800 */
[----:B------:R1:W-:Y:S04]  /*8760*/  STS [R23+0x8400], R114 ;  /* 0x0084007217007388 */ /* 0x0003e80000000800 */
[----:B------:R-:W-:Y:S01]  /*8770*/  BAR.SYNC.DEFER_BLOCKING 0x1, 0x100 ;  /* 0x0044000000007b1d */ /* 0x000fe20000010000 */
[----:B--2---:R-:W-:-:S02]  /*8780*/  IMAD.MOV.U32 R9, RZ, RZ, c[0x0][0x388] ;  /* 0x0000e200ff097624 */ /* 0x004fc400078e00ff */
[----:B---3--:R-:W-:-:S03]  /*8790*/  @P1 IMAD.WIDE R16, R197, R10, c[0x0][0x508] ;  /* 0x00014200c5101625 */ /* 0x008fc600078e020a */
        /* <DEDUP_REMOVED lines=10> */
.L_x_774:
[----:B-1----:R-:W-:Y:S01]  /*8840*/  LOP3.LUT R11, R6, 0xffffffe0, RZ, 0xc0, !PT ;  /* 0xffffffe0060b7812 */ /* 0x002fe200078ec0ff */
[----:B------:R-:W1:Y:S01]  /*8850*/  S2R R55, SR_CTAID.X ;  /* 0x0000000000377919 */ /* 0x000e620000002500 */
[----:B------:R-:W-:Y:S01]  /*8860*/  SHF.R.S32.HI R13, RZ, 0x1f, R8 ;  /* 0x0000001fff0d7819 */ /* 0x000fe20000011408 */
[----:B------:R-:W-:Y:S01]  /*8870*/  IMAD R17, R0, c[0x0][0x490], RZ ;  /* 0x0001240000117a24 */ /* 0x000fe200078e02ff */
[----:B------:R-:W-:Y:S01]  /*8880*/  LEA.HI R12, R5, R5, RZ, 0x1 ;  /* 0x00000005050c7211 */ /* 0x000fe200078f08ff */
[----:B------:R-:W-:Y:S01]  /*8890*/  IMAD.IADD R10, R2, 0x1, -R11 ;  /* 0x00000001020a7824 */ /* 0x000fe200078e0a0b */
[----:B------:R-:W-:Y:S01]  /*88a0*/  LEA.HI R13, R13, R8, RZ, 0x3 ;  /* 0x000000080d0d7211 */ /* 0x000fe200078f18ff */
[----:B------:R-:W-:Y:S01]  /*88b0*/  IMAD.MOV.U32 R19, RZ, RZ, R15 ;  /* 0x000000ffff137224 */ /* 0x000fe200078e000f */
[----:B------:R-:W-:Y:S01]  /*88c0*/  LOP3.LUT R12, R12, 0x1ffffffe, RZ, 0xc0, !PT ;  /* 0x1ffffffe0c0c7812 */ /* 0x000fe200078ec0ff */
[----:B------:R-:W-:Y:S01]  /*88d0*/  IMAD R17, R190, c[0x0][0x494], R17 ;  /* 0x00012500be117a24 */ /* 0x000fe200078e0211 */
[----:B------:R-:W-:Y:S01]  /*88e0*/  SHF.R.S32.HI R11, RZ, 0x1f, R10 ;  /* 0x0000001fff0b7819 */ /* 0x000fe2000001140a */
[----:B------:R-:W-:Y:S01]  /*88f0*/  BSSY B0, `(.L_x_775) ;  /* 0x000007e000007945 */ /* 0x000fe20003800000 */
[----:B------:R-:W-:Y:S01]  /*8900*/  LOP3.LUT R13, R13, 0xffffff8, RZ, 0xc0, !PT ;  /* 0x0ffffff80d0d7812 */ /* 0x000fe200078ec0ff */
[----:B------:R-:W-:Y:S01]  /*8910*/  IMAD.IADD R5, R5, 0x1, -R12 ;  /* 0x0000000105057824 */ /* 0x000fe200078e0a0c */
[----:B------:R-:W-:Y:S01]  /*8920*/  LEA.HI R6, R11, R10, RZ, 0x2 ;  /* 0x0000000a0b067211 */ /* 0x000fe200078f10ff */
[----:B------:R-:W-:Y:S01]  /*8930*/  IMAD.MOV.U32 R11, RZ, RZ, c[0x0][0x4e8] ;  /* 0x00013a00ff0b7624 */ /* 0x000fe200078e00ff */
[----:B------:R-:W-:-:S02]  /*8940*/  IADD3 R8, R8, -R13, RZ ;  /* 0x8000000d08087210 */ /* 0x000fc40007ffe0ff */
[----:B------:R-:W-:Y:S02]  /*8950*/  SHF.R.S32.HI R13, RZ, 0x2, R6 ;  /* 0x00000002ff0d7819 */ /* 0x000fe40000011406 */
[----:B------:R-:W-:Y:S02]  /*8960*/  ISETP.NE.AND P1, PT, R11, 0x1, PT ;  /* 0x000000010b00780c */ /* 0x000fe40003f25270 */
[----:B------:R-:W-:Y:S01]  /*8970*/  LOP3.LUT P2, RZ, R10, 0x3, RZ, 0xc0, !PT ;  /* 0x000000030aff7812 */ /* 0x000fe2000784c0ff */
[----:B------:R-:W-:Y:S01]  /*8980*/  IMAD R8, R8, 0x10, R13 ;  /* 0x0000001008087824 */ /* 0x000fe200078e020d */
[----:B------:R-:W-:Y:S01]  /*8990*/  LEA.HI R6, R3, R2, RZ, 0x3 ;  /* 0x0000000203067211 */ /* 0x000fe200078f18ff */
[----:B------:R-:W-:Y:S01]  /*89a0*/  IMAD R13, R15, c[0x0][0x3a0], RZ ;  /* 0x0000e8000f0d7a24 */ /* 0x000fe200078e02ff */
[----:B------:R-:W-:Y:S01]  /*89b0*/  MOV R18, R14 ;  /* 0x0000000e00127202 */ /* 0x000fe20000000f00 */
[----:B------:R-:W-:Y:S01]  /*89c0*/  IMAD R10, R5, 0x8, R8 ;  /* 0x00000008050a7824 */ /* 0x000fe200078e0208 */
[----:B------:R-:W-:Y:S01]  /*89d0*/  LOP3.LUT R5, R6, 0xfffffff8, RZ, 0xc0, !PT ;  /* 0xfffffff806057812 */ /* 0x000fe200078ec0ff */
[C---:B------:R-:W-:Y:S01]  /*89e0*/  IMAD R13, R14.reuse, c[0x0][0x3a4], R13 ;  /* 0x0000e9000e0d7a24 */ /* 0x040fe200078e020d */
[----:B------:R-:W-:Y:S01]  /*89f0*/  LEA.HI R3, R3, R2, RZ, 0x6 ;  /* 0x0000000203037211 */ /* 0x000fe200078f30ff */
[----:B------:R-:W-:Y:S01]  /*8a00*/  IMAD.WIDE.U32 R14, R14, c[0x0][0x3a0], RZ ;  /* 0x0000e8000e0e7a25 */ /* 0x000fe200078e00ff */
[----:B-1----:R-:W-:-:S02]  /*8a10*/  LEA R11, R55, R10, 0x7 ;  /* 0x0000000a370b7211 */ /* 0x002fc400078e38ff */
[----:B------:R-:W-:Y:S01]  /*8a20*/  SHF.R.S32.HI R6, RZ, 0x3, R6 ;  /* 0x00000003ff067819 */ /* 0x000fe20000011406 */
[----:B------:R-:W-:Y:S01]  /*8a30*/  IMAD.WIDE.U32 R18, R190, c[0x0][0x490], R18 ;  /* 0x00012400be127a25 */ /* 0x000fe200078e0012 */
[----:B------:R-:W-:-:S03]  /*8a40*/  IADD3 R15, R15, R13, RZ ;  /* 0x0000000d0f0f7210 */ /* 0x000fc60007ffe0ff */
[----:B------:R-:W-:-:S04]  /*8a50*/  @P1 IMAD.HI.U32 R12, R11, c[0x0][0x4ec], RZ ;  /* 0x00013b000b0c1a27 */ /* 0x000fc800078e00ff */
[----:B------:R-:W-:Y:S01]  /*8a60*/  IMAD.MOV.U32 R10, RZ, RZ, R11 ;  /* 0x000000ffff0a7224 */ /* 0x000fe200078e000b */
[----:B------:R-:W-:Y:S01]  /*8a70*/  @P1 SHF.R.U32.HI R10, RZ, c[0x0][0x4f0], R12 ;  /* 0x00013c00ff0a1a19 */ /* 0x000fe2000001160c */
[----:B------:R-:W-:Y:S01]  /*8a80*/  IMAD.IADD R5, R2, 0x1, -R5 ;  /* 0x0000000102057824 */ /* 0x000fe200078e0a05 */
[----:B------:R-:W-:Y:S01]  /*8a90*/  SHF.R.S32.HI R2, RZ, 0x1f, R197 ;  /* 0x0000001fff027819 */ /* 0x000fe200000114c5 */
[----:B------:R-:W-:Y:S01]  /*8aa0*/  IMAD.IADD R19, R19, 0x1, R17 ;  /* 0x0000000113137824 */ /* 0x000fe200078e0211 */
[----:B------:R-:W-:Y:S01]  /*8ab0*/  SEL R197, R197, RZ, !P0 ;  /* 0x000000ffc5c57207 */ /* 0x000fe20004000000 */
[----:B------:R-:W-:Y:S01]  /*8ac0*/  IMAD R17, R0, c[0x0][0x3e8], RZ ;  /* 0x0000fa0000117a24 */ /* 0x000fe200078e02ff */
[----:B------:R-:W-:Y:S01]  /*8ad0*/  SEL R2, R2, RZ, !P0 ;  /* 0x000000ff02027207 */ /* 0x000fe20004000000 */
[----:B------:R-:W-:Y:S01]  /*8ae0*/  IMAD.MOV R12, RZ, RZ, -R10 ;  /* 0x000000ffff0c7224 */ /* 0x000fe200078e0a0a */
[----:B------:R-:W-:Y:S01]  /*8af0*/  LEA R0, R5, R6, 0x5 ;  /* 0x0000000605007211 */ /* 0x000fe200078e28ff */
[----:B------:R-:W-:-:S02]  /*8b00*/  IMAD R17, R190, c[0x0][0x3ec], R17 ;  /* 0x0000fb00be117a24 */ /* 0x000fc400078e0211 */
[----:B------:R-:W-:-:S04]  /*8b10*/  IMAD.WIDE.U32 R14, R190, c[0x0][0x3e8], R14 ;  /* 0x0000fa00be0e7a25 */ /* 0x000fc800078e000e */
[----:B------:R-:W-:Y:S01]  /*8b20*/  IMAD R12, R12, c[0x0][0x4e8], R11 ;  /* 0x00013a000c0c7a24 */ /* 0x000fe200078e020b */
[----:B------:R-:W-:Y:S01]  /*8b30*/  IADD3 R15, R15, R17, RZ ;  /* 0x000000110f0f7210 */ /* 0x000fe20007ffe0ff */
[----:B------:R-:W-:-:S04]  /*8b40*/  IMAD.WIDE.U32 R18, R197, c[0x0][0x498], R18 ;  /* 0x00012600c5127a25 */ /* 0x000fc800078e0012 */
[----:B------:R-:W-:Y:S01]  /*8b50*/  IMAD R16, R2, c[0x0][0x498], RZ ;  /* 0x0001260002107a24 */ /* 0x000fe200078e02ff */
[----:B------:R-:W-:Y:S01]  /*8b60*/  IADD3 R20, P0, R10, R18, RZ ;  /* 0x000000120a147210 */ /* 0x000fe20007f1e0ff */
[----:B------:R-:W-:Y:S01]  /*8b70*/  IMAD R11, R55, 0x80, R0 ;  /* 0x00000080370b7824 */ /* 0x000fe200078e0200 */
[----:B------:R-:W-:Y:S01]  /*8b80*/  SHF.R.S32.HI R18, RZ, 0x1f, R12 ;  /* 0x0000001fff127819 */ /* 0x000fe2000001140c */
[----:B------:R-:W-:Y:S01]  /*8b90*/  IMAD R13, R197, c[0x0][0x49c], R16 ;  /* 0x00012700c50d7a24 */ /* 0x000fe200078e0210 */
[----:B------:R-:W-:Y:S01]  /*8ba0*/  SHF.R.S32.HI R16, RZ, 0x1f, R10 ;  /* 0x0000001fff107819 */ /* 0x000fe2000001140a */
[----:B------:R-:W-:-:S03]  /*8bb0*/  @P1 IMAD.HI.U32 R17, R11, c[0x0][0x4ec], RZ ;  /* 0x00013b000b111a27 */ /* 0x000fc600078e00ff */
[----:B------:R-:W-:Y:S01]  /*8bc0*/  IADD3.X R21, R16, R19, R13, P0, !PT ;  /* 0x0000001310157210 */ /* 0x000fe200007fe40d */
[----:B------:R-:W-:Y:S01]  /*8bd0*/  IMAD.MOV.U32 R10, RZ, RZ, R11 ;  /* 0x000000ffff0a7224 */ /* 0x000fe200078e000b */
[----:B------:R-:W-:Y:S01]  /*8be0*/  @P1 SHF.R.U32.HI R10, RZ, c[0x0][0x4f0], R17 ;  /* 0x00013c00ff0a1a19 */ /* 0x000fe20000011611 */
[----:B------:R-:W-:Y:S02]  /*8bf0*/  IMAD.SHL.U32 R0, R6, 0x40, RZ ;  /* 0x0000004006007824 */ /* 0x000fe400078e00ff */
[----:B------:R-:W-:Y:S01]  /*8c00*/  IMAD R17, R18, c[0x0][0x488], RZ ;  /* 0x0001220012117a24 */ /* 0x000fe200078e02ff */
[----:B------:R-:W-:Y:S01]  /*8c10*/  SHF.R.S32.HI R16, RZ, 0x1f, R10 ;  /* 0x0000001fff107819 */ /* 0x000fe2000001140a */
[----:B------:R-:W-:Y:S01]  /*8c20*/  IMAD.WIDE.U32 R20, R12, c[0x0][0x488], R20 ;  /* 0x000122000c147a25 */ /* 0x000fe200078e0014 */
[----:B------:R-:W-:-:S03]  /*8c30*/  LOP3.LUT R13, R0, 0x1c0, RZ, 0xc0, !PT ;  /* 0x000001c0000d7812 */ /* 0x000fc600078ec0ff */
[----:B------:R-:W-:Y:S02]  /*8c40*/  IMAD R17, R12, c[0x0][0x48c], R17 ;  /* 0x000123000c117a24 */ /* 0x000fe400078e0211 */
[----:B------:R-:W-:Y:S01]  /*8c50*/  IMAD.SHL.U32 R0, R5, 0x8, RZ ;  /* 0x0000000805007824 */ /* 0x000fe200078e00ff */
[----:B------:R-:W-:Y:S01]  /*8c60*/  LEA R5, P0, R20, c[0x0][0x450], 0x2 ;  /* 0x0001140014057a11 */ /* 0x000fe200078010ff */
[----:B------:R-:W-:Y:S01]  /*8c70*/  IMAD R12, R2, c[0x0][0x3f0], RZ ;  /* 0x0000fc00020c7a24 */ /* 0x000fe200078e02ff */
[----:B------:R-:W-:Y:S01]  /*8c80*/  IADD3 R17, R21, R17, RZ ;  /* 0x0000001115117210 */ /* 0x000fe20007ffe0ff */
[----:B------:R-:W-:Y:S01]  /*8c90*/  IMAD.WIDE.U32 R14, R197, c[0x0][0x3f0], R14 ;  /* 0x0000fc00c50e7a25 */ /* 0x000fe200078e000e */
[----:B------:R-:W-:Y:S01]  /*8ca0*/  SHF.R.U32.HI R2, RZ, 0x3, R13 ;  /* 0x00000003ff027819 */ /* 0x000fe2000001160d */
[----:B------:R-:W-:Y:S01]  /*8cb0*/  SHFL.IDX PT, R32, R5, RZ, 0x1c1f ;  /* 0x001c1fff05207589 */ /* 0x000fe200000e0000 */
[----:B------:R-:W-:Y:S01]  /*8cc0*/  LOP3.LUT R13, R13, 0x38, R0, 0xf8, !PT ;  /* 0x000000380d0d7812 */ /* 0x000fe200078ef800 */
[----:B------:R-:W-:Y:S01]  /*8cd0*/  IMAD R12, R197, c[0x0][0x3f4], R12 ;  /* 0x0000fd00c50c7a24 */ /* 0x000fe200078e020c */
[----:B------:R-:W-:Y:S01]  /*8ce0*/  LEA.HI.X R17, R20, c[0x0][0x454], R17, 0x2, P0 ;  /* 0x0001150014117a11 */ /* 0x000fe200000f1411 */
[----:B------:R1:W-:Y:S01]  /*8cf0*/  SHFL.IDX PT, R34, R5, 0x1, 0x1c1f ;  /* 0x003c1f0005227f89 */ /* 0x0003e200000e0000 */
[----:B------:R-:W-:Y:S01]  /*8d00*/  LOP3.LUT R13, R13, R2, RZ, 0x3c, !PT ;  /* 0x000000020d0d7212 */ /* 0x000fe200078e3cff */
[----:B------:R-:W-:Y:S01]  /*8d10*/  IMAD.MOV R2, RZ, RZ, -R10 ;  /* 0x000000ffff027224 */ /* 0x000fe200078e0a0a */
[----:B------:R-:W-:Y:S01]  /*8d20*/  IADD3 R15, R15, R12, RZ ;  /* 0x0000000c0f0f7210 */ /* 0x000fe20007ffe0ff */
[----:B------:R-:W2:Y:S01]  /*8d30*/  SHFL.IDX PT, R33, R17, RZ, 0x1c1f ;  /* 0x001c1fff11217589 */ /* 0x000ea200000e0000 */
[----:B------:R-:W-:-:S02]  /*8d40*/  IMAD R19, R16, c[0x0][0x3e0], RZ ;  /* 0x0000f80010137a24 */ /* 0x000fc400078e02ff */
[----:B------:R-:W-:Y:S01]  /*8d50*/  IMAD R56, R2, c[0x0][0x4e8], R11 ;  /* 0x00013a0002387a24 */ /* 0x000fe200078e020b */
[----:B------:R-:W3:Y:S01]  /*8d60*/  SHFL.IDX PT, R35, R17, 0x1, 0x1c1f ;  /* 0x003c1f0011237f89 */ /* 0x000ee200000e0000 */
[----:B------:R-:W-:Y:S01]  /*8d70*/  IMAD R11, R55, 0x80, R8 ;  /* 0x00000080370b7824 */ /* 0x000fe200078e0208 */
[----:B------:R-:W-:Y:S01]  /*8d80*/  SHF.L.U32 R8, R3, 0x3, RZ ;  /* 0x0000000303087819 */ /* 0x000fe200000006ff */
[----:B-----5:R-:W-:Y:S01]  /*8d90*/  IMAD R2, R9, c[0x0][0x4e8], RZ ;  /* 0x00013a0009027a24 */ /* 0x020fe200078e02ff */
[----:B------:R-:W-:Y:S01]  /*8da0*/  LEA R55, R55, R6, 0x7 ;  /* 0x0000000637377211 */ /* 0x000fe200078e38ff */
[C---:B------:R-:W-:Y:S01]  /*8db0*/  IMAD R19, R10.reuse, c[0x0][0x3e4], R19 ;  /* 0x0000f9000a137a24 */ /* 0x040fe200078e0213 */
[C---:B------:R-:W-:Y:S01]  /*8dc0*/  IADD3 R9, R11.reuse, 0x8, RZ ;  /* 0x000000080b097810 */ /* 0x040fe20007ffe0ff */
[----:B------:R-:W-:Y:S01]  /*8dd0*/  IMAD.WIDE.U32 R14, R10, c[0x0][0x3e0], R14 ;  /* 0x0000f8000a0e7a25 */ /* 0x000fe200078e000e */
[-C--:B------:R-:W-:Y:S02]  /*8de0*/  ISETP.GE.OR P1, PT, R11, R2.reuse, P2 ;  /* 0x000000020b00720c */ /* 0x080fe40001726670 */
[----:B------:R-:W-:Y:S01]  /*8df0*/  ISETP.GE.OR P0, PT, R9, R2, P2 ;  /* 0x000000020900720c */ /* 0x000fe20001706670 */
[----:B------:R-:W-:Y:S01]  /*8e00*/  IMAD.IADD R15, R15, 0x1, R19 ;  /* 0x000000010f0f7824 */ /* 0x000fe200078e0213 */
[----:B------:R-:W-:-:S02]  /*8e10*/  LOP3.LUT R8, R13, 0x7ffffe00, R8, 0xf8, !PT ;  /* 0x7ffffe000d087812 */ /* 0x000fc400078ef808 */
[----:B-1----:R-:W-:Y:S02]  /*8e20*/  SHF.R.S32.HI R5, RZ, 0x1f, R56 ;  /* 0x0000001fff057819 */ /* 0x002fe40000011438 */
[----:B------:R-:W-:-:S03]  /*8e30*/  SHF.L.U32 R58, R8, 0x1, RZ ;  /* 0x00000001083a7819 */ /* 0x000fc600000006ff */
[----:B------:R-:W-:Y:S02]  /*8e40*/  IMAD R3, R5, c[0x0][0x3d8], RZ ;  /* 0x0000f60005037a24 */ /* 0x000fe400078e02ff */
[----:B--2---:R1:W-:Y:S02]  /*8e50*/  @!P1 ST.E [R32.64], R4 ;  /* 0x0000000420009985 */ /* 0x0043e4000c101906 */
[C---:B------:R-:W-:Y:S02]  /*8e60*/  IMAD R3, R56.reuse, c[0x0][0x3dc], R3 ;  /* 0x0000f70038037a24 */ /* 0x040fe400078e0203 */
[----:B---3--:R1:W-:Y:S01]  /*8e70*/  @!P0 ST.E [R34.64], R7 ;  /* 0x0000000722008985 */ /* 0x0083e2000c101906 */
        /* <DEDUP_REMOVED lines=19> */
[----:B------:R-:W-:Y:S01]  /*8fb0*/  IADD3 R52, R0, 0x80, RZ ;  /* 0x0000008000347810 */ /* 0x000fe20007ffe0ff */
        /* <DEDUP_REMOVED lines=17> */
.L_x_776:
[----:B--2---:R-:W-:Y:S05]  /*90d0*/  BSYNC B0 ;  /* 0x0000000000007941 */ /* 0x004fea0003800000 */
.L_x_775:
        /* <DEDUP_REMOVED lines=23> */
.L_x_778:
[----:B------:R-:W-:Y:S05]  /*9250*/  BSYNC B0 ;  /* 0x0000000000007941 */ /* 0x000fea0003800000 */
.L_x_777:
        /* <DEDUP_REMOVED lines=23> */
.L_x_780:
[----:B------:R-:W-:Y:S05]  /*93d0*/  BSYNC B0 ;  /* 0x0000000000007941 */ /* 0x000fea0003800000 */
.L_x_779:
        /* <DEDUP_REMOVED lines=24> */
.L_x_773:
        /* <DEDUP_REMOVED lines=10> */
[----:B-1----:R-:W-:Y:S02]  /*9600*/  CS2R R10, SRZ ;  /* 0x00000000000a7805 */ /* 0x002fe4000001ff00 */
[--C-:B--2---:R-:W-:Y:S01]  /*9610*/  @P0 SHF.R.S32.HI R11, RZ, 0x1f, R5.reuse ;  /* 0x0000001fff0b0819 */ /* 0x104fe20000011405 */
[----:B------:R-:W-:Y:S01]  /*9620*/  @P0 IMAD.MOV.U32 R10, RZ, RZ, R5 ;  /* 0x000000ffff0a0224 */ /* 0x000fe200078e0005 */
[----:B------:R-:W-:Y:S05]  /*9630*/  @P1 BRA `(.L_x_781) ;  /* 0x0000004000001947 */ /* 0x000fea0003800000 */
[----:B---3--:R-:W-:Y:S05]  /*9640*/  @!P0 BRA `(.L_x_781) ;  /* 0x0000003000008947 */ /* 0x008fea0003800000 */
[----:B-----5:R-:W2:Y:S04]  /*9650*/  LDG.E R3, [R6.64] ;  /* 0x0000000606037981 */ /* 0x020ea8000c1e1900 */
[----:B------:R-:W2:Y:S02]  /*9660*/  LDG.E R2, [R6.64+0x4] ;  /* 0x0000040606027981 */ /* 0x000ea4000c1e1900 */
[----:B--2---:R-:W-:-:S02]  /*9670*/  IADD3 R3, -R3, R2, RZ ;  /* 0x0000000203037210 */ /* 0x004fc40007ffe1ff */
.L_x_781:
[----:B---3--:R-:W1:Y:S01]  /*9680*/  S2R R2, SR_TID.X ;  /* 0x0000000000027919 */ /* 0x008e620000002100 */
        /* <DEDUP_REMOVED lines=12> */
[----:B------:R-:W-:Y:S01]  /*9750*/  IMAD R9, R0, c[0x0][0x490], RZ ;  /* 0x0001240000097a24 */ /* 0x000fe200078e02ff */
[----:B------:R-:W-:Y:S01]  /*9760*/  MOV R12, R10 ;  /* 0x0000000a000c7202 */ /* 0x000fe20000000f00 */
[----:B------:R-:W-:Y:S01]  /*9770*/  IMAD.MOV.U32 R13, RZ, RZ, R11 ;  /* 0x000000ffff0d7224 */ /* 0x000fe200078e000b */
[----:B------:R-:W-:Y:S01]  /*9780*/  ISETP.NE.AND P0, PT, R4, 0x1, PT ;  /* 0x000000010400780c */ /* 0x000fe20003f05270 */
[C---:B------:R-:W-:Y:S01]  /*9790*/  IMAD R4, R190.reuse, c[0x0][0x494], R9 ;  /* 0x00012500be047a24 */ /* 0x040fe200078e0209 */
[----:B------:R-:W-:Y:S01]  /*97a0*/  MOV R7, R8 ;  /* 0x0000000800077202 */ /* 0x000fe20000000f00 */
[----:B------:R-:W-:-:S05]  /*97b0*/  IMAD.WIDE.U32 R12, R190, c[0x0][0x490], R12 ;  /* 0x00012400be0c7a25 */ /* 0x000fca00078e000c */
[----:B------:R-:W-:Y:S01]  /*97c0*/  IADD3 R13, R4, R13, RZ ;  /* 0x0000000d040d7210 */ /* 0x000fe20007ffe0ff */
[----:B------:R-:W-:-:S04]  /*97d0*/  IMAD R4, R5, c[0x0][0x498], RZ ;  /* 0x0001260005047a24 */ /* 0x000fc800078e02ff */
[----:B------:R-:W-:-:S04]  /*97e0*/  @P0 IMAD.HI.U32 R6, R8, c[0x0][0x4ec], RZ ;  /* 0x00013b0008060a27 */ /* 0x000fc800078e00ff */
[----:B------:R-:W-:Y:S01]  /*97f0*/  IMAD.WIDE.U32 R12, R197, c[0x0][0x498], R12 ;  /* 0x00012600c50c7a25 */ /* 0x000fe200078e000c */
[----:B------:R-:W-:-:S03]  /*9800*/  @P0 SHF.R.U32.HI R7, RZ, c[0x0][0x4f0], R6 ;  /* 0x00013c00ff070a19 */ /* 0x000fc60000011606 */
[----:B------:R-:W-:Y:S01]  /*9810*/  IMAD R15, R197, c[0x0][0x49c], R4 ;  /* 0x00012700c50f7a24 */ /* 0x000fe200078e0204 */
[--C-:B------:R-:W-:Y:S01]  /*9820*/  SHF.R.S32.HI R4, RZ, 0x1f, R7.reuse ;  /* 0x0000001fff047819 */ /* 0x100fe20000011407 */
[----:B------:R-:W-:Y:S01]  /*9830*/  IMAD.MOV R9, RZ, RZ, -R7 ;  /* 0x000000ffff097224 */ /* 0x000fe200078e0a07 */
[----:B------:R-:W-:-:S03]  /*9840*/  IADD3 R12, P0, R7, R12, RZ ;  /* 0x0000000c070c7210 */ /* 0x000fc60007f1e0ff */
[----:B------:R-:W-:Y:S01]  /*9850*/  IMAD R9, R9, c[0x0][0x4e8], R8 ;  /* 0x00013a0009097a24 */ /* 0x000fe200078e0208 */
[----:B------:R-:W-:Y:S02]  /*9860*/  IADD3.X R13, R4, R13, R15, P0, !PT ;  /* 0x0000000d040d7210 */ /* 0x000fe400007fe40f */
[----:B------:R-:W-:Y:S02]  /*9870*/  MOV R4, 0xff800000 ;  /* 0xff80000000047802 */ /* 0x000fe40000000f00 */
[----:B------:R-:W-:Y:S01]  /*9880*/  SHF.R.S32.HI R6, RZ, 0x1f, R9 ;  /* 0x0000001fff067819 */ /* 0x000fe20000011409 */
[----:B------:R-:W-:-:S04]  /*9890*/  IMAD.WIDE.U32 R12, R9, c[0x0][0x488], R12 ;  /* 0x00012200090c7a25 */ /* 0x000fc800078e000c */
[----:B------:R-:W-:-:S04]  /*98a0*/  IMAD R6, R6, c[0x0][0x488], RZ ;  /* 0x0001220006067a24 */ /* 0x000fc800078e02ff */
[----:B------:R-:W-:Y:S01]  /*98b0*/  IMAD R7, R9, c[0x0][0x48c], R6 ;  /* 0x0001230009077a24 */ /* 0x000fe200078e0206 */
[----:B------:R-:W-:-:S04]  /*98c0*/  LEA R6, P0, R12, c[0x0][0x450], 0x2 ;  /* 0x000114000c067a11 */ /* 0x000fc800078010ff */
[----:B------:R-:W-:-:S04]  /*98d0*/  IADD3 R7, R13, R7, RZ ;  /* 0x000000070d077210 */ /* 0x000fc80007ffe0ff */
[----:B------:R-:W-:-:S05]  /*98e0*/  LEA.HI.X R7, R12, c[0x0][0x454], R7, 0x2, P0 ;  /* 0x000115000c077a11 */ /* 0x000fca00000f1407 */
[----:B------:R1:W-:Y:S02]  /*98f0*/  STG.E [R6.64], R4 ;  /* 0x0000000406007986 */ /* 0x0003e4000c101906 */
.L_x_783:
[----:B------:R-:W-:Y:S05]  /*9900*/  BSYNC B0 ;  /* 0x0000000000007941 */ /* 0x000fea0003800000 */
.L_x_782:
[----:B-1----:R-:W1:Y:S01]  /*9910*/  S2R R6, SR_CTAID.X ;  /* 0x0000000000067919 */ /* 0x002e620000002500 */
[----:B------:R-:W-:Y:S01]  /*9920*/  SHF.R.S32.HI R9, RZ, 0x1f, R2 ;  /* 0x0000001fff097819 */ /* 0x000fe20000011402 */
[----:B------:R-:W-:Y:S01]  /*9930*/  IMAD R7, R11, c[0x0][0x3a0], RZ ;  /* 0x0000e8000b077a24 */ /* 0x000fe200078e02ff */
[----:B------:R-:W-:Y:S01]  /*9940*/  MOV R8, c[0x0][0x4e8] ;  /* 0x00013a0000087a02 */ /* 0x000fe20000000f00 */
[----:B-----5:R-:W-:Y:S01]  /*9950*/  IMAD R3, R3, c[0x0][0x4e8], RZ ;  /* 0x00013a0003037a24 */ /* 0x020fe200078e02ff */
[----:B------:R-:W-:Y:S01]  /*9960*/  LEA.HI R4, R9, R2, RZ, 0x3 ;  /* 0x0000000209047211 */ /* 0x000fe200078f18ff */
[----:B------:R-:W-:Y:S01]  /*9970*/  IMAD R7, R10, c[0x0][0x3a4], R7 ;  /* 0x0000e9000a077a24 */ /* 0x000fe200078e0207 */
[----:B------:R-:W-:Y:S01]  /*9980*/  ISETP.NE.AND P0, PT, R8, 0x1, PT ;  /* 0x000000010800780c */ /* 0x000fe20003f05270 */
[----:B------:R-:W-:Y:S01]  /*9990*/  IMAD.WIDE.U32 R10, R10, c[0x0][0x3a0], RZ ;  /* 0x0000e8000a0a7a25 */ /* 0x000fe200078e00ff */
[----:B------:R-:W-:Y:S01]  /*99a0*/  LOP3.LUT R9, R4, 0xfffffff8, RZ, 0xc0, !PT ;  /* 0xfffffff804097812 */ /* 0x000fe200078ec0ff */
[----:B------:R-:W-:Y:S01]  /*99b0*/  BSSY B0, `(.L_x_784) ;  /* 0x0000036000007945 */ /* 0x000fe20003800000 */
[----:B------:R-:W-:-:S02]  /*99c0*/  SHF.R.S32.HI R4, RZ, 0x3, R4 ;  /* 0x00000003ff047819 */ /* 0x000fc40000011404 */
[----:B------:R-:W-:Y:S01]  /*99d0*/  IADD3 R11, R11, R7, RZ ;  /* 0x000000070b0b7210 */ /* 0x000fe20007ffe0ff */
[----:B------:R-:W-:Y:S02]  /*99e0*/  IMAD.IADD R9, R2, 0x1, -R9 ;  /* 0x0000000102097824 */ /* 0x000fe400078e0a09 */
[----:B------:R-:W-:Y:S02]  /*99f0*/  IMAD R7, R0, c[0x0][0x3e8], RZ ;  /* 0x0000fa0000077a24 */ /* 0x000fe400078e02ff */
[C---:B------:R-:W-:Y:S01]  /*9a00*/  IMAD.WIDE.U32 R10, R190.reuse, c[0x0][0x3e8], R10 ;  /* 0x0000fa00be0a7a25 */ /* 0x040fe200078e000a */
[CC--:B------:R-:W-:Y:S02]  /*9a10*/  LEA R13, R9.reuse, R4.reuse, 0x5 ;  /* 0x00000004090d7211 */ /* 0x0c0fe400078e28ff */
[----:B------:R-:W-:Y:S01]  /*9a20*/  SHF.L.U32 R9, R9, 0x3, RZ ;  /* 0x0000000309097819 */ /* 0x000fe200000006ff */
[----:B------:R-:W-:Y:S02]  /*9a30*/  IMAD R7, R190, c[0x0][0x3ec], R7 ;  /* 0x0000fb00be077a24 */ /* 0x000fe400078e0207 */
[C---:B-1----:R-:W-:Y:S01]  /*9a40*/  IMAD R13, R6.reuse, 0x80, R13 ;  /* 0x00000080060d7824 */ /* 0x042fe200078e020d */
[----:B------:R-:W-:Y:S01]  /*9a50*/  LEA R4, R6, R4, 0x7 ;  /* 0x0000000406047211 */ /* 0x000fe200078e38ff */
[----:B------:R-:W-:Y:S01]  /*9a60*/  IMAD R2, R5, c[0x0][0x3f0], RZ ;  /* 0x0000fc0005027a24 */ /* 0x000fe200078e02ff */
[----:B------:R-:W-:Y:S01]  /*9a70*/  IADD3 R11, R7, R11, RZ ;  /* 0x0000000b070b7210 */ /* 0x000fe20007ffe0ff */
[----:B------:R-:W-:Y:S01]  /*9a80*/  @P0 IMAD.HI.U32 R0, R13, c[0x0][0x4ec], RZ ;  /* 0x00013b000d000a27 */ /* 0x000fe200078e00ff */
[----:B------:R-:W-:-:S02]  /*9a90*/  MOV R5, R13 ;  /* 0x0000000d00057202 */ /* 0x000fc40000000f00 */
[----:B------:R-:W-:Y:S01]  /*9aa0*/  IADD3 R6, R9, 0x40, RZ ;  /* 0x0000004009067810 */ /* 0x000fe20007ffe0ff */
        /* <DEDUP_REMOVED lines=8> */
[----:B------:R-:W-:-:S04]  /*9b30*/  IMAD.WIDE.U32 R10, R5, c[0x0][0x3e0], R10 ;  /* 0x0000f800050a7a25 */ /* 0x000fc800078e000a */
[----:B------:R-:W-:Y:S01]  /*9b40*/  IMAD R5, R5, c[0x0][0x3e4], R2 ;  /* 0x0000f90005057a24 */ /* 0x000fe200078e0202 */
[----:B------:R-:W-:-:S04]  /*9b50*/  SHF.R.S32.HI R2, RZ, 0x1f, R0 ;  /* 0x0000001fff027819 */ /* 0x000fc80000011400 */
        /* <DEDUP_REMOVED lines=27> */
.L_x_785:
[----:B------:R-:W-:Y:S05]  /*9d10*/  BSYNC B0 ;  /* 0x0000000000007941 */ /* 0x000fea0003800000 */
.L_x_784:
        /* <DEDUP_REMOVED lines=21> */
.L_x_787:
[----:B------:R-:W-:Y:S05]  /*9e70*/  BSYNC B0 ;  /* 0x0000000000007941 */ /* 0x000fea0003800000 */
.L_x_786:
        /* <DEDUP_REMOVED lines=21> */
.L_x_789:
[----:B------:R-:W-:Y:S05]  /*9fd0*/  BSYNC B0 ;  /* 0x0000000000007941 */ /* 0x000fea0003800000 */
.L_x_788:
        /* <DEDUP_REMOVED lines=22> */
.L_x_790:
        /* <DEDUP_REMOVED lines=12> */
.L_x_1506:


//--------------------- .text._ZN7cutlass13device_kernelIN5flash19enable_sm80_to_sm89INS1_16FlashAttnFwdSm80INS1_25CollectiveMainloopFwdSm80ILi8ELi2ELb0EN4cute5tupleIJNS5_1CILi128EEENS7_ILi64EEENS7_ILi192EEEEEELi192ENS_6half_tEfNS_4arch4Sm80ELb0ELb0ELb0ELb1ELb1ELb1ELb1ELb0EEENS1_21CollectiveEpilogueFwdINS6_IJS8_SA_S9_EEENS6_IJNS7_ILi1EEESI_SI_EEESC_SE_Li256ELb1ELb1ELb0ELb0EEENS1_19SingleTileSchedulerILb1ELb0ELb1ELi128EEEEEEEEEvNT_6ParamsE --------------------------
	.section	.text._ZN7cutlass13device_kernelIN5flash19enable_sm80_to_sm89INS1_16FlashAttnFwdSm80INS1_25CollectiveMainloopFwdSm80ILi8ELi2ELb0EN4cute5tupleIJNS5_1CILi128EEENS7_ILi64EEENS7_ILi192EEEEEELi192ENS_6half_tEfNS_4arch4Sm80ELb0ELb0ELb0ELb1ELb1ELb1ELb1ELb0EEENS1_21CollectiveEpilogueFwdINS6_IJS8_SA_S9_EEENS6_IJNS7_ILi1EEESI_SI_EEESC_SE_Li256ELb1ELb1ELb0ELb0EEENS1_19SingleTileSchedulerILb1ELb0ELb1ELi128EEEEEEEEEvNT_6ParamsE,"ax",@progbits
	.sectioninfo	@"SHI_REGISTERS=223"
	.align	128
.text._ZN7cutlass13device_kernelIN5flash19enable_sm80_to_sm89INS1_16FlashAttnFwdSm80INS1_25CollectiveMainloopFwdSm80ILi8ELi2ELb0EN4cute5tupleIJNS5_1CILi128EEENS7_ILi64EEENS7_ILi192EEEEEELi192ENS_6half_tEfNS_4arch4Sm80ELb0ELb0ELb0ELb1ELb1ELb1ELb1ELb0EEENS1_21CollectiveEpilogueFwdINS6_IJS8_SA_S9_EEENS6_IJNS7_ILi1EEESI_SI_EEESC_SE_Li256ELb1ELb1ELb0ELb0EEENS1_19SingleTileSchedulerILb1ELb0ELb1ELi128EEEEEEEEEvNT_6ParamsE:
        .type           _ZN7cutlass13device_kernelIN5flash19enable_sm80_to_sm89INS1_16FlashAttnFwdSm80INS1_25CollectiveMainloopFwdSm80ILi8ELi2ELb0EN4cute5tupleIJNS5_1CILi128EEENS7_ILi64EEENS7_ILi192EEEEEELi192ENS_6half_tEfNS_4arch4Sm80ELb0ELb0ELb0ELb1ELb1ELb1ELb1ELb0EEENS1_21CollectiveEpilogueFwdINS6_IJS8_SA_S9_EEENS6_IJNS7_ILi1EEESI_SI_EEESC_SE_Li256ELb1ELb1ELb0ELb0EEENS1_19SingleTileSchedulerILb1ELb0ELb1ELi128EEEEEEEEEvNT_6ParamsE,@function
        .size           _ZN7cutlass13device_kernelIN5flash19enable_sm80_to_sm89INS1_16FlashAttnFwdSm80INS1_25CollectiveMainloopFwdSm80ILi8ELi2ELb0EN4cute5tupleIJNS5_1CILi128EEENS7_ILi64EEENS7_ILi192EEEEEELi192ENS_6half_tEfNS_4arch4Sm80ELb0ELb0ELb0ELb1ELb1ELb1ELb1ELb0EEENS1_21CollectiveEpilogueFwdINS6_IJS8_SA_S9_EEENS6_IJNS7_ILi1EEESI_SI_EEESC_SE_Li256ELb1ELb1ELb0ELb0EEENS1_19SingleTileSchedulerILb1ELb0ELb1ELi128EEEEEEEEEvNT_6ParamsE,(.L_x_1507 - _ZN7cutlass13device_kernelIN5flash19enable_sm80_to_sm89INS1_16FlashAttnFwdSm80INS1_25CollectiveMainloopFwdSm80ILi8ELi2ELb0EN4cute5tupleIJNS5_1CILi128EEENS7_ILi64EEENS7_ILi192EEEEEELi192ENS_6half_tEfNS_4arch4Sm80ELb0ELb0ELb0ELb1ELb1ELb1ELb1ELb0EEENS1_21CollectiveEpilogueFwdINS6_IJS8_SA_S9_EEENS6_IJNS7_ILi1EEESI_SI_EEESC_SE_Li256ELb1ELb1ELb0ELb0EEENS1_19SingleTileSchedulerILb1ELb0ELb1ELi128EEEEEEEEEvNT_6ParamsE)
        .other          _ZN7cutlass13device_kernelIN5flash19enable_sm80_to_sm89INS1_16FlashAttnFwdSm80INS1_25CollectiveMainloopFwdSm80ILi8ELi2ELb0EN4cute5tupleIJNS5_1CILi128EEENS7_ILi64EEENS7_ILi192EEEEEELi192ENS_6half_tEfNS_4arch4Sm80ELb0ELb0ELb0ELb1ELb1ELb1ELb1ELb0EEENS1_21CollectiveEpilogueFwdINS6_IJS8_SA_S9_EEENS6_IJNS7_ILi1EEESI_SI_EEESC_SE_Li256ELb1ELb1ELb0ELb0EEENS1_19SingleTileSchedulerILb1ELb0ELb1ELi128EEEEEEEEEvNT_6ParamsE,@"STO_CUDA_ENTRY STV_DEFAULT"
_ZN7cutlass13device_kernelIN5flash19enable_sm80_to_sm89INS1_16FlashAttnFwdSm80INS1_25CollectiveMainloopFwdSm80ILi8ELi2ELb0EN4cute5tupleIJNS5_1CILi128EEENS7_ILi64EEENS7_ILi192EEEEEELi192ENS_6half_tEfNS_4arch4Sm80ELb0ELb0ELb0ELb1ELb1ELb1ELb1ELb0EEENS1_21CollectiveEpilogueFwdINS6_IJS8_SA_S9_EEENS6_IJNS7_ILi1EEESI_SI_EEESC_SE_Li256ELb1ELb1ELb0ELb0EEENS1_19SingleTileSchedulerILb1ELb0ELb1ELi128EEEEEEEEEvNT_6ParamsE:
        /* <DEDUP_REMOVED lines=16> */
.L_x_792:
        /* <DEDUP_REMOVED lines=8> */
.L_x_794:
[----:B------:R-:W-:-:S05]  /*0180*/  MOV R5, c[0x0][0x54c] ;  /* 0x0001530000057a02 */ /* 0x000fca0000000f00 */
.L_x_793:
[----:B-----5:R-:W-:Y:S01]  /*0190*/  IMAD R5, R5, c[0x0][0x548], RZ ;  /* 0x0001520005057a24 */ /* 0x020fe200078e02ff */
[----:B------:R-:W-:-:S04]  /*01a0*/  SHF.L.U32 R0, R83, 0x7, RZ ;  /* 0x0000000753007819 */ /* 0x000fc800000006ff */
[----:B------:R-:W-:-:S04]  /*01b0*/  ISETP.GE.AND P0, PT, R0, R5, PT ;  /* 0x000000050000720c */ /* 0x000fc80003f06270 */
[----:B------:R-:W-:Y:S01]  /*01c0*/  SEL R186, R186, 0xffffffff, !P0 ;  /* 0xffffffffbaba7807 */ /* 0x000fe20004000000 */
[----:B------:R-:W-:Y:S05]  /*01d0*/  BRA `(.L_x_795) ;  /* 0x0000012000007947 */ /* 0x000fea0003800000 */
.L_x_791:
[----:B---3--:R-:W-:-:S04]  /*01e0*/  ISETP.NE.U32.AND P0, PT, RZ, c[0x0][0x568], PT ;  /* 0x00015a00ff007a0c */ /* 0x008fc80003f05070 */
[----:B------:R-:W-:-:S13]  /*01f0*/  ISETP.NE.AND.EX P0, PT, RZ, c[0x0][0x56c], PT, P0 ;  /* 0x00015b00ff007a0c */ /* 0x000fda0003f05300 */
[----:B------:R-:W-:Y:S05]  /*0200*/  @!P0 BRA `(.L_x_796) ;  /* 0x0000002000008947 */ /* 0x000fea0003800000 */
[----:B------:R1:W5:Y:S01]  /*0210*/  LDG.E R5, [R4.64] ;  /* 0x0000000604057981 */ /* 0x000362000c1e1900 */
[----:B------:R-:W-:Y:S05]  /*0220*/  BRA `(.L_x_797) ;  /* 0x0000009000007947 */ /* 0x000fea0003800000 */
.L_x_796:
        /* <DEDUP_REMOVED lines=8> */
.L_x_798:
[----:B------:R-:W-:-:S05]  /*02b0*/  MOV R5, c[0x0][0x54c] ;  /* 0x0001530000057a02 */ /* 0x000fca0000000f00 */
.L_x_797:
[----:B-----5:R-:W-:Y:S01]  /*02c0*/  IMAD R5, R5, c[0x0][0x548], RZ ;  /* 0x0001520005057a24 */ /* 0x020fe200078e02ff */
[----:B------:R-:W-:-:S04]  /*02d0*/  SHF.L.U32 R0, R83, 0x7, RZ ;  /* 0x0000000753007819 */ /* 0x000fc800000006ff */
[----:B------:R-:W-:-:S04]  /*02e0*/  ISETP.GE.AND P0, PT, R0, R5, PT ;  /* 0x000000050000720c */ /* 0x000fc80003f06270 */
[----:B------:R-:W-:-:S04]  /*02f0*/  SEL R186, R186, 0xffffffff, !P0 ;  /* 0xffffffffbaba7807 */ /* 0x000fc80004000000 */
.L_x_795:
        /* <DEDUP_REMOVED lines=15> */
[CC--:B-1----:R-:W-:Y:S01]  /*03f0*/  IMAD.WIDE R4, R186.reuse, R3.reuse, c[0x0][0x358] ;  /* 0x0000d600ba047625 */ /* 0x0c2fe200078e0203 */
        /* <DEDUP_REMOVED lines=23> */
.L_x_799:
[----:B--2---:R-:W-:-:S04]  /*0570*/  ISETP.NE.U32.AND P0, PT, RZ, c[0x0][0x368], PT ;  /* 0x0000da00ff007a0c */ /* 0x004fc80003f05070 */
[----:B------:R-:W-:-:S13]  /*0580*/  ISETP.NE.AND.EX P0, PT, RZ, c[0x0][0x36c], PT, P0 ;  /* 0x0000db00ff007a0c */ /* 0x000fda0003f05300 */
[----:B------:R-:W-:Y:S05]  /*0590*/  @!P0 BRA `(.L_x_800) ;  /* 0x0000003000008947 */ /* 0x000fea0003800000 */
[----:B------:R-:W-:-:S06]  /*05a0*/  IMAD.WIDE R6, R186, R3, c[0x0][0x368] ;  /* 0x0000da00ba067625 */ /* 0x000fcc00078e0203 */
[----:B------:R1:W5:Y:S01]  /*05b0*/  LDG.E R6, [R6.64] ;  /* 0x0000000606067981 */ /* 0x000362000c1e1900 */
[----:B------:R-:W-:Y:S05]  /*05c0*/  BRA `(.L_x_801) ;  /* 0x0000004000007947 */ /* 0x000fea0003800000 */
.L_x_800:
[----:B------:R-:W-:Y:S05]  /*05d0*/  @!P3 BRA `(.L_x_801) ;  /* 0x000000300000b947 */ /* 0x000fea0003800000 */
[----:B------:R-:W2:Y:S04]  /*05e0*/  LDG.E R6, [R8.64] ;  /* 0x0000000608067981 */ /* 0x000ea8000c1e1900 */
[----:B------:R-:W2:Y:S02]  /*05f0*/  LDG.E R7, [R8.64+0x4] ;  /* 0x0000040608077981 */ /* 0x000ea4000c1e1900 */
[----:B--2---:R-:W-:Y:S02]  /*0600*/  IADD3 R6, -R6, R7, RZ ;  /* 0x0000000706067210 */ /* 0x004fe40007ffe1ff */
.L_x_801:
[----:B------:R-:W2:Y:S04]  /*0610*/  @P4 LDG.E R0, [R4.64] ;  /* 0x0000000604004981 */ /* 0x000ea8000c1e1900 */
[----:B-1----:R-:W2:Y:S01]  /*0620*/  @P4 LDG.E R7, [R4.64+0x4] ;  /* 0x0000040604074981 */ /* 0x002ea2000c1e1900 */
        /* <DEDUP_REMOVED lines=26> */
[----:B------:R-:W-:Y:S02]  /*07d0*/  ISETP.NE.AND.EX P1, PT, RZ, c[0x0][0x344], PT, P0 ;  /* 0x0000d100ff007a0c */ /* 0x000fe40003f25300 */
[----:B------:R-:W-:Y:S02]  /*07e0*/  SHF.R.S32.HI R5, RZ, 0x1f, R82 ;  /* 0x0000001fff057819 */ /* 0x000fe40000011452 */
[----:B------:R-:W-:-:S09]  /*07f0*/  IADD3 R18, R0, -0x1, RZ ;  /* 0xffffffff00127810 */ /* 0x000fd20007ffe0ff */
[C---:B------:R-:W-:Y:S01]  /*0800*/  @P1 IMAD.WIDE R168, R186.reuse, R3, c[0x0][0x340] ;  /* 0x0000d000baa81625 */ /* 0x040fe200078e0203 */
[----:B------:R-:W-:Y:S02]  /*0810*/  SEL R154, R186, RZ, !P4 ;  /* 0x000000ffba9a7207 */ /* 0x000fe40006000000 */
[----:B------:R-:W-:-:S03]  /*0820*/  P2R R4, PR, RZ, 0x2 ;  /* 0x00000002ff047803 */ /* 0x000fc60000000000 */
[----:B------:R-:W2:Y:S01]  /*0830*/  @P1 LDG.E R168, [R168.64] ;  /* 0x00000006a8a81981 */ /* 0x000ea2000c1e1900 */
[----:B------:R-:W-:Y:S01]  /*0840*/  LEA.HI R7, R5, R82, RZ, 0x3 ;  /* 0x0000005205077211 */ /* 0x000fe200078f18ff */
[----:B------:R-:W-:Y:S01]  /*0850*/  IMAD.IADD R90, R90, 0x1, R6 ;  /* 0x000000015a5a7824 */ /* 0x000fe200078e0206 */
[----:B------:R-:W-:Y:S01]  /*0860*/  SHF.R.S32.HI R3, RZ, 0x1f, R25 ;  /* 0x0000001fff037819 */ /* 0x000fe20000011419 */
[----:B------:R-:W-:Y:S01]  /*0870*/  IMAD.MOV.U32 R6, RZ, RZ, c[0x0][0x238] ;  /* 0x00008e00ff067624 */ /* 0x000fe200078e00ff */
[----:B------:R-:W-:Y:S01]  /*0880*/  SHF.R.S32.HI R2, RZ, 0x3, R7 ;  /* 0x00000003ff027819 */ /* 0x000fe20000011407 */
[----:B------:R-:W-:Y:S01]  /*0890*/  IMAD.MOV.U32 R105, RZ, RZ, 0x6 ;  /* 0x00000006ff697424 */ /* 0x000fe200078e00ff */
[----:B------:R-:W-:Y:S01]  /*08a0*/  LOP3.LUT R7, R7, 0x1ffffff8, RZ, 0xc0, !PT ;  /* 0x1ffffff807077812 */ /* 0x000fe200078ec0ff */
[----:B------:R-:W-:Y:S01]  /*08b0*/  IMAD.SHL.U32 R93, R6, 0x40, RZ ;  /* 0x00000040065d7824 */ /* 0x000fe200078e00ff */
[----:B------:R-:W-:Y:S01]  /*08c0*/  IADD3 R25, P0, R2, R25, RZ ;  /* 0x0000001902197210 */ /* 0x000fe20007f1e0ff */
[C---:B------:R-:W-:Y:S01]  /*08d0*/  IMAD.SHL.U32 R96, R6.reuse, 0x20, RZ ;  /* 0x0000002006607824 */ /* 0x040fe200078e00ff */
[----:B------:R-:W-:Y:S01]  /*08e0*/  SHF.L.U64.HI R91, R6, R105, c[0x0][0x23c] ;  /* 0x00008f00065b7619 */ /* 0x000fe20000010269 */
[----:B------:R-:W-:Y:S01]  /*08f0*/  IMAD.IADD R8, R82, 0x1, -R7 ;  /* 0x0000000152087824 */ /* 0x000fe200078e0a07 */
[----:B------:R-:W-:Y:S01]  /*0900*/  LEA.HI.X.SX32 R22, R2, R3, 0x1, P0 ;  /* 0x0000000302167211 */ /* 0x000fe200000f0eff */
[----:B------:R-:W-:Y:S01]  /*0910*/  IMAD R7, R86, c[0x0][0x240], RZ ;  /* 0x0000900056077a24 */ /* 0x000fe200078e02ff */
[----:B------:R-:W-:Y:S01]  /*0920*/  LOP3.LUT R135, R135, 0xfffffffe, RZ, 0xc0, !PT ;  /* 0xfffffffe87877812 */ /* 0x000fe200078ec0ff */
[----:B------:R-:W-:Y:S01]  /*0930*/  IMAD.SHL.U32 R8, R8, 0x8, RZ ;  /* 0x0000000808087824 */ /* 0x000fe200078e00ff */
[----:B------:R-:W-:Y:S01]  /*0940*/  ULDC.U8 UR4, c[0x0][0x298] ;  /* 0x0000a60000047ab9 */ /* 0x000fe20000000000 */
[----:B------:R-:W-:-:S02]  /*0950*/  IMAD R14, R22, c[0x0][0x238], RZ ;  /* 0x00008e00160e7a24 */ /* 0x000fc400078e02ff */
[----:B------:R-:W-:Y:S01]  /*0960*/  IMAD.IADD R3, R89, 0x1, -R2 ;  /* 0x0000000159037824 */ /* 0x000fe200078e0a02 */
[----:B------:R-:W-:Y:S01]  /*0970*/  SHF.R.S32.HI R9, RZ, 0x1f, R8 ;  /* 0x0000001fff097819 */ /* 0x000fe20000011408 */
[C---:B------:R-:W-:Y:S01]  /*0980*/  IMAD R14, R25.reuse, c[0x0][0x23c], R14 ;  /* 0x00008f00190e7a24 */ /* 0x040fe200078e020e */
[----:B------:R-:W-:Y:S01]  /*0990*/  ISETP.GE.AND P6, PT, R8, c[0x0][0x1d4], PT ;  /* 0x0000750008007a0c */ /* 0x000fe20003fc6270 */
[----:B------:R-:W-:Y:S01]  /*09a0*/  IMAD R156, R184, c[0x0][0x244], R7 ;  /* 0x00009100b89c7a24 */ /* 0x000fe200078e0207 */
[----:B------:R-:W-:Y:S01]  /*09b0*/  IADD3 R7, R8, 0x40, RZ ;  /* 0x0000004008077810 */ /* 0x000fe20007ffe0ff */
[----:B------:R-:W-:-:S04]  /*09c0*/  IMAD.WIDE.U32 R12, R25, c[0x0][0x238], R8 ;  /* 0x00008e00190c7a25 */ /* 0x000fc800078e0008 */
[----:B------:R-:W-:Y:S01]  /*09d0*/  IMAD.IADD R15, R13, 0x1, R14 ;  /* 0x000000010d0f7824 */ /* 0x000fe200078e020e */
[----:B------:R-:W-:Y:S01]  /*09e0*/  SHF.R.S32.HI R13, RZ, 0x1f, R186 ;  /* 0x0000001fff0d7819 */ /* 0x000fe200000114ba */
[----:B------:R-:W-:Y:S02]  /*09f0*/  IMAD.MOV.U32 R14, RZ, RZ, R12 ;  /* 0x000000ffff0e7224 */ /* 0x000fe400078e000c */
[----:B------:R-:W-:Y:S01]  /*0a00*/  IMAD R3, R18, -0x40, R3 ;  /* 0xffffffc012037824 */ /* 0x000fe200078e0203 */
[----:B------:R-:W-:Y:S01]  /*0a10*/  SEL R175, R13, RZ, !P4 ;  /* 0x000000ff0daf7207 */ /* 0x000fe20006000000 */
[----:B------:R-:W-:Y:S01]  /*0a20*/  IMAD.WIDE.U32 R14, R184, c[0x0][0x240], R14 ;  /* 0x00009000b80e7a25 */ /* 0x000fe200078e000e */
[----:B------:R-:W-:Y:S02]  /*0a30*/  ISETP.GE.AND P4, PT, R7, c[0x0][0x1d4], PT ;  /* 0x0000750007007a0c */ /* 0x000fe40003f86270 */
[----:B------:R-:W-:Y:S01]  /*0a40*/  ISETP.GE.AND P2, PT, R3, 0x1, PT ;  /* 0x000000010300780c */ /* 0x000fe20003f46270 */
[----:B------:R-:W-:Y:S01]  /*0a50*/  IMAD.IADD R157, R15, 0x1, R156 ;  /* 0x000000010f9d7824 */ /* 0x000fe200078e029c */
[----:B------:R-:W-:Y:S01]  /*0a60*/  ISETP.GE.AND P1, PT, R3, 0x21, PT ;  /* 0x000000210300780c */ /* 0x000fe20003f26270 */
[----:B------:R-:W-:Y:S01]  /*0a70*/  IMAD.MOV.U32 R156, RZ, RZ, R14 ;  /* 0x000000ffff9c7224 */ /* 0x000fe200078e000e */
[----:B------:R-:W-:Y:S01]  /*0a80*/  SHF.R.S32.HI R14, RZ, 0x1f, R18 ;  /* 0x0000001fff0e7819 */ /* 0x000fe20000011412 */
[----:B------:R-:W-:-:S02]  /*0a90*/  IMAD R159, R175, c[0x0][0x248], RZ ;  /* 0x00009200af9f7a24 */ /* 0x000fc400078e02ff */
[----:B------:R-:W-:-:S04]  /*0aa0*/  IMAD.WIDE.U32 R156, R154, c[0x0][0x248], R156 ;  /* 0x000092009a9c7a25 */ /* 0x000fc800078e009c */
[----:B------:R-:W-:Y:S01]  /*0ab0*/  IMAD R159, R154, c[0x0][0x24c], R159 ;  /* 0x000093009a9f7a24 */ /* 0x000fe200078e029f */
[----:B------:R-:W-:Y:S01]  /*0ac0*/  @P4 LOP3.LUT R135, R135, 0x1, RZ, 0xfc, !PT ;  /* 0x0000000187874812 */ /* 0x000fe200078efcff */
[----:B------:R-:W-:Y:S02]  /*0ad0*/  IMAD R22, R22, c[0x0][0x258], RZ ;  /* 0x0000960016167a24 */ /* 0x000fe400078e02ff */
[----:B------:R-:W-:Y:S01]  /*0ae0*/  IMAD.SHL.U32 R3, R2, 0x40, RZ ;  /* 0x0000004002037824 */ /* 0x000fe200078e00ff */
[----:B------:R-:W-:Y:S01]  /*0af0*/  LOP3.LUT R135, R135, 0xfffffffb, RZ, 0xc0, !PT ;  /* 0xfffffffb87877812 */ /* 0x000fe200078ec0ff */
[----:B------:R-:W-:Y:S02]  /*0b00*/  IMAD R2, R91, R18, RZ ;  /* 0x000000125b027224 */ /* 0x000fe400078e02ff */
[----:B------:R-:W-:Y:S01]  /*0b10*/  IMAD.IADD R159, R157, 0x1, R159 ;  /* 0x000000019d9f7824 */ /* 0x000fe200078e029f */
[----:B------:R-:W-:Y:S01]  /*0b20*/  LOP3.LUT R3, R3, 0x1c0, RZ, 0xc0, !PT ;  /* 0x000001c003037812 */ /* 0x000fe200078ec0ff */
[----:B------:R-:W-:-:S02]  /*0b30*/  IMAD.MOV.U32 R158, RZ, RZ, R156 ;  /* 0x000000ffff9e7224 */ /* 0x000fc400078e009c */
[----:B------:R-:W-:Y:S01]  /*0b40*/  IMAD R22, R25, c[0x0][0x25c], R22 ;  /* 0x0000970019167a24 */ /* 0x000fe200078e0216 */
[--C-:B------:R-:W-:Y:S01]  /*0b50*/  LOP3.LUT R10, R3, 0x38, R8.reuse, 0xf8, !PT ;  /* 0x00000038030a7812 */ /* 0x100fe200078ef808 */
[----:B------:R-:W-:Y:S01]  /*0b60*/  IMAD.WIDE.U32 R24, R25, c[0x0][0x258], R8 ;  /* 0x0000960019187a25 */ /* 0x000fe200078e0008 */
[----:B------:R-:W-:-:S03]  /*0b70*/  SHF.R.U32.HI R3, RZ, 0x3, R3 ;  /* 0x00000003ff037819 */ /* 0x000fc60000011603 */
[----:B------:R-:W-:Y:S01]  /*0b80*/  IMAD R2, R14, R93, R2 ;  /* 0x0000005d0e027224 */ /* 0x000fe200078e0202 */
[----:B------:R-:W-:Y:S01]  /*0b90*/  LOP3.LUT R3, R10, R3, RZ, 0x3c, !PT ;  /* 0x000000030a037212 */ /* 0x000fe200078e3cff */
[----:B------:R-:W-:Y:S01]  /*0ba0*/  IMAD.WIDE.U32 R16, R18, R93, R158 ;  /* 0x0000005d12107225 */ /* 0x000fe200078e009e */
[----:B------:R-:W-:-:S03]  /*0bb0*/  LEA.HI R10, R5, R82, RZ, 0x6 ;  /* 0x00000052050a7211 */ /* 0x000fc600078f30ff */
[----:B------:R-:W-:Y:S01]  /*0bc0*/  IMAD.MOV.U32 R9, RZ, RZ, 0x5 ;  /* 0x00000005ff097424 */ /* 0x000fe200078e00ff */
[----:B------:R-:W-:Y:S01]  /*0bd0*/  @P2 LEA R20, P0, R16, c[0x0][0x220], 0x1 ;  /* 0x0000880010142a11 */ /* 0x000fe200078008ff */
[----:B------:R-:W-:Y:S01]  /*0be0*/  IMAD.IADD R2, R17, 0x1, R2 ;  /* 0x0000000111027824 */ /* 0x000fe200078e0202 */
[----:B------:R-:W-:Y:S01]  /*0bf0*/  @P1 IADD3 R7, P3, R96, R16, RZ ;  /* 0x0000001060071210 */ /* 0x000fe20007f7e0ff */
[----:B------:R-:W-:Y:S01]  /*0c00*/  IMAD R15, R86, c[0x0][0x260], RZ ;  /* 0x00009800560f7a24 */ /* 0x000fe200078e02ff */
[----:B------:R-:W-:Y:S01]  /*0c10*/  SHF.L.U64.HI R95, R6, R9, c[0x0][0x23c] ;  /* 0x00008f00065f7619 */ /* 0x000fe20000010209 */
[----:B------:R-:W-:Y:S01]  /*0c20*/  IMAD.SHL.U32 R10, R10, 0x8, RZ ;  /* 0x000000080a0a7824 */ /* 0x000fe200078e00ff */
[----:B------:R-:W-:Y:S01]  /*0c30*/  @P2 LEA.HI.X R21, R16, c[0x0][0x224], R2, 0x1, P0 ;  /* 0x0000890010152a11 */ /* 0x000fe200000f0c02 */
[----:B------:R-:W-:Y:S01]  /*0c40*/  IMAD.IADD R23, R25, 0x1, R22 ;  /* 0x0000000119177824 */ /* 0x000fe200078e0216 */
[----:B------:R-:W-:Y:S01]  /*0c50*/  @P1 LEA R16, P0, R7, c[0x0][0x220], 0x1 ;  /* 0x0000880007101a11 */ /* 0x000fe200078008ff */
[----:B------:R-:W-:Y:S01]  /*0c60*/  @P1 IMAD.X R2, R95, 0x1, R2, P3 ;  /* 0x000000015f021824 */ /* 0x000fe200018e0602 */
[----:B------:R-:W-:Y:S01]  /*0c70*/  IADD3 R6, R8, 0x80, RZ ;  /* 0x0000008008067810 */ /* 0x000fe20007ffe0ff */
[----:B------:R-:W-:Y:S01]  /*0c80*/  IMAD.MOV.U32 R8, RZ, RZ, c[0x0][0x258] ;  /* 0x00009600ff087624 */ /* 0x000fe200078e00ff */
[----:B------:R-:W-:Y:S01]  /*0c90*/  ISETP.NE.AND P3, PT, R4, RZ, PT ;  /* 0x000000ff0400720c */ /* 0x000fe20003f65270 */
[----:B------:R-:W-:Y:S01]  /*0ca0*/  IMAD R4, R184, c[0x0][0x264], R15 ;  /* 0x00009900b8047a24 */ /* 0x000fe200078e020f */
[----:B------:R-:W-:Y:S01]  /*0cb0*/  @P1 LEA.HI.X R17, R7, c[0x0][0x224], R2, 0x1, P0 ;  /* 0x0000890007111a11 */ /* 0x000fe200000f0c02 */
[----:B------:R-:W-:Y:S01]  /*0cc0*/  IMAD.SHL.U32 R94, R8, 0x40, RZ ;  /* 0x00000040085e7824 */ /* 0x000fe200078e00ff */
[----:B------:R-:W-:Y:S01]  /*0cd0*/  ISETP.GT.AND P0, PT, R18, R11, PT ;  /* 0x0000000b1200720c */ /* 0x000fe20003f04270 */
[----:B------:R-:W-:Y:S01]  /*0ce0*/  IMAD.MOV.U32 R22, RZ, RZ, R24 ;  /* 0x000000ffff167224 */ /* 0x000fe200078e0018 */
[----:B------:R-:W-:Y:S01]  /*0cf0*/  SHF.L.U64.HI R92, R8, R105, c[0x0][0x25c] ;  /* 0x00009700085c7619 */ /* 0x000fe20000010269 */
[----:B------:R-:W-:Y:S01]  /*0d00*/  IMAD R175, R175, c[0x0][0x268], RZ ;  /* 0x00009a00afaf7a24 */ /* 0x000fe200078e02ff */
[----:B------:R-:W-:Y:S01]  /*0d10*/  ISETP.GE.AND P5, PT, R6, c[0x0][0x1d4], PT ;  /* 0x0000750006007a0c */ /* 0x000fe20003fa6270 */
[----:B------:R-:W-:Y:S01]  /*0d20*/  IMAD.WIDE.U32 R22, R184, c[0x0][0x260], R22 ;  /* 0x00009800b8167a25 */ /* 0x000fe200078e0016 */
[----:B------:R-:W-:-:S02]  /*0d30*/  LOP3.LUT R10, R3, 0xfffffe00, R10, 0xf8, !PT ;  /* 0xfffffe00030a7812 */ /* 0x000fc400078ef80a */
[----:B------:R-:W-:Y:S01]  /*0d40*/  LEA.HI R2, R5, R82, RZ, 0x2 ;  /* 0x0000005205027211 */ /* 0x000fe200078f10ff */
[----:B------:R-:W-:Y:S01]  /*0d50*/  IMAD R15, R92, R18, RZ ;  /* 0x000000125c0f7224 */ /* 0x000fe200078e02ff */
[----:B------:R-:W-:Y:S01]  /*0d60*/  SHF.L.U64.HI R100, R8, R9, c[0x0][0x25c] ;  /* 0x0000970008647619 */ /* 0x000fe20000010209 */
[----:B------:R-:W-:Y:S01]  /*0d70*/  IMAD.IADD R23, R23, 0x1, R4 ;  /* 0x0000000117177824 */ /* 0x000fe200078e0204 */
[----:B------:R-:W-:Y:S01]  /*0d80*/  LOP3.LUT R7, R2, 0xfffffffc, RZ, 0xc0, !PT ;  /* 0xfffffffc02077812 */ /* 0x000fe200078ec0ff */
[----:B------:R-:W-:Y:S01]  /*0d90*/  IMAD R3, R14, R94, R15 ;  /* 0x0000005e0e037224 */ /* 0x000fe200078e020f */
[----:B------:R-:W-:Y:S01]  /*0da0*/  @P0 IADD3 R0, R0, -0x2, RZ ;  /* 0xfffffffe00000810 */ /* 0x000fe20007ffe0ff */
[----:B------:R-:W-:Y:S01]  /*0db0*/  @P2 IMAD.SHL.U32 R14, R10, 0x2, RZ ;  /* 0x000000020a0e2824 */ /* 0x000fe200078e00ff */
[----:B------:R-:W-:Y:S01]  /*0dc0*/  SHF.R.S32.HI R97, RZ, 0x2, R2 ;  /* 0x00000002ff617819 */ /* 0x000fe20000011402 */
[C---:B------:R-:W-:Y:S01]  /*0dd0*/  IMAD R175, R154.reuse, c[0x0][0x26c], R175 ;  /* 0x00009b009aaf7a24 */ /* 0x040fe200078e02af */
[----:B------:R-:W-:Y:S01]  /*0de0*/  @P0 SHF.R.S32.HI R12, RZ, 0x1f, R0 ;  /* 0x0000001fff0c0819 */ /* 0x000fe20000011400 */
[----:B------:R-:W-:Y:S01]  /*0df0*/  @P0 IMAD R6, R91, R0, RZ ;  /* 0x000000005b060224 */ /* 0x000fe200078e02ff */
[----:B------:R-:W-:Y:S01]  /*0e00*/  @!PT LDS RZ, [RZ] ;  /* 0x00000000fffff984 */ /* 0x000fe20000000800 */
[----:B------:R-:W-:Y:S01]  /*0e10*/  @!PT LDS RZ, [RZ] ;  /* 0x00000000fffff984 */ /* 0x000fe20000000800 */
[----:B------:R-:W-:Y:S01]  /*0e20*/  @!PT LDS RZ, [RZ] ;  /* 0x00000000fffff984 */ /* 0x000fe20000000800 */
[----:B------:R1:W-:Y:S01]  /*0e30*/  @P2 LDGSTS.E.BYPASS.LTC128B.128 [R14+0xc100], [R20.64], !P6 ;  /* 0x0c100000140e2fae */ /* 0x0003e2000f101d46 */
[----:B------:R-:W-:Y:S01]  /*0e40*/  IMAD.WIDE.U32 R154, R154, c[0x0][0x268], R22 ;  /* 0x00009a009a9a7a25 */ /* 0x000fe200078e0016 */
[----:B------:R-:W-:-:S02]  /*0e50*/  SHF.R.S32.HI R2, RZ, 0x1f, R2 ;  /* 0x0000001fff027819 */ /* 0x000fc40000011402 */
[----:B------:R1:W-:Y:S01]  /*0e60*/  @P2 LDGSTS.E.BYPASS.LTC128B.128 [R14+0xe100], [R20.64+0x80], !P4 ;  /* 0x0e100080140e2fae */ /* 0x0003e2000e101d46 */
[----:B------:R-:W-:Y:S01]  /*0e70*/  @P0 IMAD R6, R12, R93, R6 ;  /* 0x0000005d0c060224 */ /* 0x000fe200078e0206 */
[----:B------:R-:W-:Y:S01]  /*0e80*/  LEA.HI R2, R2, R97, RZ, 0x3 ;  /* 0x0000006102027211 */ /* 0x000fe200078f18ff */
[----:B------:R-:W-:Y:S01]  /*0e90*/  @P1 IMAD.SHL.U32 R12, R10, 0x2, RZ ;  /* 0x000000020a0c1824 */ /* 0x000fe200078e00ff */
[----:B------:R1:W-:Y:S01]  /*0ea0*/  @P2 LDGSTS.E.BYPASS.LTC128B.128 [R14+0x10100], [R20.64+0x100], !P5 ;  /* 0x10100100140e2fae */ /* 0x0003e2000e901d46 */
[----:B------:R-:W-:Y:S01]  /*0eb0*/  IMAD.IADD R175, R155, 0x1, R175 ;  /* 0x000000019baf7824 */ /* 0x000fe200078e02af */
[----:B------:R-:W-:Y:S01]  /*0ec0*/  LOP3.LUT R122, R2, 0xfffffff8, RZ, 0xc0, !PT ;  /* 0xfffffff8027a7812 */ /* 0x000fe200078ec0ff */
[----:B------:R-:W-:Y:S01]  /*0ed0*/  IMAD.MOV.U32 R174, RZ, RZ, R154 ;  /* 0x000000ffffae7224 */ /* 0x000fe200078e009a */
[----:B------:R3:W-:Y:S01]  /*0ee0*/  @P1 LDGSTS.E.BYPASS.LTC128B.128 [R12+0xd100], [R16.64], !P6 ;  /* 0x0d100000100c1fae */ /* 0x0007e2000f101d46 */
[----:B------:R-:W-:Y:S01]  /*0ef0*/  IMAD.IADD R4, R82, 0x1, -R7 ;  /* 0x0000000152047824 */ /* 0x000fe200078e0a07 */
[----:B------:R-:W-:Y:S01]  /*0f00*/  SHF.R.S32.HI R7, RZ, 0x1f, R97 ;  /* 0x0000001fff077819 */ /* 0x000fe20000011461 */
[----:B------:R-:W-:Y:S01]  /*0f10*/  IMAD.WIDE.U32 R26, R18, R94, R174 ;  /* 0x0000005e121a7225 */ /* 0x000fe200078e00ae */
[----:B------:R3:W-:Y:S03]  /*0f20*/  @P1 LDGSTS.E.BYPASS.LTC128B.128 [R12+0xf100], [R16.64+0x80], !P4 ;  /* 0x0f100080100c1fae */ /* 0x0007e6000e101d46 */
[----:B------:R-:W-:Y:S01]  /*0f30*/  IMAD.IADD R3, R27, 0x1, R3 ;  /* 0x000000011b037824 */ /* 0x000fe200078e0203 */
[----:B------:R3:W-:Y:S01]  /*0f40*/  @P1 LDGSTS.E.BYPASS.LTC128B.128 [R12+0x11100], [R16.64+0x100], !P5 ;  /* 0x11100100100c1fae */ /* 0x0007e2000e901d46 */
[----:B------:R-:W-:-:S02]  /*0f50*/  IMAD.SHL.U32 R109, R8, 0x20, RZ ;  /* 0x00000020086d7824 */ /* 0x000fc400078e00ff */
[C---:B------:R-:W-:Y:S01]  /*0f60*/  IMAD.SHL.U32 R22, R4.reuse, 0x4, RZ ;  /* 0x0000000404167824 */ /* 0x040fe200078e00ff */
[----:B------:R-:W0:Y:S01]  /*0f70*/  LDGDEPBAR ;  /* 0x00000000000079af */ /* 0x000e220000000000 */
[----:B------:R-:W-:Y:S02]  /*0f80*/  IMAD.SHL.U32 R24, R4, 0x8, RZ ;  /* 0x0000000804187824 */ /* 0x000fe400078e00ff */
[C---:B------:R-:W-:Y:S01]  /*0f90*/  IMAD R162, R7.reuse, c[0x0][0x290], RZ ;  /* 0x0000a40007a27a24 */ /* 0x040fe200078e02ff */
[----:B------:R-:W-:Y:S01]  /*0fa0*/  SHF.R.S32.HI R23, RZ, 0x1f, R22 ;  /* 0x0000001fff177819 */ /* 0x000fe20000011416 */
[----:B------:R-:W-:Y:S01]  /*0fb0*/  IMAD R160, R7, c[0x0][0x280], RZ ;  /* 0x0000a00007a07a24 */ /* 0x000fe200078e02ff */
[----:B------:R-:W-:Y:S01]  /*0fc0*/  IADD3 R19, R22, 0x40, RZ ;  /* 0x0000004016137810 */ /* 0x000fe20007ffe0ff */
[C---:B------:R-:W-:Y:S01]  /*0fd0*/  IMAD R162, R97.reuse, c[0x0][0x294], R162 ;  /* 0x0000a50061a27a24 */ /* 0x040fe200078e02a2 */
[----:B------:R-:W-:Y:S01]  /*0fe0*/  SHF.R.S32.HI R25, RZ, 0x1f, R24 ;  /* 0x0000001fff197819 */ /* 0x000fe20000011418 */
[----:B------:R-:W-:Y:S01]  /*0ff0*/  IMAD.IADD R122, R97, 0x1, -R122 ;  /* 0x00000001617a7824 */ /* 0x000fe200078e0a7a */
[----:B------:R-:W-:Y:S01]  /*1000*/  IADD3 R125, R24, 0x80, RZ ;  /* 0x00000080187d7810 */ /* 0x000fe20007ffe0ff */
[----:B-1----:R-:W-:Y:S01]  /*1010*/  @P0 IMAD.WIDE.U32 R14, R0, R93, R158 ;  /* 0x0000005d000e0225 */ /* 0x002fe200078e009e */
[----:B------:R-:W-:-:S02]  /*1020*/  IADD3 R126, R24, 0x60, RZ ;  /* 0x00000060187e7810 */ /* 0x000fc40007ffe0ff */
[----:B------:R-:W-:Y:S01]  /*1030*/  IADD3 R124, R24, 0xa0, RZ ;  /* 0x000000a0187c7810 */ /* 0x000fe20007ffe0ff */
[----:B------:R-:W-:Y:S01]  /*1040*/  @P0 IMAD.IADD R6, R15, 0x1, R6 ;  /* 0x000000010f060824 */ /* 0x000fe200078e0206 */
[----:B------:R-:W-:Y:S01]  /*1050*/  SHF.R.S32.HI R117, RZ, 0x1f, R126 ;  /* 0x0000001fff757819 */ /* 0x000fe2000001147e */
[----:B------:R-:W-:Y:S01]  /*1060*/  IMAD.IADD R15, R22, 0x1, R19 ;  /* 0x00000001160f7824 */ /* 0x000fe200078e0213 */
[----:B------:R-:W-:Y:S01]  /*1070*/  SHF.R.S32.HI R113, RZ, 0x1f, R124 ;  /* 0x0000001fff717819 */ /* 0x000fe2000001147c */
[----:B------:R-:W-:Y:S01]  /*1080*/  IMAD.SHL.U32 R123, R122, 0x40, RZ ;  /* 0x000000407a7b7824 */ /* 0x000fe200078e00ff */
[----:B------:R-:W-:Y:S01]  /*1090*/  LEA.HI R117, R117, R126, RZ, 0x3 ;  /* 0x0000007e75757211 */ /* 0x000fe200078f18ff */
[----:B------:R-:W-:Y:S01]  /*10a0*/  IMAD.WIDE.U32 R166, R97, c[0x0][0x290], R24 ;  /* 0x0000a40061a67a25 */ /* 0x000fe200078e0018 */
[----:B------:R-:W-:Y:S02]  /*10b0*/  LEA.HI R113, R113, R124, RZ, 0x3 ;  /* 0x0000007c71717211 */ /* 0x000fe400078f18ff */
[----:B------:R-:W-:Y:S01]  /*10c0*/  LOP3.LUT R123, R123, 0x1c0, RZ, 0xc0, !PT ;  /* 0x000001c07b7b7812 */ /* 0x000fe200078ec0ff */
[----:B---3--:R-:W-:Y:S01]  /*10d0*/  @P2 IMAD.SHL.U32 R12, R10, 0x2, RZ ;  /* 0x000000020a0c2824 */ /* 0x008fe200078e00ff */
[----:B------:R-:W-:Y:S01]  /*10e0*/  LOP3.LUT R117, R117, 0xfffffff8, RZ, 0xc0, !PT ;  /* 0xfffffff875757812 */ /* 0x000fe200078ec0ff */
[----:B------:R-:W-:Y:S01]  /*10f0*/  IMAD.WIDE.U32 R16, R97, c[0x0][0x290], R22 ;  /* 0x0000a40061107a25 */ /* 0x000fe200078e0016 */
[----:B------:R-:W-:-:S02]  /*1100*/  SHF.R.U32.HI R111, RZ, 0x3, R123 ;  /* 0x00000003ff6f7819 */ /* 0x000fc4000001167b */
[----:B------:R-:W-:Y:S01]  /*1110*/  LOP3.LUT R113, R113, 0xfffffff8, RZ, 0xc0, !PT ;  /* 0xfffffff871717812 */ /* 0x000fe200078ec0ff */
[----:B------:R-:W-:Y:S01]  /*1120*/  IMAD.IADD R163, R162, 0x1, R17 ;  /* 0x00000001a2a37824 */ /* 0x000fe200078e0211 */
[----:B------:R-:W-:Y:S01]  /*1130*/  SHF.R.S32.HI R108, RZ, 0x1f, R117 ;  /* 0x0000001fff6c7819 */ /* 0x000fe20000011475 */
[----:B------:R-:W-:Y:S01]  /*1140*/  IMAD.IADD R167, R167, 0x1, R162 ;  /* 0x00000001a7a77824 */ /* 0x000fe200078e02a2 */
[----:B------:R-:W-:Y:S01]  /*1150*/  SHF.R.S32.HI R104, RZ, 0x1f, R113 ;  /* 0x0000001fff687819 */ /* 0x000fe20000011471 */
[----:B------:R-:W-:Y:S01]  /*1160*/  IMAD.MOV.U32 R162, RZ, RZ, R16 ;  /* 0x000000ffffa27224 */ /* 0x000fe200078e0010 */
[----:B------:R-:W-:Y:S01]  /*1170*/  LEA.HI R16, R5, R82, RZ, 0x5 ;  /* 0x0000005205107211 */ /* 0x000fe200078f28ff */
[----:B------:R-:W-:Y:S02]  /*1180*/  IMAD.MOV.U32 R132, RZ, RZ, 0x1 ;  /* 0x00000001ff847424 */ /* 0x000fe400078e00ff */
[----:B------:R-:W-:Y:S01]  /*1190*/  IMAD R121, R4, 0x40, R97 ;  /* 0x0000004004797824 */ /* 0x000fe200078e0261 */
[----:B------:R-:W-:Y:S01]  /*11a0*/  SHF.R.S32.HI R4, RZ, 0x1f, R125 ;  /* 0x0000001fff047819 */ /* 0x000fe2000001147d */
[----:B------:R-:W-:-:S02]  /*11b0*/  IMAD.SHL.U32 R16, R16, 0x10, RZ ;  /* 0x0000001010107824 */ /* 0x000fc400078e00ff */
[----:B------:R-:W-:Y:S01]  /*11c0*/  IMAD.MOV.U32 R127, RZ, RZ, c[0x0][0x27c] ;  /* 0x00009f00ff7f7624 */ /* 0x000fe200078e00ff */
[----:B------:R-:W-:Y:S01]  /*11d0*/  LEA.HI R115, R4, R125, RZ, 0x3 ;  /* 0x0000007d04737211 */ /* 0x000fe200078f18ff */
[C---:B------:R-:W-:Y:S01]  /*11e0*/  IMAD R160, R97.reuse, c[0x0][0x284], R160 ;  /* 0x0000a10061a07a24 */ /* 0x040fe200078e02a0 */
[----:B------:R-:W-:Y:S01]  /*11f0*/  LOP3.LUT R16, R16, 0xfffffe00, RZ, 0xc0, !PT ;  /* 0xfffffe0010107812 */ /* 0x000fe200078ec0ff */
[----:B------:R-:W-:Y:S01]  /*1200*/  IMAD.WIDE.U32 R164, R97, c[0x0][0x280], R24 ;  /* 0x0000a00061a47a25 */ /* 0x000fe200078e0018 */
[----:B------:R-:W-:Y:S02]  /*1210*/  SHF.R.S32.HI R4, RZ, 0x1f, R15 ;  /* 0x0000001fff047819 */ /* 0x000fe4000001140f */
[----:B------:R-:W-:Y:S01]  /*1220*/  LOP3.LUT R115, R115, 0xfffffff8, RZ, 0xc0, !PT ;  /* 0xfffffff873737812 */ /* 0x000fe200078ec0ff */
[----:B------:R-:W-:Y:S01]  /*1230*/  IMAD.WIDE.U32 R170, R184, c[0x0][0x1e8], RZ ;  /* 0x00007a00b8aa7a25 */ /* 0x000fe200078e00ff */
[----:B------:R-:W-:Y:S02]  /*1240*/  LEA.HI R119, R4, R15, RZ, 0x3 ;  /* 0x0000000f04777211 */ /* 0x000fe400078f18ff */
[----:B------:R-:W-:Y:S01]  /*1250*/  LOP3.LUT R4, R123, 0x18, R24, 0xf8, !PT ;  /* 0x000000187b047812 */ /* 0x000fe200078ef818 */
[----:B------:R-:W-:Y:S01]  /*1260*/  IMAD.IADD R165, R165, 0x1, R160 ;  /* 0x00000001a5a57824 */ /* 0x000fe200078e02a0 */
[----:B------:R-:W-:Y:S01]  /*1270*/  LOP3.LUT R119, R119, 0xfffffff8, RZ, 0xc0, !PT ;  /* 0xfffffff877777812 */ /* 0x000fe200078ec0ff */
[----:B------:R-:W-:Y:S01]  /*1280*/  IMAD R99, R86, c[0x0][0x210], RZ ;  /* 0x0000840056637a24 */ /* 0x000fe200078e02ff */
[----:B------:R-:W-:Y:S01]  /*1290*/  SHF.R.S32.HI R106, RZ, 0x1f, R115 ;  /* 0x0000001fff6a7819 */ /* 0x000fe20000011473 */
[----:B-----5:R-:W-:Y:S01]  /*12a0*/  IMAD.WIDE.U32 R166, R84, c[0x0][0x290], R166 ;  /* 0x0000a40054a67a25 */ /* 0x020fe200078e00a6 */
[----:B------:R-:W-:-:S03]  /*12b0*/  SHF.R.S32.HI R142, RZ, 0x1f, R119 ;  /* 0x0000001fff8e7819 */ /* 0x000fc60000011477 */
[----:B------:R-:W-:Y:S02]  /*12c0*/  IMAD.MOV.U32 R110, RZ, RZ, c[0x0][0x27c] ;  /* 0x00009f00ff6e7624 */ /* 0x000fe400078e00ff */
[----:B------:R-:W-:-:S04]  /*12d0*/  IMAD.WIDE.U32 R172, R184, c[0x0][0x210], RZ ;  /* 0x00008400b8ac7a25 */ /* 0x000fc800078e00ff */
[----:B------:R-:W-:Y:S02]  /*12e0*/  IMAD R99, R184, c[0x0][0x214], R99 ;  /* 0x00008500b8637a24 */ /* 0x000fe400078e0263 */
[----:B------:R-:W-:-:S04]  /*12f0*/  IMAD.WIDE.U32 R164, R84, c[0x0][0x280], R164 ;  /* 0x0000a00054a47a25 */ /* 0x000fc800078e00a4 */
[----:B------:R-:W-:-:S04]  /*1300*/  IMAD.WIDE.U32 R162, R84, c[0x0][0x290], R162 ;  /* 0x0000a40054a27a25 */ /* 0x000fc800078e00a2 */
[----:B------:R-:W-:Y:S02]  /*1310*/  IMAD.MOV.U32 R53, RZ, RZ, RZ ;  /* 0x000000ffff357224 */ /* 0x000fe400078e00ff */
[----:B------:R-:W-:Y:S02]  /*1320*/  IMAD.MOV.U32 R67, RZ, RZ, 0x1 ;  /* 0x00000001ff437424 */ /* 0x000fe400078e00ff */
[----:B------:R-:W-:Y:S02]  /*1330*/  IMAD.SHL.U32 R110, R110, 0x2, RZ ;  /* 0x000000026e6e7824 */ /* 0x000fe400078e00ff */
[----:B------:R-:W-:Y:S01]  /*1340*/  IMAD.IADD R99, R173, 0x1, R99 ;  /* 0x00000001ad637824 */ /* 0x000fe200078e0263 */
[----:B--2---:R-:W-:Y:S01]  /*1350*/  @P3 SHF.R.S32.HI R169, RZ, 0x1f, R168 ;  /* 0x0000001fffa93819 */ /* 0x004fe200000114a8 */
[----:B------:R-:W-:Y:S02]  /*1360*/  @!P3 IMAD.MOV.U32 R168, RZ, RZ, R186 ;  /* 0x000000ffffa8b224 */ /* 0x000fe400078e00ba */
[----:B------:R-:W-:Y:S01]  /*1370*/  @!P3 IMAD.MOV.U32 R169, RZ, RZ, R13 ;  /* 0x000000ffffa9b224 */ /* 0x000fe200078e000d */
[----:B------:R-:W-:Y:S01]  /*1380*/  BAR.SYNC.DEFER_BLOCKING 0x0 ;  /* 0x0000000000007b1d */ /* 0x000fe20000010000 */
[----:B------:R-:W-:-:S04]  /*1390*/  @P2 LEA R20, P3, R26, c[0x0][0x250], 0x1 ;  /* 0x000094001a142a11 */ /* 0x000fc800078608ff */
[----:B------:R-:W-:Y:S02]  /*13a0*/  @P2 LEA.HI.X R21, R26, c[0x0][0x254], R3, 0x1, P3 ;  /* 0x000095001a152a11 */ /* 0x000fe400018f0c03 */
[----:B------:R-:W-:-:S04]  /*13b0*/  ISETP.GE.AND P3, PT, R24, c[0x0][0x27c], PT ;  /* 0x00009f0018007a0c */ /* 0x000fc80003f66270 */
[----:B------:R-:W-:-:S05]  /*13c0*/  SEL R9, RZ, c[0x0][0x27c], !P3 ;  /* 0x00009f00ff097a07 */ /* 0x000fca0005800000 */
[----:B------:R-:W-:-:S04]  /*13d0*/  IMAD.IADD R9, R24, 0x1, R9 ;  /* 0x0000000118097824 */ /* 0x000fc800078e0209 */
[----:B------:R-:W-:Y:S02]  /*13e0*/  @P3 LOP3.LUT R135, R135, 0x4, RZ, 0xfc, !PT ;  /* 0x0000000487873812 */ /* 0x000fe400078efcff */
[----:B------:R-:W-:Y:S01]  /*13f0*/  ISETP.GE.AND P3, PT, R15, c[0x0][0x27c], PT ;  /* 0x00009f000f007a0c */ /* 0x000fe20003f66270 */
[----:B------:R-:W-:Y:S01]  /*1400*/  @!PT LDS RZ, [RZ] ;  /* 0x00000000fffff984 */ /* 0x000fe20000000800 */
[----:B------:R-:W-:Y:S01]  /*1410*/  @!PT LDS RZ, [RZ] ;  /* 0x00000000fffff984 */ /* 0x000fe20000000800 */
[----:B------:R-:W-:Y:S01]  /*1420*/  @!PT LDS RZ, [RZ] ;  /* 0x00000000fffff984 */ /* 0x000fe20000000800 */
[----:B------:R1:W-:Y:S01]  /*1430*/  @P2 LDGSTS.E.BYPASS.LTC128B.128 [R12+0x100], [R20.64], !P6 ;  /* 0x00100000140c2fae */ /* 0x0003e2000f101d46 */
[----:B------:R-:W-:Y:S02]  /*1440*/  SHF.R.S32.HI R116, RZ, 0x1f, R9 ;  /* 0x0000001fff747819 */ /* 0x000fe40000011409 */
[----:B------:R-:W-:Y:S01]  /*1450*/  SEL R2, RZ, c[0x0][0x27c], !P3 ;  /* 0x00009f00ff027a07 */ /* 0x000fe20005800000 */
[----:B------:R1:W-:Y:S01]  /*1460*/  @P2 LDGSTS.E.BYPASS.LTC128B.128 [R12+0x2100], [R20.64+0x80], !P4 ;  /* 0x02100080140c2fae */ /* 0x0003e2000e101d46 */
[----:B------:R-:W-:Y:S02]  /*1470*/  LOP3.LUT R135, R135, 0xfffffffd, RZ, 0xc0, !PT ;  /* 0xfffffffd87877812 */ /* 0x000fe400078ec0ff */
[----:B------:R-:W-:Y:S01]  /*1480*/  LEA.HI R0, R116, R9, RZ, 0x3 ;  /* 0x0000000974007211 */ /* 0x000fe200078f18ff */
[----:B------:R1:W-:Y:S01]  /*1490*/  @P2 LDGSTS.E.BYPASS.LTC128B.128 [R12+0x4100], [R20.64+0x100], !P5 ;  /* 0x04100100140c2fae */ /* 0x0003e2000e901d46 */
[----:B------:R-:W-:-:S02]  /*14a0*/  @P1 IADD3 R7, P2, R109, R26, RZ ;  /* 0x0000001a6d071210 */ /* 0x000fc40007f5e0ff */
[----:B------:R-:W-:Y:S02]  /*14b0*/  LEA.HI R116, R116, R9, RZ, 0x6 ;  /* 0x0000000974747211 */ /* 0x000fe400078f30ff */
[----:B------:R-:W-:Y:S01]  /*14c0*/  LOP3.LUT R137, R0, 0xfffffff8, RZ, 0xc0, !PT ;  /* 0xfffffff800897812 */ /* 0x000fe200078ec0ff */
[----:B------:R-:W-:Y:S01]  /*14d0*/  @P1 IMAD.X R8, R100, 0x1, R3, P2 ;  /* 0x0000000164081824 */ /* 0x000fe200010e0603 */
[C---:B------:R-:W-:Y:S01]  /*14e0*/  @P1 LEA R26, P2, R7.reuse, c[0x0][0x250], 0x1 ;  /* 0x00009400071a1a11 */ /* 0x040fe200078408ff */
[----:B------:R-:W-:Y:S01]  /*14f0*/  @P1 IMAD.SHL.U32 R3, R10, 0x2, RZ ;  /* 0x000000020a031824 */ /* 0x000fe200078e00ff */
[----:B------:R-:W-:Y:S01]  /*1500*/  SHF.R.S32.HI R136, RZ, 0x1f, R137 ;  /* 0x0000001fff887819 */ /* 0x000fe20000011489 */
[----:B------:R-:W-:Y:S01]  /*1510*/  IMAD.SHL.U32 R116, R116, 0x40, RZ ;  /* 0x0000004074747824 */ /* 0x000fe200078e00ff */
[----:B------:R-:W-:Y:S02]  /*1520*/  @P1 LEA.HI.X R27, R7, c[0x0][0x254], R8, 0x1, P2 ;  /* 0x00009500071b1a11 */ /* 0x000fe400010f0c08 */
[----:B------:R-:W-:-:S02]  /*1530*/  SHF.R.S32.HI R118, RZ, 0x3, R0 ;  /* 0x00000003ff767819 */ /* 0x000fc40000011400 */
[----:B------:R-:W-:Y:S01]  /*1540*/  LOP3.LUT R116, R116, 0xfffff000, RZ, 0xc0, !PT ;  /* 0xfffff00074747812 */ /* 0x000fe200078ec0ff */
[----:B------:R2:W-:Y:S01]  /*1550*/  @P1 LDGSTS.E.BYPASS.LTC128B.128 [R3+0x1100], [R26.64], !P6 ;  /* 0x011000001a031fae */ /* 0x0005e2000f101d46 */
[C---:B------:R-:W-:Y:S01]  /*1560*/  SHF.L.U64.HI R136, R137.reuse, 0x1, R136 ;  /* 0x0000000189887819 */ /* 0x040fe20000010288 */
[----:B------:R-:W-:Y:S02]  /*1570*/  IMAD.SHL.U32 R137, R137, 0x2, RZ ;  /* 0x0000000289897824 */ /* 0x000fe400078e00ff */
[----:B------:R2:W-:Y:S04]  /*1580*/  @P1 LDGSTS.E.BYPASS.LTC128B.128 [R3+0x3100], [R26.64+0x80], !P4 ;  /* 0x031000801a031fae */ /* 0x0005e8000e101d46 */
[----:B------:R2:W-:Y:S01]  /*1590*/  @P1 LDGSTS.E.BYPASS.LTC128B.128 [R3+0x5100], [R26.64+0x100], !P5 ;  /* 0x051001001a031fae */ /* 0x0005e2000e901d46 */
[----:B-1----:R-:W-:-:S03]  /*15a0*/  IADD3 R20, R22, 0x20, RZ ;  /* 0x0000002016147810 */ /* 0x002fc60007ffe0ff */
[----:B------:R-:W0:Y:S01]  /*15b0*/  LDGDEPBAR ;  /* 0x00000000000079af */ /* 0x000e220000000000 */
[----:B------:R-:W-:Y:S01]  /*15c0*/  @P0 LEA R12, P2, R14, c[0x0][0x220], 0x1 ;  /* 0x000088000e0c0a11 */ /* 0x000fe200078408ff */
[----:B------:R-:W-:-:S03]  /*15d0*/  IMAD.IADD R17, R22, 0x1, R20 ;  /* 0x0000000116117824 */ /* 0x000fc600078e0214 */
[----:B------:R-:W-:Y:S01]  /*15e0*/  @P0 LEA.HI.X R13, R14, c[0x0][0x224], R6, 0x1, P2 ;  /* 0x000089000e0d0a11 */ /* 0x000fe200010f0c06 */
[----:B------:R-:W-:Y:S01]  /*15f0*/  @P0 IMAD.SHL.U32 R6, R10, 0x2, RZ ;  /* 0x000000020a060824 */ /* 0x000fe200078e00ff */
[C---:B------:R-:W-:Y:S02]  /*1600*/  @P0 LEA R28, P1, R96.reuse, R12, 0x1 ;  /* 0x0000000c601c0211 */ /* 0x040fe400078208ff */
[----:B------:R-:W-:Y:S02]  /*1610*/  ISETP.GE.AND P2, PT, R17, c[0x0][0x27c], PT ;  /* 0x00009f0011007a0c */ /* 0x000fe40003f46270 */
[----:B------:R-:W-:Y:S01]  /*1620*/  @P0 LEA.HI.X R29, R96, R13, R95, 0x1, P1 ;  /* 0x0000000d601d0211 */ /* 0x000fe200008f0c5f */
[----:B------:R1:W-:Y:S01]  /*1630*/  @P0 LDGSTS.E.BYPASS.LTC128B.128 [R6+0x12100], [R12.64], !P6 ;  /* 0x121000000c060fae */ /* 0x0003e2000f101d46 */
[----:B------:R-:W-:Y:S02]  /*1640*/  SEL R8, RZ, c[0x0][0x27c], !P2 ;  /* 0x00009f00ff087a07 */ /* 0x000fe40005000000 */
[----:B------:R-:W-:Y:S01]  /*1650*/  ISETP.NE.AND P1, PT, R132, c[0x0][0x2b8], PT ;  /* 0x0000ae0084007a0c */ /* 0x000fe20003f25270 */
[----:B------:R1:W-:Y:S01]  /*1660*/  @P0 LDGSTS.E.BYPASS.LTC128B.128 [R6+0x14100], [R12.64+0x80], !P4 ;  /* 0x141000800c060fae */ /* 0x0003e2000e101d46 */
[--C-:B------:R-:W-:Y:S01]  /*1670*/  SHF.R.S32.HI R120, RZ, 0x1f, R17.reuse ;  /* 0x0000001fff787819 */ /* 0x100fe20000011411 */
[----:B------:R-:W-:Y:S01]  /*1680*/  IMAD.IADD R7, R8, 0x1, R17 ;  /* 0x0000000108077824 */ /* 0x000fe200078e0211 */
[----:B------:R-:W-:Y:S01]  /*1690*/  IADD3 R14, R22, 0x50, RZ ;  /* 0x00000050160e7810 */ /* 0x000fe20007ffe0ff */
[----:B------:R1:W-:Y:S01]  /*16a0*/  @P0 LDGSTS.E.BYPASS.LTC128B.128 [R6+0x16100], [R12.64+0x100], !P5 ;  /* 0x161001000c060fae */ /* 0x0003e2000e901d46 */
[----:B------:R-:W-:Y:S01]  /*16b0*/  LEA.HI R120, R120, R17, RZ, 0x3 ;  /* 0x0000001178787211 */ /* 0x000fe200078f18ff */
[----:B--2---:R-:W-:Y:S01]  /*16c0*/  IMAD.IADD R3, R2, 0x1, R15 ;  /* 0x0000000102037824 */ /* 0x004fe200078e020f */
[----:B------:R-:W-:Y:S01]  /*16d0*/  SHF.R.S32.HI R114, RZ, 0x1f, R7 ;  /* 0x0000001fff727819 */ /* 0x000fe20000011407 */
[----:B------:R2:W-:Y:S01]  /*16e0*/  @P0 LDGSTS.E.BYPASS.LTC128B.128 [R6+0x13100], [R28.64], !P6 ;  /* 0x131000001c060fae */ /* 0x0005e2000f101d46 */
[----:B------:R-:W-:-:S02]  /*16f0*/  @P2 LOP3.LUT R135, R135, 0x2, RZ, 0xfc, !PT ;  /* 0x0000000287872812 */ /* 0x000fc400078efcff */
[----:B------:R-:W-:Y:S01]  /*1700*/  SHF.R.S32.HI R112, RZ, 0x1f, R3 ;  /* 0x0000001fff707819 */ /* 0x000fe20000011403 */
[----:B------:R2:W-:Y:S01]  /*1710*/  @P0 LDGSTS.E.BYPASS.LTC128B.128 [R6+0x15100], [R28.64+0x80], !P4 ;  /* 0x151000801c060fae */ /* 0x0005e2000e101d46 */
[----:B------:R-:W-:Y:S02]  /*1720*/  LEA.HI R2, R114, R7, RZ, 0x3 ;  /* 0x0000000772027211 */ /* 0x000fe400078f18ff */
[----:B------:R-:W-:Y:S01]  /*1730*/  LEA.HI R144, R112, R3, RZ, 0x3 ;  /* 0x0000000370907211 */ /* 0x000fe200078f18ff */
[----:B------:R2:W-:Y:S01]  /*1740*/  @P0 LDGSTS.E.BYPASS.LTC128B.128 [R6+0x17100], [R28.64+0x100], !P5 ;  /* 0x171001001c060fae */ /* 0x0005e2000e901d46 */
[----:B------:R-:W-:Y:S02]  /*1750*/  LOP3.LUT P0, RZ, R122, 0x4, RZ, 0xc0, !PT ;  /* 0x000000047aff7812 */ /* 0x000fe4000780c0ff */
[----:B------:R-:W-:Y:S01]  /*1760*/  LEA.HI R114, R114, R7, RZ, 0x6 ;  /* 0x0000000772727211 */ /* 0x000fe200078f30ff */
[----:B------:R-:W0:Y:S01]  /*1770*/  LDGDEPBAR ;  /* 0x00000000000079af */ /* 0x000e220000000000 */
[----:B------:R-:W-:-:S02]  /*1780*/  LEA.HI R112, R112, R3, RZ, 0x6 ;  /* 0x0000000370707211 */ /* 0x000fc400078f30ff */
[----:B------:R-:W-:Y:S01]  /*1790*/  LOP3.LUT R135, R135, 0xfffffff7, RZ, 0xc0, !PT ;  /* 0xfffffff787877812 */ /* 0x000fe200078ec0ff */
[----:B------:R-:W-:Y:S01]  /*17a0*/  IMAD.SHL.U32 R114, R114, 0x40, RZ ;  /* 0x0000004072727824 */ /* 0x000fe200078e00ff */
[----:B------:R-:W-:Y:S01]  /*17b0*/  LOP3.LUT R8, R123, 0x38, R2, 0xf8, !PT ;  /* 0x000000387b087812 */ /* 0x000fe200078ef802 */
[----:B------:R-:W-:Y:S01]  /*17c0*/  IMAD.SHL.U32 R112, R112, 0x40, RZ ;  /* 0x0000004070707824 */ /* 0x000fe200078e00ff */
[----:B------:R-:W-:Y:S02]  /*17d0*/  @P3 LOP3.LUT R135, R135, 0x8, RZ, 0xfc, !PT ;  /* 0x0000000887873812 */ /* 0x000fe400078efcff */
[----:B------:R-:W-:Y:S01]  /*17e0*/  LOP3.LUT R114, R114, 0xfffff000, RZ, 0xc0, !PT ;  /* 0xfffff00072727812 */ /* 0x000fe200078ec0ff */
[----:B-1----:R-:W-:Y:S01]  /*17f0*/  IMAD.WIDE.U32 R12, R97, c[0x0][0x280], R22 ;  /* 0x0000a000610c7a25 */ /* 0x002fe200078e0016 */
[----:B------:R-:W-:Y:S02]  /*1800*/  LOP3.LUT R135, R135, 0xffffffef, RZ, 0xc0, !PT ;  /* 0xffffffef87877812 */ /* 0x000fe400078ec0ff */
[----:B------:R-:W-:Y:S01]  /*1810*/  LOP3.LUT R5, R8, R111, RZ, 0x3c, !PT ;  /* 0x0000006f08057212 */ /* 0x000fe200078e3cff */
[----:B------:R-:W-:Y:S01]  /*1820*/  IMAD.IADD R161, R160, 0x1, R13 ;  /* 0x00000001a0a17824 */ /* 0x000fe200078e020d */
[----:B------:R-:W-:Y:S01]  /*1830*/  LOP3.LUT R112, R112, 0xfffff000, RZ, 0xc0, !PT ;  /* 0xfffff00070707812 */ /* 0x000fe200078ec0ff */
[----:B------:R-:W-:Y:S01]  /*1840*/  IMAD.MOV.U32 R160, RZ, RZ, R12 ;  /* 0x000000ffffa07224 */ /* 0x000fe200078e000c */
[----:B------:R-:W-:Y:S01]  /*1850*/  @P0 LOP3.LUT R135, R135, 0x10, RZ, 0xfc, !PT ;  /* 0x0000001087870812 */ /* 0x000fe200078efcff */
[----:B------:R-:W-:Y:S01]  /*1860*/  IMAD.MOV.U32 R8, RZ, RZ, c[0x0][0x290] ;  /* 0x0000a400ff087624 */ /* 0x000fe200078e00ff */
[----:B------:R-:W-:Y:S01]  /*1870*/  IADD3 R114, R5, R114, R16 ;  /* 0x0000007205727210 */ /* 0x000fe20007ffe010 */
[----:B------:R-:W-:Y:S01]  /*1880*/  IMAD.WIDE.U32 R160, R84, c[0x0][0x280], R160 ;  /* 0x0000a00054a07a25 */ /* 0x000fe200078e00a0 */
[----:B------:R-:W-:-:S02]  /*1890*/  SHF.R.S32.HI R5, RZ, 0x1f, R84 ;  /* 0x0000001fff057819 */ /* 0x000fc40000011454 */
[----:B--2---:R-:W-:Y:S01]  /*18a0*/  LOP3.LUT R6, R123, 0x38, R0, 0xf8, !PT ;  /* 0x000000387b067812 */ /* 0x004fe200078ef800 */
[----:B------:R-:W-:Y:S01]  /*18b0*/  IMAD.SHL.U32 R103, R8, 0x40, RZ ;  /* 0x0000004008677824 */ /* 0x000fe200078e00ff */
[----:B------:R-:W-:Y:S01]  /*18c0*/  ISETP.GE.AND P0, PT, R127, 0x1, PT ;  /* 0x000000017f00780c */ /* 0x000fe20003f06270 */
[C---:B------:R-:W-:Y:S01]  /*18d0*/  IMAD R129, R5.reuse, c[0x0][0x290], RZ ;  /* 0x0000a40005817a24 */ /* 0x040fe200078e02ff */
[-C--:B------:R-:W-:Y:S01]  /*18e0*/  LOP3.LUT R7, R6, R111.reuse, RZ, 0x3c, !PT ;  /* 0x0000006f06077212 */ /* 0x080fe200078e3cff */
[----:B------:R-:W-:Y:S01]  /*18f0*/  IMAD R5, R5, c[0x0][0x280], RZ ;  /* 0x0000a00005057a24 */ /* 0x000fe200078e02ff */
[----:B------:R-:W-:Y:S01]  /*1900*/  LOP3.LUT R6, R123, 0x38, R144, 0xf8, !PT ;  /* 0x000000387b067812 */ /* 0x000fe200078ef890 */
[C---:B------:R-:W-:Y:S01]  /*1910*/  IMAD R129, R84.reuse, c[0x0][0x294], R129 ;  /* 0x0000a50054817a24 */ /* 0x040fe200078e0281 */
[----:B------:R-:W-:Y:S01]  /*1920*/  LOP3.LUT R135, R135, 0xffffffbf, RZ, 0xc0, !PT ;  /* 0xffffffbf87877812 */ /* 0x000fe200078ec0ff */
[----:B------:R-:W-:Y:S01]  /*1930*/  IMAD R5, R84, c[0x0][0x284], R5 ;  /* 0x0000a10054057a24 */ /* 0x000fe200078e0205 */
[----:B------:R-:W-:Y:S01]  /*1940*/  LOP3.LUT R3, R6, R111, RZ, 0x3c, !PT ;  /* 0x0000006f06037212 */ /* 0x000fe200078e3cff */
[----:B------:R-:W-:Y:S01]  /*1950*/  IMAD.MOV.U32 R6, RZ, RZ, c[0x0][0x280] ;  /* 0x0000a000ff067624 */ /* 0x000fe200078e00ff */
[--C-:B------:R-:W-:Y:S01]  /*1960*/  IADD3 R116, R7, R116, R16.reuse ;  /* 0x0000007407747210 */ /* 0x100fe20007ffe010 */
[----:B------:R-:W-:Y:S01]  /*1970*/  IMAD R7, R169, c[0x0][0x2b0], RZ ;  /* 0x0000ac00a9077a24 */ /* 0x000fe200078e02ff */
[----:B------:R-:W-:Y:S01]  /*1980*/  IADD3 R112, R3, R112, R16 ;  /* 0x0000007003707210 */ /* 0x000fe20007ffe010 */
[----:B------:R-:W-:Y:S01]  /*1990*/  IMAD R3, R86, c[0x0][0x1e8], RZ ;  /* 0x00007a0056037a24 */ /* 0x000fe200078e02ff */
[----:B------:R-:W-:Y:S01]  /*19a0*/  LOP3.LUT R139, R2, 0xfffffff8, RZ, 0xc0, !PT ;  /* 0xfffffff8028b7812 */ /* 0x000fe200078ec0ff */
[----:B------:R-:W-:Y:S01]  /*19b0*/  IMAD R7, R168, c[0x0][0x2b4], R7 ;  /* 0x0000ad00a8077a24 */ /* 0x000fe200078e0207 */
[----:B------:R-:W-:Y:S01]  /*19c0*/  LOP3.LUT R141, R144, 0xfffffff8, RZ, 0xc0, !PT ;  /* 0xfffffff8908d7812 */ /* 0x000fe200078ec0ff */
[----:B------:R-:W-:Y:S01]  /*19d0*/  IMAD R3, R184, c[0x0][0x1ec], R3 ;  /* 0x00007b00b8037a24 */ /* 0x000fe200078e0203 */
[----:B------:R-:W-:Y:S01]  /*19e0*/  LOP3.LUT R135, R135, 0xffffffdf, RZ, 0xc0, !PT ;  /* 0xffffffdf87877812 */ /* 0x000fe200078ec0ff */
[----:B------:R-:W-:Y:S01]  /*19f0*/  IMAD.WIDE.U32 R168, R168, c[0x0][0x2b0], RZ ;  /* 0x0000ac00a8a87a25 */ /* 0x000fe200078e00ff */
[----:B------:R-:W-:-:S02]  /*1a00*/  SHF.R.S32.HI R138, RZ, 0x1f, R139 ;  /* 0x0000001fff8a7819 */ /* 0x000fc4000001148b */
[----:B------:R-:W-:Y:S01]  /*1a10*/  SHF.R.S32.HI R140, RZ, 0x1f, R141 ;  /* 0x0000001fff8c7819 */ /* 0x000fe2000001148d */
[----:B------:R-:W-:Y:S01]  /*1a20*/  IMAD.IADD R102, R171, 0x1, R3 ;  /* 0x00000001ab667824 */ /* 0x000fe200078e0203 */
[----:B------:R-:W-:Y:S01]  /*1a30*/  LOP3.LUT R3, R4, R111, RZ, 0x3c, !PT ;  /* 0x0000006f04037212 */ /* 0x000fe200078e3cff */
[----:B------:R-:W-:Y:S01]  /*1a40*/  IMAD.IADD R131, R167, 0x1, R129 ;  /* 0x00000001a7837824 */ /* 0x000fe200078e0281 */
[----:B------:R-:W-:Y:S01]  /*1a50*/  LOP3.LUT R120, R120, 0xfffffff8, RZ, 0xc0, !PT ;  /* 0xfffffff878787812 */ /* 0x000fe200078ec0ff */
[----:B------:R-:W-:Y:S01]  /*1a60*/  IMAD.SHL.U32 R107, R6, 0x40, RZ ;  /* 0x00000040066b7824 */ /* 0x000fe200078e00ff */
[----:B------:R-:W-:Y:S01]  /*1a70*/  @P1 LOP3.LUT R135, R135, 0x20, RZ, 0xfc, !PT ;  /* 0x0000002087871812 */ /* 0x000fe200078efcff */
[----:B------:R-:W-:Y:S01]  /*1a80*/  IMAD.IADD R98, R169, 0x1, R7 ;  /* 0x00000001a9627824 */ /* 0x000fe200078e0207 */
[-C--:B------:R-:W-:Y:S01]  /*1a90*/  SHF.L.U64.HI R101, R8, R105.reuse, c[0x0][0x294] ;  /* 0x0000a50008657619 */ /* 0x080fe20000010269 */
[----:B------:R-:W-:Y:S01]  /*1aa0*/  IMAD.IADD R0, R3, 0x1, R16 ;  /* 0x0000000103007824 */ /* 0x000fe200078e0210 */
[----:B------:R-:W-:Y:S01]  /*1ab0*/  SHF.L.U64.HI R138, R139, 0x1, R138 ;  /* 0x000000018b8a7819 */ /* 0x000fe2000001028a */
[----:B------:R-:W-:Y:S01]  /*1ac0*/  IMAD.IADD R129, R129, 0x1, R163 ;  /* 0x0000000181817824 */ /* 0x000fe200078e02a3 */
[----:B------:R-:W-:Y:S01]  /*1ad0*/  SHF.L.U64.HI R140, R141, 0x1, R140 ;  /* 0x000000018d8c7819 */ /* 0x000fe2000001028c */
[----:B------:R-:W-:Y:S01]  /*1ae0*/  IMAD.IADD R130, R165, 0x1, R5 ;  /* 0x00000001a5827824 */ /* 0x000fe200078e0205 */
[----:B------:R-:W-:Y:S01]  /*1af0*/  SHF.L.U64.HI R105, R6, R105, c[0x0][0x284] ;  /* 0x0000a10006697619 */ /* 0x000fe20000010269 */
[----:B------:R-:W-:Y:S01]  /*1b00*/  IMAD.IADD R128, R5, 0x1, R161 ;  /* 0x0000000105807824 */ /* 0x000fe200078e02a1 */
[C---:B------:R-:W-:Y:S01]  /*1b10*/  IADD3 R13, R22.reuse, 0x30, RZ ;  /* 0x00000030160d7810 */ /* 0x040fe20007ffe0ff */
[----:B------:R-:W-:Y:S01]  /*1b20*/  IMAD.SHL.U32 R139, R139, 0x2, RZ ;  /* 0x000000028b8b7824 */ /* 0x000fe200078e00ff */
[----:B------:R-:W-:Y:S01]  /*1b30*/  IADD3 R12, R22, 0x10, RZ ;  /* 0x00000010160c7810 */ /* 0x000fe20007ffe0ff */
[----:B------:R-:W-:Y:S01]  /*1b40*/  IMAD.SHL.U32 R141, R141, 0x2, RZ ;  /* 0x000000028d8d7824 */ /* 0x000fe200078e00ff */
[----:B------:R-:W-:-:S02]  /*1b50*/  SHF.R.S32.HI R143, RZ, 0x1f, R120 ;  /* 0x0000001fff8f7819 */ /* 0x000fc40000011478 */
[----:B------:R-:W-:Y:S02]  /*1b60*/  SHF.R.S32.HI R145, RZ, 0x3, R2 ;  /* 0x00000003ff917819 */ /* 0x000fe40000011402 */
[----:B------:R-:W-:Y:S02]  /*1b70*/  SHF.R.S32.HI R144, RZ, 0x3, R144 ;  /* 0x00000003ff907819 */ /* 0x000fe40000011490 */
[----:B------:R-:W-:Y:S02]  /*1b80*/  @P0 LOP3.LUT R135, R135, 0x40, RZ, 0xfc, !PT ;  /* 0x0000004087870812 */ /* 0x000fe400078efcff */
.L_x_827:
[----:B------:R-:W-:Y:S01]  /*1b90*/  ISETP.NE.AND P1, PT, R132, c[0x0][0x2b8], PT ;  /* 0x0000ae0084007a0c */ /* 0x000fe20003f25270 */
[----:B------:R-:W-:Y:S01]  /*1ba0*/  IMAD.SHL.U32 R148, R18, 0x40, RZ ;  /* 0x0000004012947824 */ /* 0x000fe200078e00ff */
[----:B------:R-:W-:Y:S01]  /*1bb0*/  LOP3.LUT P2, RZ, R122, 0x4, RZ, 0xc0, !PT ;  /* 0x000000047aff7812 */ /* 0x000fe2000784c0ff */
[----:B------:R-:W-:Y:S01]  /*1bc0*/  IMAD.MOV.U32 R147, RZ, RZ, RZ ;  /* 0x000000ffff937224 */ /* 0x000fe200078e00ff */
[----:B------:R-:W-:Y:S04]  /*1bd0*/  DEPBAR.LE SB0, 0x2 ;  /* 0x000080800000791a */ /* 0x000fe80000000000 */
[----:B------:R-:W-:Y:S01]  /*1be0*/  IMAD.IADD R3, R121, 0x1, R148 ;  /* 0x0000000179037824 */ /* 0x000fe200078e0294 */
[----:B------:R-:W-:Y:S01]  /*1bf0*/  BSSY B1, `(.L_x_803) ;  /* 0x00003f5000017945 */ /* 0x000fe20003800000 */
[----:B------:R-:W-:Y:S02]  /*1c00*/  IMAD R2, R53, 0x3000, R0 ;  /* 0x0000300035027824 */ /* 0x000fe400078e0200 */
[----:B------:R-:W-:Y:S01]  /*1c10*/  IMAD.IADD R146, R90, 0x1, R3 ;  /* 0x000000015a927824 */ /* 0x000fe200078e0203 */
[----:B------:R-:W-:Y:S02]  /*1c20*/  ISETP.GE.AND P0, PT, R3, R89, PT ;  /* 0x000000590300720c */ /* 0x000fe40003f06270 */
[----:B------:R-:W-:Y:S01]  /*1c30*/  IADD3 R149, R2, 0x20, RZ ;  /* 0x0000002002957810 */ /* 0x000fe20007ffe0ff */
[----:B------:R-:W-:Y:S01]  /*1c40*/  @P1 IMAD.HI.U32 R4, R146, c[0x0][0x2bc], RZ ;  /* 0x0000af0092041a27 */ /* 0x000fe200078e00ff */
[----:B------:R-:W-:Y:S02]  /*1c50*/  ISETP.GT.OR P0, PT, R121, 0x3f, P0 ;  /* 0x0000003f7900780c */ /* 0x000fe40000704670 */
[C---:B------:R-:W-:Y:S01]  /*1c60*/  @P2 IADD3 R149, R2.reuse, -0x20, RZ ;  /* 0xffffffe002952810 */ /* 0x040fe20007ffe0ff */
[----:B------:R-:W-:Y:S01]  /*1c70*/  IMAD.MOV.U32 R3, RZ, RZ, R146 ;  /* 0x000000ffff037224 */ /* 0x000fe200078e0092 */
[----:B------:R-:W-:Y:S02]  /*1c80*/  @P1 SHF.R.U32.HI R3, RZ, c[0x0][0x2c0], R4 ;  /* 0x0000b000ff031a19 */ /* 0x000fe40000011604 */
[----:B------:R-:W-:Y:S02]  /*1c90*/  ISETP.GE.AND P2, PT, R127, 0x1, PT ;  /* 0x000000017f00780c */ /* 0x000fe40003f46270 */
[----:B------:R-:W-:Y:S02]  /*1ca0*/  LEA R150, R2, 0x100, 0x1 ;  /* 0x0000010002967811 */ /* 0x000fe400078e08ff */
[----:B------:R-:W-:Y:S03]  /*1cb0*/  LEA R149, R149, 0x100, 0x1 ;  /* 0x0000010095957811 */ /* 0x000fe600078e08ff */
[C---:B-1----:R-:W-:Y:S04]  /*1cc0*/  @!P0 IADD3 R5, P1, R3.reuse, R168, RZ ;  /* 0x000000a803058210 */ /* 0x042fe80007f3e0ff */
[----:B------:R-:W-:Y:S01]  /*1cd0*/  @!P0 LEA.HI.X.SX32 R4, R3, R98, 0x1, P1 ;  /* 0x0000006203048211 */ /* 0x000fe200008f0eff */
[----:B------:R-:W-:Y:S01]  /*1ce0*/  IMAD.MOV R3, RZ, RZ, -R3 ;  /* 0x000000ffff037224 */ /* 0x000fe200078e0a03 */
[----:B------:R-:W-:Y:S03]  /*1cf0*/  @!P0 LEA R6, P1, R5, c[0x0][0x2a0], 0x2 ;  /* 0x0000a80005068a11 */ /* 0x000fe600078210ff */
[----:B------:R-:W-:Y:S01]  /*1d00*/  IMAD R146, R3, c[0x0][0x2b8], R146 ;  /* 0x0000ae0003927a24 */ /* 0x000fe200078e0292 */
[----:B------:R-:W-:Y:S05]  /*1d10*/  @!P0 LEA.HI.X R7, R5, c[0x0][0x2a4], R4, 0x2, P1 ;  /* 0x0000a90005078a11 */ /* 0x000fea00008f1404 */
[----:B------:R1:W5:Y:S04]  /*1d20*/  @!P0 LDG.E R147, [R6.64] ;  /* 0x0000000606938981 */ /* 0x000368000c1e1900 */
[----:B------:R-:W-:Y:S06]  /*1d30*/  BAR.SYNC.DEFER_BLOCKING 0x0 ;  /* 0x0000000000007b1d */ /* 0x000fec0000010000 */
[----:B---3--:R-:W-:-:S05]  /*1d40*/  @!P2 BRA `(.L_x_804) ;  /* 0x00003ad00000a947 */ /* 0x008fca0003800000 */
[----:B-1----:R-:W-:Y:S01]  /*1d50*/  IMAD.WIDE.U32 R6, R146, c[0x0][0x1e0], RZ ;  /* 0x0000780092067a25 */ /* 0x002fe200078e00ff */
[----:B------:R-:W-:Y:S02]  /*1d60*/  SHF.R.S32.HI R152, RZ, 0x1f, R146 ;  /* 0x0000001fff987819 */ /* 0x000fe40000011492 */
[----:B-----5:R-:W-:Y:S01]  /*1d70*/  SHF.R.S32.HI R151, RZ, 0x1f, R147 ;  /* 0x0000001fff977819 */ /* 0x020fe20000011493 */
[----:B------:R-:W-:Y:S01]  /*1d80*/  IMAD.WIDE.U32 R8, R107, R18, RZ ;  /* 0x000000126b087225 */ /* 0x000fe200078e00ff */
[----:B------:R-:W-:Y:S03]  /*1d90*/  IADD3 R148, -R148, R89, RZ ;  /* 0x0000005994947210 */ /* 0x000fe60007ffe1ff */
[----:B------:R-:W-:Y:S01]  /*1da0*/  IMAD R2, R152, c[0x0][0x1e0], RZ ;  /* 0x0000780098027a24 */ /* 0x000fe200078e02ff */
[----:B------:R-:W-:Y:S01]  /*1db0*/  IMNMX R148, R148, 0x40, PT ;  /* 0x0000004094947817 */ /* 0x000fe20003800200 */
[----:B------:R-:W-:Y:S02]  /*1dc0*/  IMAD R5, R151, c[0x0][0x1f0], RZ ;  /* 0x00007c0097057a24 */ /* 0x000fe400078e02ff */
[----:B------:R-:W-:Y:S02]  /*1dd0*/  IMAD R2, R146, c[0x0][0x1e4], R2 ;  /* 0x0000790092027a24 */ /* 0x000fe400078e0202 */
[----:B------:R-:W-:Y:S03]  /*1de0*/  IMAD R5, R147, c[0x0][0x1f4], R5 ;  /* 0x00007d0093057a24 */ /* 0x000fe600078e0205 */
[----:B------:R-:W-:Y:S02]  /*1df0*/  IADD3 R7, R7, R2, RZ ;  /* 0x0000000207077210 */ /* 0x000fe40007ffe0ff */
[----:B------:R-:W-:Y:S03]  /*1e00*/  SHF.R.S32.HI R2, RZ, 0x1f, R18 ;  /* 0x0000001fff027819 */ /* 0x000fe60000011412 */
[----:B------:R-:W-:Y:S05]  /*1e10*/  IMAD.WIDE.U32 R6, R147, c[0x0][0x1f0], R6 ;  /* 0x00007c0093067a25 */ /* 0x000fea00078e0006 */
[----:B------:R-:W-:Y:S04]  /*1e20*/  IADD3 R3, P0, R170, R6, RZ ;  /* 0x00000006aa037210 */ /* 0x000fe80007f1e0ff */
[----:B------:R-:W-:Y:S01]  /*1e30*/  IADD3.X R4, R102, R7, R5, P0, !PT ;  /* 0x0000000766047210 */ /* 0x000fe200007fe405 */
[-C--:B------:R-:W-:Y:S01]  /*1e40*/  IMAD R5, R101, R18.reuse, RZ ;  /* 0x0000001265057224 */ /* 0x080fe200078e02ff */
[----:B------:R-:W-:Y:S01]  /*1e50*/  LEA R66, P0, R3, c[0x0][0x1c8], 0x1 ;  /* 0x0000720003427a11 */ /* 0x000fe200078008ff */
[-C--:B------:R-:W-:Y:S03]  /*1e60*/  IMAD.WIDE.U32 R6, R103, R18.reuse, RZ ;  /* 0x0000001267067225 */ /* 0x080fe600078e00ff */
[----:B------:R-:W-:Y:S01]  /*1e70*/  LEA.HI.X R4, R3, c[0x0][0x1cc], R4, 0x1, P0 ;  /* 0x0000730003047a11 */ /* 0x000fe200000f0c04 */
[----:B------:R-:W-:Y:S01]  /*1e80*/  IMAD R3, R105, R18, RZ ;  /* 0x0000001269037224 */ /* 0x000fe200078e02ff */
[----:B------:R-:W-:Y:S01]  /*1e90*/  ISETP.NE.AND P0, PT, RZ, UR4, PT ;  /* 0x00000004ff007c0c */ /* 0x000fe2000bf05270 */
[C---:B------:R-:W-:Y:S02]  /*1ea0*/  IMAD R5, R2.reuse, R103, R5 ;  /* 0x0000006702057224 */ /* 0x040fe400078e0205 */
[----:B------:R-:W-:Y:S03]  /*1eb0*/  IMAD R3, R2, R107, R3 ;  /* 0x0000006b02037224 */ /* 0x000fe600078e0203 */
[----:B------:R-:W-:Y:S02]  /*1ec0*/  IADD3 R2, R7, R5, RZ ;  /* 0x0000000507027210 */ /* 0x000fe40007ffe0ff */
[----:B------:R-:W-:Y:S05]  /*1ed0*/  IADD3 R3, R9, R3, RZ ;  /* 0x0000000309037210 */ /* 0x000fea0007ffe0ff */
        /* <DEDUP_REMOVED lines=60> */
.L_x_807:
[----:B------:R-:W-:Y:S05]  /*22a0*/  BSYNC B0 ;  /* 0x0000000000007941 */ /* 0x000fea0003800000 */
.L_x_806:
[----:B------:R2:W3:Y:S04]  /*22b0*/  SHFL.IDX PT, R73, R4, RZ, 0x1c1f ;  /* 0x001c1fff04497589 */ /* 0x0004e800000e0000 */
[----:B------:R-:W4:Y:S01]  /*22c0*/  SHFL.IDX PT, R66, R66, RZ, 0x1c1f ;  /* 0x001c1fff42427589 */ /* 0x000f2200000e0000 */
[----:B------:R-:W-:-:S05]  /*22d0*/  @P1 BRA `(.L_x_808) ;  /* 0x0000386000001947 */ /* 0x000fca0003800000 */
[----:B------:R-:W-:Y:S01]  /*22e0*/  ISETP.GE.AND P0, PT, R24, c[0x0][0x1d4], PT ;  /* 0x0000750018007a0c */ /* 0x000fe20003f06270 */
[----:B-1---5:R-:W-:Y:S01]  /*22f0*/  IMAD.MOV.U32 R29, RZ, RZ, R58 ;  /* 0x000000ffff1d7224 */ /* 0x022fe200078e003a */
[----:B------:R-:W-:Y:S01]  /*2300*/  MOV R28, R59 ;  /* 0x0000003b001c7202 */ /* 0x000fe20000000f00 */
        /* <DEDUP_REMOVED lines=10> */
[----:B--2---:R-:W-:Y:S01]  /*23b0*/  IMAD.MOV.U32 R4, RZ, RZ, R33 ;  /* 0x000000ffff047224 */ /* 0x004fe200078e0021 */
        /* <DEDUP_REMOVED lines=27> */
[----:B------:R-:W-:Y:S01]  /*2570*/  @!P0 SHF.R.U64 R45, R38, 0x10, R39 ;  /* 0x00000010262d8819 */ /* 0x000fe20000001227 */
[----:B------:R-:W-:Y:S01]  /*2580*/  @!P0 HADD2.F32 R47, -RZ, R40.H0_H0 ;  /* 0x20000028ff2f8230 */ /* 0x000fe20000004100 */
[--C-:B------:R-:W-:Y:S01]  /*2590*/  @!P0 SHF.R.U64 R51, R48, 0x10, R49.reuse ;  /* 0x0000001030338819 */ /* 0x100fe20000001231 */
        /* <DEDUP_REMOVED lines=19> */
[C---:B------:R-:W-:Y:S02]  /*26d0*/  @!P0 FMUL.FTZ R3, R38.reuse, R45 ;  /* 0x0000002d26038220 */ /* 0x040fe40000410000 */
[----:B------:R-:W-:Y:S01]  /*26e0*/  @!P0 FFMA.FTZ R70, R38, R51, -R70 ;  /* 0x0000003326468223 */ /* 0x000fe20000010846 */
[----:B------:R-:W-:Y:S01]  /*26f0*/  @!P0 MOV R38, R31 ;  /* 0x0000001f00268202 */ /* 0x000fe20000000f00 */
[----:B------:R-:W-:Y:S01]  /*2700*/  @!P0 FFMA.FTZ R2, R44, R49, R2 ;  /* 0x000000312c028223 */ /* 0x000fe20000010002 */
[--C-:B------:R-:W-:Y:S01]  /*2710*/  @!P0 HADD2.F32 R44, -RZ, R40.reuse.H1_H1 ;  /* 0x30000028ff2c8230 */ /* 0x100fe20000004100 */
[----:B------:R-:W-:Y:S01]  /*2720*/  @!P0 FFMA.FTZ R3, R46, R51, R3 ;  /* 0x000000332e038223 */ /* 0x000fe20000010003 */
[----:B------:R-:W-:Y:S02]  /*2730*/  @!P0 HADD2.F32 R40, -RZ, R40.H0_H0 ;  /* 0x20000028ff288230 */ /* 0x000fe40000004100 */
[--C-:B------:R-:W-:Y:S01]  /*2740*/  @!P0 HADD2.F32 R48, -RZ, R38.reuse.H1_H1 ;  /* 0x30000026ff308230 */ /* 0x100fe20000004100 */
[-C--:B------:R-:W-:Y:S01]  /*2750*/  @!P0 FMUL.FTZ R77, R44, R41.reuse ;  /* 0x000000292c4d8220 */ /* 0x080fe20000410000 */
[----:B------:R-:W-:Y:S01]  /*2760*/  @!P0 HADD2.F32 R38, -RZ, R38.H0_H0 ;  /* 0x20000026ff268230 */ /* 0x000fe20000004100 */
[----:B------:R-:W-:Y:S01]  /*2770*/  @!P0 FMUL.FTZ R4, R40, R41 ;  /* 0x0000002928048220 */ /* 0x000fe20000410000 */
[----:B------:R-:W-:Y:S01]  /*2780*/  @!P0 F2FP.PACK_AB R70, R3, R70 ;  /* 0x000000460346823e */ /* 0x000fe200000000ff */
[----:B------:R-:W-:Y:S01]  /*2790*/  @!P0 FMUL.FTZ R72, R48, R39 ;  /* 0x0000002730488220 */ /* 0x000fe20000410000 */
[----:B------:R-:W-:Y:S01]  /*27a0*/  @!P0 F2FP.PACK_AB R75, R2, R75 ;  /* 0x0000004b024b823e */ /* 0x000fe200000000ff */
[C---:B------:R-:W-:Y:S01]  /*27b0*/  @!P0 FMUL.FTZ R5, R38.reuse, R39 ;  /* 0x0000002726058220 */ /* 0x040fe20000410000 */
[----:B------:R-:W-:Y:S01]  /*27c0*/  @!P0 HADD2.F32 R49, -RZ, R71.H0_H0 ;  /* 0x20000047ff318230 */ /* 0x000fe20000004100 */
[----:B------:R-:W-:Y:S01]  /*27d0*/  @!P0 FFMA.FTZ R72, R38, R55, -R72 ;  /* 0x0000003726488223 */ /* 0x000fe20000010848 */
[----:B------:R-:W-:Y:S01]  /*27e0*/  @!P0 MOV R28, R75 ;  /* 0x0000004b001c8202 */ /* 0x000fe20000000f00 */
[----:B------:R-:W-:Y:S02]  /*27f0*/  @!P0 IMAD.MOV.U32 R29, RZ, RZ, R70 ;  /* 0x000000ffff1d8224 */ /* 0x000fe400078e0046 */
        /* <DEDUP_REMOVED lines=8> */
.L_x_810:
[----:B------:R-:W-:Y:S05]  /*2880*/  BSYNC B0 ;  /* 0x0000000000007941 */ /* 0x000fea0003800000 */
.L_x_809:
        /* <DEDUP_REMOVED lines=25> */
[CC--:B------:R-:W-:Y:S02]  /*2a20*/  @!P0 FMUL.FTZ R51, R45.reuse, R41.reuse ;  /* 0x000000292d338220 */ /* 0x0c0fe40000410000 */
[----:B------:R-:W-:Y:S01]  /*2a30*/  @!P0 FMUL.FTZ R2, R44, R41 ;  /* 0x000000292c028220 */ /* 0x000fe20000410000 */
[----:B------:R-:W-:Y:S01]  /*2a40*/  @!P0 HADD2.F32 R41, -RZ, R40.H0_H0 ;  /* 0x20000028ff298230 */ /* 0x000fe20000004100 */
[-C--:B------:R-:W-:Y:S01]  /*2a50*/  @!P0 FMUL.FTZ R70, R46, R38.reuse ;  /* 0x000000262e468220 */ /* 0x080fe20000410000 */
[--C-:B------:R-:W-:Y:S01]  /*2a60*/  @!P0 HADD2.F32 R40, -RZ, R39.reuse.H0_H0 ;  /* 0x20000027ff288230 */ /* 0x100fe20000004100 */
[----:B------:R-:W-:Y:S01]  /*2a70*/  @!P0 FFMA.FTZ R2, R45, R47, R2 ;  /* 0x0000002f2d028223 */ /* 0x000fe20000010002 */
[----:B------:R-:W-:Y:S01]  /*2a80*/  @!P0 HADD2.F32 R45, -RZ, R39.H1_H1 ;  /* 0x30000027ff2d8230 */ /* 0x000fe20000004100 */
[----:B------:R-:W-:Y:S01]  /*2a90*/  @!P0 FMUL.FTZ R3, R41, R38 ;  /* 0x0000002629038220 */ /* 0x000fe20000410000 */
[----:B------:R-:W-:Y:S01]  /*2aa0*/  @!P0 MOV R38, R31 ;  /* 0x0000001f00268202 */ /* 0x000fe20000000f00 */
[----:B------:R-:W-:Y:S01]  /*2ab0*/  @!P0 FFMA.FTZ R51, R44, R47, -R51 ;  /* 0x0000002f2c338223 */ /* 0x000fe20000010833 */
[----:B------:R-:W-:Y:S01]  /*2ac0*/  @!P0 HADD2.F32 R47, -RZ, R50.H0_H0 ;  /* 0x20000032ff2f8230 */ /* 0x000fe20000004100 */
[-C--:B------:R-:W-:Y:S01]  /*2ad0*/  @!P0 FMUL.FTZ R4, R40, R21.reuse ;  /* 0x0000001528048220 */ /* 0x080fe20000410000 */
[----:B------:R-:W-:Y:S01]  /*2ae0*/  @!P0 HADD2.F32 R50, -RZ, R68.H0_H0 ;  /* 0x20000044ff328230 */ /* 0x000fe20000004100 */
[C---:B------:R-:W-:Y:S01]  /*2af0*/  @!P0 FMUL.FTZ R55, R45.reuse, R21 ;  /* 0x000000152d378220 */ /* 0x040fe20000410000 */
        /* <DEDUP_REMOVED lines=19> */
.L_x_812:
[----:B------:R-:W-:Y:S05]  /*2c30*/  BSYNC B0 ;  /* 0x0000000000007941 */ /* 0x000fea0003800000 */
.L_x_811:
        /* <DEDUP_REMOVED lines=29> */
[----:B------:R-:W-:Y:S01]  /*2e10*/  @!P0 FMUL.FTZ R48, R42, R21 ;  /* 0x000000152a308220 */ /* 0x000fe20000410000 */
[----:B------:R-:W-:Y:S01]  /*2e20*/  @!P0 MOV R37, R30 ;  /* 0x0000001e00258202 */ /* 0x000fe20000000f00 */
[----:B------:R-:W-:Y:S01]  /*2e30*/  @!P0 FFMA.FTZ R2, R40, R41, R2 ;  /* 0x0000002928028223 */ /* 0x000fe20000010002 */
[----:B------:R-:W-:Y:S01]  /*2e40*/  @!P0 HADD2.F32 R41, -RZ, R61.H0_H0 ;  /* 0x2000003dff298230 */ /* 0x000fe20000004100 */
[C---:B------:R-:W-:Y:S01]  /*2e50*/  @!P0 FMUL.FTZ R3, R38.reuse, R21 ;  /* 0x0000001526038220 */ /* 0x040fe20000410000 */
[----:B------:R-:W-:Y:S01]  /*2e60*/  @!P0 MOV R21, R31 ;  /* 0x0000001f00158202 */ /* 0x000fe20000000f00 */
[-C--:B------:R-:W-:Y:S01]  /*2e70*/  @!P0 FFMA.FTZ R48, R38, R43.reuse, -R48 ;  /* 0x0000002b26308223 */ /* 0x080fe20000010830 */
[--C-:B------:R-:W-:Y:S01]  /*2e80*/  @!P0 HADD2.F32 R38, -RZ, R37.reuse.H0_H0 ;  /* 0x20000025ff268230 */ /* 0x100fe20000004100 */
[----:B------:R-:W-:Y:S01]  /*2e90*/  @!P0 FFMA.FTZ R3, R42, R43, R3 ;  /* 0x0000002b2a038223 */ /* 0x000fe20000010003 */
[----:B------:R-:W-:Y:S01]  /*2ea0*/  @!P0 F2FP.PACK_AB R45, R2, R45 ;  /* 0x0000002d022d823e */ /* 0x000fe200000000ff */
[----:B------:R-:W-:Y:S02]  /*2eb0*/  @!P0 HADD2.F32 R40, -RZ, R37.H1_H1 ;  /* 0x30000025ff288230 */ /* 0x000fe40000004100 */
[-C--:B------:R-:W-:Y:S01]  /*2ec0*/  @!P0 FMUL.FTZ R4, R38, R9.reuse ;  /* 0x0000000926048220 */ /* 0x080fe20000410000 */
[----:B------:R-:W-:Y:S01]  /*2ed0*/  @!P0 F2FP.PACK_AB R48, R3, R48 ;  /* 0x000000300330823e */ /* 0x000fe200000000ff */
[--C-:B------:R-:W-:Y:S01]  /*2ee0*/  @!P0 HADD2.F32 R44, -RZ, R21.reuse.H1_H1 ;  /* 0x30000015ff2c8230 */ /* 0x100fe20000004100 */
[C---:B------:R-:W-:Y:S01]  /*2ef0*/  @!P0 FMUL.FTZ R47, R40.reuse, R9 ;  /* 0x00000009282f8220 */ /* 0x040fe20000410000 */
[----:B------:R-:W-:Y:S01]  /*2f00*/  @!P0 MOV R28, R45 ;  /* 0x0000002d001c8202 */ /* 0x000fe20000000f00 */
[-C--:B------:R-:W-:Y:S01]  /*2f10*/  @!P0 FFMA.FTZ R4, R40, R41.reuse, R4 ;  /* 0x0000002928048223 */ /* 0x080fe20000010004 */
[----:B------:R-:W-:Y:S01]  /*2f20*/  @!P0 MOV R29, R48 ;  /* 0x00000030001d8202 */ /* 0x000fe20000000f00 */
[-C--:B------:R-:W-:Y:S01]  /*2f30*/  @!P0 FMUL.FTZ R49, R44, R36.reuse ;  /* 0x000000242c318220 */ /* 0x080fe20000410000 */
[----:B------:R-:W-:Y:S01]  /*2f40*/  @!P0 HADD2.F32 R21, -RZ, R21.H0_H0 ;  /* 0x20000015ff158230 */ /* 0x000fe20000004100 */
[----:B------:R-:W-:Y:S04]  /*2f50*/  @!P0 FFMA.FTZ R47, R38, R41, -R47 ;  /* 0x00000029262f8223 */ /* 0x000fe8000001082f */
[C---:B------:R-:W-:Y:S01]  /*2f60*/  @!P0 FMUL.FTZ R5, R21.reuse, R36 ;  /* 0x0000002415058220 */ /* 0x040fe20000410000 */
[----:B------:R-:W-:Y:S01]  /*2f70*/  @!P0 F2FP.PACK_AB R47, R4, R47 ;  /* 0x0000002f042f823e */ /* 0x000fe200000000ff */
[-C--:B------:R-:W-:Y:S02]  /*2f80*/  @!P0 FFMA.FTZ R49, R21, R46.reuse, -R49 ;  /* 0x0000002e15318223 */ /* 0x080fe40000010831 */
[----:B------:R-:W-:Y:S01]  /*2f90*/  @!P0 FFMA.FTZ R5, R44, R46, R5 ;  /* 0x0000002e2c058223 */ /* 0x000fe20000010005 */
[----:B------:R-:W-:Y:S04]  /*2fa0*/  @!P0 MOV R30, R47 ;  /* 0x0000002f001e8202 */ /* 0x000fe80000000f00 */
[----:B------:R-:W-:Y:S04]  /*2fb0*/  @!P0 F2FP.PACK_AB R68, R5, R49 ;  /* 0x000000310544823e */ /* 0x000fe800000000ff */
[----:B------:R-:W-:Y:S05]  /*2fc0*/  @!P0 MOV R31, R68 ;  /* 0x00000044001f8202 */ /* 0x000fea0000000f00 */
[----:B------:R1:W-:Y:S02]  /*2fd0*/  ST.E.128 [R50.64], R28 ;  /* 0x0000001c32007985 */ /* 0x0003e4000c101d06 */
.L_x_814:
[----:B------:R-:W-:Y:S05]  /*2fe0*/  BSYNC B0 ;  /* 0x0000000000007941 */ /* 0x000fea0003800000 */
.L_x_813:
        /* <DEDUP_REMOVED lines=28> */
[----:B------:R-:W-:Y:S01]  /*31b0*/  @!P0 FFMA.FTZ R43, R21, R38, -R43 ;  /* 0x00000026152b8223 */ /* 0x000fe2000001082b */
[----:B------:R-:W-:Y:S01]  /*31c0*/  @!P0 MOV R21, R30 ;  /* 0x0000001e00158202 */ /* 0x000fe20000000f00 */
[-C--:B------:R-:W-:Y:S02]  /*31d0*/  @!P0 FMUL.FTZ R44, R40, R9.reuse ;  /* 0x00000009282c8220 */ /* 0x080fe40000410000 */
[----:B------:R-:W-:Y:S01]  /*31e0*/  @!P0 FMUL.FTZ R3, R36, R9 ;  /* 0x0000000924038220 */ /* 0x000fe20000410000 */
[----:B------:R-:W-:Y:S01]  /*31f0*/  @!P0 MOV R9, R31 ;  /* 0x0000001f00098202 */ /* 0x000fe20000000f00 */
[----:B------:R-:W-:Y:S01]  /*3200*/  @!P0 FFMA.FTZ R2, R37, R38, R2 ;  /* 0x0000002625028223 */ /* 0x000fe20000010002 */
[--C-:B------:R-:W-:Y:S01]  /*3210*/  @!P0 HADD2.F32 R37, -RZ, R21.reuse.H1_H1 ;  /* 0x30000015ff258230 */ /* 0x100fe20000004100 */
[-C--:B------:R-:W-:Y:S01]  /*3220*/  @!P0 FFMA.FTZ R3, R40, R39.reuse, R3 ;  /* 0x0000002728038223 */ /* 0x080fe20000010003 */
[----:B------:R-:W-:Y:S01]  /*3230*/  @!P0 HADD2.F32 R21, -RZ, R21.H0_H0 ;  /* 0x20000015ff158230 */ /* 0x000fe20000004100 */
        /* <DEDUP_REMOVED lines=12> */
[----:B------:R-:W-:Y:S02]  /*3300*/  @!P0 FFMA.FTZ R48, R9, R42, -R48 ;  /* 0x0000002a09308223 */ /* 0x000fe40000010830 */
        /* <DEDUP_REMOVED lines=8> */
.L_x_816:
[----:B------:R-:W-:Y:S05]  /*3390*/  BSYNC B0 ;  /* 0x0000000000007941 */ /* 0x000fea0003800000 */
.L_x_815:
        /* <DEDUP_REMOVED lines=22> */
[----:B------:R-:W-:Y:S02]  /*3500*/  @!P0 HADD2.F32 R35, -RZ, R9.H1_H1 ;  /* 0x30000009ff238230 */ /* 0x000fe40000004100 */
[--C-:B------:R-:W-:Y:S02]  /*3510*/  @!P0 HADD2.F32 R36, -RZ, R21.reuse.H1_H1 ;  /* 0x30000015ff248230 */ /* 0x100fe40000004100 */
[----:B------:R-:W-:Y:S01]  /*3520*/  @!P0 HADD2.F32 R21, -RZ, R21.H0_H0 ;  /* 0x20000015ff158230 */ /* 0x000fe20000004100 */
[----:B------:R-:W-:Y:S01]  /*3530*/  @!P0 FMUL.FTZ R41, R35, R33 ;  /* 0x0000002123298220 */ /* 0x000fe20000410000 */
[----:B------:R-:W-:Y:S01]  /*3540*/  @!P0 HADD2.F32 R34, -RZ, R9.H0_H0 ;  /* 0x20000009ff228230 */ /* 0x000fe20000004100 */
[----:B------:R-:W-:Y:S01]  /*3550*/  @!P0 FMUL.FTZ R42, R36, R8 ;  /* 0x00000008242a8220 */ /* 0x000fe20000410000 */
[----:B------:R-:W-:Y:S01]  /*3560*/  @!P0 MOV R9, R30 ;  /* 0x0000001e00098202 */ /* 0x000fe20000000f00 */
[----:B------:R-:W-:Y:S01]  /*3570*/  @!P0 FMUL.FTZ R3, R21, R8 ;  /* 0x0000000815038220 */ /* 0x000fe20000410000 */
[----:B------:R-:W-:Y:S01]  /*3580*/  @!P0 MOV R8, R31 ;  /* 0x0000001f00088202 */ /* 0x000fe20000000f00 */
[C---:B------:R-:W-:Y:S02]  /*3590*/  @!P0 FMUL.FTZ R2, R34.reuse, R33 ;  /* 0x0000002122028220 */ /* 0x040fe40000410000 */
[-C--:B------:R-:W-:Y:S01]  /*35a0*/  @!P0 FFMA.FTZ R41, R34, R37.reuse, -R41 ;  /* 0x0000002522298223 */ /* 0x080fe20000010829 */
[--C-:B------:R-:W-:Y:S01]  /*35b0*/  @!P0 HADD2.F32 R34, -RZ, R9.reuse.H0_H0 ;  /* 0x20000009ff228230 */ /* 0x100fe20000004100 */
[----:B------:R-:W-:Y:S01]  /*35c0*/  @!P0 FFMA.FTZ R2, R35, R37, R2 ;  /* 0x0000002523028223 */ /* 0x000fe20000010002 */
[----:B------:R-:W-:Y:S01]  /*35d0*/  @!P0 HADD2.F32 R35, -RZ, R9.H1_H1 ;  /* 0x30000009ff238230 */ /* 0x000fe20000004100 */
[----:B------:R-:W-:Y:S01]  /*35e0*/  @!P0 FFMA.FTZ R3, R36, R38, R3 ;  /* 0x0000002624038223 */ /* 0x000fe20000010003 */
[--C-:B------:R-:W-:Y:S01]  /*35f0*/  @!P0 HADD2.F32 R39, -RZ, R8.reuse.H1_H1 ;  /* 0x30000008ff278230 */ /* 0x100fe20000004100 */
[----:B------:R-:W-:Y:S01]  /*3600*/  @!P0 FMUL.FTZ R4, R34, R7 ;  /* 0x0000000722048220 */ /* 0x000fe20000410000 */
[----:B------:R-:W-:Y:S01]  /*3610*/  @!P0 F2FP.PACK_AB R41, R2, R41 ;  /* 0x000000290229823e */ /* 0x000fe200000000ff */
[----:B------:R-:W-:Y:S01]  /*3620*/  @!P0 FMUL.FTZ R43, R35, R7 ;  /* 0x00000007232b8220 */ /* 0x000fe20000410000 */
[----:B------:R-:W-:Y:S01]  /*3630*/  @!P0 HADD2.F32 R9, -RZ, R8.H0_H0 ;  /* 0x20000008ff098230 */ /* 0x000fe20000004100 */
[----:B------:R-:W-:Y:S01]  /*3640*/  @!P0 FMUL.FTZ R46, R39, R32 ;  /* 0x00000020272e8220 */ /* 0x000fe20000410000 */
[----:B------:R-:W-:Y:S01]  /*3650*/  @!P0 MOV R28, R41 ;  /* 0x00000029001c8202 */ /* 0x000fe20000000f00 */
[----:B------:R-:W-:Y:S01]  /*3660*/  @!P0 HADD2.F32 R37, -RZ, R54.H0_H0 ;  /* 0x20000036ff258230 */ /* 0x000fe20000004100 */
[----:B------:R-:W-:Y:S02]  /*3670*/  @!P0 FFMA.FTZ R42, R21, R38, -R42 ;  /* 0x00000026152a8223 */ /* 0x000fe4000001082a */
[----:B------:R-:W-:Y:S02]  /*3680*/  @!P0 FMUL.FTZ R5, R9, R32 ;  /* 0x0000002009058220 */ /* 0x000fe40000410000 */
[-C--:B------:R-:W-:Y:S01]  /*3690*/  @!P0 FFMA.FTZ R4, R35, R37.reuse, R4 ;  /* 0x0000002523048223 */ /* 0x080fe20000010004 */
        /* <DEDUP_REMOVED lines=10> */
.L_x_818:
[----:B------:R-:W-:Y:S05]  /*3740*/  BSYNC B0 ;  /* 0x0000000000007941 */ /* 0x000fea0003800000 */
.L_x_817:
        /* <DEDUP_REMOVED lines=25> */
[CC--:B------:R-:W-:Y:S01]  /*38e0*/  @!P0 FMUL.FTZ R39, R33.reuse, R21.reuse ;  /* 0x0000001521278220 */ /* 0x0c0fe20000410000 */
[----:B------:R-:W-:Y:S01]  /*38f0*/  @!P0 HADD2.F32 R32, -RZ, R9.H0_H0 ;  /* 0x20000009ff208230 */ /* 0x000fe20000004100 */
[C---:B------:R-:W-:Y:S02]  /*3900*/  @!P0 FMUL.FTZ R2, R8.reuse, R21 ;  /* 0x0000001508028220 */ /* 0x040fe40000410000 */
[----:B------:R-:W-:Y:S01]  /*3910*/  @!P0 FFMA.FTZ R39, R8, R35, -R39 ;  /* 0x0000002308278223 */ /* 0x000fe20000010827 */
[----:B------:R-:W-:Y:S01]  /*3920*/  @!P0 MOV R8, R30 ;  /* 0x0000001e00088202 */ /* 0x000fe20000000f00 */
[-C--:B------:R-:W-:Y:S02]  /*3930*/  @!P0 FMUL.FTZ R42, R34, R7.reuse ;  /* 0x00000007222a8220 */ /* 0x080fe40000410000 */
        /* <DEDUP_REMOVED lines=16> */
[----:B------:R-:W-:Y:S02]  /*3a40*/  @!P0 FFMA.FTZ R4, R33, R36, R4 ;  /* 0x0000002421048223 */ /* 0x000fe40000010004 */
[----:B------:R-:W-:Y:S02]  /*3a50*/  @!P0 FMUL.FTZ R5, R7, R26 ;  /* 0x0000001a07058220 */ /* 0x000fe40000410000 */
[----:B------:R-:W-:Y:S02]  /*3a60*/  @!P0 FFMA.FTZ R43, R9, R36, -R43 ;  /* 0x00000024092b8223 */ /* 0x000fe4000001082b */
[-C--:B------:R-:W-:Y:S02]  /*3a70*/  @!P0 FFMA.FTZ R44, R7, R38.reuse, -R44 ;  /* 0x00000026072c8223 */ /* 0x080fe4000001082c */
[----:B------:R-:W-:Y:S01]  /*3a80*/  @!P0 FFMA.FTZ R5, R35, R38, R5 ;  /* 0x0000002623058223 */ /* 0x000fe20000010005 */
[----:B------:R-:W-:Y:S04]  /*3a90*/  @!P0 F2FP.PACK_AB R43, R4, R43 ;  /* 0x0000002b042b823e */ /* 0x000fe800000000ff */
[----:B------:R-:W-:Y:S02]  /*3aa0*/  @!P0 F2FP.PACK_AB R44, R5, R44 ;  /* 0x0000002c052c823e */ /* 0x000fe400000000ff */
[----:B------:R-:W-:Y:S02]  /*3ab0*/  @!P0 MOV R30, R43 ;  /* 0x0000002b001e8202 */ /* 0x000fe40000000f00 */
[----:B------:R-:W-:Y:S05]  /*3ac0*/  @!P0 MOV R31, R44 ;  /* 0x0000002c001f8202 */ /* 0x000fea0000000f00 */
[----:B------:R1:W-:Y:S01]  /*3ad0*/  ST.E.128 [R40.64], R28 ;  /* 0x0000001c28007985 */ /* 0x0003e2000c101d06 */
[----:B------:R-:W-:-:S05]  /*3ae0*/  BRA `(.L_x_808) ;  /* 0x0000205000007947 */ /* 0x000fca0003800000 */
.L_x_805:
        /* <DEDUP_REMOVED lines=47> */
.L_x_820:
[----:B------:R-:W-:Y:S05]  /*3de0*/  BSYNC B0 ;  /* 0x0000000000007941 */ /* 0x000fea0003800000 */
.L_x_819:
        /* <DEDUP_REMOVED lines=9> */
[----:B------:R-:W-:Y:S01]  /*3e80*/  IADD3 R179, -R110, c[0x0][0x1d4], RZ ;  /* 0x000075006eb37a10 */ /* 0x000fe20007ffe1ff */
        /* <DEDUP_REMOVED lines=16> */
[----:B------:R-:W-:Y:S01]  /*3f90*/  BSSY B0, `(.L_x_821) ;  /* 0x0000088000007945 */ /* 0x000fe20003800000 */
[----:B------:R-:W-:Y:S01]  /*3fa0*/  PRMT R81, R6, 0x5410, R7 ;  /* 0x0000541006517816 */ /* 0x000fe20000000007 */
[----:B------:R-:W-:Y:S01]  /*3fb0*/  IMAD R153, R53, 0x3000, RZ ;  /* 0x0000300035997824 */ /* 0x000fe200078e02ff */
[----:B------:R-:W-:Y:S02]  /*3fc0*/  PRMT R27, R5, 0x5410, R4 ;  /* 0x00005410051b7816 */ /* 0x000fe40000000004 */
[----:B------:R-:W-:Y:S01]  /*3fd0*/  PRMT R44, R2, 0x5410, R3 ;  /* 0x00005410022c7816 */ /* 0x000fe20000000003 */
[----:B------:R-:W-:-:S05]  /*3fe0*/  @P0 BRA `(.L_x_822) ;  /* 0x0000082000000947 */ /* 0x000fca0003800000 */
[----:B------:R-:W-:Y:S01]  /*3ff0*/  IMAD.MOV.U32 R45, RZ, RZ, R41 ;  /* 0x000000ffff2d7224 */ /* 0x000fe200078e0029 */
[----:B------:R-:W-:Y:S01]  /*4000*/  LOP3.LUT P2, RZ, R135, 0x4, RZ, 0xc0, !PT ;  /* 0x0000000487ff7812 */ /* 0x000fe2000784c0ff */
[----:B------:R-:W-:Y:S01]  /*4010*/  IMAD.MOV.U32 R62, RZ, RZ, R57 ;  /* 0x000000ffff3e7224 */ /* 0x000fe200078e0039 */
[----:B------:R-:W-:Y:S01]  /*4020*/  ISETP.GE.AND P0, PT, R24, c[0x0][0x27c], PT ;  /* 0x00009f0018007a0c */ /* 0x000fe20003f06270 */
[----:B------:R-:W-:Y:S01]  /*4030*/  IMAD.MOV.U32 R63, RZ, RZ, R59 ;  /* 0x000000ffff3f7224 */ /* 0x000fe200078e003b */
[----:B------:R-:W-:Y:S02]  /*4040*/  SEL R181, R110, R179, !P2 ;  /* 0x000000b36eb57207 */ /* 0x000fe40005000000 */
[----:B------:R-:W-:Y:S02]  /*4050*/  MOV R46, R40 ;  /* 0x00000028002e7202 */ /* 0x000fe40000000f00 */
[----:B------:R-:W-:Y:S02]  /*4060*/  SHF.R.S32.HI R178, RZ, 0x1f, R181 ;  /* 0x0000001fffb27819 */ /* 0x000fe400000114b5 */
[----:B------:R-:W-:Y:S02]  /*4070*/  MOV R55, R56 ;  /* 0x0000003800377202 */ /* 0x000fe40000000f00 */
[----:B------:R-:W-:Y:S03]  /*4080*/  LEA.HI R181, R178, R181, RZ, 0x4 ;  /* 0x000000b5b2b57211 */ /* 0x000fe600078f20ff */
[----:B------:R-:W-:Y:S01]  /*4090*/  @!P0 SHF.R.U64 R47, R40, 0x10, R41 ;  /* 0x00000010282f8819 */ /* 0x000fe20000001229 */
[----:B------:R-:W-:Y:S01]  /*40a0*/  IMAD.MOV.U32 R40, RZ, RZ, R43 ;  /* 0x000000ffff287224 */ /* 0x000fe200078e002b */
[----:B------:R-:W-:Y:S01]  /*40b0*/  LEA.HI.SX32 R181, R181, R118, 0x1c ;  /* 0x00000076b5b57211 */ /* 0x000fe200078fe2ff */
[----:B------:R-:W-:Y:S01]  /*40c0*/  @!P0 HADD2.F32 R49, -RZ, R46.H0_H0 ;  /* 0x2000002eff318230 */ /* 0x000fe20000004100 */
[----:B------:R-:W-:Y:S01]  /*40d0*/  @!P0 SHF.R.U64 R56, R56, 0x10, R57 ;  /* 0x0000001038388819 */ /* 0x000fe20000001239 */
[----:B------:R-:W-:Y:S01]  /*40e0*/  @!P0 HADD2.F32 R50, -RZ, R47.H0_H0 ;  /* 0x2000002fff328230 */ /* 0x000fe20000004100 */
[----:B------:R-:W-:Y:S01]  /*40f0*/  SHF.R.S32.HI R182, RZ, 0x1f, R181 ;  /* 0x0000001fffb67819 */ /* 0x000fe200000114b5 */
[----:B------:R-:W-:Y:S01]  /*4100*/  @!P0 HADD2.F32 R55, -RZ, R55.H0_H0 ;  /* 0x20000037ff378230 */ /* 0x000fe20000004100 */
[----:B------:R-:W-:Y:S01]  /*4110*/  SHF.L.U32 R178, R181, 0x3, RZ ;  /* 0x00000003b5b27819 */ /* 0x000fe200000006ff */
[----:B------:R-:W-:Y:S01]  /*4120*/  @!P0 HADD2.F32 R56, -RZ, R56.H0_H0 ;  /* 0x20000038ff388230 */ /* 0x000fe20000004100 */
[----:B------:R-:W-:Y:S01]  /*4130*/  LEA.HI R182, R182, R181, RZ, 0x3 ;  /* 0x000000b5b6b67211 */ /* 0x000fe200078f18ff */
[----:B------:R-:W-:Y:S01]  /*4140*/  @!P0 HADD2.F32 R63, -RZ, R63.H0_H0 ;  /* 0x2000003fff3f8230 */ /* 0x000fe20000004100 */
[----:B------:R-:W-:Y:S02]  /*4150*/  @!P0 SHF.R.U32.HI R48, RZ, 0x10, R41 ;  /* 0x00000010ff308819 */ /* 0x000fe40000011629 */
[----:B------:R-:W-:Y:S01]  /*4160*/  @!P0 SHF.R.U32.HI R61, RZ, 0x10, R57 ;  /* 0x00000010ff3d8819 */ /* 0x000fe20000011639 */
[----:B------:R-:W-:Y:S01]  /*4170*/  IMAD.SHL.U32 R182, R182, 0x200, RZ ;  /* 0x00000200b6b67824 */ /* 0x000fe200078e00ff */
[----:B------:R-:W-:Y:S02]  /*4180*/  LOP3.LUT R188, R123, 0x38, R178, 0xf8, !PT ;  /* 0x000000387bbc7812 */ /* 0x000fe400078ef8b2 */
[--C-:B------:R-:W-:Y:S02]  /*4190*/  @!P0 SHF.R.U64 R60, R58, 0x10, R59.reuse ;  /* 0x000000103a3c8819 */ /* 0x100fe4000000123b */
[----:B------:R-:W-:Y:S02]  /*41a0*/  LOP3.LUT R183, R188, R111, RZ, 0x3c, !PT ;  /* 0x0000006fbcb77212 */ /* 0x000fe400078e3cff */
[----:B------:R-:W-:Y:S01]  /*41b0*/  LOP3.LUT R182, R182, 0x7ffff000, RZ, 0xc0, !PT ;  /* 0x7ffff000b6b67812 */ /* 0x000fe200078ec0ff */
[----:B------:R-:W-:Y:S01]  /*41c0*/  @!P0 HADD2.F32 R60, -RZ, R60.H0_H0 ;  /* 0x2000003cff3c8230 */ /* 0x000fe20000004100 */
[----:B------:R-:W-:Y:S02]  /*41d0*/  MOV R57, R58 ;  /* 0x0000003a00397202 */ /* 0x000fe40000000f00 */
[----:B------:R-:W-:Y:S02]  /*41e0*/  IADD3 R182, R183, R182, R16 ;  /* 0x000000b6b7b67210 */ /* 0x000fe40007ffe010 */
[----:B------:R-:W-:Y:S02]  /*41f0*/  IADD3 R183, R116, R153, RZ ;  /* 0x0000009974b77210 */ /* 0x000fe40007ffe0ff */
[----:B------:R-:W-:Y:S01]  /*4200*/  @!P0 SHF.R.U32.HI R65, RZ, 0x10, R59 ;  /* 0x00000010ff418819 */ /* 0x000fe2000001163b */
[----:B------:R-:W-:Y:S01]  /*4210*/  IMAD.IADD R182, R153, 0x1, R182 ;  /* 0x0000000199b67824 */ /* 0x000fe200078e02b6 */
[----:B------:R-:W-:Y:S01]  /*4220*/  SHF.L.U32 R181, R183, 0x1, RZ ;  /* 0x00000001b7b57819 */ /* 0x000fe200000006ff */
[----:B------:R-:W-:Y:S01]  /*4230*/  @!P0 HADD2.F32 R59, -RZ, R57.H0_H0 ;  /* 0x20000039ff3b8230 */ /* 0x000fe20000004100 */
[----:B------:R-:W-:Y:S01]  /*4240*/  MOV R41, R42 ;  /* 0x0000002a00297202 */ /* 0x000fe20000000f00 */
[----:B------:R-:W-:Y:S01]  /*4250*/  IMAD.SHL.U32 R180, R182, 0x2, RZ ;  /* 0x00000002b6b47824 */ /* 0x000fe200078e00ff */
[--C-:B------:R-:W-:Y:S01]  /*4260*/  @!P0 SHF.R.U64 R42, R42, 0x10, R43.reuse ;  /* 0x000000102a2a8819 */ /* 0x100fe2000000122b */
[----:B------:R-:W-:Y:S01]  /*4270*/  LDS.128 R32, [R181+0xc100] ;  /* 0x00c10000b5207984 */ /* 0x000fe20000000c00 */
[----:B------:R-:W-:Y:S01]  /*4280*/  @!P0 SHF.R.U32.HI R43, RZ, 0x10, R43 ;  /* 0x00000010ff2b8819 */ /* 0x000fe2000001162b */
[----:B------:R-:W-:Y:S02]  /*4290*/  @!P0 HADD2.F32 R65, -RZ, R65.H0_H0 ;  /* 0x20000041ff418230 */ /* 0x000fe40000004100 */
[----:B------:R-:W-:Y:S02]  /*42a0*/  @!P0 HADD2.F32 R42, -RZ, R42.H0_H0 ;  /* 0x2000002aff2a8230 */ /* 0x000fe40000004100 */
[----:B------:R-:W-:Y:S02]  /*42b0*/  @!P0 HADD2.F32 R43, -RZ, R43.H0_H0 ;  /* 0x2000002bff2b8230 */ /* 0x000fe40000004100 */
[----:B------:R-:W1:Y:S02]  /*42c0*/  LDS.128 R76, [R180+0xc100] ;  /* 0x00c10000b44c7984 */ /* 0x000e640000000c00 */
[----:B-1----:R-:W-:Y:S01]  /*42d0*/  @!P0 IMAD.MOV.U32 R54, RZ, RZ, R76 ;  /* 0x000000ffff368224 */ /* 0x002fe200078e004c */
[----:B------:R-:W-:Y:S02]  /*42e0*/  @!P0 MOV R51, R32 ;  /* 0x0000002000338202 */ /* 0x000fe40000000f00 */
[----:B------:R-:W-:Y:S02]  /*42f0*/  @!P0 MOV R58, R77 ;  /* 0x0000004d003a8202 */ /* 0x000fe40000000f00 */
[--C-:B------:R-:W-:Y:S02]  /*4300*/  @!P0 HADD2.F32 R52, -RZ, R54.reuse.H0_H0 ;  /* 0x20000036ff348230 */ /* 0x100fe40000004100 */
[--C-:B------:R-:W-:Y:S02]  /*4310*/  @!P0 HADD2.F32 R46, -RZ, R51.reuse.H0_H0 ;  /* 0x20000033ff2e8230 */ /* 0x100fe40000004100 */
[----:B------:R-:W-:Y:S01]  /*4320*/  @!P0 HADD2.F32 R54, -RZ, R54.H1_H1 ;  /* 0x30000036ff368230 */ /* 0x000fe20000004100 */
[-C--:B------:R-:W-:Y:S01]  /*4330*/  @!P0 FMUL.FTZ R180, R52, R49.reuse ;  /* 0x0000003134b48220 */ /* 0x080fe20000410000 */
[----:B------:R-:W-:Y:S01]  /*4340*/  @!P0 HADD2.F32 R47, -RZ, R51.H1_H1 ;  /* 0x30000033ff2f8230 */ /* 0x000fe20000004100 */
[----:B------:R-:W-:Y:S02]  /*4350*/  @!P0 FMUL.FTZ R2, R46, R49 ;  /* 0x000000312e028220 */ /* 0x000fe40000410000 */
[----:B------:R-:W-:Y:S02]  /*4360*/  @!P0 IMAD.MOV.U32 R49, RZ, RZ, R33 ;  /* 0x000000ffff318224 */ /* 0x000fe400078e0021 */
[-C--:B------:R-:W-:Y:S02]  /*4370*/  @!P0 FMUL.FTZ R181, R54, R50.reuse ;  /* 0x0000003236b58220 */ /* 0x080fe40000410000 */
[C---:B------:R-:W-:Y:S02]  /*4380*/  @!P0 FMUL.FTZ R3, R47.reuse, R50 ;  /* 0x000000322f038220 */ /* 0x040fe40000410000 */
[-C--:B------:R-:W-:Y:S01]  /*4390*/  @!P0 FFMA.FTZ R2, R52, R55.reuse, R2 ;  /* 0x0000003734028223 */ /* 0x080fe20000010002 */
[----:B------:R-:W-:Y:S01]  /*43a0*/  @!P0 HADD2.F32 R52, -RZ, R58.H0_H0 ;  /* 0x2000003aff348230 */ /* 0x000fe20000004100 */
[----:B------:R-:W-:Y:S01]  /*43b0*/  @!P0 FFMA.FTZ R180, R46, R55, -R180 ;  /* 0x000000372eb48223 */ /* 0x000fe200000108b4 */
[----:B------:R-:W-:Y:S01]  /*43c0*/  @!P0 HADD2.F32 R46, -RZ, R48.H0_H0 ;  /* 0x20000030ff2e8230 */ /* 0x000fe20000004100 */
[-C--:B------:R-:W-:Y:S01]  /*43d0*/  @!P0 FFMA.FTZ R181, R47, R56.reuse, -R181 ;  /* 0x000000382fb58223 */ /* 0x080fe200000108b5 */
[----:B------:R-:W-:Y:S01]  /*43e0*/  @!P0 HADD2.F32 R47, -RZ, R45.H0_H0 ;  /* 0x2000002dff2f8230 */ /* 0x000fe20000004100 */
[----:B------:R-:W-:Y:S01]  /*43f0*/  @!P0 FFMA.FTZ R3, R54, R56, R3 ;  /* 0x0000003836038223 */ /* 0x000fe20000010003 */
[--C-:B------:R-:W-:Y:S02]  /*4400*/  @!P0 HADD2.F32 R48, -RZ, R49.reuse.H0_H0 ;  /* 0x20000031ff308230 */ /* 0x100fe40000004100 */
[----:B------:R-:W-:Y:S01]  /*4410*/  @!P0 HADD2.F32 R54, -RZ, R58.H1_H1 ;  /* 0x3000003aff368230 */ /* 0x000fe20000004100 */
[-C--:B------:R-:W-:Y:S01]  /*4420*/  @!P0 FMUL.FTZ R182, R52, R47.reuse ;  /* 0x0000002f34b68220 */ /* 0x080fe20000410000 */
[----:B------:R-:W-:Y:S01]  /*4430*/  @!P0 MOV R58, R78 ;  /* 0x0000004e003a8202 */ /* 0x000fe20000000f00 */
[----:B------:R-:W-:Y:S01]  /*4440*/  @!P0 FMUL.FTZ R4, R48, R47 ;  /* 0x0000002f30048220 */ /* 0x000fe20000410000 */
[----:B------:R-:W-:Y:S01]  /*4450*/  @!P0 HADD2.F32 R45, -RZ, R49.H1_H1 ;  /* 0x30000031ff2d8230 */ /* 0x000fe20000004100 */
[----:B------:R-:W-:Y:S01]  /*4460*/  @!P0 IMAD.MOV.U32 R47, RZ, RZ, R34 ;  /* 0x000000ffff2f8224 */ /* 0x000fe200078e0022 */
[----:B------:R-:W-:Y:S01]  /*4470*/  @!P0 HADD2.F32 R56, -RZ, R61.H0_H0 ;  /* 0x2000003dff388230 */ /* 0x000fe20000004100 */
[-C--:B------:R-:W-:Y:S01]  /*4480*/  @!P0 FMUL.FTZ R183, R54, R46.reuse ;  /* 0x0000002e36b78220 */ /* 0x080fe20000410000 */
[--C-:B------:R-:W-:Y:S01]  /*4490*/  @!P0 HADD2.F32 R57, -RZ, R58.reuse.H0_H0 ;  /* 0x2000003aff398230 */ /* 0x100fe20000004100 */
[C---:B------:R-:W-:Y:S01]  /*44a0*/  @!P0 FMUL.FTZ R5, R45.reuse, R46 ;  /* 0x0000002e2d058220 */ /* 0x040fe20000410000 */
[----:B------:R-:W-:Y:S01]  /*44b0*/  @!P0 HADD2.F32 R58, -RZ, R58.H1_H1 ;  /* 0x3000003aff3a8230 */ /* 0x000fe20000004100 */
[----:B------:R-:W-:Y:S01]  /*44c0*/  @!P0 FFMA.FTZ R183, R45, R56, -R183 ;  /* 0x000000382db78223 */ /* 0x000fe200000108b7 */
[----:B------:R-:W-:Y:S01]  /*44d0*/  @!P0 HADD2.F32 R45, -RZ, R41.H0_H0 ;  /* 0x20000029ff2d8230 */ /* 0x000fe20000004100 */
[----:B------:R-:W-:Y:S01]  /*44e0*/  @!P0 F2FP.PACK_AB R181, R181, R180 ;  /* 0x000000b4b5b5823e */ /* 0x000fe200000000ff */
[--C-:B------:R-:W-:Y:S01]  /*44f0*/  @!P0 HADD2.F32 R41, -RZ, R47.reuse.H1_H1 ;  /* 0x3000002fff298230 */ /* 0x100fe20000004100 */
[-C--:B------:R-:W-:Y:S01]  /*4500*/  @!P0 FMUL.FTZ R188, R58, R42.reuse ;  /* 0x0000002a3abc8220 */ /* 0x080fe20000410000 */
[----:B------:R-:W-:Y:S01]  /*4510*/  @!P0 HADD2.F32 R55, -RZ, R62.H0_H0 ;  /* 0x2000003eff378230 */ /* 0x000fe20000004100 */
[----:B------:R-:W-:Y:S01]  /*4520*/  @!P0 FMUL.FTZ R187, R57, R45 ;  /* 0x0000002d39bb8220 */ /* 0x000fe20000410000 */
[----:B------:R-:W-:Y:S01]  /*4530*/  @!P0 MOV R32, R181 ;  /* 0x000000b500208202 */ /* 0x000fe20000000f00 */
[C---:B------:R-:W-:Y:S01]  /*4540*/  @!P0 FMUL.FTZ R7, R41.reuse, R42 ;  /* 0x0000002a29078220 */ /* 0x040fe20000410000 */
[----:B------:R-:W-:Y:S01]  /*4550*/  @!P0 HADD2.F32 R46, -RZ, R47.H0_H0 ;  /* 0x2000002fff2e8230 */ /* 0x000fe20000004100 */
[----:B------:R-:W-:Y:S01]  /*4560*/  @!P0 FFMA.FTZ R188, R41, R60, -R188 ;  /* 0x0000003c29bc8223 */ /* 0x000fe200000108bc */
[----:B------:R-:W-:Y:S01]  /*4570*/  @!P0 HADD2.F32 R41, -RZ, R40.H0_H0 ;  /* 0x20000028ff298230 */ /* 0x000fe20000004100 */
[----:B------:R-:W-:Y:S01]  /*4580*/  @!P0 IMAD.MOV.U32 R40, RZ, RZ, R35 ;  /* 0x000000ffff288224 */ /* 0x000fe200078e0023 */
[----:B------:R-:W-:Y:S01]  /*4590*/  @!P0 MOV R62, R79 ;  /* 0x0000004f003e8202 */ /* 0x000fe20000000f00 */
[----:B------:R-:W-:Y:S01]  /*45a0*/  @!P0 FMUL.FTZ R6, R46, R45 ;  /* 0x0000002d2e068220 */ /* 0x000fe20000410000 */
[----:B------:R-:W-:Y:S01]  /*45b0*/  @!P0 F2FP.PACK_AB R180, R3, R2 ;  /* 0x0000000203b4823e */ /* 0x000fe200000000ff */
[----:B------:R-:W-:Y:S01]  /*45c0*/  @!P0 FFMA.FTZ R4, R52, R55, R4 ;  /* 0x0000003734048223 */ /* 0x000fe20000010004 */
[----:B------:R-:W-:Y:S01]  /*45d0*/  @!P0 HADD2.F32 R42, -RZ, R40.H0_H0 ;  /* 0x20000028ff2a8230 */ /* 0x000fe20000004100 */
[----:B------:R-:W-:Y:S01]  /*45e0*/  @!P0 FFMA.FTZ R5, R54, R56, R5 ;  /* 0x0000003836058223 */ /* 0x000fe20000010005 */
[--C-:B------:R-:W-:Y:S01]  /*45f0*/  @!P0 HADD2.F32 R61, -RZ, R62.reuse.H0_H0 ;  /* 0x2000003eff3d8230 */ /* 0x100fe20000004100 */
[----:B------:R-:W-:Y:S01]  /*4600*/  @!P0 FFMA.FTZ R6, R57, R59, R6 ;  /* 0x0000003b39068223 */ /* 0x000fe20000010006 */
[----:B------:R-:W-:Y:S01]  /*4610*/  @!P0 HADD2.F32 R62, -RZ, R62.H1_H1 ;  /* 0x3000003eff3e8230 */ /* 0x000fe20000004100 */
[-C--:B------:R-:W-:Y:S01]  /*4620*/  @!P0 FMUL.FTZ R8, R42, R41.reuse ;  /* 0x000000292a088220 */ /* 0x080fe20000410000 */
[----:B------:R-:W-:Y:S01]  /*4630*/  @!P0 HADD2.F32 R40, -RZ, R40.H1_H1 ;  /* 0x30000028ff288230 */ /* 0x000fe20000004100 */
[C---:B------:R-:W-:Y:S01]  /*4640*/  @!P0 FMUL.FTZ R189, R61.reuse, R41 ;  /* 0x000000293dbd8220 */ /* 0x040fe20000410000 */
[----:B------:R-:W-:Y:S01]  /*4650*/  @!P0 MOV R76, R180 ;  /* 0x000000b4004c8202 */ /* 0x000fe20000000f00 */
[-C--:B------:R-:W-:Y:S02]  /*4660*/  @!P0 FMUL.FTZ R190, R62, R43.reuse ;  /* 0x0000002b3ebe8220 */ /* 0x080fe40000410000 */
[----:B------:R-:W-:Y:S02]  /*4670*/  @!P0 FMUL.FTZ R9, R40, R43 ;  /* 0x0000002b28098220 */ /* 0x000fe40000410000 */
[----:B------:R-:W-:Y:S02]  /*4680*/  @!P0 FFMA.FTZ R7, R58, R60, R7 ;  /* 0x0000003c3a078223 */ /* 0x000fe40000010007 */
[----:B------:R-:W-:Y:S02]  /*4690*/  @!P0 FFMA.FTZ R8, R61, R63, R8 ;  /* 0x0000003f3d088223 */ /* 0x000fe40000010008 */
[----:B------:R-:W-:Y:S02]  /*46a0*/  @!P0 FFMA.FTZ R182, R48, R55, -R182 ;  /* 0x0000003730b68223 */ /* 0x000fe400000108b6 */
[----:B------:R-:W-:Y:S02]  /*46b0*/  @!P0 FFMA.FTZ R187, R46, R59, -R187 ;  /* 0x0000003b2ebb8223 */ /* 0x000fe400000108bb */
[----:B------:R-:W-:Y:S01]  /*46c0*/  @!P0 FFMA.FTZ R189, R42, R63, -R189 ;  /* 0x0000003f2abd8223 */ /* 0x000fe200000108bd */
[----:B------:R-:W-:Y:S01]  /*46d0*/  @!P0 F2FP.PACK_AB R182, R183, R182 ;  /* 0x000000b6b7b6823e */ /* 0x000fe200000000ff */
[----:B------:R-:W-:Y:S01]  /*46e0*/  @!P0 FFMA.FTZ R190, R40, R65, -R190 ;  /* 0x0000004128be8223 */ /* 0x000fe200000108be */
[----:B------:R-:W-:Y:S01]  /*46f0*/  @!P0 F2FP.PACK_AB R187, R188, R187 ;  /* 0x000000bbbcbb823e */ /* 0x000fe200000000ff */
[----:B------:R-:W-:Y:S01]  /*4700*/  @!P0 FFMA.FTZ R9, R62, R65, R9 ;  /* 0x000000413e098223 */ /* 0x000fe20000010009 */
[----:B------:R-:W-:Y:S01]  /*4710*/  @!P0 F2FP.PACK_AB R188, R7, R6 ;  /* 0x0000000607bc823e */ /* 0x000fe200000000ff */
[----:B------:R-:W-:Y:S01]  /*4720*/  @!P0 IMAD.MOV.U32 R33, RZ, RZ, R182 ;  /* 0x000000ffff218224 */ /* 0x000fe200078e00b6 */
[----:B------:R-:W-:Y:S02]  /*4730*/  @!P0 F2FP.PACK_AB R190, R190, R189 ;  /* 0x000000bdbebe823e */ /* 0x000fe400000000ff */
[----:B------:R-:W-:Y:S01]  /*4740*/  @!P0 F2FP.PACK_AB R183, R5, R4 ;  /* 0x0000000405b7823e */ /* 0x000fe200000000ff */
[----:B------:R-:W-:Y:S01]  /*4750*/  @!P0 IMAD.MOV.U32 R78, RZ, RZ, R188 ;  /* 0x000000ffff4e8224 */ /* 0x000fe200078e00bc */
[----:B------:R-:W-:Y:S01]  /*4760*/  @!P0 F2FP.PACK_AB R189, R9, R8 ;  /* 0x0000000809bd823e */ /* 0x000fe200000000ff */
[----:B------:R-:W-:Y:S01]  /*4770*/  @!P0 IMAD.MOV.U32 R35, RZ, RZ, R190 ;  /* 0x000000ffff238224 */ /* 0x000fe200078e00be */
[----:B------:R-:W-:Y:S02]  /*4780*/  @!P0 MOV R34, R187 ;  /* 0x000000bb00228202 */ /* 0x000fe40000000f00 */
[----:B------:R-:W-:Y:S02]  /*4790*/  @!P0 MOV R77, R183 ;  /* 0x000000b7004d8202 */ /* 0x000fe40000000f00 */
[----:B------:R-:W-:Y:S02]  /*47a0*/  @!P0 MOV R79, R189 ;  /* 0x000000bd004f8202 */ /* 0x000fe40000000f00 */
[----:B----4-:R-:W-:Y:S04]  /*47b0*/  IADD3 R180, P0, R176, R137, RZ ;  /* 0x00000089b0b47210 */ /* 0x010fe80007f1e0ff */
[----:B---3--:R-:W-:Y:S02]  /*47c0*/  IADD3.X R181, R177, R136, RZ, P0, !PT ;  /* 0x00000088b1b57210 */ /* 0x008fe400007fe4ff */
[C---:B------:R-:W-:Y:S03]  /*47d0*/  ISETP.GE.AND P0, PT, R178.reuse, c[0x0][0x1d4], PT ;  /* 0x00007500b2007a0c */ /* 0x040fe60003f06270 */
[----:B------:R1:W-:Y:S10]  /*47e0*/  ST.E.128 [R180.64], R32 ;  /* 0x00000020b4007985 */ /* 0x0003f4000c101d06 */
[----:B------:R-:W-:Y:S05]  /*47f0*/  @!P0 IMAD.WIDE R182, R178, 0x2, R176 ;  /* 0x00000002b2b68825 */ /* 0x000fea00078e02b0 */
[----:B------:R1:W-:Y:S02]  /*4800*/  @!P0 ST.E.128 [R182.64], R76 ;  /* 0x0000004cb6008985 */ /* 0x0003e4000c101d06 */
.L_x_822:
[----:B------:R-:W-:Y:S05]  /*4810*/  BSYNC B0 ;  /* 0x0000000000007941 */ /* 0x000fea0003800000 */
.L_x_821:
[----:B------:R-:W-:Y:S01]  /*4820*/  ISETP.GE.AND P0, PT, R17, c[0x0][0x1d4], PT ;  /* 0x0000750011007a0c */ /* 0x000fe20003f06270 */
[----:B------:R-:W-:Y:S01]  /*4830*/  @!UPT UIADD3 URZ, URZ, URZ, URZ ;  /* 0x0000003f3f3ff290 */ /* 0x000fe2000fffe03f */
[----:B------:R-:W-:Y:S11]  /*4840*/  BSSY B0, `(.L_x_823) ;  /* 0x000007c000007945 */ /* 0x000ff60003800000 */
[----:B------:R-:W-:-:S05]  /*4850*/  @P0 BRA `(.L_x_824) ;  /* 0x000007a000000947 */ /* 0x000fca0003800000 */
[----:B------:R-:W-:Y:S02]  /*4860*/  LOP3.LUT P1, RZ, R135, 0x2, RZ, 0xc0, !PT ;  /* 0x0000000287ff7812 */ /* 0x000fe4000782c0ff */
        /* <DEDUP_REMOVED lines=10> */
[----:B-1----:R-:W-:Y:S01]  /*4910*/  SHF.R.S32.HI R76, RZ, 0x1f, R59 ;  /* 0x0000001fff4c7819 */ /* 0x002fe2000001143b */
        /* <DEDUP_REMOVED lines=8> */
[----:B------:R-:W-:Y:S01]  /*49a0*/  @!P0 SHF.R.U64 R47, R72, 0x10, R73 ;  /* 0x00000010482f8819 */ /* 0x000fe20000001249 */
[----:B------:R-:W-:Y:S01]  /*49b0*/  @!P0 HADD2.F32 R38, -RZ, R38.H0_H0 ;  /* 0x20000026ff268230 */ /* 0x000fe20000004100 */
[----:B------:R-:W-:Y:S02]  /*49c0*/  LOP3.LUT R76, R76, 0x7ffff000, RZ, 0xc0, !PT ;  /* 0x7ffff0004c4c7812 */ /* 0x000fe400078ec0ff */
[----:B------:R-:W-:Y:S01]  /*49d0*/  @!P0 SHF.R.U32.HI R37, RZ, 0x10, R37 ;  /* 0x00000010ff258819 */ /* 0x000fe20000011625 */
[----:B------:R-:W-:Y:S01]  /*49e0*/  @!P0 HADD2.F32 R47, -RZ, R47.H0_H0 ;  /* 0x2000002fff2f8230 */ /* 0x000fe20000004100 */
[----:B------:R-:W-:Y:S02]  /*49f0*/  IADD3 R76, R77, R76, R16 ;  /* 0x0000004c4d4c7210 */ /* 0x000fe40007ffe010 */
[----:B------:R-:W-:Y:S02]  /*4a00*/  IADD3 R77, R114, R153, RZ ;  /* 0x00000099724d7210 */ /* 0x000fe40007ffe0ff */
[----:B------:R-:W-:Y:S01]  /*4a10*/  @!P0 SHF.R.U32.HI R72, RZ, 0x10, R73 ;  /* 0x00000010ff488819 */ /* 0x000fe20000011649 */
[----:B------:R-:W-:Y:S01]  /*4a20*/  IMAD.IADD R76, R153, 0x1, R76 ;  /* 0x00000001994c7824 */ /* 0x000fe200078e024c */
[----:B------:R-:W-:Y:S02]  /*4a30*/  SHF.L.U32 R65, R77, 0x1, RZ ;  /* 0x000000014d417819 */ /* 0x000fe400000006ff */
[--C-:B------:R-:W-:Y:S01]  /*4a40*/  @!P0 SHF.R.U32.HI R57, RZ, 0x10, R75.reuse ;  /* 0x00000010ff398819 */ /* 0x100fe2000001164b */
[----:B------:R-:W-:Y:S01]  /*4a50*/  IMAD.SHL.U32 R59, R76, 0x2, RZ ;  /* 0x000000024c3b7824 */ /* 0x000fe200078e00ff */
[----:B------:R-:W-:Y:S01]  /*4a60*/  @!P0 SHF.R.U64 R52, R74, 0x10, R75 ;  /* 0x000000104a348819 */ /* 0x000fe2000000124b */
[----:B------:R-:W-:Y:S02]  /*4a70*/  LDS.128 R32, [R65+0xc100] ;  /* 0x00c1000041207984 */ /* 0x000fe40000000c00 */
[----:B------:R-:W-:Y:S02]  /*4a80*/  @!P0 HADD2.F32 R57, -RZ, R57.H0_H0 ;  /* 0x20000039ff398230 */ /* 0x000fe40000004100 */
[----:B------:R-:W-:Y:S04]  /*4a90*/  @!P0 HADD2.F32 R52, -RZ, R52.H0_H0 ;  /* 0x20000034ff348230 */ /* 0x000fe80000004100 */
[----:B------:R-:W1:Y:S02]  /*4aa0*/  LDS.128 R60, [R59+0xc100] ;  /* 0x00c100003b3c7984 */ /* 0x000e640000000c00 */
[----:B-1----:R-:W-:Y:S01]  /*4ab0*/  @!P0 IMAD.MOV.U32 R48, RZ, RZ, R60 ;  /* 0x000000ffff308224 */ /* 0x002fe200078e003c */
[----:B------:R-:W-:Y:S02]  /*4ac0*/  @!P0 MOV R43, R32 ;  /* 0x00000020002b8202 */ /* 0x000fe40000000f00 */
[----:B------:R-:W-:Y:S02]  /*4ad0*/  @!P0 MOV R49, R63 ;  /* 0x0000003f00318202 */ /* 0x000fe40000000f00 */
[--C-:B------:R-:W-:Y:S01]  /*4ae0*/  @!P0 HADD2.F32 R45, -RZ, R48.reuse.H0_H0 ;  /* 0x20000030ff2d8230 */ /* 0x100fe20000004100 */
[----:B------:R-:W-:Y:S01]  /*4af0*/  @!P0 MOV R51, R62 ;  /* 0x0000003e00338202 */ /* 0x000fe20000000f00 */
[--C-:B------:R-:W-:Y:S02]  /*4b00*/  @!P0 HADD2.F32 R39, -RZ, R43.reuse.H0_H0 ;  /* 0x2000002bff278230 */ /* 0x100fe40000004100 */
[----:B------:R-:W-:Y:S01]  /*4b10*/  @!P0 HADD2.F32 R48, -RZ, R48.H1_H1 ;  /* 0x30000030ff308230 */ /* 0x000fe20000004100 */
[-C--:B------:R-:W-:Y:S01]  /*4b20*/  @!P0 FMUL.FTZ R59, R45, R42.reuse ;  /* 0x0000002a2d3b8220 */ /* 0x080fe20000410000 */
[----:B------:R-:W-:Y:S01]  /*4b30*/  @!P0 HADD2.F32 R40, -RZ, R43.H1_H1 ;  /* 0x3000002bff288230 */ /* 0x000fe20000004100 */
[C---:B------:R-:W-:Y:S01]  /*4b40*/  @!P0 FMUL.FTZ R2, R39.reuse, R42 ;  /* 0x0000002a27028220 */ /* 0x040fe20000410000 */
[--C-:B------:R-:W-:Y:S01]  /*4b50*/  @!P0 HADD2.F32 R56, -RZ, R49.reuse.H1_H1 ;  /* 0x30000031ff388230 */ /* 0x100fe20000004100 */
[-C--:B------:R-:W-:Y:S01]  /*4b60*/  @!P0 FFMA.FTZ R59, R39, R46.reuse, -R59 ;  /* 0x0000002e273b8223 */ /* 0x080fe2000001083b */
[----:B------:R-:W-:Y:S01]  /*4b70*/  @!P0 HADD2.F32 R39, -RZ, R44.H0_H0 ;  /* 0x2000002cff278230 */ /* 0x000fe20000004100 */
[----:B------:R-:W-:Y:S01]  /*4b80*/  @!P0 FFMA.FTZ R2, R45, R46, R2 ;  /* 0x0000002e2d028223 */ /* 0x000fe20000010002 */
[----:B------:R-:W-:Y:S01]  /*4b90*/  @!P0 MOV R46, R61 ;  /* 0x0000003d002e8202 */ /* 0x000fe20000000f00 */
[-C--:B------:R-:W-:Y:S01]  /*4ba0*/  @!P0 FMUL.FTZ R76, R48, R41.reuse ;  /* 0x00000029304c8220 */ /* 0x080fe20000410000 */
[----:B------:R-:W-:Y:S01]  /*4bb0*/  @!P0 HADD2.F32 R54, -RZ, R49.H0_H0 ;  /* 0x20000031ff368230 */ /* 0x000fe20000004100 */
[C---:B------:R-:W-:Y:S01]  /*4bc0*/  @!P0 FMUL.FTZ R3, R40.reuse, R41 ;  /* 0x0000002928038220 */ /* 0x040fe20000410000 */
[----:B------:R-:W-:Y:S01]  /*4bd0*/  @!P0 HADD2.F32 R49, -RZ, R51.H0_H0 ;  /* 0x20000033ff318230 */ /* 0x000fe20000004100 */
[----:B------:R-:W-:Y:S01]  /*4be0*/  @!P0 IMAD.MOV.U32 R41, RZ, RZ, R33 ;  /* 0x000000ffff298224 */ /* 0x000fe200078e0021 */
[--C-:B------:R-:W-:Y:S01]  /*4bf0*/  @!P0 HADD2.F32 R45, -RZ, R46.reuse.H0_H0 ;  /* 0x2000002eff2d8230 */ /* 0x100fe20000004100 */
[-C--:B------:R-:W-:Y:S01]  /*4c00*/  @!P0 FFMA.FTZ R76, R40, R47.reuse, -R76 ;  /* 0x0000002f284c8223 */ /* 0x080fe2000001084c */
[----:B------:R-:W-:Y:S01]  /*4c10*/  @!P0 HADD2.F32 R40, -RZ, R37.H0_H0 ;  /* 0x20000025ff288230 */ /* 0x000fe20000004100 */
[----:B------:R-:W-:Y:S01]  /*4c20*/  @!P0 FFMA.FTZ R3, R48, R47, R3 ;  /* 0x0000002f30038223 */ /* 0x000fe20000010003 */
[----:B------:R-:W-:Y:S01]  /*4c30*/  @!P0 HADD2.F32 R46, -RZ, R46.H1_H1 ;  /* 0x3000002eff2e8230 */ /* 0x000fe20000004100 */
[----:B------:R-:W-:Y:S01]  /*4c40*/  @!P0 FMUL.FTZ R65, R45, R39 ;  /* 0x000000272d418220 */ /* 0x000fe20000410000 */
[--C-:B------:R-:W-:Y:S01]  /*4c50*/  @!P0 HADD2.F32 R37, -RZ, R41.reuse.H1_H1 ;  /* 0x30000029ff258230 */ /* 0x100fe20000004100 */
[----:B------:R-:W-:Y:S01]  /*4c60*/  @!P0 F2FP.PACK_AB R76, R76, R59 ;  /* 0x0000003b4c4c823e */ /* 0x000fe200000000ff */
[----:B------:R-:W-:Y:S01]  /*4c70*/  @!P0 HADD2.F32 R48, -RZ, R72.H0_H0 ;  /* 0x20000048ff308230 */ /* 0x000fe20000004100 */
[----:B------:R-:W-:Y:S01]  /*4c80*/  @!P0 FMUL.FTZ R78, R46, R40 ;  /* 0x000000282e4e8220 */ /* 0x000fe20000410000 */
[----:B------:R-:W-:Y:S01]  /*4c90*/  @!P0 HADD2.F32 R42, -RZ, R41.H0_H0 ;  /* 0x20000029ff2a8230 */ /* 0x000fe20000004100 */
[----:B------:R-:W-:Y:S01]  /*4ca0*/  @!P0 IMAD.MOV.U32 R41, RZ, RZ, R35 ;  /* 0x000000ffff298224 */ /* 0x000fe200078e0023 */
[----:B------:R-:W-:Y:S01]  /*4cb0*/  @!P0 MOV R32, R76 ;  /* 0x0000004c00208202 */ /* 0x000fe20000000f00 */
[C---:B------:R-:W-:Y:S01]  /*4cc0*/  @!P0 FMUL.FTZ R5, R37.reuse, R40 ;  /* 0x0000002825058220 */ /* 0x040fe20000410000 */
[----:B------:R-:W-:Y:S01]  /*4cd0*/  @!P0 HADD2.F32 R47, -RZ, R81.H0_H0 ;  /* 0x20000051ff2f8230 */ /* 0x000fe20000004100 */
[----:B------:R-:W-:Y:S01]  /*4ce0*/  @!P0 FFMA.FTZ R78, R37, R48, -R78 ;  /* 0x00000030254e8223 */ /* 0x000fe2000001084e */
[----:B------:R-:W-:Y:S01]  /*4cf0*/  @!P0 HADD2.F32 R37, -RZ, R36.H0_H0 ;  /* 0x20000024ff258230 */ /* 0x000fe20000004100 */
[C---:B------:R-:W-:Y:S01]  /*4d00*/  @!P0 FMUL.FTZ R4, R42.reuse, R39 ;  /* 0x000000272a048220 */ /* 0x040fe20000410000 */
[----:B------:R-:W-:Y:S01]  /*4d10*/  @!P0 HADD2.F32 R36, -RZ, R41.H1_H1 ;  /* 0x30000029ff248230 */ /* 0x000fe20000004100 */
[----:B------:R-:W-:Y:S01]  /*4d20*/  @!P0 FFMA.FTZ R65, R42, R47, -R65 ;  /* 0x0000002f2a418223 */ /* 0x000fe20000010841 */
[----:B------:R-:W-:Y:S01]  /*4d30*/  @!P0 HADD2.F32 R39, -RZ, R27.H1_H1 ;  /* 0x3000001bff278230 */ /* 0x000fe20000004100 */
[-C--:B------:R-:W-:Y:S01]  /*4d40*/  @!P0 FMUL.FTZ R178, R56, R37.reuse ;  /* 0x0000002538b28220 */ /* 0x080fe20000410000 */
[----:B------:R-:W-:Y:S01]  /*4d50*/  @!P0 HADD2.F32 R40, -RZ, R41.H0_H0 ;  /* 0x20000029ff288230 */ /* 0x000fe20000004100 */
[C---:B------:R-:W-:Y:S01]  /*4d60*/  @!P0 FMUL.FTZ R9, R36.reuse, R37 ;  /* 0x0000002524098220 */ /* 0x040fe20000410000 */
[----:B------:R-:W-:Y:S01]  /*4d70*/  @!P0 HADD2.F32 R51, -RZ, R51.H1_H1 ;  /* 0x30000033ff338230 */ /* 0x000fe20000004100 */
[----:B------:R-:W-:Y:S01]  /*4d80*/  @!P0 FFMA.FTZ R178, R36, R57, -R178 ;  /* 0x0000003924b28223 */ /* 0x000fe200000108b2 */
[----:B------:R-:W-:Y:S01]  /*4d90*/  @!P0 HADD2.F32 R36, -RZ, R27.H0_H0 ;  /* 0x2000001bff248230 */ /* 0x000fe20000004100 */
[----:B------:R-:W-:Y:S01]  /*4da0*/  @!P0 IMAD.MOV.U32 R27, RZ, RZ, R34 ;  /* 0x000000ffff1b8224 */ /* 0x000fe200078e0022 */
[----:B------:R-:W-:Y:S01]  /*4db0*/  @!P0 F2FP.PACK_AB R65, R78, R65 ;  /* 0x000000414e41823e */ /* 0x000fe200000000ff */
[----:B------:R-:W-:Y:S01]  /*4dc0*/  @!P0 FFMA.FTZ R4, R45, R47, R4 ;  /* 0x0000002f2d048223 */ /* 0x000fe20000010004 */
[----:B------:R-:W-:Y:S01]  /*4dd0*/  @!P0 F2FP.PACK_AB R59, R3, R2 ;  /* 0x00000002033b823e */ /* 0x000fe200000000ff */
[----:B------:R-:W-:Y:S01]  /*4de0*/  @!P0 FFMA.FTZ R5, R46, R48, R5 ;  /* 0x000000302e058223 */ /* 0x000fe20000010005 */
[--C-:B------:R-:W-:Y:S01]  /*4df0*/  @!P0 HADD2.F32 R37, -RZ, R27.reuse.H0_H0 ;  /* 0x2000001bff258230 */ /* 0x100fe20000004100 */
[-C--:B------:R-:W-:Y:S01]  /*4e00*/  @!P0 FMUL.FTZ R8, R40, R39.reuse ;  /* 0x0000002728088220 */ /* 0x080fe20000410000 */
[----:B------:R-:W-:Y:S01]  /*4e10*/  @!P0 HADD2.F32 R27, -RZ, R27.H1_H1 ;  /* 0x3000001bff1b8230 */ /* 0x000fe20000004100 */
[C---:B------:R-:W-:Y:S01]  /*4e20*/  @!P0 FMUL.FTZ R77, R54.reuse, R39 ;  /* 0x00000027364d8220 */ /* 0x040fe20000410000 */
[----:B------:R-:W-:Y:S01]  /*4e30*/  @!P0 MOV R60, R59 ;  /* 0x0000003b003c8202 */ /* 0x000fe20000000f00 */
[----:B------:R-:W-:Y:S01]  /*4e40*/  @!P0 FMUL.FTZ R6, R37, R36 ;  /* 0x0000002425068220 */ /* 0x000fe20000410000 */
[----:B------:R-:W-:Y:S01]  /*4e50*/  @!P0 F2FP.PACK_AB R78, R5, R4 ;  /* 0x00000004054e823e */ /* 0x000fe200000000ff */
[----:B------:R-:W-:Y:S02]  /*4e60*/  @!P0 FMUL.FTZ R7, R27, R38 ;  /* 0x000000261b078220 */ /* 0x000fe40000410000 */
[C---:B------:R-:W-:Y:S01]  /*4e70*/  @!P0 FFMA.FTZ R6, R49.reuse, R50, R6 ;  /* 0x0000003231068223 */ /* 0x040fe20000010006 */
[----:B------:R-:W-:Y:S01]  /*4e80*/  @!P0 MOV R61, R78 ;  /* 0x0000004e003d8202 */ /* 0x000fe20000000f00 */
[----:B------:R-:W-:Y:S02]  /*4e90*/  @!P0 FMUL.FTZ R79, R49, R36 ;  /* 0x00000024314f8220 */ /* 0x000fe40000410000 */
[C---:B------:R-:W-:Y:S02]  /*4ea0*/  @!P0 FMUL.FTZ R180, R51.reuse, R38 ;  /* 0x0000002633b48220 */ /* 0x040fe40000410000 */
[----:B------:R-:W-:Y:S02]  /*4eb0*/  @!P0 FFMA.FTZ R7, R51, R52, R7 ;  /* 0x0000003433078223 */ /* 0x000fe40000010007 */
[-C--:B------:R-:W-:Y:S02]  /*4ec0*/  @!P0 FFMA.FTZ R8, R54, R55.reuse, R8 ;  /* 0x0000003736088223 */ /* 0x080fe40000010008 */
[----:B------:R-:W-:Y:S02]  /*4ed0*/  @!P0 FFMA.FTZ R77, R40, R55, -R77 ;  /* 0x00000037284d8223 */ /* 0x000fe4000001084d */
[----:B------:R-:W-:Y:S02]  /*4ee0*/  @!P0 FFMA.FTZ R79, R37, R50, -R79 ;  /* 0x00000032254f8223 */ /* 0x000fe4000001084f */
[----:B------:R-:W-:Y:S01]  /*4ef0*/  @!P0 FFMA.FTZ R180, R27, R52, -R180 ;  /* 0x000000341bb48223 */ /* 0x000fe200000108b4 */
[----:B------:R-:W-:Y:S01]  /*4f00*/  @!P0 F2FP.PACK_AB R77, R178, R77 ;  /* 0x0000004db24d823e */ /* 0x000fe200000000ff */
[----:B------:R-:W-:Y:S02]  /*4f10*/  @!P0 FFMA.FTZ R9, R56, R57, R9 ;  /* 0x0000003938098223 */ /* 0x000fe40000010009 */
[----:B------:R-:W-:Y:S01]  /*4f20*/  @!P0 IMAD.MOV.U32 R33, RZ, RZ, R65 ;  /* 0x000000ffff218224 */ /* 0x000fe200078e0041 */
[----:B------:R-:W-:Y:S01]  /*4f30*/  @!P0 F2FP.PACK_AB R180, R180, R79 ;  /* 0x0000004fb4b4823e */ /* 0x000fe200000000ff */
[----:B------:R-:W-:Y:S01]  /*4f40*/  @!P0 IMAD.MOV.U32 R35, RZ, RZ, R77 ;  /* 0x000000ffff238224 */ /* 0x000fe200078e004d */
        /* <DEDUP_REMOVED lines=11> */
.L_x_824:
[----:B------:R-:W-:Y:S05]  /*5000*/  BSYNC B0 ;  /* 0x0000000000007941 */ /* 0x000fea0003800000 */
.L_x_823:
[----:B------:R-:W-:Y:S11]  /*5010*/  ISETP.GE.AND P0, PT, R15, c[0x0][0x1d4], PT ;  /* 0x000075000f007a0c */ /* 0x000ff60003f06270 */
[----:B------:R-:W-:Y:S02]  /*5020*/  @!UPT UIADD3 URZ, URZ, URZ, URZ ;  /* 0x0000003f3f3ff290 */ /* 0x000fe4000fffe03f */
[----:B------:R-:W-:-:S05]  /*5030*/  @P0 BRA `(.L_x_808) ;  /* 0x00000b0000000947 */ /* 0x000fca0003800000 */
[----:B------:R-:W-:Y:S02]  /*5040*/  LOP3.LUT P1, RZ, R135, 0x8, RZ, 0xc0, !PT ;  /* 0x0000000887ff7812 */ /* 0x000fe4000782c0ff */
[----:B----4-:R-:W-:Y:S02]  /*5050*/  IADD3 R54, P0, R176, R141, RZ ;  /* 0x0000008db0367210 */ /* 0x010fe40007f1e0ff */
[----:B------:R-:W-:Y:S02]  /*5060*/  SEL R52, R110, R179, !P1 ;  /* 0x000000b36e347207 */ /* 0x000fe40004800000 */
[----:B---3--:R-:W-:Y:S02]  /*5070*/  IADD3.X R55, R177, R140, RZ, P0, !PT ;  /* 0x0000008cb1377210 */ /* 0x008fe400007fe4ff */
[----:B------:R-:W-:Y:S02]  /*5080*/  SHF.R.S32.HI R51, RZ, 0x1f, R52 ;  /* 0x0000001fff337819 */ /* 0x000fe40000011434 */
[----:B------:R-:W-:Y:S02]  /*5090*/  ISETP.GE.AND P0, PT, R15, c[0x0][0x27c], PT ;  /* 0x00009f000f007a0c */ /* 0x000fe40003f06270 */
[----:B------:R-:W-:Y:S04]  /*50a0*/  LEA.HI R51, R51, R52, RZ, 0x4 ;  /* 0x0000003433337211 */ /* 0x000fe800078f20ff */
[----:B-1----:R-:W-:Y:S04]  /*50b0*/  LEA.HI.SX32 R61, R51, R144, 0x1c ;  /* 0x00000090333d7211 */ /* 0x002fe800078fe2ff */
[----:B------:R-:W-:Y:S01]  /*50c0*/  SHF.R.S32.HI R62, RZ, 0x1f, R61 ;  /* 0x0000001fff3e7819 */ /* 0x000fe2000001143d */
[----:B------:R-:W-:Y:S02]  /*50d0*/  IMAD.SHL.U32 R51, R61, 0x8, RZ ;  /* 0x000000083d337824 */ /* 0x000fe400078e00ff */
[----:B------:R-:W-:Y:S01]  /*50e0*/  @!P0 SHF.R.U64 R36, R28, 0x10, R29 ;  /* 0x000000101c248819 */ /* 0x000fe2000000121d */
[----:B------:R-:W-:Y:S01]  /*50f0*/  @!P0 HADD2.F32 R41, -RZ, R66.H1_H1 ;  /* 0x30000042ff298230 */ /* 0x000fe20000004100 */
[----:B------:R-:W-:Y:S01]  /*5100*/  LEA.HI R62, R62, R61, RZ, 0x3 ;  /* 0x0000003d3e3e7211 */ /* 0x000fe200078f18ff */
[----:B------:R-:W-:Y:S01]  /*5110*/  @!P0 HADD2.F32 R44, -RZ, R64.H0_H0 ;  /* 0x20000040ff2c8230 */ /* 0x000fe20000004100 */
[----:B------:R-:W-:Y:S01]  /*5120*/  LOP3.LUT R72, R123, 0x38, R51, 0xf8, !PT ;  /* 0x000000387b487812 */ /* 0x000fe200078ef833 */
[----:B------:R-:W-:Y:S01]  /*5130*/  @!P0 HADD2.F32 R37, -RZ, R36.H0_H0 ;  /* 0x20000024ff258230 */ /* 0x000fe20000004100 */
[----:B------:R-:W-:Y:S01]  /*5140*/  SHF.L.U32 R62, R62, 0x9, RZ ;  /* 0x000000093e3e7819 */ /* 0x000fe200000006ff */
[----:B------:R-:W-:Y:S01]  /*5150*/  @!P0 HADD2.F32 R48, -RZ, R64.H1_H1 ;  /* 0x30000040ff308230 */ /* 0x000fe20000004100 */
[----:B------:R-:W-:Y:S02]  /*5160*/  LOP3.LUT R61, R72, R111, RZ, 0x3c, !PT ;  /* 0x0000006f483d7212 */ /* 0x000fe400078e3cff */
[----:B------:R-:W-:Y:S02]  /*5170*/  LOP3.LUT R62, R62, 0x7ffff000, RZ, 0xc0, !PT ;  /* 0x7ffff0003e3e7812 */ /* 0x000fe400078ec0ff */
[----:B------:R-:W-:Y:S02]  /*5180*/  @!P0 SHF.R.U32.HI R28, RZ, 0x10, R31 ;  /* 0x00000010ff1c8819 */ /* 0x000fe4000001161f */
[----:B------:R-:W-:Y:S01]  /*5190*/  IADD3 R62, R61, R62, R16 ;  /* 0x0000003e3d3e7210 */ /* 0x000fe20007ffe010 */
[----:B------:R-:W-:Y:S01]  /*51a0*/  IMAD.IADD R61, R112, 0x1, R153 ;  /* 0x00000001703d7824 */ /* 0x000fe200078e0299 */
[----:B------:R-:W-:Y:S01]  /*51b0*/  @!P0 SHF.R.U64 R27, R30, 0x10, R31 ;  /* 0x000000101e1b8819 */ /* 0x000fe2000000121f */
[----:B------:R-:W-:Y:S01]  /*51c0*/  @!P0 HADD2.F32 R31, -RZ, R26.H1_H1 ;  /* 0x3000001aff1f8230 */ /* 0x000fe20000004100 */
[----:B------:R-:W-:Y:S01]  /*51d0*/  IADD3 R153, R153, R62, RZ ;  /* 0x0000003e99997210 */ /* 0x000fe20007ffe0ff */
[----:B------:R-:W-:Y:S01]  /*51e0*/  IMAD.SHL.U32 R60, R61, 0x2, RZ ;  /* 0x000000023d3c7824 */ /* 0x000fe200078e00ff */
[----:B------:R-:W-:Y:S02]  /*51f0*/  @!P0 SHF.R.U64 R43, R68, 0x10, R69 ;  /* 0x00000010442b8819 */ /* 0x000fe40000001245 */
[----:B------:R-:W-:Y:S02]  /*5200*/  SHF.L.U32 R52, R153, 0x1, RZ ;  /* 0x0000000199347819 */ /* 0x000fe400000006ff */
[----:B------:R-:W1:Y:S01]  /*5210*/  LDS.128 R32, [R60+0xc100] ;  /* 0x00c100003c207984 */ /* 0x000e620000000c00 */
[----:B------:R-:W-:Y:S01]  /*5220*/  @!P0 HADD2.F32 R43, -RZ, R43.H0_H0 ;  /* 0x2000002bff2b8230 */ /* 0x000fe20000004100 */
[----:B------:R-:W-:Y:S02]  /*5230*/  @!P0 SHF.R.U32.HI R29, RZ, 0x10, R29 ;  /* 0x00000010ff1d8819 */ /* 0x000fe4000001161d */
[----:B------:R-:W-:Y:S02]  /*5240*/  @!P0 SHF.R.U32.HI R68, RZ, 0x10, R69 ;  /* 0x00000010ff448819 */ /* 0x000fe40000011645 */
[--C-:B------:R-:W-:Y:S01]  /*5250*/  @!P0 SHF.R.U32.HI R49, RZ, 0x10, R71.reuse ;  /* 0x00000010ff318819 */ /* 0x100fe20000011647 */
[----:B------:R-:W-:Y:S01]  /*5260*/  @!P0 HADD2.F32 R29, -RZ, R29.H0_H0 ;  /* 0x2000001dff1d8230 */ /* 0x000fe20000004100 */
[----:B------:R-:W2:Y:S01]  /*5270*/  LDS.128 R56, [R52+0xc100] ;  /* 0x00c1000034387984 */ /* 0x000ea20000000c00 */
[----:B------:R-:W-:Y:S02]  /*5280*/  @!P0 SHF.R.U64 R46, R70, 0x10, R71 ;  /* 0x00000010462e8819 */ /* 0x000fe40000001247 */
[----:B------:R-:W-:Y:S03]  /*5290*/  @!P0 HADD2.F32 R49, -RZ, R49.H0_H0 ;  /* 0x20000031ff318230 */ /* 0x000fe60000004100 */
[----:B------:R-:W-:Y:S01]  /*52a0*/  @!P0 HADD2.F32 R46, -RZ, R46.H0_H0 ;  /* 0x2000002eff2e8230 */ /* 0x000fe20000004100 */
[----:B-1----:R-:W-:Y:S05]  /*52b0*/  @!P0 IMAD.MOV.U32 R38, RZ, RZ, R32 ;  /* 0x000000ffff268224 */ /* 0x002fea00078e0020 */
[--C-:B------:R-:W-:Y:S02]  /*52c0*/  @!P0 HADD2.F32 R30, -RZ, R38.reuse.H0_H0 ;  /* 0x20000026ff1e8230 */ /* 0x100fe40000004100 */
[----:B------:R-:W-:Y:S01]  /*52d0*/  @!P0 HADD2.F32 R36, -RZ, R38.H1_H1 ;  /* 0x30000026ff248230 */ /* 0x000fe20000004100 */
[----:B--2---:R-:W-:Y:S01]  /*52e0*/  @!P0 IMAD.MOV.U32 R45, RZ, RZ, R58 ;  /* 0x000000ffff2d8224 */ /* 0x004fe200078e003a */
[----:B------:R-:W-:Y:S01]  /*52f0*/  @!P0 MOV R40, R56 ;  /* 0x0000003800288202 */ /* 0x000fe20000000f00 */
[----:B------:R-:W-:Y:S02]  /*5300*/  @!P0 FMUL.FTZ R2, R30, R31 ;  /* 0x0000001f1e028220 */ /* 0x000fe40000410000 */
[----:B------:R-:W-:Y:S02]  /*5310*/  @!P0 FMUL.FTZ R3, R36, R37 ;  /* 0x0000002524038220 */ /* 0x000fe40000410000 */
[--C-:B------:R-:W-:Y:S02]  /*5320*/  @!P0 HADD2.F32 R39, -RZ, R40.reuse.H0_H0 ;  /* 0x20000028ff278230 */ /* 0x100fe40000004100 */
[----:B------:R-:W-:Y:S03]  /*5330*/  @!P0 HADD2.F32 R40, -RZ, R40.H1_H1 ;  /* 0x30000028ff288230 */ /* 0x000fe60000004100 */
[C---:B------:R-:W-:Y:S02]  /*5340*/  @!P0 FMUL.FTZ R52, R39.reuse, R31 ;  /* 0x0000001f27348220 */ /* 0x040fe40000410000 */
[----:B------:R-:W-:Y:S02]  /*5350*/  @!P0 FMUL.FTZ R61, R40, R37 ;  /* 0x00000025283d8220 */ /* 0x000fe40000410000 */
[-C--:B------:R-:W-:Y:S02]  /*5360*/  @!P0 FFMA.FTZ R2, R39, R41.reuse, R2 ;  /* 0x0000002927028223 */ /* 0x080fe40000010002 */
[----:B------:R-:W-:Y:S01]  /*5370*/  @!P0 FFMA.FTZ R52, R30, R41, -R52 ;  /* 0x000000291e348223 */ /* 0x000fe20000010834 */
[----:B------:R-:W-:Y:S01]  /*5380*/  @!P0 HADD2.F32 R30, -RZ, R26.H0_H0 ;  /* 0x2000001aff1e8230 */ /* 0x000fe20000004100 */
[----:B------:R-:W-:Y:S02]  /*5390*/  @!P0 IMAD.MOV.U32 R41, RZ, RZ, R57 ;  /* 0x000000ffff298224 */ /* 0x000fe400078e0039 */
[----:B------:R-:W-:Y:S01]  /*53a0*/  @!P0 FFMA.FTZ R61, R36, R43, -R61 ;  /* 0x0000002b243d8223 */ /* 0x000fe2000001083d */
[----:B------:R-:W-:Y:S01]  /*53b0*/  @!P0 MOV R36, R33 ;  /* 0x0000002100248202 */ /* 0x000fe20000000f00 */
[----:B------:R-:W-:Y:S01]  /*53c0*/  @!P0 FFMA.FTZ R3, R40, R43, R3 ;  /* 0x0000002b28038223 */ /* 0x000fe20000010003 */
[--C-:B------:R-:W-:Y:S01]  /*53d0*/  @!P0 HADD2.F32 R42, -RZ, R41.reuse.H1_H1 ;  /* 0x30000029ff2a8230 */ /* 0x100fe20000004100 */
[----:B------:R-:W-:Y:S01]  /*53e0*/  @!P0 IMAD.MOV.U32 R43, RZ, RZ, R59 ;  /* 0x000000ffff2b8224 */ /* 0x000fe200078e003b */
[----:B------:R-:W-:Y:S01]  /*53f0*/  @!P0 HADD2.F32 R39, -RZ, R41.H0_H0 ;  /* 0x20000029ff278230 */ /* 0x000fe20000004100 */
[----:B------:R-:W-:Y:S01]  /*5400*/  @!P0 F2FP.PACK_AB R52, R61, R52 ;  /* 0x000000343d34823e */ /* 0x000fe200000000ff */
[----:B------:R-:W-:Y:S01]  /*5410*/  @!P0 HADD2.F32 R26, -RZ, R36.H1_H1 ;  /* 0x30000024ff1a8230 */ /* 0x000fe20000004100 */
[-C--:B------:R-:W-:Y:S01]  /*5420*/  @!P0 FMUL.FTZ R63, R42, R29.reuse ;  /* 0x0000001d2a3f8220 */ /* 0x080fe20000410000 */
[----:B------:R-:W-:Y:S01]  /*5430*/  @!P0 HADD2.F32 R41, -RZ, R68.H0_H0 ;  /* 0x20000044ff298230 */ /* 0x000fe20000004100 */
[-C--:B------:R-:W-:Y:S01]  /*5440*/  @!P0 FMUL.FTZ R60, R39, R30.reuse ;  /* 0x0000001e273c8220 */ /* 0x080fe20000410000 */
[----:B------:R-:W-:Y:S01]  /*5450*/  @!P0 HADD2.F32 R40, -RZ, R66.H0_H0 ;  /* 0x20000042ff288230 */ /* 0x000fe20000004100 */
[C---:B------:R-:W-:Y:S01]  /*5460*/  @!P0 FMUL.FTZ R5, R26.reuse, R29 ;  /* 0x0000001d1a058220 */ /* 0x040fe20000410000 */
[----:B------:R-:W-:Y:S01]  /*5470*/  @!P0 HADD2.F32 R31, -RZ, R36.H0_H0 ;  /* 0x20000024ff1f8230 */ /* 0x000fe20000004100 */
[----:B------:R-:W-:Y:S01]  /*5480*/  @!P0 FFMA.FTZ R63, R26, R41, -R63 ;  /* 0x000000291a3f8223 */ /* 0x000fe2000001083f */
[----:B------:R-:W-:Y:S01]  /*5490*/  @!P0 MOV R26, R35 ;  /* 0x00000023001a8202 */ /* 0x000fe20000000f00 */
[----:B------:R-:W-:Y:S01]  /*54a0*/  @!P0 IMAD.MOV.U32 R32, RZ, RZ, R52 ;  /* 0x000000ffff208224 */ /* 0x000fe200078e0034 */
[----:B------:R-:W-:Y:S01]  /*54b0*/  @!P0 HADD2.F32 R29, -RZ, R28.H0_H0 ;  /* 0x2000001cff1d8230 */ /* 0x000fe20000004100 */
[C---:B------:R-:W-:Y:S01]  /*54c0*/  @!P0 FMUL.FTZ R4, R31.reuse, R30 ;  /* 0x0000001e1f048220 */ /* 0x040fe20000410000 */
[----:B------:R-:W-:Y:S01]  /*54d0*/  @!P0 HADD2.F32 R50, -RZ, R43.H1_H1 ;  /* 0x3000002bff328230 */ /* 0x000fe20000004100 */
[-C--:B------:R-:W-:Y:S01]  /*54e0*/  @!P0 FFMA.FTZ R60, R31, R40.reuse, -R60 ;  /* 0x000000281f3c8223 */ /* 0x080fe2000001083c */
[--C-:B------:R-:W-:Y:S01]  /*54f0*/  @!P0 HADD2.F32 R31, -RZ, R26.reuse.H0_H0 ;  /* 0x2000001aff1f8230 */ /* 0x100fe20000004100 */
[----:B------:R-:W-:Y:S01]  /*5500*/  @!P0 FFMA.FTZ R4, R39, R40, R4 ;  /* 0x0000002827048223 */ /* 0x000fe20000010004 */
[----:B------:R-:W-:Y:S01]  /*5510*/  @!P0 HADD2.F32 R26, -RZ, R26.H1_H1 ;  /* 0x3000001aff1a8230 */ /* 0x000fe20000004100 */
[----:B------:R-:W-:Y:S01]  /*5520*/  @!P0 FMUL.FTZ R65, R50, R29 ;  /* 0x0000001d32418220 */ /* 0x000fe20000410000 */
[--C-:B------:R-:W-:Y:S01]  /*5530*/  @!P0 HADD2.F32 R30, -RZ, R21.reuse.H1_H1 ;  /* 0x30000015ff1e8230 */ /* 0x100fe20000004100 */
[----:B------:R-:W-:Y:S01]  /*5540*/  @!P0 FFMA.FTZ R5, R42, R41, R5 ;  /* 0x000000292a058223 */ /* 0x000fe20000010005 */
[----:B------:R-:W-:Y:S01]  /*5550*/  @!P0 HADD2.F32 R28, -RZ, R21.H0_H0 ;  /* 0x20000015ff1c8230 */ /* 0x000fe20000004100 */
[C---:B------:R-:W-:Y:S01]  /*5560*/  @!P0 FMUL.FTZ R9, R26.reuse, R29 ;  /* 0x0000001d1a098220 */ /* 0x040fe20000410000 */
[----:B------:R-:W-:Y:S01]  /*5570*/  @!P0 MOV R21, R34 ;  /* 0x0000002200158202 */ /* 0x000fe20000000f00 */
[----:B------:R-:W-:Y:S01]  /*5580*/  @!P0 FFMA.FTZ R65, R26, R49, -R65 ;  /* 0x000000311a418223 */ /* 0x000fe20000010841 */
[----:B------:R-:W-:Y:S01]  /*5590*/  @!P0 HADD2.F32 R47, -RZ, R43.H0_H0 ;  /* 0x2000002bff2f8230 */ /* 0x000fe20000004100 */
[----:B------:R-:W-:Y:S01]  /*55a0*/  @!P0 FMUL.FTZ R8, R31, R30 ;  /* 0x0000001e1f088220 */ /* 0x000fe20000410000 */
[----:B------:R-:W-:Y:S01]  /*55b0*/  @!P0 HADD2.F32 R43, -RZ, R45.H0_H0 ;  /* 0x2000002dff2b8230 */ /* 0x000fe20000004100 */
[----:B------:R-:W-:Y:S01]  /*55c0*/  @!P0 F2FP.PACK_AB R63, R63, R60 ;  /* 0x0000003c3f3f823e */ /* 0x000fe200000000ff */
[----:B------:R-:W-:Y:S01]  /*55d0*/  @!P0 HADD2.F32 R26, -RZ, R27.H0_H0 ;  /* 0x2000001bff1a8230 */ /* 0x000fe20000004100 */
[----:B------:R-:W-:Y:S01]  /*55e0*/  @!P0 FMUL.FTZ R62, R47, R30 ;  /* 0x0000001e2f3e8220 */ /* 0x000fe20000410000 */
[----:B------:R-:W-:Y:S01]  /*55f0*/  @!P0 HADD2.F32 R45, -RZ, R45.H1_H1 ;  /* 0x3000002dff2d8230 */ /* 0x000fe20000004100 */
[----:B------:R-:W-:Y:S01]  /*5600*/  @!P0 FMUL.FTZ R72, R43, R28 ;  /* 0x0000001c2b488220 */ /* 0x000fe20000410000 */
[----:B------:R-:W-:Y:S01]  /*5610*/  @!P0 MOV R33, R63 ;  /* 0x0000003f00218202 */ /* 0x000fe20000000f00 */
[----:B------:R-:W-:Y:S01]  /*5620*/  @!P0 FFMA.FTZ R62, R31, R48, -R62 ;  /* 0x000000301f3e8223 */ /* 0x000fe2000001083e */
[----:B------:R-:W-:Y:S01]  /*5630*/  @!P0 F2FP.PACK_AB R61, R5, R4 ;  /* 0x00000004053d823e */ /* 0x000fe200000000ff */
[----:B------:R-:W-:Y:S01]  /*5640*/  @!P0 FMUL.FTZ R73, R45, R26 ;  /* 0x0000001a2d498220 */ /* 0x000fe20000410000 */
[----:B------:R-:W-:Y:S01]  /*5650*/  @!P0 F2FP.PACK_AB R60, R3, R2 ;  /* 0x00000002033c823e */ /* 0x000fe200000000ff */
[--C-:B------:R-:W-:Y:S01]  /*5660*/  @!P0 HADD2.F32 R27, -RZ, R21.reuse.H0_H0 ;  /* 0x20000015ff1b8230 */ /* 0x100fe20000004100 */
[----:B------:R-:W-:Y:S01]  /*5670*/  @!P0 F2FP.PACK_AB R62, R65, R62 ;  /* 0x0000003e413e823e */ /* 0x000fe200000000ff */
[----:B------:R-:W-:Y:S01]  /*5680*/  @!P0 IMAD.MOV.U32 R57, RZ, RZ, R61 ;  /* 0x000000ffff398224 */ /* 0x000fe200078e003d */
[----:B------:R-:W-:Y:S01]  /*5690*/  @!P0 HADD2.F32 R21, -RZ, R21.H1_H1 ;  /* 0x30000015ff158230 */ /* 0x000fe20000004100 */
[----:B------:R-:W-:Y:S01]  /*56a0*/  @!P0 MOV R56, R60 ;  /* 0x0000003c00388202 */ /* 0x000fe20000000f00 */
[C---:B------:R-:W-:Y:S01]  /*56b0*/  @!P0 FFMA.FTZ R72, R27.reuse, R44, -R72 ;  /* 0x0000002c1b488223 */ /* 0x040fe20000010848 */
[----:B------:R-:W-:Y:S01]  /*56c0*/  @!P0 MOV R35, R62 ;  /* 0x0000003e00238202 */ /* 0x000fe20000000f00 */
[----:B------:R-:W-:Y:S02]  /*56d0*/  @!P0 FMUL.FTZ R6, R27, R28 ;  /* 0x0000001c1b068220 */ /* 0x000fe40000410000 */
[C---:B------:R-:W-:Y:S02]  /*56e0*/  @!P0 FFMA.FTZ R73, R21.reuse, R46, -R73 ;  /* 0x0000002e15498223 */ /* 0x040fe40000010849 */
[----:B------:R-:W-:Y:S02]  /*56f0*/  @!P0 FMUL.FTZ R7, R21, R26 ;  /* 0x0000001a15078220 */ /* 0x000fe40000410000 */
[----:B------:R-:W-:Y:S01]  /*5700*/  @!P0 FFMA.FTZ R6, R43, R44, R6 ;  /* 0x0000002c2b068223 */ /* 0x000fe20000010006 */
[----:B------:R-:W-:Y:S01]  /*5710*/  @!P0 F2FP.PACK_AB R73, R73, R72 ;  /* 0x000000484949823e */ /* 0x000fe200000000ff */
[----:B------:R-:W-:Y:S02]  /*5720*/  @!P0 FFMA.FTZ R7, R45, R46, R7 ;  /* 0x0000002e2d078223 */ /* 0x000fe40000010007 */
[----:B------:R-:W-:Y:S02]  /*5730*/  @!P0 FFMA.FTZ R8, R47, R48, R8 ;  /* 0x000000302f088223 */ /* 0x000fe40000010008 */
[----:B------:R-:W-:Y:S01]  /*5740*/  @!P0 IMAD.MOV.U32 R34, RZ, RZ, R73 ;  /* 0x000000ffff228224 */ /* 0x000fe200078e0049 */
[----:B------:R-:W-:Y:S01]  /*5750*/  @!P0 F2FP.PACK_AB R65, R7, R6 ;  /* 0x000000060741823e */ /* 0x000fe200000000ff */
[----:B------:R-:W-:Y:S03]  /*5760*/  @!P0 FFMA.FTZ R9, R50, R49, R9 ;  /* 0x0000003132098223 */ /* 0x000fe60000010009 */
[----:B------:R1:W-:Y:S01]  /*5770*/  ST.E.128 [R54.64], R32 ;  /* 0x0000002036007985 */ /* 0x0003e2000c101d06 */
[----:B------:R-:W-:Y:S02]  /*5780*/  @!P0 MOV R58, R65 ;  /* 0x00000041003a8202 */ /* 0x000fe40000000f00 */
        /* <DEDUP_REMOVED lines=9> */
.L_x_804:
[----:B------:R-:W-:Y:S01]  /*5820*/  IMAD.WIDE.U32 R8, R146, c[0x0][0x1e0], RZ ;  /* 0x0000780092087a25 */ /* 0x000fe200078e00ff */
[----:B------:R-:W-:Y:S02]  /*5830*/  SHF.R.S32.HI R152, RZ, 0x1f, R146 ;  /* 0x0000001fff987819 */ /* 0x000fe40000011492 */
[----:B-----5:R-:W-:Y:S01]  /*5840*/  SHF.R.S32.HI R151, RZ, 0x1f, R147 ;  /* 0x0000001fff977819 */ /* 0x020fe20000011493 */
[----:B------:R-:W-:Y:S02]  /*5850*/  IMAD.IADD R148, R89, 0x1, -R148 ;  /* 0x0000000159947824 */ /* 0x000fe400078e0a94 */
[----:B------:R-:W-:Y:S02]  /*5860*/  IMAD R2, R152, c[0x0][0x1e0], RZ ;  /* 0x0000780098027a24 */ /* 0x000fe400078e02ff */
[----:B-1----:R-:W-:Y:S01]  /*5870*/  IMAD R7, R151, c[0x0][0x1f0], RZ ;  /* 0x00007c0097077a24 */ /* 0x002fe200078e02ff */
[----:B------:R-:W-:Y:S01]  /*5880*/  IMNMX R148, R148, 0x40, PT ;  /* 0x0000004094947817 */ /* 0x000fe20003800200 */
[----:B------:R-:W-:Y:S02]  /*5890*/  IMAD R2, R146, c[0x0][0x1e4], R2 ;  /* 0x0000790092027a24 */ /* 0x000fe400078e0202 */
[----:B------:R-:W-:Y:S02]  /*58a0*/  IMAD R7, R147, c[0x0][0x1f4], R7 ;  /* 0x00007d0093077a24 */ /* 0x000fe400078e0207 */
[----:B------:R-:W-:Y:S04]  /*58b0*/  IMAD.IADD R9, R9, 0x1, R2 ;  /* 0x0000000109097824 */ /* 0x000fe800078e0202 */
[----:B------:R-:W-:Y:S05]  /*58c0*/  IMAD.WIDE.U32 R8, R147, c[0x0][0x1f0], R8 ;  /* 0x00007c0093087a25 */ /* 0x000fea00078e0008 */
[----:B------:R-:W-:Y:S04]  /*58d0*/  IADD3 R5, P0, R170, R8, RZ ;  /* 0x00000008aa057210 */ /* 0x000fe80007f1e0ff */
[----:B------:R-:W-:Y:S02]  /*58e0*/  IADD3.X R4, R102, R9, R7, P0, !PT ;  /* 0x0000000966047210 */ /* 0x000fe400007fe407 */
[C---:B------:R-:W-:Y:S04]  /*58f0*/  LEA R2, P0, R5.reuse, c[0x0][0x1c8], 0x1 ;  /* 0x0000720005027a11 */ /* 0x040fe800078008ff */
[----:B------:R-:W-:Y:S02]  /*5900*/  LEA.HI.X R3, R5, c[0x0][0x1cc], R4, 0x1, P0 ;  /* 0x0000730005037a11 */ /* 0x000fe400000f0c04 */
[----:B------:R-:W1:Y:S01]  /*5910*/  SHFL.IDX PT, R2, R2, RZ, 0x1c1f ;  /* 0x001c1fff02027589 */ /* 0x000e6200000e0000 */
[----:B------:R-:W-:Y:S07]  /*5920*/  ISETP.GT.AND P0, PT, R148, R97, PT ;  /* 0x000000619400720c */ /* 0x000fee0003f04270 */
[----:B------:R-:W2:Y:S06]  /*5930*/  SHFL.IDX PT, R3, R3, RZ, 0x1c1f ;  /* 0x001c1fff03037589 */ /* 0x000eac00000e0000 */
[----:B------:R-:W-:-:S05]  /*5940*/  @!P0 BRA `(.L_x_808) ;  /* 0x000001f000008947 */ /* 0x000fca0003800000 */
[----:B------:R-:W-:Y:S02]  /*5950*/  ISETP.GE.AND P2, PT, R24, c[0x0][0x1d4], PT ;  /* 0x0000750018007a0c */ /* 0x000fe40003f46270 */
[----:B------:R-:W-:Y:S02]  /*5960*/  ISETP.GE.AND P1, PT, R17, c[0x0][0x1d4], PT ;  /* 0x0000750011007a0c */ /* 0x000fe40003f26270 */
[----:B------:R-:W-:Y:S02]  /*5970*/  ISETP.GE.AND P4, PT, R15, c[0x0][0x1d4], PT ;  /* 0x000075000f007a0c */ /* 0x000fe40003f86270 */
[----:B------:R-:W-:Y:S07]  /*5980*/  ISETP.GE.AND P3, PT, R126, c[0x0][0x1d4], PT ;  /* 0x000075007e007a0c */ /* 0x000fee0003f66270 */
[----:B------:R-:W3:Y:S01]  /*5990*/  @!P2 LDS.128 R28, [R150+0xc000] ;  /* 0x00c00000961ca984 */ /* 0x000ee20000000c00 */
[CC--:B-1----:R-:W-:Y:S04]  /*59a0*/  @!P2 LEA R32, P0, R24.reuse, R2.reuse, 0x1 ;  /* 0x000000021820a211 */ /* 0x0c2fe800078008ff */
[-C--:B--2---:R-:W-:Y:S02]  /*59b0*/  @!P2 LEA.HI.X R33, R24, R3.reuse, R25, 0x1, P0 ;  /* 0x000000031821a211 */ /* 0x084fe400000f0c19 */
[CC--:B------:R-:W-:Y:S04]  /*59c0*/  @!P1 LEA R42, P0, R120.reuse, R2.reuse, 0x1 ;  /* 0x00000002782a9211 */ /* 0x0c0fe800078008ff */
[-C--:B------:R-:W-:Y:S02]  /*59d0*/  @!P1 LEA.HI.X R43, R120, R3.reuse, R143, 0x1, P0 ;  /* 0x00000003782b9211 */ /* 0x080fe400000f0c8f */
[CC--:B------:R-:W-:Y:S04]  /*59e0*/  @!P4 LEA R40, P0, R119.reuse, R2.reuse, 0x1 ;  /* 0x000000027728c211 */ /* 0x0c0fe800078008ff */
[-C--:B------:R-:W-:Y:S02]  /*59f0*/  @!P4 LEA.HI.X R41, R119, R3.reuse, R142, 0x1, P0 ;  /* 0x000000037729c211 */ /* 0x080fe400000f0c8e */
[CC--:B------:R-:W-:Y:S04]  /*5a00*/  @!P3 LEA R26, P0, R117.reuse, R2.reuse, 0x1 ;  /* 0x00000002751ab211 */ /* 0x0c0fe800078008ff */
[-C--:B------:R-:W-:Y:S01]  /*5a10*/  @!P3 LEA.HI.X R27, R117, R3.reuse, R108, 0x1, P0 ;  /* 0x00000003751bb211 */ /* 0x080fe200000f0c6c */
[----:B---3--:R-:W-:Y:S04]  /*5a20*/  @!P2 ST.E.128 [R32.64], R28 ;  /* 0x0000001c2000a985 */ /* 0x008fe8000c101d06 */
[----:B------:R-:W1:Y:S04]  /*5a30*/  @!P1 LDS.128 R4, [R149+0xc000] ;  /* 0x00c0000095049984 */ /* 0x000e680000000c00 */
        /* <DEDUP_REMOVED lines=16> */
.L_x_808:
[----:B------:R-:W-:Y:S05]  /*5b40*/  BSYNC B1 ;  /* 0x0000000000017941 */ /* 0x000fea0003800000 */
.L_x_803:
[----:B------:R-:W-:Y:S01]  /*5b50*/  ISETP.GT.AND P0, PT, R18, R11, PT ;  /* 0x0000000b1200720c */ /* 0x000fe20003f04270 */
[----:B-1----:R-:W-:Y:S01]  /*5b60*/  IMAD.WIDE.U32 R8, R146, c[0x0][0x208], RZ ;  /* 0x0000820092087a25 */ /* 0x002fe200078e00ff */
[C---:B------:R-:W-:Y:S01]  /*5b70*/  ISETP.GE.AND P1, PT, R67.reuse, 0x1, PT ;  /* 0x000000014300780c */ /* 0x040fe20003f26270 */
[----:B------:R-:W-:Y:S01]  /*5b80*/  BSSY B0, `(.L_x_825) ;  /* 0x000004b000007945 */ /* 0x000fe20003800000 */
[----:B--2---:R-:W-:Y:S02]  /*5b90*/  IADD3 R3, R67, 0x1, RZ ;  /* 0x0000000143037810 */ /* 0x004fe40007ffe0ff */
[----:B------:R-:W-:Y:S07]  /*5ba0*/  LOP3.LUT P2, RZ, R135, 0x1, RZ, 0xc0, !PT ;  /* 0x0000000187ff7812 */ /* 0x000fee000784c0ff */
[----:B------:R-:W-:Y:S01]  /*5bb0*/  @P0 IADD3 R5, R18, -0x1, RZ ;  /* 0xffffffff12050810 */ /* 0x000fe20007ffe0ff */
[----:B------:R-:W-:Y:S01]  /*5bc0*/  @P0 IMAD R2, R67, 0x3000, R10 ;  /* 0x0000300043020824 */ /* 0x000fe200078e020a */
[----:B------:R-:W-:Y:S01]  /*5bd0*/  SEL R67, R3, RZ, !P1 ;  /* 0x000000ff03437207 */ /* 0x000fe20004800000 */
[----:B------:R-:W-:Y:S01]  /*5be0*/  @P0 IMAD.MOV.U32 R6, RZ, RZ, R154 ;  /* 0x000000ffff060224 */ /* 0x000fe200078e009a */
[----:B------:R-:W-:Y:S01]  /*5bf0*/  @P0 SHF.R.S32.HI R4, RZ, 0x1f, R5 ;  /* 0x0000001fff040819 */ /* 0x000fe20000011405 */
[----:B------:R-:W-:Y:S02]  /*5c00*/  @P0 IMAD R3, R92, R5, RZ ;  /* 0x000000055c030224 */ /* 0x000fe400078e02ff */
[----:B------:R-:W-:Y:S02]  /*5c10*/  @P0 IMAD.MOV.U32 R7, RZ, RZ, R175 ;  /* 0x000000ffff070224 */ /* 0x000fe400078e00af */
[-C--:B------:R-:W-:Y:S02]  /*5c20*/  @P0 IMAD R3, R4, R94.reuse, R3 ;  /* 0x0000005e04030224 */ /* 0x080fe400078e0203 */
[----:B------:R-:W-:Y:S04]  /*5c30*/  @P0 IMAD.WIDE.U32 R6, R5, R94, R6 ;  /* 0x0000005e05060225 */ /* 0x000fe800078e0006 */
[----:B------:R-:W-:Y:S01]  /*5c40*/  @P0 IMAD.IADD R3, R7, 0x1, R3 ;  /* 0x0000000107030824 */ /* 0x000fe200078e0203 */
[----:B-----5:R-:W-:Y:S01]  /*5c50*/  @P0 LEA R26, P1, R6, c[0x0][0x250], 0x1 ;  /* 0x00009400061a0a11 */ /* 0x020fe200078208ff */
[----:B------:R-:W-:Y:S03]  /*5c60*/  @P0 IMAD.SHL.U32 R5, R2, 0x2, RZ ;  /* 0x0000000202050824 */ /* 0x000fe600078e00ff */
[----:B------:R-:W-:Y:S01]  /*5c70*/  @P0 LEA.HI.X R27, R6, c[0x0][0x254], R3, 0x1, P1 ;  /* 0x00009500061b0a11 */ /* 0x000fe200008f0c03 */
[----:B------:R-:W-:Y:S02]  /*5c80*/  IMAD R3, R152, c[0x0][0x208], RZ ;  /* 0x0000820098037a24 */ /* 0x000fe400078e02ff */
[----:B------:R-:W-:Y:S02]  /*5c90*/  IMAD R6, R151, c[0x0][0x218], RZ ;  /* 0x0000860097067a24 */ /* 0x000fe400078e02ff */
[----:B------:R-:W-:Y:S01]  /*5ca0*/  @!PT LDS RZ, [RZ] ;  /* 0x00000000fffff984 */ /* 0x000fe20000000800 */
[----:B------:R-:W-:Y:S01]  /*5cb0*/  @!PT LDS RZ, [RZ] ;  /* 0x00000000fffff984 */ /* 0x000fe20000000800 */
[----:B------:R-:W-:Y:S01]  /*5cc0*/  @!PT LDS RZ, [RZ] ;  /* 0x00000000fffff984 */ /* 0x000fe20000000800 */
[----:B------:R1:W-:Y:S01]  /*5cd0*/  @P0 LDGSTS.E.BYPASS.LTC128B.128 [R5+0x100], [R26.64], !P6 ;  /* 0x001000001a050fae */ /* 0x0003e2000f101d46 */
[----:B------:R-:W-:Y:S02]  /*5ce0*/  IMAD R3, R146, c[0x0][0x20c], R3 ;  /* 0x0000830092037a24 */ /* 0x000fe400078e0203 */
[----:B------:R-:W-:Y:S01]  /*5cf0*/  IMAD R6, R147, c[0x0][0x21c], R6 ;  /* 0x0000870093067a24 */ /* 0x000fe200078e0206 */
[----:B------:R1:W-:Y:S01]  /*5d00*/  @P0 LDGSTS.E.BYPASS.LTC128B.128 [R5+0x2100], [R26.64+0x80], !P2 ;  /* 0x021000801a050fae */ /* 0x0003e2000d101d46 */
[----:B------:R-:W-:Y:S03]  /*5d10*/  IMAD.IADD R9, R9, 0x1, R3 ;  /* 0x0000000109097824 */ /* 0x000fe600078e0203 */
[----:B------:R1:W-:Y:S01]  /*5d20*/  @P0 LDGSTS.E.BYPASS.LTC128B.128 [R5+0x4100], [R26.64+0x100], !P5 ;  /* 0x041001001a050fae */ /* 0x0003e2000e901d46 */
[----:B------:R-:W-:Y:S05]  /*5d30*/  IMAD.WIDE.U32 R8, R147, c[0x0][0x218], R8 ;  /* 0x0000860093087a25 */ /* 0x000fea00078e0008 */
[----:B------:R-:W-:Y:S04]  /*5d40*/  IADD3 R4, P1, R172, R8, RZ ;  /* 0x00000008ac047210 */ /* 0x000fe80007f3e0ff */
[----:B------:R-:W-:Y:S02]  /*5d50*/  IADD3.X R3, R99, R9, R6, P1, !PT ;  /* 0x0000000963037210 */ /* 0x000fe40000ffe406 */
[C---:B------:R-:W-:Y:S04]  /*5d60*/  @P0 LEA R6, P1, R109.reuse, R26, 0x1 ;  /* 0x0000001a6d060211 */ /* 0x040fe800078208ff */
[----:B------:R-:W-:Y:S02]  /*5d70*/  @P0 LEA.HI.X R7, R109, R27, R100, 0x1, P1 ;  /* 0x0000001b6d070211 */ /* 0x000fe400008f0c64 */
[C---:B------:R-:W-:Y:S03]  /*5d80*/  LEA R8, P1, R4.reuse, c[0x0][0x1f8], 0x1 ;  /* 0x00007e0004087a11 */ /* 0x040fe600078208ff */
[----:B------:R1:W-:Y:S01]  /*5d90*/  @P0 LDGSTS.E.BYPASS.LTC128B.128 [R5+0x1100], [R6.64], !P6 ;  /* 0x0110000006050fae */ /* 0x0003e2000f101d46 */
[----:B------:R-:W-:Y:S03]  /*5da0*/  LEA.HI.X R3, R4, c[0x0][0x1fc], R3, 0x1, P1 ;  /* 0x00007f0004037a11 */ /* 0x000fe600008f0c03 */
[----:B------:R1:W-:Y:S04]  /*5db0*/  @P0 LDGSTS.E.BYPASS.LTC128B.128 [R5+0x3100], [R6.64+0x80], !P2 ;  /* 0x0310008006050fae */ /* 0x0003e8000d101d46 */
[----:B------:R1:W-:Y:S01]  /*5dc0*/  @P0 LDGSTS.E.BYPASS.LTC128B.128 [R5+0x5100], [R6.64+0x100], !P5 ;  /* 0x0510010006050fae */ /* 0x0003e2000e901d46 */
[----:B------:R-:W-:Y:S03]  /*5dd0*/  ISETP.GT.AND P0, PT, R148, R97, PT ;  /* 0x000000619400720c */ /* 0x000fe60003f04270 */
[----:B------:R-:W0:Y:S04]  /*5de0*/  LDGDEPBAR ;  /* 0x00000000000079af */ /* 0x000e280000000000 */
[----:B------:R-:W2:Y:S04]  /*5df0*/  SHFL.IDX PT, R8, R8, RZ, 0x1c1f ;  /* 0x001c1fff08087589 */ /* 0x000ea800000e0000 */
[----:B------:R-:W4:Y:S01]  /*5e00*/  SHFL.IDX PT, R3, R3, RZ, 0x1c1f ;  /* 0x001c1fff03037589 */ /* 0x000f2200000e0000 */
[----:B------:R-:W-:Y:S04]  /*5e10*/  DEPBAR.LE SB0, 0x2 ;  /* 0x000080800000791a */ /* 0x000fe80000000000 */
[----:B------:R-:W-:Y:S06]  /*5e20*/  BAR.SYNC.DEFER_BLOCKING 0x0 ;  /* 0x0000000000007b1d */ /* 0x000fec0000010000 */
[----:B------:R-:W-:-:S05]  /*5e30*/  @!P0 BRA `(.L_x_826) ;  /* 0x000001f000008947 */ /* 0x000fca0003800000 */
[----:B-12-4-:R-:W-:Y:S02]  /*5e40*/  ISETP.GE.AND P2, PT, R24, c[0x0][0x1d4], PT ;  /* 0x0000750018007a0c */ /* 0x016fe40003f46270 */
        /* <DEDUP_REMOVED lines=30> */
.L_x_826:
[----:B-12-4-:R-:W-:Y:S05]  /*6030*/  BSYNC B0 ;  /* 0x0000000000007941 */ /* 0x016fea0003800000 */
.L_x_825:
[C---:B------:R-:W-:Y:S02]  /*6040*/  ISETP.GE.AND P0, PT, R53.reuse, 0x1, PT ;  /* 0x000000013500780c */ /* 0x040fe40003f06270 */
[----:B------:R-:W-:Y:S02]  /*6050*/  IADD3 R2, R18, -0x2, RZ ;  /* 0xfffffffe12027810 */ /* 0x000fe40007ffe0ff */
[----:B------:R-:W-:Y:S02]  /*6060*/  IADD3 R4, R53, 0x1, RZ ;  /* 0x0000000135047810 */ /* 0x000fe40007ffe0ff */
[----:B------:R-:W-:Y:S02]  /*6070*/  LOP3.LUT P2, RZ, R135, 0x1, RZ, 0xc0, !PT ;  /* 0x0000000187ff7812 */ /* 0x000fe4000784c0ff */
[----:B------:R-:W-:Y:S02]  /*6080*/  SEL R53, R4, RZ, !P0 ;  /* 0x000000ff04357207 */ /* 0x000fe40004000000 */
[C---:B------:R-:W-:Y:S11]  /*6090*/  ISETP.GE.AND P0, PT, R2.reuse, R11, PT ;  /* 0x0000000b0200720c */ /* 0x040ff60003f06270 */
[----:B------:R-:W-:Y:S02]  /*60a0*/  @!UPT UIADD3 URZ, URZ, URZ, URZ ;  /* 0x0000003f3f3ff290 */ /* 0x000fe4000fffe03f */
[----:B------:R-:W-:Y:S01]  /*60b0*/  @P0 SHF.R.S32.HI R5, RZ, 0x1f, R2 ;  /* 0x0000001fff050819 */ /* 0x000fe20000011402 */
[----:B------:R-:W-:Y:S02]  /*60c0*/  @P0 IMAD R4, R91, R2, RZ ;  /* 0x000000025b040224 */ /* 0x000fe400078e02ff */
[----:B------:R-:W-:Y:S02]  /*60d0*/  @P0 IMAD.MOV.U32 R6, RZ, RZ, R156 ;  /* 0x000000ffff060224 */ /* 0x000fe400078e009c */
[----:B------:R-:W-:Y:S02]  /*60e0*/  @P0 IMAD.MOV.U32 R7, RZ, RZ, R159 ;  /* 0x000000ffff070224 */ /* 0x000fe400078e009f */
[-C--:B------:R-:W-:Y:S02]  /*60f0*/  @P0 IMAD R4, R5, R93.reuse, R4 ;  /* 0x0000005d05040224 */ /* 0x080fe400078e0204 */
[----:B------:R-:W-:Y:S04]  /*6100*/  @P0 IMAD.WIDE.U32 R6, R2, R93, R6 ;  /* 0x0000005d02060225 */ /* 0x000fe800078e0006 */
[----:B------:R-:W-:Y:S01]  /*6110*/  @P0 IMAD.IADD R4, R7, 0x1, R4 ;  /* 0x0000000107040824 */ /* 0x000fe200078e0204 */
[C---:B------:R-:W-:Y:S01]  /*6120*/  @P0 LEA R8, P1, R6.reuse, c[0x0][0x220], 0x1 ;  /* 0x0000880006080a11 */ /* 0x040fe200078208ff */
[----:B------:R-:W-:Y:S03]  /*6130*/  @P0 IMAD R3, R67, 0x3000, R10 ;  /* 0x0000300043030824 */ /* 0x000fe600078e020a */
[----:B------:R-:W-:Y:S01]  /*6140*/  @P0 LEA.HI.X R9, R6, c[0x0][0x224], R4, 0x1, P1 ;  /* 0x0000890006090a11 */ /* 0x000fe200008f0c04 */
[----:B------:R-:W-:Y:S01]  /*6150*/  @P0 IMAD.SHL.U32 R5, R3, 0x2, RZ ;  /* 0x0000000203050824 */ /* 0x000fe200078e00ff */
[C---:B------:R-:W-:Y:S04]  /*6160*/  @P0 LEA R6, P1, R96.reuse, R8, 0x1 ;  /* 0x0000000860060211 */ /* 0x040fe800078208ff */
        /* <DEDUP_REMOVED lines=9> */
[----:B------:R1:W-:Y:S01]  /*6200*/  @P0 LDGSTS.E.BYPASS.LTC128B.128 [R5+0x11100], [R6.64+0x100], !P5 ;  /* 0x1110010006050fae */ /* 0x0003e2000e901d46 */
[C---:B------:R-:W-:Y:S02]  /*6210*/  ISETP.GT.AND P0, PT, R18.reuse, R11, PT ;  /* 0x0000000b1200720c */ /* 0x040fe40003f04270 */
[----:B------:R-:W-:Y:S01]  /*6220*/  IADD3 R18, R18, -0x1, RZ ;  /* 0xffffffff12127810 */ /* 0x000fe20007ffe0ff */
[----:B------:R-:W0:Y:S10]  /*6230*/  LDGDEPBAR ;  /* 0x00000000000079af */ /* 0x000e340000000000 */
[----:B------:R-:W-:-:S05]  /*6240*/  @P0 BRA `(.L_x_827) ;  /* 0xffffb94000000947 */ /* 0x000fca000383ffff */
[----:B------:R-:W-:Y:S06]  /*6250*/  BAR.SYNC.DEFER_BLOCKING 0x0 ;  /* 0x0000000000007b1d */ /* 0x000fec0000010000 */
.L_x_802:
        /* <DEDUP_REMOVED lines=28> */
[----:B---3--:R-:W-:Y:S01]  /*6420*/  CS2R R72, SRZ ;  /* 0x0000000000487805 */ /* 0x008fe2000001ff00 */
        /* <DEDUP_REMOVED lines=45> */
[C---:B------:R-:W-:Y:S01]  /*6700*/  IMAD R9, R184.reuse, c[0x0][0x1bc], R9 ;  /* 0x00006f00b8097a24 */ /* 0x040fe200078e0209 */
[----:B------:R-:W-:Y:S01]  /*6710*/  SHF.R.S32.HI R3, RZ, 0x3, R3 ;  /* 0x00000003ff037819 */ /* 0x000fe20000011403 */
[----:B------:R-:W-:Y:S01]  /*6720*/  IMAD.WIDE.U32 R12, R184, c[0x0][0x1b8], R12 ;  /* 0x00006e00b80c7a25 */ /* 0x000fe200078e000c */
[----:B------:R-:W-:-:S02]  /*6730*/  SEL R11, R11, RZ, !P0 ;  /* 0x000000ff0b0b7207 */ /* 0x000fc40004000000 */
[----:B------:R-:W-:Y:S01]  /*6740*/  SEL R8, R186, RZ, !P0 ;  /* 0x000000ffba087207 */ /* 0x000fe20004000000 */
[----:B------:R-:W-:Y:S01]  /*6750*/  IMAD.IADD R36, R82, 0x1, -R7 ;  /* 0x0000000152247824 */ /* 0x000fe200078e0a07 */
[----:B------:R-:W-:Y:S01]  /*6760*/  LEA.HI R81, R5, R82, RZ, 0x5 ;  /* 0x0000005205517211 */ /* 0x000fe200078f28ff */
[----:B------:R-:W-:Y:S02]  /*6770*/  IMAD R11, R11, c[0x0][0x1c0], RZ ;  /* 0x000070000b0b7a24 */ /* 0x000fe400078e02ff */
[----:B------:R-:W-:Y:S02]  /*6780*/  IMAD R196, R36, 0x20, R3 ;  /* 0x0000002024c47824 */ /* 0x000fe400078e0203 */
[----:B------:R-:W-:Y:S02]  /*6790*/  IMAD.IADD R13, R13, 0x1, R9 ;  /* 0x000000010d0d7824 */ /* 0x000fe400078e0209 */
[----:B------:R-:W-:Y:S02]  /*67a0*/  IMAD R7, R83, 0x80, R196 ;  /* 0x0000008053077824 */ /* 0x000fe400078e02c4 */
[----:B------:R-:W-:-:S02]  /*67b0*/  IMAD R11, R8, c[0x0][0x1c4], R11 ;  /* 0x00007100080b7a24 */ /* 0x000fc400078e020b */
[----:B------:R-:W-:-:S04]  /*67c0*/  @P1 IMAD.HI.U32 R0, R7, c[0x0][0x2c8], RZ ;  /* 0x0000b20007001a27 */ /* 0x000fc800078e00ff */
[----:B------:R-:W-:Y:S01]  /*67d0*/  IMAD.MOV.U32 R4, RZ, RZ, R7 ;  /* 0x000000ffff047224 */ /* 0x000fe200078e0007 */
[----:B------:R-:W-:Y:S01]  /*67e0*/  @P1 SHF.R.U32.HI R4, RZ, c[0x0][0x2cc], R0 ;  /* 0x0000b300ff041a19 */ /* 0x000fe20000011600 */
[----:B------:R-:W-:Y:S01]  /*67f0*/  IMAD.WIDE.U32 R8, R8, c[0x0][0x1c0], R12 ;  /* 0x0000700008087a25 */ /* 0x000fe200078e000c */
[----:B------:R-:W-:Y:S02]  /*6800*/  LEA.HI R13, R5, R82, RZ, 0x4 ;  /* 0x00000052050d7211 */ /* 0x000fe400078f20ff */
[--C-:B------:R-:W-:Y:S01]  /*6810*/  SHF.R.S32.HI R2, RZ, 0x1f, R4.reuse ;  /* 0x0000001fff027819 */ /* 0x100fe20000011404 */
[----:B------:R-:W-:Y:S01]  /*6820*/  IMAD.MOV R0, RZ, RZ, -R4 ;  /* 0x000000ffff007224 */ /* 0x000fe200078e0a04 */
[----:B------:R-:W-:Y:S01]  /*6830*/  LOP3.LUT R37, R13, 0xfffffff0, RZ, 0xc0, !PT ;  /* 0xfffffff00d257812 */ /* 0x000fe200078ec0ff */
[----:B------:R-:W-:Y:S01]  /*6840*/  IMAD.IADD R9, R9, 0x1, R11 ;  /* 0x0000000109097824 */ /* 0x000fe200078e020b */
[----:B------:R-:W-:Y:S01]  /*6850*/  LOP3.LUT P1, RZ, R36, 0x2, RZ, 0xc0, !PT ;  /* 0x0000000224ff7812 */ /* 0x000fe2000782c0ff */
[----:B------:R-:W-:-:S02]  /*6860*/  IMAD R0, R0, c[0x0][0x2c4], R7 ;  /* 0x0000b10000007a24 */ /* 0x000fc400078e0207 */
[----:B------:R-:W-:Y:S02]  /*6870*/  IMAD R7, R2, c[0x0][0x1b0], RZ ;  /* 0x00006c0002077a24 */ /* 0x000fe400078e02ff */
[----:B------:R-:W-:Y:S01]  /*6880*/  IMAD.WIDE.U32 R8, R4, c[0x0][0x1b0], R8 ;  /* 0x00006c0004087a25 */ /* 0x000fe200078e0008 */
[----:B------:R-:W-:-:S03]  /*6890*/  SHF.R.S32.HI R2, RZ, 0x1f, R0 ;  /* 0x0000001fff027819 */ /* 0x000fc60000011400 */
[----:B------:R-:W-:Y:S02]  /*68a0*/  IMAD R7, R4, c[0x0][0x1b4], R7 ;  /* 0x00006d0004077a24 */ /* 0x000fe400078e0207 */
[----:B------:R-:W-:Y:S02]  /*68b0*/  IMAD R11, R2, c[0x0][0x1a8], RZ ;  /* 0x00006a00020b7a24 */ /* 0x000fe400078e02ff */
[----:B------:R-:W-:Y:S01]  /*68c0*/  IMAD.MOV.U32 R6, RZ, RZ, R8 ;  /* 0x000000ffff067224 */ /* 0x000fe200078e0008 */
[----:B------:R-:W-:Y:S01]  /*68d0*/  IADD3 R7, R9, R7, RZ ;  /* 0x0000000709077210 */ /* 0x000fe20007ffe0ff */
[----:B------:R-:W-:Y:S02]  /*68e0*/  IMAD R9, R0, c[0x0][0x1ac], R11 ;  /* 0x00006b0000097a24 */ /* 0x000fe400078e020b */
[----:B------:R-:W-:Y:S02]  /*68f0*/  IMAD.SHL.U32 R146, R36, 0x8, RZ ;  /* 0x0000000824927824 */ /* 0x000fe400078e00ff */
[----:B------:R-:W-:-:S03]  /*6900*/  IMAD.WIDE.U32 R10, R0, c[0x0][0x1a8], R6 ;  /* 0x00006a00000a7a25 */ /* 0x000fc600078e0006 */
[----:B------:R-:W-:Y:S01]  /*6910*/  IADD3 R4, R146, 0x40, RZ ;  /* 0x0000004092047810 */ /* 0x000fe20007ffe0ff */
[----:B------:R-:W-:Y:S01]  /*6920*/  IMAD.SHL.U32 R7, R3, 0x40, RZ ;  /* 0x0000004003077824 */ /* 0x000fe200078e00ff */
[----:B------:R-:W-:Y:S01]  /*6930*/  LEA R8, P0, R10, c[0x0][0x160], 0x1 ;  /* 0x000058000a087a11 */ /* 0x000fe200078008ff */
[----:B------:R-:W-:Y:S01]  /*6940*/  IMAD.IADD R6, R11, 0x1, R9 ;  /* 0x000000010b067824 */ /* 0x000fe200078e0209 */
[----:B------:R-:W-:Y:S01]  /*6950*/  LEA.HI R9, R5, R82, RZ, 0x6 ;  /* 0x0000005205097211 */ /* 0x000fe200078f30ff */
[----:B------:R-:W-:Y:S01]  /*6960*/  IMAD R44, R87, c[0x0][0x2c4], RZ ;  /* 0x0000b100572c7a24 */ /* 0x000fe200078e02ff */
[----:B------:R-:W-:Y:S01]  /*6970*/  LOP3.LUT R7, R7, 0x1c0, RZ, 0xc0, !PT ;  /* 0x000001c007077812 */ /* 0x000fe200078ec0ff */
[----:B------:R-:W-:Y:S01]  /*6980*/  IMAD.IADD R37, R82, 0x1, -R37 ;  /* 0x0000000152257824 */ /* 0x000fe200078e0a25 */
[----:B------:R-:W-:Y:S01]  /*6990*/  LEA.HI.X R6, R10, c[0x0][0x164], R6, 0x1, P0 ;  /* 0x000059000a067a11 */ /* 0x000fe200000f0c06 */
[----:B------:R-:W-:Y:S01]  /*69a0*/  IMAD.SHL.U32 R9, R9, 0x8, RZ ;  /* 0x0000000809097824 */ /* 0x000fe200078e00ff */
[----:B------:R-:W-:Y:S01]  /*69b0*/  SHF.R.U32.HI R194, RZ, 0x3, R7 ;  /* 0x00000003ffc27819 */ /* 0x000fe20000011607 */
[----:B------:R1:W2:Y:S01]  /*69c0*/  SHFL.IDX PT, R10, R8, RZ, 0x181f ;  /* 0x00181fff080a7589 */ /* 0x0002a200000e0000 */
[----:B------:R-:W-:-:S02]  /*69d0*/  LOP3.LUT R7, R7, 0x38, R146, 0xf8, !PT ;  /* 0x0000003807077812 */ /* 0x000fc400078ef892 */
[----:B------:R-:W-:Y:S01]  /*69e0*/  SHF.R.S32.HI R14, RZ, 0x1f, R37 ;  /* 0x0000001fff0e7819 */ /* 0x000fe20000011425 */
[----:B------:R1:W3:Y:S01]  /*69f0*/  SHFL.IDX PT, R11, R6, RZ, 0x181f ;  /* 0x00181fff060b7589 */ /* 0x0002e200000e0000 */
[----:B------:R-:W-:Y:S02]  /*6a00*/  LOP3.LUT R194, R7, R194, RZ, 0x3c, !PT ;  /* 0x000000c207c27212 */ /* 0x000fe400078e3cff */
[----:B------:R-:W-:Y:S02]  /*6a10*/  LEA R7, R83, R3, 0x7 ;  /* 0x0000000353077211 */ /* 0x000fe400078e38ff */
[----:B------:R-:W-:Y:S02]  /*6a20*/  LEA.HI R14, R14, R37, RZ, 0x3 ;  /* 0x000000250e0e7211 */ /* 0x000fe400078f18ff */
[----:B------:R-:W-:Y:S02]  /*6a30*/  ISETP.GE.AND P0, PT, R7, R44, PT ;  /* 0x0000002c0700720c */ /* 0x000fe40003f06270 */
[----:B------:R-:W-:-:S02]  /*6a40*/  LOP3.LUT R2, R14, 0xfffffff8, RZ, 0xc0, !PT ;  /* 0xfffffff80e027812 */ /* 0x000fc400078ec0ff */
[C---:B------:R-:W-:Y:S02]  /*6a50*/  IADD3 R0, R146.reuse, 0x80, RZ ;  /* 0x0000008092007810 */ /* 0x040fe40007ffe0ff */
[----:B------:R-:W-:Y:S01]  /*6a60*/  ISETP.GE.AND P3, PT, R146, c[0x0][0x198], PT ;  /* 0x0000660092007a0c */ /* 0x000fe20003f66270 */
[----:B------:R-:W-:Y:S01]  /*6a70*/  IMAD.IADD R37, R37, 0x1, -R2 ;  /* 0x0000000125257824 */ /* 0x000fe200078e0a02 */
[----:B------:R-:W-:Y:S02]  /*6a80*/  ISETP.GE.AND P5, PT, R4, c[0x0][0x198], PT ;  /* 0x0000660004007a0c */ /* 0x000fe40003fa6270 */
[----:B------:R-:W-:Y:S02]  /*6a90*/  ISETP.GE.AND P4, PT, R0, c[0x0][0x198], PT ;  /* 0x0000660000007a0c */ /* 0x000fe40003f86270 */
[----:B------:R-:W-:Y:S01]  /*6aa0*/  LOP3.LUT R194, R194, 0xfffffe00, R9, 0xf8, !PT ;  /* 0xfffffe00c2c27812 */ /* 0x000fe200078ef809 */
[----:B------:R-:W-:Y:S01]  /*6ab0*/  @!P2 IMAD.MOV.U32 R198, RZ, RZ, R186 ;  /* 0x000000ffffc6a224 */ /* 0x000fe200078e00ba */
[----:B------:R-:W-:Y:S05]  /*6ac0*/  @P0 BRA `(.L_x_830) ;  /* 0x000000e000000947 */ /* 0x000fea0003800000 */
[----:B-123--:R-:W-:Y:S01]  /*6ad0*/  SHF.R.S32.HI R15, RZ, 0x1f, R4 ;  /* 0x0000001fff0f7819 */ /* 0x00efe20000011404 */
[----:B------:R-:W-:Y:S01]  /*6ae0*/  IMAD.SHL.U32 R2, R194, 0x2, RZ ;  /* 0x00000002c2027824 */ /* 0x000fe200078e00ff */
[----:B------:R-:W-:Y:S01]  /*6af0*/  SHF.R.S32.HI R9, RZ, 0x1f, R0 ;  /* 0x0000001fff097819 */ /* 0x000fe20000011400 */
[----:B------:R-:W-:Y:S01]  /*6b00*/  IMAD.WIDE R16, R146, 0x2, R10 ;  /* 0x0000000292107825 */ /* 0x000fe200078e020a */
[----:B------:R-:W-:-:S02]  /*6b10*/  LEA.HI R15, R15, R4, RZ, 0x3 ;  /* 0x000000040f0f7211 */ /* 0x000fc400078f18ff */
        /* <DEDUP_REMOVED lines=9> */
.L_x_830:
[----:B-123--:R-:W-:Y:S05]  /*6bb0*/  BSYNC B0 ;  /* 0x0000000000007941 */ /* 0x00efea0003800000 */
.L_x_829:
[----:B------:R-:W-:Y:S01]  /*6bc0*/  IADD3 R9, R7, 0x20, RZ ;  /* 0x0000002007097810 */ /* 0x000fe20007ffe0ff */
[----:B------:R1:W2:Y:S01]  /*6bd0*/  SHFL.IDX PT, R17, R6, 0x1, 0x181f ;  /* 0x00381f0006117f89 */ /* 0x0002a200000e0000 */
[----:B------:R-:W-:Y:S02]  /*6be0*/  BSSY B0, `(.L_x_831) ;  /* 0x0000012000007945 */ /* 0x000fe40003800000 */
[----:B------:R-:W-:Y:S01]  /*6bf0*/  ISETP.GE.AND P0, PT, R9, R44, PT ;  /* 0x0000002c0900720c */ /* 0x000fe20003f06270 */
        /* <DEDUP_REMOVED lines=16> */
.L_x_832:
[----:B------:R-:W-:Y:S05]  /*6d00*/  BSYNC B0 ;  /* 0x0000000000007941 */ /* 0x000fea0003800000 */
.L_x_831:
[----:B------:R-:W-:Y:S01]  /*6d10*/  IADD3 R9, R7, 0x40, RZ ;  /* 0x0000004007097810 */ /* 0x000fe20007ffe0ff */
[----:B--2---:R2:W4:Y:S01]  /*6d20*/  SHFL.IDX PT, R17, R6, 0x2, 0x181f ;  /* 0x00581f0006117f89 */ /* 0x00452200000e0000 */
[----:B------:R-:W-:Y:S02]  /*6d30*/  BSSY B0, `(.L_x_833) ;  /* 0x0000012000007945 */ /* 0x000fe40003800000 */
[----:B------:R-:W-:Y:S01]  /*6d40*/  ISETP.GE.AND P0, PT, R9, R44, PT ;  /* 0x0000002c0900720c */ /* 0x000fe20003f06270 */
        /* <DEDUP_REMOVED lines=16> */
.L_x_834:
[----:B------:R-:W-:Y:S05]  /*6e50*/  BSYNC B0 ;  /* 0x0000000000007941 */ /* 0x000fea0003800000 */
.L_x_833:
[----:B---3--:R-:W-:Y:S01]  /*6e60*/  SHFL.IDX PT, R10, R8, 0x3, 0x181f ;  /* 0x00781f00080a7f89 */ /* 0x008fe200000e0000 */
[----:B------:R-:W-:Y:S01]  /*6e70*/  IADD3 R7, R7, 0x60, RZ ;  /* 0x0000006007077810 */ /* 0x000fe20007ffe0ff */
[----:B------:R-:W-:Y:S01]  /*6e80*/  IMAD.MOV.U32 R190, RZ, RZ, c[0x0][0x2b8] ;  /* 0x0000ae00ffbe7624 */ /* 0x000fe200078e00ff */
[----:B------:R-:W-:Y:S01]  /*6e90*/  SHF.R.S32.HI R145, RZ, 0x1f, R4 ;  /* 0x0000001fff917819 */ /* 0x000fe20000011404 */
[----:B------:R3:W1:Y:S01]  /*6ea0*/  SHFL.IDX PT, R11, R6, 0x3, 0x181f ;  /* 0x00781f00060b7f89 */ /* 0x00066200000e0000 */
[----:B------:R-:W-:Y:S01]  /*6eb0*/  ISETP.GE.AND P0, PT, R7, R44, PT ;  /* 0x0000002c0700720c */ /* 0x000fe20003f06270 */
[----:B------:R-:W-:Y:S01]  /*6ec0*/  IMAD.SHL.U32 R2, R194, 0x2, RZ ;  /* 0x00000002c2027824 */ /* 0x000fe200078e00ff */
[----:B------:R-:W-:Y:S01]  /*6ed0*/  SHF.R.S32.HI R7, RZ, 0x1f, R0 ;  /* 0x0000001fff077819 */ /* 0x000fe20000011400 */
[----:B------:R-:W-:Y:S01]  /*6ee0*/  IMAD.MOV.U32 R192, RZ, RZ, RZ ;  /* 0x000000ffffc07224 */ /* 0x000fe200078e00ff */
[----:B------:R-:W-:-:S02]  /*6ef0*/  IADD3 R9, R85, -0x40, RZ ;  /* 0xffffffc055097810 */ /* 0x000fc40007ffe0ff */
[----:B------:R-:W-:Y:S02]  /*6f00*/  LEA.HI R145, R145, R4, RZ, 0x3 ;  /* 0x0000000491917211 */ /* 0x000fe400078f18ff */
[----:B------:R-:W-:Y:S01]  /*6f10*/  LEA.HI R144, R7, R0, RZ, 0x3 ;  /* 0x0000000007907211 */ /* 0x000fe200078f18ff */
[----:B------:R-:W-:Y:S01]  /*6f20*/  IMAD.IADD R193, R196, 0x1, R9 ;  /* 0x00000001c4c17824 */ /* 0x000fe200078e0209 */
[----:B------:R-:W-:Y:S02]  /*6f30*/  LOP3.LUT R145, R145, 0xfffffff8, RZ, 0xc0, !PT ;  /* 0xfffffff891917812 */ /* 0x000fe400078ec0ff */
[----:B------:R-:W-:Y:S02]  /*6f40*/  ISETP.NE.AND P6, PT, R190, 0x1, PT ;  /* 0x00000001be00780c */ /* 0x000fe40003fc5270 */
[----:B------:R-:W-:Y:S02]  /*6f50*/  LOP3.LUT R144, R144, 0xfffffff8, RZ, 0xc0, !PT ;  /* 0xfffffff890907812 */ /* 0x000fe400078ec0ff */
[C---:B------:R-:W-:Y:S01]  /*6f60*/  ISETP.GE.AND P2, PT, R193.reuse, R134, PT ;  /* 0x00000086c100720c */ /* 0x040fe20003f46270 */
[----:B------:R-:W-:Y:S01]  /*6f70*/  IMAD.IADD R193, R193, 0x1, R185 ;  /* 0x00000001c1c17824 */ /* 0x000fe200078e02b9 */
[----:B-----5:R-:W-:-:S02]  /*6f80*/  SHF.R.S32.HI R189, RZ, 0x1f, R198 ;  /* 0x0000001fffbd7819 */ /* 0x020fc400000114c6 */
[----:B------:R-:W-:Y:S01]  /*6f90*/  ISETP.GT.OR P2, PT, R196, 0x3f, P2 ;  /* 0x0000003fc400780c */ /* 0x000fe20001744670 */
[----:B-123--:R-:W-:Y:S01]  /*6fa0*/  IMAD.MOV.U32 R6, RZ, RZ, R193 ;  /* 0x000000ffff067224 */ /* 0x00efe200078e00c1 */
[----:B------:R-:W-:Y:S01]  /*6fb0*/  LOP3.LUT R135, R135, 0xfffffffd, RZ, 0xc0, !PT ;  /* 0xfffffffd87877812 */ /* 0x000fe200078ec0ff */
[----:B------:R-:W-:-:S03]  /*6fc0*/  @!P0 IMAD.WIDE R20, R146, 0x2, R10 ;  /* 0x0000000292148825 */ /* 0x000fc600078e020a */
[----:B------:R-:W-:Y:S01]  /*6fd0*/  @P6 LOP3.LUT R135, R135, 0x2, RZ, 0xfc, !PT ;  /* 0x0000000287876812 */ /* 0x000fe200078efcff */
[--C-:B------:R-:W-:Y:S01]  /*6fe0*/  @!P0 IMAD.WIDE R18, R145, 0x2, R10.reuse ;  /* 0x0000000291128825 */ /* 0x100fe200078e020a */
[----:B------:R-:W-:Y:S01]  /*6ff0*/  @!PT LDS RZ, [RZ] ;  /* 0x00000000fffff984 */ /* 0x000fe20000000800 */
[----:B------:R1:W-:Y:S03]  /*7000*/  @!P0 LDGSTS.E.BYPASS.LTC128B.128 [R2+0x1b100], [R20.64], !P3 ;  /* 0x1b10000014028fae */ /* 0x0003e6000d901d46 */
[----:B------:R-:W-:Y:S01]  /*7010*/  @!P0 IMAD.WIDE R10, R144, 0x2, R10 ;  /* 0x00000002900a8825 */ /* 0x000fe200078e020a */
[----:B------:R2:W-:Y:S03]  /*7020*/  @!P0 LDGSTS.E.BYPASS.LTC128B.128 [R2+0x1f100], [R18.64], !P5 ;  /* 0x1f10000012028fae */ /* 0x0005e6000e901d46 */
[----:B------:R-:W-:Y:S01]  /*7030*/  IMAD R189, R189, c[0x0][0x2b0], RZ ;  /* 0x0000ac00bdbd7a24 */ /* 0x000fe200078e02ff */
[----:B------:R3:W-:Y:S01]  /*7040*/  @!P0 LDGSTS.E.BYPASS.LTC128B.128 [R2+0x23100], [R10.64], !P4 ;  /* 0x231000000a028fae */ /* 0x0007e2000e101d46 */
[----:B------:R-:W-:-:S03]  /*7050*/  @P6 IMAD.HI.U32 R8, R193, c[0x0][0x2bc], RZ ;  /* 0x0000af00c1086a27 */ /* 0x000fc600078e00ff */
[----:B------:R-:W0:Y:S01]  /*7060*/  LDGDEPBAR ;  /* 0x00000000000079af */ /* 0x000e220000000000 */
[C---:B------:R-:W-:Y:S01]  /*7070*/  IMAD R189, R198.reuse, c[0x0][0x2b4], R189 ;  /* 0x0000ad00c6bd7a24 */ /* 0x040fe200078e02bd */
[----:B------:R-:W-:Y:S01]  /*7080*/  @P6 SHF.R.U32.HI R6, RZ, c[0x0][0x2c0], R8 ;  /* 0x0000b000ff066a19 */ /* 0x000fe20000011608 */
[----:B------:R-:W-:-:S04]  /*7090*/  IMAD.WIDE.U32 R198, R198, c[0x0][0x2b0], RZ ;  /* 0x0000ac00c6c67a25 */ /* 0x000fc800078e00ff */
[----:B------:R-:W-:Y:S01]  /*70a0*/  IMAD.IADD R189, R199, 0x1, R189 ;  /* 0x00000001c7bd7824 */ /* 0x000fe200078e02bd */
[----:B------:R-:W-:-:S04]  /*70b0*/  @!P2 IADD3 R8, P3, R6, R198, RZ ;  /* 0x000000c60608a210 */ /* 0x000fc80007f7e0ff */
[----:B------:R-:W-:Y:S02]  /*70c0*/  @!P2 LEA.HI.X.SX32 R7, R6, R189, 0x1, P3 ;  /* 0x000000bd0607a211 */ /* 0x000fe400018f0eff */
[----:B------:R-:W-:-:S04]  /*70d0*/  @!P2 LEA R16, P3, R8, c[0x0][0x2a0], 0x2 ;  /* 0x0000a8000810aa11 */ /* 0x000fc800078610ff */
[----:B----4-:R-:W-:Y:S01]  /*70e0*/  @!P2 LEA.HI.X R17, R8, c[0x0][0x2a4], R7, 0x2, P3 ;  /* 0x0000a9000811aa11 */ /* 0x010fe200018f1407 */
[----:B------:R-:W-:Y:S06]  /*70f0*/  BAR.SYNC.DEFER_BLOCKING 0x0 ;  /* 0x0000000000007b1d */ /* 0x000fec0000010000 */
[----:B------:R2:W4:Y:S01]  /*7100*/  @!P2 LDG.E R192, [R16.64] ;  /* 0x0000000610c0a981 */ /* 0x000522000c1e1900 */
[----:B------:R-:W-:Y:S01]  /*7110*/  IMAD.MOV R6, RZ, RZ, -R6 ;  /* 0x000000ffff067224 */ /* 0x000fe200078e0a06 */
[----:B------:R-:W-:Y:S01]  /*7120*/  ISETP.GE.AND P5, PT, R146, c[0x0][0x1d4], PT ;  /* 0x0000750092007a0c */ /* 0x000fe20003fa6270 */
[----:B---3--:R-:W-:Y:S01]  /*7130*/  IMAD R11, R86, c[0x0][0x1e8], RZ ;  /* 0x00007a00560b7a24 */ /* 0x008fe200078e02ff */
[----:B------:R-:W-:Y:S01]  /*7140*/  ISETP.GE.AND P4, PT, R4, c[0x0][0x1d4], PT ;  /* 0x0000750004007a0c */ /* 0x000fe20003f86270 */
[----:B------:R-:W-:Y:S01]  /*7150*/  IMAD R193, R6, c[0x0][0x2b8], R193 ;  /* 0x0000ae0006c17a24 */ /* 0x000fe200078e02c1 */
[----:B------:R-:W-:Y:S01]  /*7160*/  ISETP.GE.AND P6, PT, R0, c[0x0][0x1d4], PT ;  /* 0x0000750000007a0c */ /* 0x000fe20003fc6270 */
[----:B------:R-:W-:Y:S01]  /*7170*/  IMAD.WIDE.U32 R150, R184, c[0x0][0x1e8], RZ ;  /* 0x00007a00b8967a25 */ /* 0x000fe200078e00ff */
[----:B------:R-:W-:-:S02]  /*7180*/  ISETP.GE.AND P3, PT, R146, c[0x0][0x1d4], PT ;  /* 0x0000750092007a0c */ /* 0x000fc40003f66270 */
[----:B-1----:R-:W-:Y:S01]  /*7190*/  SHF.R.S32.HI R20, RZ, 0x1f, R193 ;  /* 0x0000001fff147819 */ /* 0x002fe200000114c1 */
[----:B------:R-:W-:Y:S01]  /*71a0*/  IMAD.WIDE.U32 R6, R193, c[0x0][0x1e0], RZ ;  /* 0x00007800c1067a25 */ /* 0x000fe200078e00ff */
[----:B------:R-:W-:Y:S02]  /*71b0*/  LOP3.LUT R135, R135, 0xfffffffe, RZ, 0xc0, !PT ;  /* 0xfffffffe87877812 */ /* 0x000fe400078ec0ff */
[----:B------:R-:W-:Y:S01]  /*71c0*/  SHF.R.S32.HI R149, RZ, 0x1f, R146 ;  /* 0x0000001fff957819 */ /* 0x000fe20000011492 */
[----:B--2---:R-:W-:Y:S01]  /*71d0*/  IMAD R18, R20, c[0x0][0x1e0], RZ ;  /* 0x0000780014127a24 */ /* 0x004fe200078e02ff */
[----:B------:R-:W-:Y:S01]  /*71e0*/  SEL R38, RZ, 0x10, P6 ;  /* 0x00000010ff267807 */ /* 0x000fe20003000000 */
[----:B------:R-:W-:Y:S01]  /*71f0*/  IMAD R11, R184, c[0x0][0x1ec], R11 ;  /* 0x00007b00b80b7a24 */ /* 0x000fe200078e020b */
[----:B------:R-:W-:Y:S01]  /*7200*/  IADD3 R191, R2, 0x100, RZ ;  /* 0x0000010002bf7810 */ /* 0x000fe20007ffe0ff */
[----:B------:R-:W-:Y:S01]  /*7210*/  IMAD R18, R193, c[0x0][0x1e4], R18 ;  /* 0x00007900c1127a24 */ /* 0x000fe200078e0212 */
[----:B------:R-:W-:Y:S01]  /*7220*/  SHF.R.S32.HI R148, RZ, 0x1f, R145 ;  /* 0x0000001fff947819 */ /* 0x000fe20000011491 */
[----:B------:R-:W-:Y:S01]  /*7230*/  IMAD.IADD R188, R151, 0x1, R11 ;  /* 0x0000000197bc7824 */ /* 0x000fe200078e020b */
[----:B------:R-:W-:Y:S01]  /*7240*/  SHF.R.S32.HI R147, RZ, 0x1f, R144 ;  /* 0x0000001fff937819 */ /* 0x000fe20000011490 */
[----:B------:R-:W-:-:S02]  /*7250*/  IMAD.IADD R19, R7, 0x1, R18 ;  /* 0x0000000107137824 */ /* 0x000fc400078e0212 */
[----:B------:R-:W-:Y:S02]  /*7260*/  IMAD.MOV.U32 R18, RZ, RZ, R6 ;  /* 0x000000ffff127224 */ /* 0x000fe400078e0006 */
[----:B------:R-:W-:Y:S02]  /*7270*/  IMAD R20, R20, c[0x0][0x208], RZ ;  /* 0x0000820014147a24 */ /* 0x000fe400078e02ff */
[----:B------:R-:W-:-:S04]  /*7280*/  IMAD.WIDE.U32 R16, R193, c[0x0][0x208], RZ ;  /* 0x00008200c1107a25 */ /* 0x000fc800078e00ff */
[----:B------:R-:W-:Y:S02]  /*7290*/  IMAD R20, R193, c[0x0][0x20c], R20 ;  /* 0x00008300c1147a24 */ /* 0x000fe400078e0214 */
[----:B------:R-:W-:Y:S02]  /*72a0*/  IMAD R187, R86, c[0x0][0x210], RZ ;  /* 0x0000840056bb7a24 */ /* 0x000fe400078e02ff */
[----:B------:R-:W-:Y:S02]  /*72b0*/  IMAD.IADD R21, R17, 0x1, R20 ;  /* 0x0000000111157824 */ /* 0x000fe400078e0214 */
[----:B------:R-:W-:Y:S02]  /*72c0*/  IMAD.MOV.U32 R20, RZ, RZ, R16 ;  /* 0x000000ffff147224 */ /* 0x000fe400078e0010 */
[----:B------:R-:W-:-:S04]  /*72d0*/  IMAD.WIDE.U32 R40, R184, c[0x0][0x210], RZ ;  /* 0x00008400b8287a25 */ /* 0x000fc800078e00ff */
[----:B------:R-:W-:Y:S02]  /*72e0*/  IMAD R187, R184, c[0x0][0x214], R187 ;  /* 0x00008500b8bb7a24 */ /* 0x000fe400078e02bb */
[----:B------:R-:W-:Y:S02]  /*72f0*/  IMAD.IADD R80, R134, 0x1, -R9 ;  /* 0x0000000186507824 */ /* 0x000fe400078e0a09 */
[----:B------:R-:W-:Y:S02]  /*7300*/  IMAD.IADD R187, R41, 0x1, R187 ;  /* 0x0000000129bb7824 */ /* 0x000fe400078e02bb */
[----:B------:R-:W-:Y:S02]  /*7310*/  IMAD.IADD R6, R80, 0x1, -R3 ;  /* 0x0000000150067824 */ /* 0x000fe400078e0a03 */
[----:B------:R-:W-:-:S03]  /*7320*/  IMAD.WIDE R200, R146, 0x2, RZ ;  /* 0x0000000292c87825 */ /* 0x000fc600078e02ff */
[----:B------:R-:W-:Y:S02]  /*7330*/  ISETP.GE.AND P2, PT, R6, 0x1, PT ;  /* 0x000000010600780c */ /* 0x000fe40003f46270 */
[----:B----4-:R-:W-:Y:S01]  /*7340*/  SHF.R.S32.HI R7, RZ, 0x1f, R192 ;  /* 0x0000001fff077819 */ /* 0x010fe200000114c0 */
        /* <DEDUP_REMOVED lines=8> */
[----:B------:R-:W-:-:S04]  /*73d0*/  LEA R12, P0, R11, c[0x0][0x1c8], 0x1 ;  /* 0x000072000b0c7a11 */ /* 0x000fc800078008ff */
[----:B------:R-:W-:Y:S01]  /*73e0*/  LEA.HI.X R10, R11, c[0x0][0x1cc], R10, 0x1, P0 ;  /* 0x000073000b0a7a11 */ /* 0x000fe200000f0c0a */
[----:B------:R-:W-:Y:S01]  /*73f0*/  SHFL.IDX PT, R18, R12, RZ, 0x181f ;  /* 0x00181fff0c127589 */ /* 0x000fe200000e0000 */
[----:B------:R-:W-:-:S03]  /*7400*/  IADD3 R7, P0, R40, R20, RZ ;  /* 0x0000001428077210 */ /* 0x000fc60007f1e0ff */
[----:B------:R-:W1:Y:S01]  /*7410*/  SHFL.IDX PT, R19, R10, RZ, 0x181f ;  /* 0x00181fff0a137589 */ /* 0x000e6200000e0000 */
[----:B------:R-:W-:Y:S02]  /*7420*/  IADD3.X R20, R187, R21, R8, P0, !PT ;  /* 0x00000015bb147210 */ /* 0x000fe400007fe408 */
[C---:B------:R-:W-:Y:S01]  /*7430*/  LEA R8, P0, R7.reuse, c[0x0][0x1f8], 0x1 ;  /* 0x00007e0007087a11 */ /* 0x040fe200078008ff */
[----:B------:R-:W-:Y:S03]  /*7440*/  SHFL.IDX PT, R16, R12, 0x1, 0x181f ;  /* 0x00381f000c107f89 */ /* 0x000fe600000e0000 */
[----:B------:R-:W-:Y:S01]  /*7450*/  LEA.HI.X R7, R7, c[0x0][0x1fc], R20, 0x1, P0 ;  /* 0x00007f0007077a11 */ /* 0x000fe200000f0c14 */
[----:B------:R-:W2:Y:S01]  /*7460*/  SHFL.IDX PT, R17, R10, 0x1, 0x181f ;  /* 0x00381f000a117f89 */ /* 0x000ea200000e0000 */
[----:B------:R-:W-:-:S03]  /*7470*/  ISETP.GT.AND P0, PT, R6, 0x20, PT ;  /* 0x000000200600780c */ /* 0x000fc60003f04270 */
[----:B------:R-:W3:Y:S04]  /*7480*/  SHFL.IDX PT, R9, R8, RZ, 0x181f ;  /* 0x00181fff08097589 */ /* 0x000ee800000e0000 */
[----:B------:R-:W4:Y:S04]  /*7490*/  SHFL.IDX PT, R11, R7, RZ, 0x181f ;  /* 0x00181fff070b7589 */ /* 0x000f2800000e0000 */
[----:B------:R-:W4:Y:S01]  /*74a0*/  SHFL.IDX PT, R15, R8, 0x1, 0x181f ;  /* 0x00381f00080f7f89 */ /* 0x000f2200000e0000 */
[----:B-1----:R-:W-:-:S03]  /*74b0*/  @P2 IMAD.WIDE R28, R146, 0x2, R18 ;  /* 0x00000002921c2825 */ /* 0x002fc600078e0212 */
[----:B------:R-:W1:Y:S01]  /*74c0*/  SHFL.IDX PT, R7, R7, 0x1, 0x181f ;  /* 0x00381f0007077f89 */ /* 0x000e6200000e0000 */
[----:B------:R-:W-:-:S03]  /*74d0*/  @P2 IMAD.WIDE R26, R145, 0x2, R18 ;  /* 0x00000002911a2825 */ /* 0x000fc600078e0212 */
[----:B------:R1:W-:Y:S01]  /*74e0*/  @P2 LDGSTS.E.BYPASS.LTC128B.128 [R2+0xc100], [R28.64], !P5 ;  /* 0x0c1000001c022fae */ /* 0x0003e2000e901d46 */
[----:B------:R-:W-:-:S03]  /*74f0*/  @P2 IMAD.WIDE R22, R144, 0x2, R18 ;  /* 0x0000000290162825 */ /* 0x000fc600078e0212 */
[----:B------:R1:W-:Y:S01]  /*7500*/  @P2 LDGSTS.E.BYPASS.LTC128B.128 [R2+0xe100], [R26.64], !P4 ;  /* 0x0e1000001a022fae */ /* 0x0003e2000e101d46 */
[----:B--2---:R-:W-:-:S03]  /*7510*/  @P0 IMAD.WIDE R20, R146, 0x2, R16 ;  /* 0x0000000292140825 */ /* 0x004fc600078e0210 */
[----:B------:R2:W-:Y:S01]  /*7520*/  @P2 LDGSTS.E.BYPASS.LTC128B.128 [R2+0x10100], [R22.64], !P6 ;  /* 0x1010000016022fae */ /* 0x0005e2000f101d46 */
[----:B---3--:R-:W-:Y:S01]  /*7530*/  IADD3 R24, P2, R9, R200, RZ ;  /* 0x000000c809187210 */ /* 0x008fe20007f5e0ff */
[--C-:B------:R-:W-:Y:S02]  /*7540*/  @P0 IMAD.WIDE R18, R145, 0x2, R16.reuse ;  /* 0x0000000291120825 */ /* 0x100fe400078e0210 */
[----:B------:R3:W-:Y:S02]  /*7550*/  @P0 LDGSTS.E.BYPASS.LTC128B.128 [R2+0xd100], [R20.64], !P5 ;  /* 0x0d10000014020fae */ /* 0x0007e4000e901d46 */
[----:B------:R-:W-:Y:S02]  /*7560*/  @P0 IMAD.WIDE R16, R144, 0x2, R16 ;  /* 0x0000000290100825 */ /* 0x000fe400078e0210 */
[----:B------:R2:W-:Y:S02]  /*7570*/  @P0 LDGSTS.E.BYPASS.LTC128B.128 [R2+0xf100], [R18.64], !P4 ;  /* 0x0f10000012020fae */ /* 0x0005e4000e101d46 */
[----:B----4-:R-:W-:-:S02]  /*7580*/  IMAD.X R25, R11, 0x1, R201, P2 ;  /* 0x000000010b197824 */ /* 0x010fc400010e06c9 */
[----:B------:R4:W-:Y:S01]  /*7590*/  @P0 LDGSTS.E.BYPASS.LTC128B.128 [R2+0x11100], [R16.64], !P6 ;  /* 0x1110000010020fae */ /* 0x0009e2000f101d46 */
[----:B------:R-:W-:Y:S02]  /*75a0*/  ISETP.LT.OR P0, PT, R6, 0x1, P3 ;  /* 0x000000010600780c */ /* 0x000fe40001f01670 */
[----:B------:R-:W-:Y:S01]  /*75b0*/  ISETP.GE.AND P3, PT, R4, c[0x0][0x1d4], PT ;  /* 0x0000750004007a0c */ /* 0x000fe20003f66270 */
[----:B------:R-:W0:Y:S01]  /*75c0*/  LDGDEPBAR ;  /* 0x00000000000079af */ /* 0x000e220000000000 */
[----:B-1----:R-:W-:-:S09]  /*75d0*/  IMAD.WIDE R26, R145, 0x2, RZ ;  /* 0x00000002911a7825 */ /* 0x002fd200078e02ff */
        /* <DEDUP_REMOVED lines=25> */
[----:B------:R1:W-:Y:S04]  /*7770*/  LDGSTS.E.BYPASS.LTC128B.128 [R2+0x5100], [R8.64], !P0 ;  /* 0x0510000008027fae */ /* 0x0003e8000c101d46 */
[----:B------:R-:W0:Y:S06]  /*7780*/  LDGDEPBAR ;  /* 0x00000000000079af */ /* 0x000e2c0000000000 */
[----:B------:R-:W-:Y:S01]  /*7790*/  @P2 LOP3.LUT R135, R135, 0x1, RZ, 0xfc, !PT ;  /* 0x0000000187872812 */ /* 0x000fe200078efcff */
        /* <DEDUP_REMOVED lines=10> */
[----:B-1----:R-:W-:-:S04]  /*7840*/  @!P3 LEA R10, P0, R7, c[0x0][0x2a0], 0x2 ;  /* 0x0000a800070aba11 */ /* 0x002fc800078010ff */
[----:B------:R-:W-:-:S05]  /*7850*/  @!P3 LEA.HI.X R11, R7, c[0x0][0x2a4], R4, 0x2, P0 ;  /* 0x0000a900070bba11 */ /* 0x000fca00000f1404 */
[----:B------:R-:W2:Y:S01]  /*7860*/  @!P3 LDG.E R192, [R10.64] ;  /* 0x000000060ac0b981 */ /* 0x000ea2000c1e1900 */
        /* <DEDUP_REMOVED lines=15> */
[----:B------:R-:W-:Y:S01]  /*7960*/  IADD3 R7, P0, R150, R10, RZ ;  /* 0x0000000a96077210 */ /* 0x000fe20007f1e0ff */
[----:B------:R-:W-:Y:S01]  /*7970*/  IMAD.SHL.U32 R10, R146, 0x2, RZ ;  /* 0x00000002920a7824 */ /* 0x000fe200078e00ff */
[----:B------:R-:W-:Y:S01]  /*7980*/  IADD3 R20, -R6, 0x10, RZ ;  /* 0x0000001006147810 */ /* 0x000fe20007ffe1ff */
[----:B------:R-:W-:Y:S02]  /*7990*/  IMAD R9, R192, c[0x0][0x1f4], R9 ;  /* 0x00007d00c0097a24 */ /* 0x000fe400078e0209 */
[----:B------:R-:W-:Y:S01]  /*79a0*/  IMAD.SHL.U32 R0, R144, 0x2, RZ ;  /* 0x0000000290007824 */ /* 0x000fe200078e00ff */
[----:B------:R-:W-:Y:S02]  /*79b0*/  LOP3.LUT R20, R20, 0xf, RZ, 0xc0, !PT ;  /* 0x0000000f14147812 */ /* 0x000fe400078ec0ff */
[----:B------:R-:W-:Y:S02]  /*79c0*/  IADD3.X R12, R188, R11, R9, P0, !PT ;  /* 0x0000000bbc0c7210 */ /* 0x000fe400007fe409 */
[----:B------:R-:W-:-:S02]  /*79d0*/  LEA R15, P0, R7, c[0x0][0x1c8], 0x1 ;  /* 0x00007200070f7a11 */ /* 0x000fc400078008ff */
[----:B------:R-:W-:Y:S02]  /*79e0*/  SEL R9, RZ, 0x10, P5 ;  /* 0x00000010ff097807 */ /* 0x000fe40002800000 */
[----:B------:R-:W-:Y:S01]  /*79f0*/  LEA.HI.X R12, R7, c[0x0][0x1cc], R12, 0x1, P0 ;  /* 0x00007300070c7a11 */ /* 0x000fe200000f0c0c */
[----:B------:R-:W1:Y:S01]  /*7a00*/  SHFL.IDX PT, R16, R15, 0x1, 0x181f ;  /* 0x00381f000f107f89 */ /* 0x000e6200000e0000 */
[----:B------:R-:W-:Y:S01]  /*7a10*/  IADD3 R23, -R9, 0x10, RZ ;  /* 0x0000001009177810 */ /* 0x000fe20007ffe1ff */
[----:B------:R-:W-:Y:S01]  /*7a20*/  IMAD.SHL.U32 R7, R145, 0x2, RZ ;  /* 0x0000000291077824 */ /* 0x000fe200078e00ff */
[----:B------:R-:W-:Y:S01]  /*7a30*/  SHF.L.U64.HI R11, R146, 0x1, R149 ;  /* 0x00000001920b7819 */ /* 0x000fe20000010295 */
[----:B------:R-:W2:Y:S01]  /*7a40*/  SHFL.IDX PT, R19, R12, 0x1, 0x181f ;  /* 0x00381f000c137f89 */ /* 0x000ea200000e0000 */
[----:B------:R-:W-:-:S03]  /*7a50*/  LOP3.LUT R23, R23, 0xf, RZ, 0xc0, !PT ;  /* 0x0000000f17177812 */ /* 0x000fc600078ec0ff */
[----:B------:R-:W3:Y:S01]  /*7a60*/  SHFL.IDX PT, R15, R15, RZ, 0x181f ;  /* 0x00181fff0f0f7589 */ /* 0x000ee200000e0000 */
[----:B-1----:R-:W-:-:S04]  /*7a70*/  IADD3 R22, P2, P0, R23, R16, R10 ;  /* 0x0000001017167210 */ /* 0x002fc8000785e00a */
[----:B--2---:R-:W-:Y:S02]  /*7a80*/  IADD3.X R23, RZ, R19, R11, P2, P0 ;  /* 0x00000013ff177210 */ /* 0x004fe400017e040b */
[----:B------:R-:W-:-:S04]  /*7a90*/  IADD3 R20, P2, P0, R20, R16, R7 ;  /* 0x0000001014147210 */ /* 0x000fc8000785e007 */
[-C--:B------:R-:W-:Y:S02]  /*7aa0*/  IADD3.X R21, RZ, R19.reuse, R8, P2, P0 ;  /* 0x00000013ff157210 */ /* 0x080fe400017e0408 */
[----:B------:R-:W-:Y:S02]  /*7ab0*/  IADD3 R18, P2, P0, R17, R16, R0 ;  /* 0x0000001011127210 */ /* 0x000fe4000785e000 */
[----:B------:R-:W1:Y:S02]  /*7ac0*/  SHFL.IDX PT, R17, R12, RZ, 0x181f ;  /* 0x00181fff0c117589 */ /* 0x000e6400000e0000 */
[----:B------:R-:W-:Y:S02]  /*7ad0*/  IADD3.X R19, RZ, R19, R4, P2, P0 ;  /* 0x00000013ff137210 */ /* 0x000fe400017e0404 */
[----:B---3--:R-:W-:-:S05]  /*7ae0*/  IADD3 R10, P0, R15, R10, RZ ;  /* 0x0000000a0f0a7210 */ /* 0x008fca0007f1e0ff */
[----:B-1----:R-:W-:Y:S01]  /*7af0*/  IMAD.X R11, R17, 0x1, R11, P0 ;  /* 0x00000001110b7824 */ /* 0x002fe200000e060b */
        /* <DEDUP_REMOVED lines=13> */
.L_x_835:
[----:B------:R-:W-:Y:S01]  /*7bd0*/  IMAD.MOV.U32 R0, RZ, RZ, 0x10 ;  /* 0x00000010ff007424 */ /* 0x000fe200078e00ff */
[----:B------:R-:W-:Y:S01]  /*7be0*/  LOP3.LUT P0, RZ, R37, 0x2, RZ, 0xc0, !PT ;  /* 0x0000000225ff7812 */ /* 0x000fe2000780c0ff */
[----:B------:R-:W0:Y:S01]  /*7bf0*/  LDGDEPBAR ;  /* 0x00000000000079af */ /* 0x000e220000000000 */
[----:B------:R-:W-:Y:S02]  /*7c00*/  SHF.R.S32.HI R12, RZ, 0x5, R81 ;  /* 0x00000005ff0c7819 */ /* 0x000fe40000011451 */
[----:B------:R-:W-:Y:S02]  /*7c10*/  SEL R0, R0, 0xfffffff0, !P0 ;  /* 0xfffffff000007807 */ /* 0x000fe40004000000 */
[----:B------:R-:W-:-:S13]  /*7c20*/  ISETP.LT.AND P0, PT, RZ, c[0x0][0x27c], PT ;  /* 0x00009f00ff007a0c */ /* 0x000fda0003f01270 */
[----:B------:R-:W-:Y:S05]  /*7c30*/  @P0 BRA `(.L_x_836) ;  /* 0x0000002000000947 */ /* 0x000fea0003800000 */
[----:B------:R-:W-:-:S04]  /*7c40*/  DEPBAR.LE SB0, 0x3 ;  /* 0x000080c00000791a */ /* 0x000fc80000000000 */
[----:B------:R-:W-:Y:S05]  /*7c50*/  BRA `(.L_x_837) ;  /* 0x00005c9000007947 */ /* 0x000fea0003800000 */
.L_x_836:
[----:B------:R-:W-:Y:S01]  /*7c60*/  SHF.R.S32.HI R4, RZ, 0x1f, R84 ;  /* 0x0000001fff047819 */ /* 0x000fe20000011454 */
[----:B-1----:R-:W-:Y:S01]  /*7c70*/  IMAD.WIDE.U32 R8, R84, c[0x0][0x280], RZ ;  /* 0x0000a00054087a25 */ /* 0x002fe200078e00ff */
[----:B------:R-:W-:Y:S01]  /*7c80*/  ULDC.U8 UR4, c[0x0][0x298] ;  /* 0x0000a60000047ab9 */ /* 0x000fe20000000000 */
[-C--:B------:R-:W-:Y:S01]  /*7c90*/  LEA.HI R16, R5, R82.reuse, RZ, 0x2 ;  /* 0x0000005205107211 */ /* 0x080fe200078f10ff */
[----:B------:R-:W-:Y:S01]  /*7ca0*/  BSSY B2, `(.L_x_837) ;  /* 0x00005c4000027945 */ /* 0x000fe20003800000 */
[----:B------:R-:W-:Y:S01]  /*7cb0*/  IMAD R7, R4, c[0x0][0x280], RZ ;  /* 0x0000a00004077a24 */ /* 0x000fe200078e02ff */
[----:B------:R-:W-:Y:S02]  /*7cc0*/  LEA R18, P0, R8, c[0x0][0x270], 0x1 ;  /* 0x00009c0008127a11 */ /* 0x000fe400078008ff */
[----:B------:R-:W-:Y:S01]  /*7cd0*/  LOP3.LUT R5, R16, 0xfffffffc, RZ, 0xc0, !PT ;  /* 0xfffffffc10057812 */ /* 0x000fe200078ec0ff */
[----:B------:R-:W-:Y:S01]  /*7ce0*/  IMAD R6, R84, c[0x0][0x284], R7 ;  /* 0x0000a10054067a24 */ /* 0x000fe200078e0207 */
[----:B------:R-:W-:Y:S01]  /*7cf0*/  SHF.R.S32.HI R16, RZ, 0x2, R16 ;  /* 0x00000002ff107819 */ /* 0x000fe20000011410 */
[----:B------:R-:W-:Y:S01]  /*7d00*/  IMAD R7, R4, c[0x0][0x290], RZ ;  /* 0x0000a40004077a24 */ /* 0x000fe200078e02ff */
[----:B------:R-:W-:Y:S01]  /*7d10*/  IADD3 R46, -R5, R82, RZ ;  /* 0x00000052052e7210 */ /* 0x000fe20007ffe1ff */
[----:B------:R-:W-:-:S02]  /*7d20*/  IMAD.IADD R6, R6, 0x1, R9 ;  /* 0x0000000106067824 */ /* 0x000fc400078e0209 */
[----:B------:R-:W-:Y:S01]  /*7d30*/  IMAD R4, R84, c[0x0][0x294], R7 ;  /* 0x0000a50054047a24 */ /* 0x000fe200078e0207 */
[----:B------:R-:W-:Y:S01]  /*7d40*/  SHF.L.U32 R24, R46, 0x3, RZ ;  /* 0x000000032e187819 */ /* 0x000fe200000006ff */
[----:B------:R-:W-:Y:S01]  /*7d50*/  IMAD R15, R83, 0x80, R16 ;  /* 0x00000080530f7824 */ /* 0x000fe200078e0210 */
[----:B------:R-:W-:Y:S01]  /*7d60*/  LEA.HI.X R19, R8, c[0x0][0x274], R6, 0x1, P0 ;  /* 0x00009d0008137a11 */ /* 0x000fe200000f0c06 */
[----:B------:R-:W-:-:S04]  /*7d70*/  IMAD.WIDE.U32 R8, R84, c[0x0][0x290], RZ ;  /* 0x0000a40054087a25 */ /* 0x000fc800078e00ff */
[----:B------:R-:W-:Y:S01]  /*7d80*/  IMAD.IADD R4, R4, 0x1, R9 ;  /* 0x0000000104047824 */ /* 0x000fe200078e0209 */
[----:B------:R-:W-:-:S04]  /*7d90*/  LEA R32, P0, R8, c[0x0][0x288], 0x1 ;  /* 0x0000a20008207a11 */ /* 0x000fc800078008ff */
[----:B------:R-:W-:Y:S02]  /*7da0*/  LEA.HI.X R33, R8, c[0x0][0x28c], R4, 0x1, P0 ;  /* 0x0000a30008217a11 */ /* 0x000fe400000f0c04 */
[----:B------:R-:W-:-:S13]  /*7db0*/  ISETP.NE.AND P0, PT, RZ, UR4, PT ;  /* 0x00000004ff007c0c */ /* 0x000fda000bf05270 */
[----:B------:R-:W-:Y:S05]  /*7dc0*/  @!P0 BRA `(.L_x_838) ;  /* 0x00002b4000008947 */ /* 0x000fea0003800000 */
[----:B------:R-:W-:Y:S01]  /*7dd0*/  SHF.R.S32.HI R17, RZ, 0x1f, R82 ;  /* 0x0000001fff117819 */ /* 0x000fe20000011452 */
[----:B------:R-:W-:Y:S01]  /*7de0*/  BSSY B0, `(.L_x_839) ;  /* 0x0000051000007945 */ /* 0x000fe20003800000 */
[----:B------:R-:W-:Y:S01]  /*7df0*/  ISETP.GE.AND P0, PT, R15, R44, PT ;  /* 0x0000002c0f00720c */ /* 0x000fe20003f06270 */
[----:B------:R-:W-:Y:S01]  /*7e00*/  CS2R R10, SRZ ;  /* 0x00000000000a7805 */ /* 0x000fe2000001ff00 */
[----:B------:R-:W-:Y:S01]  /*7e10*/  LEA.HI R17, R17, R82, RZ, 0x2 ;  /* 0x0000005211117211 */ /* 0x000fe200078f10ff */
[----:B------:R-:W-:Y:S01]  /*7e20*/  CS2R R20, SRZ ;  /* 0x0000000000147805 */ /* 0x000fe2000001ff00 */
[----:B------:R-:W-:Y:S01]  /*7e30*/  CS2R R22, SRZ ;  /* 0x0000000000167805 */ /* 0x000fe2000001ff00 */
[----:B------:R-:W-:Y:S01]  /*7e40*/  CS2R R26, SRZ ;  /* 0x00000000001a7805 */ /* 0x000fe2000001ff00 */
[----:B------:R-:W-:Y:S01]  /*7e50*/  LOP3.LUT R17, R17, 0xfffffffc, RZ, 0xc0, !PT ;  /* 0xfffffffc11117812 */ /* 0x000fe200078ec0ff */
[----:B------:R-:W-:Y:S01]  /*7e60*/  CS2R R28, SRZ ;  /* 0x00000000001c7805 */ /* 0x000fe2000001ff00 */
[----:B------:R-:W-:Y:S01]  /*7e70*/  CS2R R30, SRZ ;  /* 0x00000000001e7805 */ /* 0x000fe2000001ff00 */
[----:B------:R-:W-:Y:S01]  /*7e80*/  CS2R R68, SRZ ;  /* 0x0000000000447805 */ /* 0x000fe2000001ff00 */
[----:B------:R-:W-:Y:S01]  /*7e90*/  CS2R R70, SRZ ;  /* 0x0000000000467805 */ /* 0x000fe2000001ff00 */
[----:B------:R-:W-:Y:S01]  /*7ea0*/  IMAD.IADD R17, R82, 0x1, -R17 ;  /* 0x0000000152117824 */ /* 0x000fe200078e0a11 */
[----:B------:R-:W-:Y:S01]  /*7eb0*/  CS2R R4, SRZ ;  /* 0x0000000000047805 */ /* 0x000fe2000001ff00 */
[----:B------:R-:W-:Y:S01]  /*7ec0*/  CS2R R6, SRZ ;  /* 0x0000000000067805 */ /* 0x000fe2000001ff00 */
[----:B------:R-:W-:Y:S01]  /*7ed0*/  CS2R R46, SRZ ;  /* 0x00000000002e7805 */ /* 0x000fe2000001ff00 */
[----:B------:R-:W-:Y:S01]  /*7ee0*/  CS2R R48, SRZ ;  /* 0x0000000000307805 */ /* 0x000fe2000001ff00 */
[----:B------:R-:W-:Y:S01]  /*7ef0*/  IMAD.SHL.U32 R17, R17, 0x4, RZ ;  /* 0x0000000411117824 */ /* 0x000fe200078e00ff */
[----:B------:R-:W-:Y:S05]  /*7f00*/  @P0 BRA `(.L_x_840) ;  /* 0x000003e000000947 */ /* 0x000fea0003800000 */
[C---:B------:R-:W-:Y:S01]  /*7f10*/  ISETP.GE.AND P0, PT, R17.reuse, c[0x0][0x27c], PT ;  /* 0x00009f0011007a0c */ /* 0x040fe20003f06270 */
[----:B------:R-:W-:Y:S01]  /*7f20*/  CS2R R30, SRZ ;  /* 0x00000000001e7805 */ /* 0x000fe2000001ff00 */
[----:B------:R-:W-:Y:S01]  /*7f30*/  CS2R R48, SRZ ;  /* 0x0000000000307805 */ /* 0x000fe2000001ff00 */
[----:B------:R-:W-:-:S10]  /*7f40*/  IADD3 R4, R17, 0x10, RZ ;  /* 0x0000001011047810 */ /* 0x000fd40007ffe0ff */
[----:B------:R-:W-:-:S04]  /*7f50*/  @!P0 IMAD.WIDE R20, R17, 0x2, R18 ;  /* 0x0000000211148825 */ /* 0x000fc800078e0212 */
[----:B------:R-:W-:Y:S01]  /*7f60*/  @!P0 IMAD.WIDE R6, R17, 0x2, R32 ;  /* 0x0000000211068825 */ /* 0x000fe200078e0220 */
[----:B------:R1:W5:Y:S04]  /*7f70*/  @!P0 LD.E.64 R30, [R20.64] ;  /* 0x00000006141e8980 */ /* 0x000368000c101b00 */
[----:B------:R2:W5:Y:S01]  /*7f80*/  @!P0 LD.E.64 R48, [R6.64] ;  /* 0x0000000606308980 */ /* 0x000562000c101b00 */
[----:B------:R-:W-:Y:S01]  /*7f90*/  ISETP.GE.AND P0, PT, R4, c[0x0][0x27c], PT ;  /* 0x00009f0004007a0c */ /* 0x000fe20003f06270 */
[----:B------:R-:W-:Y:S01]  /*7fa0*/  CS2R R28, SRZ ;  /* 0x00000000001c7805 */ /* 0x000fe2000001ff00 */
[----:B------:R-:W-:-:S11]  /*7fb0*/  CS2R R46, SRZ ;  /* 0x00000000002e7805 */ /* 0x000fd6000001ff00 */
[----:B------:R-:W-:-:S04]  /*7fc0*/  @!P0 SHF.R.S32.HI R5, RZ, 0x1f, R4 ;  /* 0x0000001fff058819 */ /* 0x000fc80000011404 */
[----:B------:R-:W-:-:S04]  /*7fd0*/  @!P0 LEA.HI R5, R5, R4, RZ, 0x2 ;  /* 0x0000000405058211 */ /* 0x000fc800078f10ff */
[----:B------:R-:W-:Y:S02]  /*7fe0*/  @!P0 LOP3.LUT R5, R5, 0xfffffffc, RZ, 0xc0, !PT ;  /* 0xfffffffc05058812 */ /* 0x000fe400078ec0ff */
[----:B------:R-:W-:-:S03]  /*7ff0*/  IADD3 R4, R17, 0x20, RZ ;  /* 0x0000002011047810 */ /* 0x000fc60007ffe0ff */
[----:B------:R-:W-:-:S04]  /*8000*/  @!P0 IMAD.WIDE R8, R5, 0x2, R18 ;  /* 0x0000000205088825 */ /* 0x000fc800078e0212 */
[----:B------:R-:W-:Y:S01]  /*8010*/  @!P0 IMAD.WIDE R10, R5, 0x2, R32 ;  /* 0x00000002050a8825 */ /* 0x000fe200078e0220 */
[----:B------:R3:W5:Y:S04]  /*8020*/  @!P0 LD.E.64 R28, [R8.64] ;  /* 0x00000006081c8980 */ /* 0x000768000c101b00 */
[----:B------:R4:W5:Y:S01]  /*8030*/  @!P0 LD.E.64 R46, [R10.64] ;  /* 0x000000060a2e8980 */ /* 0x000962000c101b00 */
[----:B------:R-:W-:Y:S01]  /*8040*/  ISETP.GE.AND P0, PT, R4, c[0x0][0x27c], PT ;  /* 0x00009f0004007a0c */ /* 0x000fe20003f06270 */
[----:B------:R-:W-:Y:S01]  /*8050*/  CS2R R26, SRZ ;  /* 0x00000000001a7805 */ /* 0x000fe2000001ff00 */
[----:B--2---:R-:W-:-:S11]  /*8060*/  CS2R R6, SRZ ;  /* 0x0000000000067805 */ /* 0x004fd6000001ff00 */
[----:B------:R-:W-:-:S04]  /*8070*/  @!P0 SHF.R.S32.HI R5, RZ, 0x1f, R4 ;  /* 0x0000001fff058819 */ /* 0x000fc80000011404 */
[----:B------:R-:W-:-:S04]  /*8080*/  @!P0 LEA.HI R5, R5, R4, RZ, 0x2 ;  /* 0x0000000405058211 */ /* 0x000fc800078f10ff */
[----:B------:R-:W-:Y:S02]  /*8090*/  @!P0 LOP3.LUT R5, R5, 0xfffffffc, RZ, 0xc0, !PT ;  /* 0xfffffffc05058812 */ /* 0x000fe400078ec0ff */
[----:B------:R-:W-:-:S03]  /*80a0*/  IADD3 R4, R17, 0x30, RZ ;  /* 0x0000003011047810 */ /* 0x000fc60007ffe0ff */
[----:B-1----:R-:W-:-:S04]  /*80b0*/  @!P0 IMAD.WIDE R20, R5, 0x2, R18 ;  /* 0x0000000205148825 */ /* 0x002fc800078e0212 */
[----:B------:R-:W-:Y:S01]  /*80c0*/  @!P0 IMAD.WIDE R34, R5, 0x2, R32 ;  /* 0x0000000205228825 */ /* 0x000fe200078e0220 */
[----:B------:R1:W5:Y:S04]  /*80d0*/  @!P0 LD.E.64 R26, [R20.64] ;  /* 0x00000006141a8980 */ /* 0x000368000c101b00 */
[----:B------:R2:W5:Y:S01]  /*80e0*/  @!P0 LD.E.64 R6, [R34.64] ;  /* 0x0000000622068980 */ /* 0x000562000c101b00 */
[----:B------:R-:W-:Y:S01]  /*80f0*/  ISETP.GE.AND P0, PT, R4, c[0x0][0x27c], PT ;  /* 0x00009f0004007a0c */ /* 0x000fe20003f06270 */
[----:B------:R-:W-:-:S12]  /*8100*/  CS2R R22, SRZ ;  /* 0x0000000000167805 */ /* 0x000fd8000001ff00 */
[----:B------:R-:W-:-:S04]  /*8110*/  @!P0 SHF.R.S32.HI R5, RZ, 0x1f, R4 ;  /* 0x0000001fff058819 */ /* 0x000fc80000011404 */
[----:B------:R-:W-:-:S04]  /*8120*/  @!P0 LEA.HI R5, R5, R4, RZ, 0x2 ;  /* 0x0000000405058211 */ /* 0x000fc800078f10ff */
[----:B---3--:R-:W-:Y:S02]  /*8130*/  @!P0 LOP3.LUT R9, R5, 0xfffffffc, RZ, 0xc0, !PT ;  /* 0xfffffffc05098812 */ /* 0x008fe400078ec0ff */
[----:B------:R-:W-:Y:S01]  /*8140*/  CS2R R4, SRZ ;  /* 0x0000000000047805 */ /* 0x000fe2000001ff00 */
[----:B------:R-:W-:Y:S02]  /*8150*/  IADD3 R8, R17, 0x40, RZ ;  /* 0x0000004011087810 */ /* 0x000fe40007ffe0ff */
[----:B----4-:R-:W-:-:S04]  /*8160*/  @!P0 IMAD.WIDE R10, R9, 0x2, R18 ;  /* 0x00000002090a8825 */ /* 0x010fc800078e0212 */
[----:B------:R-:W-:Y:S01]  /*8170*/  @!P0 IMAD.WIDE R50, R9, 0x2, R32 ;  /* 0x0000000209328825 */ /* 0x000fe200078e0220 */
[----:B------:R3:W5:Y:S04]  /*8180*/  @!P0 LD.E.64 R22, [R10.64] ;  /* 0x000000060a168980 */ /* 0x000768000c101b00 */
[----:B------:R4:W5:Y:S01]  /*8190*/  @!P0 LD.E.64 R4, [R50.64] ;  /* 0x0000000632048980 */ /* 0x000962000c101b00 */
[----:B------:R-:W-:Y:S01]  /*81a0*/  ISETP.GE.AND P0, PT, R8, c[0x0][0x27c], PT ;  /* 0x00009f0008007a0c */ /* 0x000fe20003f06270 */
[----:B-1----:R-:W-:Y:S01]  /*81b0*/  CS2R R20, SRZ ;  /* 0x0000000000147805 */ /* 0x002fe2000001ff00 */
[----:B------:R-:W-:-:S11]  /*81c0*/  CS2R R70, SRZ ;  /* 0x0000000000467805 */ /* 0x000fd6000001ff00 */
[----:B------:R-:W-:-:S04]  /*81d0*/  @!P0 SHF.R.S32.HI R9, RZ, 0x1f, R8 ;  /* 0x0000001fff098819 */ /* 0x000fc80000011408 */
[----:B------:R-:W-:-:S04]  /*81e0*/  @!P0 LEA.HI R8, R9, R8, RZ, 0x2 ;  /* 0x0000000809088211 */ /* 0x000fc800078f10ff */
[----:B------:R-:W-:-:S05]  /*81f0*/  @!P0 LOP3.LUT R8, R8, 0xfffffffc, RZ, 0xc0, !PT ;  /* 0xfffffffc08088812 */ /* 0x000fca00078ec0ff */
[----:B--2---:R-:W-:-:S04]  /*8200*/  @!P0 IMAD.WIDE R34, R8, 0x2, R18 ;  /* 0x0000000208228825 */ /* 0x004fc800078e0212 */
[----:B------:R-:W-:Y:S01]  /*8210*/  @!P0 IMAD.WIDE R42, R8, 0x2, R32 ;  /* 0x00000002082a8825 */ /* 0x000fe200078e0220 */
[----:B------:R-:W-:Y:S01]  /*8220*/  IADD3 R8, R17, 0x50, RZ ;  /* 0x0000005011087810 */ /* 0x000fe20007ffe0ff */
[----:B------:R4:W5:Y:S04]  /*8230*/  @!P0 LD.E.64 R20, [R34.64] ;  /* 0x0000000622148980 */ /* 0x000968000c101b00 */
[----:B------:R4:W5:Y:S01]  /*8240*/  @!P0 LD.E.64 R70, [R42.64] ;  /* 0x000000062a468980 */ /* 0x000962000c101b00 */
[----:B------:R-:W-:Y:S01]  /*8250*/  ISETP.GE.AND P0, PT, R8, c[0x0][0x27c], PT ;  /* 0x00009f0008007a0c */ /* 0x000fe20003f06270 */
[----:B---3--:R-:W-:Y:S01]  /*8260*/  CS2R R10, SRZ ;  /* 0x00000000000a7805 */ /* 0x008fe2000001ff00 */
[----:B------:R-:W-:-:S11]  /*8270*/  CS2R R68, SRZ ;  /* 0x0000000000447805 */ /* 0x000fd6000001ff00 */
[----:B------:R-:W-:-:S04]  /*8280*/  @!P0 SHF.R.S32.HI R9, RZ, 0x1f, R8 ;  /* 0x0000001fff098819 */ /* 0x000fc80000011408 */
[----:B------:R-:W-:-:S04]  /*8290*/  @!P0 LEA.HI R8, R9, R8, RZ, 0x2 ;  /* 0x0000000809088211 */ /* 0x000fc800078f10ff */
[----:B------:R-:W-:-:S05]  /*82a0*/  @!P0 LOP3.LUT R8, R8, 0xfffffffc, RZ, 0xc0, !PT ;  /* 0xfffffffc08088812 */ /* 0x000fca00078ec0ff */
[----:B------:R-:W-:-:S04]  /*82b0*/  @!P0 IMAD.WIDE R18, R8, 0x2, R18 ;  /* 0x0000000208128825 */ /* 0x000fc800078e0212 */
[----:B------:R-:W-:Y:S01]  /*82c0*/  @!P0 IMAD.WIDE R8, R8, 0x2, R32 ;  /* 0x0000000208088825 */ /* 0x000fe200078e0220 */
[----:B------:R4:W5:Y:S04]  /*82d0*/  @!P0 LD.E.64 R10, [R18.64] ;  /* 0x00000006120a8980 */ /* 0x000968000c101b00 */
[----:B------:R4:W5:Y:S02]  /*82e0*/  @!P0 LD.E.64 R68, [R8.64] ;  /* 0x0000000608448980 */ /* 0x000964000c101b00 */
.L_x_840:
[----:B------:R-:W-:Y:S05]  /*82f0*/  BSYNC B0 ;  /* 0x0000000000007941 */ /* 0x000fea0003800000 */
.L_x_839:
[----:B----4-:R-:W-:Y:S01]  /*8300*/  SHF.R.S32.HI R9, RZ, 0x1f, R16 ;  /* 0x0000001fff097819 */ /* 0x010fe20000011410 */
[----:B------:R-:W-:Y:S01]  /*8310*/  IMAD R45, R83, -0x80, R44 ;  /* 0xffffff80532d7824 */ /* 0x000fe200078e022c */
[--C-:B-----5:R-:W-:Y:S01]  /*8320*/  SHF.R.U64 R64, R30, 0x10, R31.reuse ;  /* 0x000000101e407819 */ /* 0x120fe2000000121f */
[----:B------:R-:W-:Y:S01]  /*8330*/  IMAD.MOV.U32 R66, RZ, RZ, R30 ;  /* 0x000000ffff427224 */ /* 0x000fe200078e001e */
[----:B------:R-:W-:Y:S01]  /*8340*/  LEA.HI R9, R9, R16, RZ, 0x3 ;  /* 0x0000001009097211 */ /* 0x000fe200078f18ff */
[----:B------:R-:W-:Y:S01]  /*8350*/  IMAD.MOV.U32 R30, RZ, RZ, R26 ;  /* 0x000000ffff1e7224 */ /* 0x000fe200078e001a */
[----:B------:R-:W-:Y:S01]  /*8360*/  IMNMX R45, R45, 0x80, PT ;  /* 0x000000802d2d7817 */ /* 0x000fe20003800200 */
[----:B------:R-:W-:Y:S01]  /*8370*/  IMAD.MOV.U32 R43, RZ, RZ, R31 ;  /* 0x000000ffff2b7224 */ /* 0x000fe200078e001f */
[----:B------:R-:W-:Y:S01]  /*8380*/  LOP3.LUT R9, R9, 0xfffffff8, RZ, 0xc0, !PT ;  /* 0xfffffff809097812 */ /* 0x000fe200078ec0ff */
[----:B------:R-:W-:Y:S01]  /*8390*/  IMAD.MOV.U32 R34, RZ, RZ, R28 ;  /* 0x000000ffff227224 */ /* 0x000fe200078e001c */
[----:B------:R-:W-:Y:S01]  /*83a0*/  SHF.R.U64 R60, R26, 0x10, R27 ;  /* 0x000000101a3c7819 */ /* 0x000fe2000000121b */
[----:B------:R-:W-:Y:S01]  /*83b0*/  IMAD.MOV.U32 R26, RZ, RZ, R22 ;  /* 0x000000ffff1a7224 */ /* 0x000fe200078e0016 */
[----:B------:R-:W-:Y:S01]  /*83c0*/  SHF.R.U32.HI R39, RZ, 0x10, R31 ;  /* 0x00000010ff277819 */ /* 0x000fe2000001161f */
[----:B------:R-:W-:Y:S01]  /*83d0*/  IMAD.IADD R9, R16, 0x1, -R9 ;  /* 0x0000000110097824 */ /* 0x000fe200078e0a09 */
[----:B------:R-:W-:Y:S01]  /*83e0*/  SHF.R.U64 R62, R28, 0x10, R29 ;  /* 0x000000101c3e7819 */ /* 0x000fe2000000121d */
[----:B------:R-:W-:Y:S01]  /*83f0*/  IMAD.MOV.U32 R53, RZ, RZ, R49 ;  /* 0x000000ffff357224 */ /* 0x000fe200078e0031 */
[----:B------:R-:W-:Y:S01]  /*8400*/  SHF.R.U64 R58, R22, 0x10, R23 ;  /* 0x00000010163a7819 */ /* 0x000fe20000001217 */
[C---:B------:R-:W-:Y:S01]  /*8410*/  IMAD.SHL.U32 R15, R9.reuse, 0x40, RZ ;  /* 0x00000040090f7824 */ /* 0x040fe200078e00ff */
[----:B------:R-:W-:Y:S01]  /*8420*/  LOP3.LUT P0, RZ, R9, 0x4, RZ, 0xc0, !PT ;  /* 0x0000000409ff7812 */ /* 0x000fe2000780c0ff */
[----:B------:R-:W-:Y:S01]  /*8430*/  IMAD.MOV.U32 R63, RZ, RZ, R29 ;  /* 0x000000ffff3f7224 */ /* 0x000fe200078e001d */
[----:B------:R-:W-:Y:S01]  /*8440*/  SHF.R.U64 R51, R48, 0x10, R49 ;  /* 0x0000001030337819 */ /* 0x000fe20000001231 */
[----:B------:R-:W-:Y:S01]  /*8450*/  IMAD.MOV.U32 R61, RZ, RZ, R27 ;  /* 0x000000ffff3d7224 */ /* 0x000fe200078e001b */
[----:B------:R-:W-:Y:S01]  /*8460*/  LOP3.LUT R15, R15, 0x1c0, RZ, 0xc0, !PT ;  /* 0x000001c00f0f7812 */ /* 0x000fe200078ec0ff */
[----:B------:R-:W-:Y:S01]  /*8470*/  IMAD.MOV.U32 R22, RZ, RZ, R20 ;  /* 0x000000ffff167224 */ /* 0x000fe200078e0014 */
[----:B------:R-:W-:Y:S01]  /*8480*/  SHF.R.U32.HI R35, RZ, 0x10, R49 ;  /* 0x00000010ff237819 */ /* 0x000fe20000011631 */
[----:B------:R-:W-:Y:S01]  /*8490*/  IMAD.MOV.U32 R56, RZ, RZ, R10 ;  /* 0x000000ffff387224 */ /* 0x000fe200078e000a */
[----:B------:R-:W-:Y:S01]  /*84a0*/  LOP3.LUT R24, R15, 0x18, R24, 0xf8, !PT ;  /* 0x000000180f187812 */ /* 0x000fe200078ef818 */
[----:B------:R-:W-:Y:S01]  /*84b0*/  IMAD.MOV.U32 R33, RZ, RZ, R47 ;  /* 0x000000ffff217224 */ /* 0x000fe200078e002f */
[----:B------:R-:W-:Y:S01]  /*84c0*/  SHF.R.U32.HI R15, RZ, 0x3, R15 ;  /* 0x00000003ff0f7819 */ /* 0x000fe2000001160f */
[----:B------:R-:W-:Y:S01]  /*84d0*/  IMAD.MOV.U32 R59, RZ, RZ, R23 ;  /* 0x000000ffff3b7224 */ /* 0x000fe200078e0017 */
[----:B------:R-:W-:Y:S01]  /*84e0*/  SHF.R.U32.HI R32, RZ, 0x10, R29 ;  /* 0x00000010ff207819 */ /* 0x000fe2000001161d */
[----:B------:R-:W-:Y:S01]  /*84f0*/  IMAD.MOV.U32 R57, RZ, RZ, R21 ;  /* 0x000000ffff397224 */ /* 0x000fe200078e0015 */
[----:B------:R-:W-:Y:S01]  /*8500*/  LOP3.LUT R15, R24, R15, RZ, 0x3c, !PT ;  /* 0x0000000f180f7212 */ /* 0x000fe200078e3cff */
[----:B------:R-:W-:Y:S01]  /*8510*/  IMAD.MOV.U32 R42, RZ, RZ, R48 ;  /* 0x000000ffff2a7224 */ /* 0x000fe200078e0030 */
[----:B------:R-:W-:Y:S01]  /*8520*/  SHF.R.U32.HI R28, RZ, 0x10, R27 ;  /* 0x00000010ff1c7819 */ /* 0x000fe2000001161b */
[----:B------:R-:W-:Y:S01]  /*8530*/  IMAD.MOV.U32 R52, RZ, RZ, R46 ;  /* 0x000000ffff347224 */ /* 0x000fe200078e002e */
[----:B------:R-:W-:Y:S01]  /*8540*/  SHF.R.U64 R55, R20, 0x10, R21 ;  /* 0x0000001014377819 */ /* 0x000fe20000001215 */
[----:B------:R-:W-:Y:S01]  /*8550*/  IMAD R18, R12, 0x200, R15 ;  /* 0x000002000c127824 */ /* 0x000fe200078e020f */
[--C-:B------:R-:W-:Y:S01]  /*8560*/  SHF.R.U64 R54, R10, 0x10, R11.reuse ;  /* 0x000000100a367819 */ /* 0x100fe2000000120b */
[----:B------:R-:W-:Y:S01]  /*8570*/  IMAD.MOV.U32 R15, RZ, RZ, R11 ;  /* 0x000000ffff0f7224 */ /* 0x000fe200078e000b */
[----:B------:R-:W-:Y:S01]  /*8580*/  SHF.R.U64 R49, R46, 0x10, R47 ;  /* 0x000000102e317819 */ /* 0x000fe2000000122f */
[----:B------:R-:W-:Y:S01]  /*8590*/  IMAD.MOV.U32 R50, RZ, RZ, R6 ;  /* 0x000000ffff327224 */ /* 0x000fe200078e0006 */
[C---:B------:R-:W-:Y:S01]  /*85a0*/  IADD3 R8, R18.reuse, 0x20, RZ ;  /* 0x0000002012087810 */ /* 0x040fe20007ffe0ff */
[----:B------:R-:W-:Y:S01]  /*85b0*/  IMAD.MOV.U32 R29, RZ, RZ, R7 ;  /* 0x000000ffff1d7224 */ /* 0x000fe200078e0007 */
[----:B------:R-:W-:Y:S01]  /*85c0*/  @P0 IADD3 R8, R18, -0x20, RZ ;  /* 0xffffffe012080810 */ /* 0x000fe20007ffe0ff */
[----:B------:R-:W-:Y:S01]  /*85d0*/  IMAD.MOV.U32 R48, RZ, RZ, R4 ;  /* 0x000000ffff307224 */ /* 0x000fe200078e0004 */
[----:B------:R-:W-:Y:S01]  /*85e0*/  ISETP.GE.AND P0, PT, R16, R45, PT ;  /* 0x0000002d1000720c */ /* 0x000fe20003f06270 */
[----:B------:R-:W-:Y:S01]  /*85f0*/  IMAD.MOV.U32 R25, RZ, RZ, R5 ;  /* 0x000000ffff197224 */ /* 0x000fe200078e0005 */
[----:B------:R-:W-:Y:S01]  /*8600*/  SHF.R.U32.HI R31, RZ, 0x10, R47 ;  /* 0x00000010ff1f7819 */ /* 0x000fe2000001162f */
[----:B------:R-:W-:Y:S01]  /*8610*/  IMAD.MOV.U32 R46, RZ, RZ, R70 ;  /* 0x000000ffff2e7224 */ /* 0x000fe200078e0046 */
[----:B------:R-:W-:Y:S01]  /*8620*/  SHF.R.U32.HI R24, RZ, 0x10, R23 ;  /* 0x00000010ff187819 */ /* 0x000fe20000011617 */
[----:B------:R-:W-:-:S04]  /*8630*/  DEPBAR.LE SB0, 0x3 ;  /* 0x000080c00000791a */ /* 0x000fc80000000000 */
[----:B------:R-:W-:Y:S01]  /*8640*/  SHF.R.U32.HI R20, RZ, 0x10, R21 ;  /* 0x00000010ff147819 */ /* 0x000fe20000011615 */
[----:B------:R-:W-:Y:S01]  /*8650*/  IMAD.MOV.U32 R21, RZ, RZ, R71 ;  /* 0x000000ffff157224 */ /* 0x000fe200078e0047 */
[----:B------:R-:W-:Y:S01]  /*8660*/  SHF.R.U32.HI R10, RZ, 0x10, R11 ;  /* 0x00000010ff0a7819 */ /* 0x000fe2000001160b */
[----:B------:R-:W-:Y:S01]  /*8670*/  IMAD.MOV.U32 R11, RZ, RZ, R69 ;  /* 0x000000ffff0b7224 */ /* 0x000fe200078e0045 */
[--C-:B------:R-:W-:Y:S01]  /*8680*/  SHF.R.U64 R47, R6, 0x10, R7.reuse ;  /* 0x00000010062f7819 */ /* 0x100fe20000001207 */
[----:B------:R-:W-:Y:S01]  /*8690*/  IMAD.MOV.U32 R6, RZ, RZ, R68 ;  /* 0x000000ffff067224 */ /* 0x000fe200078e0044 */
[----:B------:R-:W-:Y:S01]  /*86a0*/  SHF.R.U32.HI R27, RZ, 0x10, R7 ;  /* 0x00000010ff1b7819 */ /* 0x000fe20000011607 */
[----:B------:R-:W-:Y:S01]  /*86b0*/  BSSY B1, `(.L_x_841) ;  /* 0x0000122000017945 */ /* 0x000fe20003800000 */
[--C-:B------:R-:W-:Y:S02]  /*86c0*/  SHF.R.U64 R7, R4, 0x10, R5.reuse ;  /* 0x0000001004077819 */ /* 0x100fe40000001205 */
[----:B------:R-:W-:-:S02]  /*86d0*/  SHF.R.U32.HI R23, RZ, 0x10, R5 ;  /* 0x00000010ff177819 */ /* 0x000fc40000011605 */
[--C-:B------:R-:W-:Y:S02]  /*86e0*/  SHF.R.U64 R5, R70, 0x10, R71.reuse ;  /* 0x0000001046057819 */ /* 0x100fe40000001247 */
[----:B------:R-:W-:Y:S02]  /*86f0*/  SHF.R.U32.HI R19, RZ, 0x10, R71 ;  /* 0x00000010ff137819 */ /* 0x000fe40000011647 */
[--C-:B------:R-:W-:Y:S02]  /*8700*/  SHF.R.U64 R4, R68, 0x10, R69.reuse ;  /* 0x0000001044047819 */ /* 0x100fe40000001245 */
[----:B------:R-:W-:Y:S02]  /*8710*/  SHF.R.U32.HI R9, RZ, 0x10, R69 ;  /* 0x00000010ff097819 */ /* 0x000fe40000011645 */
        /* <DEDUP_REMOVED lines=32> */
[--C-:B------:R-:W-:Y:S02]  /*8920*/  HADD2.F32 R44, -RZ, R42.reuse.H1_H1 ;  /* 0x3000002aff2c7230 */ /* 0x100fe40000004100 */
[----:B------:R-:W-:Y:S02]  /*8930*/  HADD2.F32 R51, -RZ, R39.H1_H1 ;  /* 0x30000027ff337230 */ /* 0x000fe40000004100 */
[----:B------:R-:W-:Y:S02]  /*8940*/  HADD2.F32 R52, -RZ, R43.H1_H1 ;  /* 0x3000002bff347230 */ /* 0x000fe40000004100 */
[----:B------:R-:W-:Y:S02]  /*8950*/  HADD2.F32 R55, -RZ, R42.H0_H0 ;  /* 0x2000002aff377230 */ /* 0x000fe40000004100 */
[--C-:B-1----:R-:W-:Y:S02]  /*8960*/  HADD2.F32 R47, -RZ, R4.reuse.H0_H0 ;  /* 0x20000004ff2f7230 */ /* 0x102fe40000004100 */
[----:B------:R-:W-:-:S02]  /*8970*/  HADD2.F32 R49, -RZ, R4.H1_H1 ;  /* 0x30000004ff317230 */ /* 0x000fc40000004100 */
[--C-:B------:R-:W-:Y:S01]  /*8980*/  HADD2.F32 R4, -RZ, R5.reuse.H0_H0 ;  /* 0x20000005ff047230 */ /* 0x100fe20000004100 */
[-C--:B------:R-:W-:Y:S01]  /*8990*/  FMUL.FTZ R54, R47, R44.reuse ;  /* 0x0000002c2f367220 */ /* 0x080fe20000410000 */
[----:B------:R-:W-:Y:S01]  /*89a0*/  HADD2.F32 R46, -RZ, R5.H1_H1 ;  /* 0x30000005ff2e7230 */ /* 0x000fe20000004100 */
[C---:B------:R-:W-:Y:S01]  /*89b0*/  FMUL.FTZ R50, R49.reuse, R44 ;  /* 0x0000002c31327220 */ /* 0x040fe20000410000 */
[--C-:B------:R-:W-:Y:S01]  /*89c0*/  HADD2.F32 R5, -RZ, R6.reuse.H0_H0 ;  /* 0x20000006ff057230 */ /* 0x100fe20000004100 */
[-C--:B------:R-:W-:Y:S01]  /*89d0*/  FFMA.FTZ R49, R49, R52.reuse, R54 ;  /* 0x0000003431317223 */ /* 0x080fe20000010036 */
[----:B------:R-:W-:Y:S01]  /*89e0*/  HADD2.F32 R48, -RZ, R6.H1_H1 ;  /* 0x30000006ff307230 */ /* 0x000fe20000004100 */
[----:B------:R-:W-:Y:S01]  /*89f0*/  FFMA.FTZ R50, R47, R52, -R50 ;  /* 0x000000342f327223 */ /* 0x000fe20000010832 */
[--C-:B------:R-:W-:Y:S02]  /*8a00*/  HADD2.F32 R6, -RZ, R7.reuse.H0_H0 ;  /* 0x20000007ff067230 */ /* 0x100fe40000004100 */
[----:B------:R-:W-:-:S02]  /*8a10*/  HADD2.F32 R53, -RZ, R7.H1_H1 ;  /* 0x30000007ff357230 */ /* 0x000fc40000004100 */
[----:B------:R-:W-:Y:S02]  /*8a20*/  HADD2.F32 R7, -RZ, R35.H1_H1 ;  /* 0x30000023ff077230 */ /* 0x000fe40000004100 */
[----:B------:R-:W-:-:S03]  /*8a30*/  HADD2.F32 R52, -RZ, R43.H0_H0 ;  /* 0x2000002bff347230 */ /* 0x000fc60000004100 */
[-C--:B------:R-:W-:Y:S02]  /*8a40*/  FMUL.FTZ R44, R46, R7.reuse ;  /* 0x000000072e2c7220 */ /* 0x080fe40000410000 */
[C---:B------:R-:W-:Y:S02]  /*8a50*/  FMUL.FTZ R7, R4.reuse, R7 ;  /* 0x0000000704077220 */ /* 0x040fe40000410000 */
[-C--:B------:R-:W-:Y:S01]  /*8a60*/  FFMA.FTZ R44, R4, R51.reuse, -R44 ;  /* 0x00000033042c7223 */ /* 0x080fe2000001082c */
[----:B------:R-:W-:Y:S01]  /*8a70*/  HADD2.F32 R4, -RZ, R35.H0_H0 ;  /* 0x20000023ff047230 */ /* 0x000fe20000004100 */
[----:B------:R-:W-:Y:S01]  /*8a80*/  FFMA.FTZ R51, R46, R51, R7 ;  /* 0x000000332e337223 */ /* 0x000fe20000010007 */
[----:B------:R-:W-:Y:S01]  /*8a90*/  HADD2.F32 R46, -RZ, R39.H0_H0 ;  /* 0x20000027ff2e7230 */ /* 0x000fe20000004100 */
[-C--:B------:R-:W-:Y:S02]  /*8aa0*/  FMUL.FTZ R7, R48, R55.reuse ;  /* 0x0000003730077220 */ /* 0x080fe40000410000 */
[----:B------:R-:W-:-:S02]  /*8ab0*/  FMUL.FTZ R55, R5, R55 ;  /* 0x0000003705377220 */ /* 0x000fc40000410000 */
[-C--:B------:R-:W-:Y:S02]  /*8ac0*/  FMUL.FTZ R47, R53, R4.reuse ;  /* 0x00000004352f7220 */ /* 0x080fe40000410000 */
[----:B------:R-:W-:Y:S02]  /*8ad0*/  FMUL.FTZ R4, R6, R4 ;  /* 0x0000000406047220 */ /* 0x000fe40000410000 */
[----:B------:R-:W-:Y:S01]  /*8ae0*/  FFMA.FTZ R7, R5, R52, -R7 ;  /* 0x0000003405077223 */ /* 0x000fe20000010807 */
[----:B------:R-:W-:Y:S01]  /*8af0*/  F2FP.PACK_AB R5, R51, R44 ;  /* 0x0000002c3305723e */ /* 0x000fe200000000ff */
[----:B------:R-:W-:Y:S02]  /*8b00*/  FFMA.FTZ R48, R48, R52, R55 ;  /* 0x0000003430307223 */ /* 0x000fe40000010037 */
[-C--:B------:R-:W-:Y:S02]  /*8b10*/  FFMA.FTZ R47, R6, R46.reuse, -R47 ;  /* 0x0000002e062f7223 */ /* 0x080fe4000001082f */
[----:B------:R-:W-:Y:S01]  /*8b20*/  FFMA.FTZ R46, R53, R46, R4 ;  /* 0x0000002e352e7223 */ /* 0x000fe20000010004 */
[----:B------:R-:W-:-:S02]  /*8b30*/  F2FP.PACK_AB R6, R48, R7 ;  /* 0x000000073006723e */ /* 0x000fc400000000ff */
[----:B------:R-:W-:Y:S02]  /*8b40*/  F2FP.PACK_AB R4, R49, R50 ;  /* 0x000000323104723e */ /* 0x000fe400000000ff */
[----:B------:R-:W-:-:S05]  /*8b50*/  F2FP.PACK_AB R7, R46, R47 ;  /* 0x0000002f2e07723e */ /* 0x000fca00000000ff */
[----:B------:R1:W-:Y:S02]  /*8b60*/  STS.128 [R18], R4 ;  /* 0x0000000412007388 */ /* 0x0003e40000000c00 */
.L_x_844:
[----:B------:R-:W-:Y:S05]  /*8b70*/  BSYNC B0 ;  /* 0x0000000000007941 */ /* 0x000fea0003800000 */
.L_x_843:
[----:B-1----:R-:W-:Y:S01]  /*8b80*/  IADD3 R4, R17, 0x10, RZ ;  /* 0x0000001011047810 */ /* 0x002fe20007ffe0ff */
[----:B------:R-:W-:Y:S03]  /*8b90*/  BSSY B0, `(.L_x_845) ;  /* 0x0000029000007945 */ /* 0x000fe60003800000 */
[----:B------:R-:W-:-:S13]  /*8ba0*/  ISETP.GE.AND P0, PT, R4, c[0x0][0x27c], PT ;  /* 0x00009f0004007a0c */ /* 0x000fda0003f06270 */
        /* <DEDUP_REMOVED lines=39> */
.L_x_846:
[----:B------:R-:W-:Y:S05]  /*8e20*/  BSYNC B0 ;  /* 0x0000000000007941 */ /* 0x000fea0003800000 */
.L_x_845:
[----:B-1----:R-:W-:Y:S01]  /*8e30*/  IADD3 R4, R17, 0x20, RZ ;  /* 0x0000002011047810 */ /* 0x002fe20007ffe0ff */
[----:B------:R-:W-:Y:S03]  /*8e40*/  BSSY B0, `(.L_x_847) ;  /* 0x0000029000007945 */ /* 0x000fe60003800000 */
[----:B------:R-:W-:-:S13]  /*8e50*/  ISETP.GE.AND P0, PT, R4, c[0x0][0x27c], PT ;  /* 0x00009f0004007a0c */ /* 0x000fda0003f06270 */
[----:B------:R-:W-:Y:S05]  /*8e60*/  @P0 BRA `(.L_x_848) ;  /* 0x0000026000000947 */ /* 0x000fea0003800000 */
[----:B------:R-:W1:Y:S01]  /*8e70*/  LDS.128 R4, [R18+0x4000] ;  /* 0x0040000012047984 */ /* 0x000e620000000c00 */
        /* <DEDUP_REMOVED lines=36> */
[----:B------:R1:W-:Y:S02]  /*90c0*/  STS.128 [R18+0x4000], R4 ;  /* 0x0040000412007388 */ /* 0x0003e40000000c00 */
.L_x_848:
[----:B------:R-:W-:Y:S05]  /*90d0*/  BSYNC B0 ;  /* 0x0000000000007941 */ /* 0x000fea0003800000 */
.L_x_847:
        /* <DEDUP_REMOVED lines=42> */
.L_x_850:
[----:B------:R-:W-:Y:S05]  /*9380*/  BSYNC B0 ;  /* 0x0000000000007941 */ /* 0x000fea0003800000 */
.L_x_849:
        /* <DEDUP_REMOVED lines=42> */
.L_x_852:
[----:B------:R-:W-:Y:S05]  /*9630*/  BSYNC B0 ;  /* 0x0000000000007941 */ /* 0x000fea0003800000 */
.L_x_851:
[----:B-1----:R-:W-:-:S04]  /*9640*/  IADD3 R4, R17, 0x50, RZ ;  /* 0x0000005011047810 */ /* 0x002fc80007ffe0ff */
[----:B------:R-:W-:-:S13]  /*9650*/  ISETP.GE.AND P0, PT, R4, c[0x0][0x27c], PT ;  /* 0x00009f0004007a0c */ /* 0x000fda0003f06270 */
[----:B------:R-:W-:Y:S05]  /*9660*/  @P0 BRA `(.L_x_842) ;  /* 0x0000026000000947 */ /* 0x000fea0003800000 */
[----:B------:R-:W1:Y:S01]  /*9670*/  LDS.128 R4, [R8+0x8000] ;  /* 0x0080000008047984 */ /* 0x000e620000000c00 */
[----:B------:R-:W-:Y:S02]  /*9680*/  HADD2.F32 R44, -RZ, R11.H1_H1 ;  /* 0x3000000bff2c7230 */ /* 0x000fe40000004100 */
        /* <DEDUP_REMOVED lines=36> */
.L_x_842:
[----:B------:R-:W-:Y:S05]  /*98d0*/  BSYNC B1 ;  /* 0x0000000000017941 */ /* 0x000fea0003800000 */
.L_x_841:
[----:B------:R-:W-:-:S04]  /*98e0*/  IADD3 R16, R16, 0x40, RZ ;  /* 0x0000004010107810 */ /* 0x000fc80007ffe0ff */
[----:B------:R-:W-:-:S13]  /*98f0*/  ISETP.GE.AND P0, PT, R16, R45, PT ;  /* 0x0000002d1000720c */ /* 0x000fda0003f06270 */
[----:B------:R-:W-:Y:S05]  /*9900*/  @P0 BRA `(.L_x_853) ;  /* 0x00003fd000000947 */ /* 0x000fea0003800000 */
[----:B------:R-:W-:Y:S01]  /*9910*/  ISETP.GE.AND P0, PT, R17, c[0x0][0x27c], PT ;  /* 0x00009f0011007a0c */ /* 0x000fe20003f06270 */
[----:B------:R-:W-:-:S12]  /*9920*/  BSSY B0, `(.L_x_854) ;  /* 0x0000028000007945 */ /* 0x000fd80003800000 */
[----:B------:R-:W-:Y:S05]  /*9930*/  @P0 BRA `(.L_x_855) ;  /* 0x0000026000000947 */ /* 0x000fea0003800000 */
[----:B-1----:R-:W1:Y:S01]  /*9940*/  LDS.128 R4, [R18+0x2000] ;  /* 0x0020000012047984 */ /* 0x002e620000000c00 */
[--C-:B------:R-:W-:Y:S02]  /*9950*/  HADD2.F32 R16, -RZ, R42.reuse.H1_H1 ;  /* 0x3000002aff107230 */ /* 0x100fe40000004100 */
        /* <DEDUP_REMOVED lines=14> */
[C---:B------:R-:W-:Y:S01]  /*9a40*/  FMUL.FTZ R16, R49.reuse, R44 ;  /* 0x0000002c31107220 */ /* 0x040fe20000410000 */
[----:B------:R-:W-:Y:S01]  /*9a50*/  HADD2.F32 R46, -RZ, R6.H1_H1 ;  /* 0x30000006ff2e7230 */ /* 0x000fe20000004100 */
[-C--:B------:R-:W-:Y:S01]  /*9a60*/  FMUL.FTZ R49, R49, R4.reuse ;  /* 0x0000000431317220 */ /* 0x080fe20000410000 */
[--C-:B------:R-:W-:Y:S01]  /*9a70*/  HADD2.F32 R6, -RZ, R7.reuse.H0_H0 ;  /* 0x20000007ff067230 */ /* 0x100fe20000004100 */
[C---:B------:R-:W-:Y:S01]  /*9a80*/  FFMA.FTZ R16, R51.reuse, R4, -R16 ;  /* 0x0000000433107223 */ /* 0x040fe20000010810 */
[----:B------:R-:W-:Y:S01]  /*9a90*/  HADD2.F32 R7, -RZ, R7.H1_H1 ;  /* 0x30000007ff077230 */ /* 0x000fe20000004100 */
[----:B------:R-:W-:-:S02]  /*9aa0*/  FFMA.FTZ R49, R51, R44, R49 ;  /* 0x0000002c33317223 */ /* 0x000fc40000010031 */
[C---:B------:R-:W-:Y:S02]  /*9ab0*/  FFMA.FTZ R50, R48.reuse, R45, -R50 ;  /* 0x0000002d30327223 */ /* 0x040fe40000010832 */
[----:B------:R-:W-:Y:S02]  /*9ac0*/  FFMA.FTZ R47, R48, R47, R52 ;  /* 0x0000002f302f7223 */ /* 0x000fe40000010034 */
[C---:B------:R-:W-:Y:S02]  /*9ad0*/  FMUL.FTZ R4, R42.reuse, R46 ;  /* 0x0000002e2a047220 */ /* 0x040fe40000410000 */
[----:B------:R-:W-:Y:S02]  /*9ae0*/  FMUL.FTZ R44, R42, R5 ;  /* 0x000000052a2c7220 */ /* 0x000fe40000410000 */
[C---:B------:R-:W-:Y:S02]  /*9af0*/  FMUL.FTZ R42, R35.reuse, R7 ;  /* 0x00000007232a7220 */ /* 0x040fe40000410000 */
[----:B------:R-:W-:-:S02]  /*9b00*/  FMUL.FTZ R48, R35, R6 ;  /* 0x0000000623307220 */ /* 0x000fc40000410000 */
[----:B------:R-:W-:Y:S01]  /*9b10*/  FFMA.FTZ R35, R43, R5, -R4 ;  /* 0x000000052b237223 */ /* 0x000fe20000010804 */
[----:B------:R-:W-:Y:S01]  /*9b20*/  F2FP.PACK_AB R4, R47, R50 ;  /* 0x000000322f04723e */ /* 0x000fe200000000ff */
[----:B------:R-:W-:Y:S01]  /*9b30*/  FFMA.FTZ R44, R43, R46, R44 ;  /* 0x0000002e2b2c7223 */ /* 0x000fe2000001002c */
[----:B------:R-:W-:Y:S01]  /*9b40*/  F2FP.PACK_AB R5, R49, R16 ;  /* 0x000000103105723e */ /* 0x000fe200000000ff */
[C---:B------:R-:W-:Y:S02]  /*9b50*/  FFMA.FTZ R42, R39.reuse, R6, -R42 ;  /* 0x00000006272a7223 */ /* 0x040fe4000001082a */
[----:B------:R-:W-:Y:S01]  /*9b60*/  FFMA.FTZ R7, R39, R7, R48 ;  /* 0x0000000727077223 */ /* 0x000fe20000010030 */
[----:B------:R-:W-:-:S04]  /*9b70*/  F2FP.PACK_AB R6, R44, R35 ;  /* 0x000000232c06723e */ /* 0x000fc800000000ff */
[----:B------:R-:W-:-:S05]  /*9b80*/  F2FP.PACK_AB R7, R7, R42 ;  /* 0x0000002a0707723e */ /* 0x000fca00000000ff */
[----:B------:R1:W-:Y:S02]  /*9b90*/  STS.128 [R18+0x2000], R4 ;  /* 0x0020000412007388 */ /* 0x0003e40000000c00 */
.L_x_855:
[----:B------:R-:W-:Y:S05]  /*9ba0*/  BSYNC B0 ;  /* 0x0000000000007941 */ /* 0x000fea0003800000 */
.L_x_854:
[----:B-1----:R-:W-:Y:S01]  /*9bb0*/  IADD3 R4, R17, 0x10, RZ ;  /* 0x0000001011047810 */ /* 0x002fe20007ffe0ff */
[----:B------:R-:W-:Y:S03]  /*9bc0*/  BSSY B0, `(.L_x_856) ;  /* 0x0000029000007945 */ /* 0x000fe60003800000 */
[----:B------:R-:W-:-:S13]  /*9bd0*/  ISETP.GE.AND P0, PT, R4, c[0x0][0x27c], PT ;  /* 0x00009f0004007a0c */ /* 0x000fda0003f06270 */
[----:B------:R-:W-:Y:S05]  /*9be0*/  @P0 BRA `(.L_x_857) ;  /* 0x0000026000000947 */ /* 0x000fea0003800000 */
[----:B------:R-:W1:Y:S01]  /*9bf0*/  LDS.128 R4, [R8+0x2000] ;  /* 0x0020000008047984 */ /* 0x000e620000000c00 */
[----:B------:R-:W-:Y:S02]  /*9c00*/  HADD2.F32 R16, -RZ, R33.H1_H1 ;  /* 0x30000021ff107230 */ /* 0x000fe40000004100 */
[--C-:B------:R-:W-:Y:S02]  /*9c10*/  HADD2.F32 R45, -RZ, R31.reuse.H1_H1 ;  /* 0x3000001fff2d7230 */ /* 0x100fe40000004100 */
[----:B------:R-:W-:Y:S02]  /*9c20*/  HADD2.F32 R47, -RZ, R32.H1_H1 ;  /* 0x30000020ff2f7230 */ /* 0x000fe40000004100 */
[--C-:B------:R-:W-:Y:S02]  /*9c30*/  HADD2.F32 R44, -RZ, R34.reuse.H1_H1 ;  /* 0x30000022ff2c7230 */ /* 0x100fe40000004100 */
[----:B------:R-:W-:Y:S02]  /*9c40*/  HADD2.F32 R31, -RZ, R31.H0_H0 ;  /* 0x2000001fff1f7230 */ /* 0x000fe40000004100 */
[----:B------:R-:W-:-:S02]  /*9c50*/  HADD2.F32 R34, -RZ, R34.H0_H0 ;  /* 0x20000022ff227230 */ /* 0x000fc40000004100 */
        /* <DEDUP_REMOVED lines=12> */
[----:B------:R-:W-:Y:S01]  /*9d20*/  FFMA.FTZ R16, R47, R4, -R16 ;  /* 0x000000042f107223 */ /* 0x000fe20000010810 */
[----:B------:R-:W-:Y:S01]  /*9d30*/  HADD2.F32 R7, -RZ, R7.H1_H1 ;  /* 0x30000007ff077230 */ /* 0x000fe20000004100 */
[C---:B------:R-:W-:Y:S01]  /*9d40*/  FFMA.FTZ R46, R44.reuse, R35, -R46 ;  /* 0x000000232c2e7223 */ /* 0x040fe2000001082e */
[----:B------:R-:W-:Y:S01]  /*9d50*/  HADD2.F32 R4, -RZ, R33.H0_H0 ;  /* 0x20000021ff047230 */ /* 0x000fe20000004100 */
[----:B------:R-:W-:-:S02]  /*9d60*/  FFMA.FTZ R39, R44, R39, R48 ;  /* 0x000000272c277223 */ /* 0x000fc40000010030 */
[C---:B------:R-:W-:Y:S02]  /*9d70*/  FMUL.FTZ R35, R31.reuse, R7 ;  /* 0x000000071f237220 */ /* 0x040fe40000410000 */
[C---:B------:R-:W-:Y:S02]  /*9d80*/  FMUL.FTZ R33, R4.reuse, R43 ;  /* 0x0000002b04217220 */ /* 0x040fe40000410000 */
[-C--:B------:R-:W-:Y:S02]  /*9d90*/  FMUL.FTZ R4, R4, R5.reuse ;  /* 0x0000000504047220 */ /* 0x080fe40000410000 */
[-C--:B------:R-:W-:Y:S02]  /*9da0*/  FMUL.FTZ R31, R31, R6.reuse ;  /* 0x000000061f1f7220 */ /* 0x080fe40000410000 */
[----:B------:R-:W-:Y:S02]  /*9db0*/  FFMA.FTZ R33, R34, R5, -R33 ;  /* 0x0000000522217223 */ /* 0x000fe40000010821 */
[----:B------:R-:W-:-:S02]  /*9dc0*/  FFMA.FTZ R35, R32, R6, -R35 ;  /* 0x0000000620237223 */ /* 0x000fc40000010823 */
[----:B------:R-:W-:Y:S02]  /*9dd0*/  FFMA.FTZ R45, R47, R42, R45 ;  /* 0x0000002a2f2d7223 */ /* 0x000fe4000001002d */
[----:B------:R-:W-:Y:S01]  /*9de0*/  FFMA.FTZ R34, R34, R43, R4 ;  /* 0x0000002b22227223 */ /* 0x000fe20000010004 */
[----:B------:R-:W-:Y:S01]  /*9df0*/  F2FP.PACK_AB R4, R39, R46 ;  /* 0x0000002e2704723e */ /* 0x000fe200000000ff */
[----:B------:R-:W-:Y:S01]  /*9e00*/  FFMA.FTZ R32, R32, R7, R31 ;  /* 0x0000000720207223 */ /* 0x000fe2000001001f */
[----:B------:R-:W-:Y:S02]  /*9e10*/  F2FP.PACK_AB R5, R45, R16 ;  /* 0x000000102d05723e */ /* 0x000fe400000000ff */
[----:B------:R-:W-:Y:S02]  /*9e20*/  F2FP.PACK_AB R6, R34, R33 ;  /* 0x000000212206723e */ /* 0x000fe400000000ff */
[----:B------:R-:W-:-:S05]  /*9e30*/  F2FP.PACK_AB R7, R32, R35 ;  /* 0x000000232007723e */ /* 0x000fca00000000ff */
[----:B------:R1:W-:Y:S02]  /*9e40*/  STS.128 [R8+0x2000], R4 ;  /* 0x0020000408007388 */ /* 0x0003e40000000c00 */
.L_x_857:
[----:B------:R-:W-:Y:S05]  /*9e50*/  BSYNC B0 ;  /* 0x0000000000007941 */ /* 0x000fea0003800000 */
.L_x_856:
        /* <DEDUP_REMOVED lines=22> */
[----:B------:R-:W-:Y:S01]  /*9fc0*/  FFMA.FTZ R39, R42, R31, -R39 ;  /* 0x0000001f2a277223 */ /* 0x000fe20000010827 */
[--C-:B------:R-:W-:Y:S01]  /*9fd0*/  HADD2.F32 R6, -RZ, R7.reuse.H0_H0 ;  /* 0x20000007ff067230 */ /* 0x100fe20000004100 */
[-C--:B------:R-:W-:Y:S01]  /*9fe0*/  FMUL.FTZ R35, R35, R4.reuse ;  /* 0x0000000423237220 */ /* 0x080fe20000410000 */
[----:B------:R-:W-:Y:S01]  /*9ff0*/  HADD2.F32 R7, -RZ, R7.H1_H1 ;  /* 0x30000007ff077230 */ /* 0x000fe20000004100 */
[----:B------:R-:W-:-:S02]  /*a000*/  FFMA.FTZ R16, R43, R4, -R16 ;  /* 0x000000042b107223 */ /* 0x000fc40000010810 */
[C---:B------:R-:W-:Y:S02]  /*a010*/  FMUL.FTZ R4, R29.reuse, R34 ;  /* 0x000000221d047220 */ /* 0x040fe40000410000 */
[----:B------:R-:W-:Y:S02]  /*a020*/  FMUL.FTZ R31, R29, R5 ;  /* 0x000000051d1f7220 */ /* 0x000fe40000410000 */
[C---:B------:R-:W-:Y:S02]  /*a030*/  FMUL.FTZ R29, R27.reuse, R7 ;  /* 0x000000071b1d7220 */ /* 0x040fe40000410000 */
[----:B------:R-:W-:Y:S02]  /*a040*/  FMUL.FTZ R27, R27, R6 ;  /* 0x000000061b1b7220 */ /* 0x000fe40000410000 */
[----:B------:R-:W-:Y:S02]  /*a050*/  FFMA.FTZ R35, R43, R32, R35 ;  /* 0x000000202b237223 */ /* 0x000fe40000010023 */
[----:B------:R-:W-:-:S02]  /*a060*/  FFMA.FTZ R29, R28, R6, -R29 ;  /* 0x000000061c1d7223 */ /* 0x000fc4000001081d */
[----:B------:R-:W-:Y:S02]  /*a070*/  FFMA.FTZ R44, R42, R33, R44 ;  /* 0x000000212a2c7223 */ /* 0x000fe4000001002c */
[C---:B------:R-:W-:Y:S01]  /*a080*/  FFMA.FTZ R32, R30.reuse, R5, -R4 ;  /* 0x000000051e207223 */ /* 0x040fe20000010804 */
[----:B------:R-:W-:Y:S01]  /*a090*/  F2FP.PACK_AB R5, R35, R16 ;  /* 0x000000102305723e */ /* 0x000fe200000000ff */
[----:B------:R-:W-:Y:S01]  /*a0a0*/  FFMA.FTZ R31, R30, R34, R31 ;  /* 0x000000221e1f7223 */ /* 0x000fe2000001001f */
[----:B------:R-:W-:Y:S01]  /*a0b0*/  F2FP.PACK_AB R4, R44, R39 ;  /* 0x000000272c04723e */ /* 0x000fe200000000ff */
[----:B------:R-:W-:-:S03]  /*a0c0*/  FFMA.FTZ R28, R28, R7, R27 ;  /* 0x000000071c1c7223 */ /* 0x000fc6000001001b */
[----:B------:R-:W-:Y:S02]  /*a0d0*/  F2FP.PACK_AB R6, R31, R32 ;  /* 0x000000201f06723e */ /* 0x000fe400000000ff */
[----:B------:R-:W-:-:S05]  /*a0e0*/  F2FP.PACK_AB R7, R28, R29 ;  /* 0x0000001d1c07723e */ /* 0x000fca00000000ff */
[----:B------:R1:W-:Y:S02]  /*a0f0*/  STS.128 [R18+0x6000], R4 ;  /* 0x0060000412007388 */ /* 0x0003e40000000c00 */
.L_x_859:
[----:B------:R-:W-:Y:S05]  /*a100*/  BSYNC B0 ;  /* 0x0000000000007941 */ /* 0x000fea0003800000 */
.L_x_858:
        /* <DEDUP_REMOVED lines=42> */
.L_x_861:
[----:B------:R-:W-:Y:S05]  /*a3b0*/  BSYNC B0 ;  /* 0x0000000000007941 */ /* 0x000fea0003800000 */
.L_x_860:
        /* <DEDUP_REMOVED lines=42> */
.L_x_863:
[----:B------:R-:W-:Y:S05]  /*a660*/  BSYNC B0 ;  /* 0x0000000000007941 */ /* 0x000fea0003800000 */
.L_x_862:
        /* <DEDUP_REMOVED lines=33> */
[----:B------:R-:W-:Y:S01]  /*a880*/  FFMA.FTZ R18, R15, R5, -R4 ;  /* 0x000000050f127223 */ /* 0x000fe20000010804 */
[----:B------:R-:W-:Y:S01]  /*a890*/  F2FP.PACK_AB R5, R21, R16 ;  /* 0x000000101505723e */ /* 0x000fe200000000ff */
[----:B------:R-:W-:Y:S01]  /*a8a0*/  FFMA.FTZ R17, R15, R20, R17 ;  /* 0x000000140f117223 */ /* 0x000fe20000010011 */
[----:B------:R-:W-:Y:S01]  /*a8b0*/  F2FP.PACK_AB R4, R24, R23 ;  /* 0x000000171804723e */ /* 0x000fe200000000ff */
[----:B------:R-:W-:-:S03]  /*a8c0*/  FFMA.FTZ R10, R10, R7, R9 ;  /* 0x000000070a0a7223 */ /* 0x000fc60000010009 */
[----:B------:R-:W-:Y:S02]  /*a8d0*/  F2FP.PACK_AB R6, R17, R18 ;  /* 0x000000121106723e */ /* 0x000fe400000000ff */
[----:B------:R-:W-:-:S05]  /*a8e0*/  F2FP.PACK_AB R7, R10, R11 ;  /* 0x0000000b0a07723e */ /* 0x000fca00000000ff */
[----:B------:R1:W-:Y:S01]  /*a8f0*/  STS.128 [R8+0xa000], R4 ;  /* 0x00a0000408007388 */ /* 0x0003e20000000c00 */
[----:B------:R-:W-:Y:S05]  /*a900*/  BRA `(.L_x_853) ;  /* 0x00002fd000007947 */ /* 0x000fea0003800000 */
.L_x_838:
[----:B------:R-:W-:Y:S01]  /*a910*/  ISETP.GE.AND P0, PT, R15, R44, PT ;  /* 0x0000002c0f00720c */ /* 0x000fe20003f06270 */
[----:B------:R-:W-:Y:S01]  /*a920*/  BSSY B0, `(.L_x_864) ;  /* 0x0000035000007945 */ /* 0x000fe20003800000 */
[----:B------:R-:W-:Y:S01]  /*a930*/  MOV R42, R32 ;  /* 0x00000020002a7202 */ /* 0x000fe20000000f00 */
[----:B------:R-:W-:Y:S01]  /*a940*/  IMAD.MOV.U32 R26, RZ, RZ, R18 ;  /* 0x000000ffff1a7224 */ /* 0x000fe200078e0012 */
[----:B------:R-:W-:Y:S01]  /*a950*/  MOV R43, R33 ;  /* 0x00000021002b7202 */ /* 0x000fe20000000f00 */
[----:B------:R-:W-:Y:S01]  /*a960*/  IMAD.MOV.U32 R27, RZ, RZ, R19 ;  /* 0x000000ffff1b7224 */ /* 0x000fe200078e0013 */
        /* <DEDUP_REMOVED lines=18> */
[----:B------:R-:W-:-:S08]  /*aa90*/  IADD3 R5, R24, 0x20, RZ ;  /* 0x0000002018057810 */ /* 0x000fd00007ffe0ff */
[----:B------:R-:W-:-:S04]  /*aaa0*/  @!P0 IMAD.WIDE R20, R24, 0x2, R26 ;  /* 0x0000000218148825 */ /* 0x000fc800078e021a */
[----:B------:R-:W-:Y:S01]  /*aab0*/  @!P0 IMAD.WIDE R18, R24, 0x2, R42 ;  /* 0x0000000218128825 */ /* 0x000fe200078e022a */
[----:B------:R1:W5:Y:S04]  /*aac0*/  @!P0 LD.E.128 R32, [R20.64] ;  /* 0x0000000614208980 */ /* 0x000368000c101d00 */
[----:B------:R2:W5:Y:S01]  /*aad0*/  @!P0 LD.E.128 R8, [R18.64] ;  /* 0x0000000612088980 */ /* 0x000562000c101d00 */
[----:B------:R-:W-:Y:S01]  /*aae0*/  ISETP.GE.AND P0, PT, R5, c[0x0][0x27c], PT ;  /* 0x00009f0005007a0c */ /* 0x000fe20003f06270 */
[----:B------:R-:W-:Y:S01]  /*aaf0*/  CS2R R50, SRZ ;  /* 0x0000000000327805 */ /* 0x000fe2000001ff00 */
[----:B------:R-:W-:Y:S01]  /*ab00*/  CS2R R48, SRZ ;  /* 0x0000000000307805 */ /* 0x000fe2000001ff00 */
[----:B------:R-:W-:-:S10]  /*ab10*/  CS2R R6, SRZ ;  /* 0x0000000000067805 */ /* 0x000fd4000001ff00 */
[----:B------:R-:W-:-:S04]  /*ab20*/  @!P0 SHF.R.S32.HI R4, RZ, 0x1f, R5 ;  /* 0x0000001fff048819 */ /* 0x000fc80000011405 */
[----:B------:R-:W-:-:S04]  /*ab30*/  @!P0 LEA.HI R4, R4, R5, RZ, 0x3 ;  /* 0x0000000504048211 */ /* 0x000fc800078f18ff */
[----:B------:R-:W-:Y:S02]  /*ab40*/  @!P0 LOP3.LUT R15, R4, 0xfffffff8, RZ, 0xc0, !PT ;  /* 0xfffffff8040f8812 */ /* 0x000fe400078ec0ff */
[----:B------:R-:W-:Y:S01]  /*ab50*/  CS2R R4, SRZ ;  /* 0x0000000000047805 */ /* 0x000fe2000001ff00 */
[----:B--2---:R-:W-:Y:S02]  /*ab60*/  IADD3 R18, R24, 0x40, RZ ;  /* 0x0000004018127810 */ /* 0x004fe40007ffe0ff */
[----:B-1----:R-:W-:-:S04]  /*ab70*/  @!P0 IMAD.WIDE R20, R15, 0x2, R26 ;  /* 0x000000020f148825 */ /* 0x002fc800078e021a */
        /* <DEDUP_REMOVED lines=8> */
[----:B------:R-:W-:Y:S01]  /*ac00*/  @!P0 LEA.HI R15, R15, R18, RZ, 0x3 ;  /* 0x000000120f0f8211 */ /* 0x000fe200078f18ff */
[----:B-1----:R-:W-:-:S03]  /*ac10*/  CS2R R20, SRZ ;  /* 0x0000000000147805 */ /* 0x002fc6000001ff00 */
[----:B------:R-:W-:-:S05]  /*ac20*/  @!P0 LOP3.LUT R15, R15, 0xfffffff8, RZ, 0xc0, !PT ;  /* 0xfffffff80f0f8812 */ /* 0x000fca00078ec0ff */
[----:B------:R-:W-:-:S04]  /*ac30*/  @!P0 IMAD.WIDE R26, R15, 0x2, R26 ;  /* 0x000000020f1a8825 */ /* 0x000fc800078e021a */
[----:B------:R-:W-:Y:S01]  /*ac40*/  @!P0 IMAD.WIDE R42, R15, 0x2, R42 ;  /* 0x000000020f2a8825 */ /* 0x000fe200078e022a */
[----:B------:R2:W5:Y:S04]  /*ac50*/  @!P0 LD.E.128 R28, [R26.64] ;  /* 0x000000061a1c8980 */ /* 0x000568000c101d00 */
[----:B------:R2:W5:Y:S02]  /*ac60*/  @!P0 LD.E.128 R20, [R42.64] ;  /* 0x000000062a148980 */ /* 0x000564000c101d00 */
.L_x_865:
[----:B------:R-:W-:Y:S05]  /*ac70*/  BSYNC B0 ;  /* 0x0000000000007941 */ /* 0x000fea0003800000 */
.L_x_864:
[----:B------:R-:W-:Y:S01]  /*ac80*/  IMAD R47, R83, -0x80, R44 ;  /* 0xffffff80532f7824 */ /* 0x000fe200078e022c */
[--C-:B-----5:R-:W-:Y:S01]  /*ac90*/  SHF.R.U64 R67, R32, 0x10, R33.reuse ;  /* 0x0000001020437819 */ /* 0x120fe20000001221 */
[----:B------:R-:W-:Y:S01]  /*aca0*/  IMAD.MOV.U32 R68, RZ, RZ, R32 ;  /* 0x000000ffff447224 */ /* 0x000fe200078e0020 */
[--C-:B------:R-:W-:Y:S01]  /*acb0*/  SHF.R.U32.HI R39, RZ, 0x10, R33.reuse ;  /* 0x00000010ff277819 */ /* 0x100fe20000011621 */
[----:B------:R-:W-:Y:S01]  /*acc0*/  IMAD.MOV.U32 R69, RZ, RZ, R33 ;  /* 0x000000ffff457224 */ /* 0x000fe200078e0021 */
[----:B------:R-:W-:Y:S01]  /*acd0*/  IMNMX R47, R47, 0x80, PT ;  /* 0x000000802f2f7817 */ /* 0x000fe20003800200 */
[----:B------:R-:W-:Y:S01]  /*ace0*/  IMAD.MOV.U32 R66, RZ, RZ, R34 ;  /* 0x000000ffff427224 */ /* 0x000fe200078e0022 */
[----:B------:R-:W-:Y:S01]  /*acf0*/  SHF.R.U64 R65, R34, 0x10, R35 ;  /* 0x0000001022417819 */ /* 0x000fe20000001223 */
[--C-:B------:R-:W-:Y:S01]  /*ad00*/  IMAD.MOV.U32 R63, RZ, RZ, R49.reuse ;  /* 0x000000ffff3f7224 */ /* 0x100fe200078e0031 */
[----:B------:R-:W-:Y:S01]  /*ad10*/  ISETP.GE.AND P0, PT, R16, R47, PT ;  /* 0x0000002f1000720c */ /* 0x000fe20003f06270 */
[----:B------:R-:W-:Y:S01]  /*ad20*/  IMAD.MOV.U32 R32, RZ, RZ, R50 ;  /* 0x000000ffff207224 */ /* 0x000fe200078e0032 */
[----:B------:R-:W-:Y:S01]  /*ad30*/  SHF.R.U64 R62, R48, 0x10, R49 ;  /* 0x00000010303e7819 */ /* 0x000fe20000001231 */
[----:B------:R-:W-:Y:S01]  /*ad40*/  IMAD.MOV.U32 R61, RZ, RZ, R51 ;  /* 0x000000ffff3d7224 */ /* 0x000fe200078e0033 */
[----:B------:R-:W-:Y:S01]  /*ad50*/  SHF.R.U32.HI R60, RZ, 0x10, R49 ;  /* 0x00000010ff3c7819 */ /* 0x000fe20000011631 */
[----:B------:R-:W-:Y:S01]  /*ad60*/  IMAD.MOV.U32 R57, RZ, RZ, R29 ;  /* 0x000000ffff397224 */ /* 0x000fe200078e001d */
[----:B------:R-:W-:Y:S01]  /*ad70*/  SHF.R.U64 R59, R50, 0x10, R51 ;  /* 0x00000010323b7819 */ /* 0x000fe20000001233 */
[----:B--2---:R-:W-:Y:S01]  /*ad80*/  IMAD.MOV.U32 R53, RZ, RZ, R9 ;  /* 0x000000ffff357224 */ /* 0x004fe200078e0009 */
        /* <DEDUP_REMOVED lines=23> */
[--C-:B------:R-:W-:Y:S01]  /*af00*/  IMAD.MOV.U32 R7, RZ, RZ, R21.reuse ;  /* 0x000000ffff077224 */ /* 0x100fe200078e0015 */
[--C-:B------:R-:W-:Y:S01]  /*af10*/  SHF.R.U64 R5, R20, 0x10, R21.reuse ;  /* 0x0000001014057819 */ /* 0x100fe20000001215 */
        /* <DEDUP_REMOVED lines=45> */
[----:B------:R-:W-:Y:S01]  /*b1f0*/  HADD2.F32 R64, -RZ, R34.H1_H1 ;  /* 0x30000022ff407230 */ /* 0x000fe20000004100 */
[----:B------:R-:W-:Y:S01]  /*b200*/  LOP3.LUT R9, R9, 0x1c0, RZ, 0xc0, !PT ;  /* 0x000001c009097812 */ /* 0x000fe200078ec0ff */
[----:B------:R-:W-:Y:S01]  /*b210*/  HADD2.F32 R61, -RZ, R42.H0_H0 ;  /* 0x2000002aff3d7230 */ /* 0x000fe20000004100 */
[----:B------:R-:W-:Y:S01]  /*b220*/  SHF.R.S32.HI R5, RZ, 0x1f, R8 ;  /* 0x0000001fff057819 */ /* 0x000fe20000011408 */
[--C-:B------:R-:W-:Y:S01]  /*b230*/  HADD2.F32 R72, -RZ, R39.reuse.H1_H1 ;  /* 0x30000027ff487230 */ /* 0x100fe20000004100 */
[----:B------:R-:W-:Y:S01]  /*b240*/  SHF.L.U32 R4, R8, 0x3, RZ ;  /* 0x0000000308047819 */ /* 0x000fe200000006ff */
[----:B------:R-:W-:Y:S01]  /*b250*/  HADD2.F32 R71, -RZ, R44.H0_H0 ;  /* 0x2000002cff477230 */ /* 0x000fe20000004100 */
[----:B------:R-:W-:Y:S01]  /*b260*/  LEA.HI R5, R5, R8, RZ, 0x3 ;  /* 0x0000000805057211 */ /* 0x000fe200078f18ff */
[----:B------:R-:W-:Y:S01]  /*b270*/  HADD2.F32 R60, -RZ, R34.H0_H0 ;  /* 0x20000022ff3c7230 */ /* 0x000fe20000004100 */
[----:B------:R-:W-:Y:S01]  /*b280*/  SHF.L.U32 R6, R12, 0x9, RZ ;  /* 0x000000090c067819 */ /* 0x000fe200000006ff */
[----:B------:R-:W-:Y:S01]  /*b290*/  HADD2.F32 R70, -RZ, R39.H0_H0 ;  /* 0x20000027ff467230 */ /* 0x000fe20000004100 */
[C---:B------:R-:W-:Y:S01]  /*b2a0*/  LOP3.LUT R49, R9.reuse, 0x38, R24, 0xf8, !PT ;  /* 0x0000003809317812 */ /* 0x040fe200078ef818 */
[----:B------:R-:W-:Y:S01]  /*b2b0*/  HADD2.F32 R69, -RZ, R45.H1_H1 ;  /* 0x3000002dff457230 */ /* 0x000fe20000004100 */
[----:B------:R-:W-:Y:S01]  /*b2c0*/  SHF.R.U32.HI R7, RZ, 0x3, R9 ;  /* 0x00000003ff077819 */ /* 0x000fe20000011609 */
[----:B------:R-:W-:Y:S01]  /*b2d0*/  HADD2.F32 R59, -RZ, R33.H1_H1 ;  /* 0x30000021ff3b7230 */ /* 0x000fe20000004100 */
[----:B------:R-:W-:Y:S01]  /*b2e0*/  LOP3.LUT R4, R9, 0x38, R4, 0xf8, !PT ;  /* 0x0000003809047812 */ /* 0x000fe200078ef804 */
[----:B------:R-:W-:Y:S01]  /*b2f0*/  HADD2.F32 R68, -RZ, R35.H1_H1 ;  /* 0x30000023ff447230 */ /* 0x000fe20000004100 */
[----:B------:R-:W-:Y:S01]  /*b300*/  SHF.L.U32 R5, R5, 0xa, RZ ;  /* 0x0000000a05057819 */ /* 0x000fe200000006ff */
[----:B------:R-:W-:Y:S01]  /*b310*/  HADD2.F32 R57, -RZ, R43.H0_H0 ;  /* 0x2000002bff397230 */ /* 0x000fe20000004100 */
[----:B------:R-:W-:Y:S01]  /*b320*/  LOP3.LUT R49, R6, R49, R7, 0xf6, !PT ;  /* 0x0000003106317212 */ /* 0x000fe200078ef607 */
[----:B------:R-:W-:Y:S01]  /*b330*/  HADD2.F32 R66, -RZ, R35.H0_H0 ;  /* 0x20000023ff427230 */ /* 0x000fe20000004100 */
[----:B------:R-:W-:-:S02]  /*b340*/  LOP3.LUT R4, R4, R7, RZ, 0x3c, !PT ;  /* 0x0000000704047212 */ /* 0x000fc400078e3cff */
        /* <DEDUP_REMOVED lines=9> */
[-C--:B------:R-:W-:Y:S01]  /*b3e0*/  FMUL.FTZ R63, R50, R65.reuse ;  /* 0x00000041323f7220 */ /* 0x080fe20000410000 */
[--C-:B--2---:R-:W-:Y:S01]  /*b3f0*/  HADD2.F32 R58, -RZ, R4.reuse.H0_H0 ;  /* 0x20000004ff3a7230 */ /* 0x104fe20000004100 */
[-C--:B------:R-:W-:Y:S01]  /*b400*/  FMUL.FTZ R62, R51, R64.reuse ;  /* 0x00000040333e7220 */ /* 0x080fe20000410000 */
[----:B------:R-:W-:Y:S02]  /*b410*/  HADD2.F32 R55, -RZ, R4.H1_H1 ;  /* 0x30000004ff377230 */ /* 0x000fe40000004100 */
[----:B------:R-:W-:Y:S01]  /*b420*/  HADD2.F32 R56, -RZ, R5.H0_H0 ;  /* 0x20000005ff387230 */ /* 0x000fe20000004100 */
[C---:B------:R-:W-:Y:S01]  /*b430*/  FMUL.FTZ R65, R58.reuse, R65 ;  /* 0x000000413a417220 */ /* 0x040fe20000410000 */
[----:B------:R-:W-:Y:S01]  /*b440*/  HADD2.F32 R53, -RZ, R9.H1_H1 ;  /* 0x30000009ff357230 */ /* 0x000fe20000004100 */
[----:B------:R-:W-:Y:S01]  /*b450*/  FFMA.FTZ R63, R58, R73, R63 ;  /* 0x000000493a3f7223 */ /* 0x000fe2000001003f */
[--C-:B------:R-:W-:Y:S01]  /*b460*/  HADD2.F32 R4, -RZ, R6.reuse.H0_H0 ;  /* 0x20000006ff047230 */ /* 0x100fe20000004100 */
[C---:B------:R-:W-:Y:S01]  /*b470*/  FMUL.FTZ R64, R55.reuse, R64 ;  /* 0x0000004037407220 */ /* 0x040fe20000410000 */
[----:B------:R-:W-:Y:S01]  /*b480*/  HADD2.F32 R67, -RZ, R6.H1_H1 ;  /* 0x30000006ff437230 */ /* 0x000fe20000004100 */
[-C--:B------:R-:W-:Y:S01]  /*b490*/  FMUL.FTZ R6, R8, R61.reuse ;  /* 0x0000003d08067220 */ /* 0x080fe20000410000 */
[--C-:B------:R-:W-:Y:S01]  /*b4a0*/  HADD2.F32 R9, -RZ, R10.reuse.H0_H0 ;  /* 0x2000000aff097230 */ /* 0x100fe20000004100 */
[C---:B------:R-:W-:Y:S01]  /*b4b0*/  FMUL.FTZ R61, R56.reuse, R61 ;  /* 0x0000003d383d7220 */ /* 0x040fe20000410000 */
[----:B------:R-:W-:Y:S01]  /*b4c0*/  HADD2.F32 R58, -RZ, R43.H1_H1 ;  /* 0x3000002bff3a7230 */ /* 0x000fe20000004100 */
[----:B------:R-:W-:Y:S01]  /*b4d0*/  FFMA.FTZ R62, R55, R72, R62 ;  /* 0x00000048373e7223 */ /* 0x000fe2000001003e */
[----:B------:R-:W-:Y:S01]  /*b4e0*/  HADD2.F32 R5, -RZ, R5.H1_H1 ;  /* 0x30000005ff057230 */ /* 0x000fe20000004100 */
[----:B------:R-:W-:Y:S01]  /*b4f0*/  FFMA.FTZ R56, R56, R71, R6 ;  /* 0x0000004738387223 */ /* 0x000fe20000010006 */
[----:B------:R-:W-:Y:S01]  /*b500*/  HADD2.F32 R54, -RZ, R10.H1_H1 ;  /* 0x3000000aff367230 */ /* 0x000fe20000004100 */
[----:B------:R-:W-:Y:S01]  /*b510*/  FMUL.FTZ R6, R53, R60 ;  /* 0x0000003c35067220 */ /* 0x000fe20000410000 */
[--C-:B------:R-:W-:Y:S01]  /*b520*/  HADD2.F32 R10, -RZ, R11.reuse.H0_H0 ;  /* 0x2000000bff0a7230 */ /* 0x100fe20000004100 */
[----:B------:R-:W-:Y:S01]  /*b530*/  FMUL.FTZ R55, R9, R58 ;  /* 0x0000003a09377220 */ /* 0x000fe20000410000 */
[----:B------:R-:W-:Y:S01]  /*b540*/  HADD2.F32 R11, -RZ, R11.H1_H1 ;  /* 0x3000000bff0b7230 */ /* 0x000fe20000004100 */
[C---:B------:R-:W-:Y:S01]  /*b550*/  FMUL.FTZ R60, R5.reuse, R60 ;  /* 0x0000003c053c7220 */ /* 0x040fe20000410000 */
[--C-:B------:R-:W-:Y:S01]  /*b560*/  HADD2.F32 R52, -RZ, R7.reuse.H0_H0 ;  /* 0x20000007ff347230 */ /* 0x100fe20000004100 */
[----:B------:R-:W-:Y:S01]  /*b570*/  FFMA.FTZ R5, R5, R70, R6 ;  /* 0x0000004605057223 */ /* 0x000fe20000010006 */
[----:B------:R-:W-:Y:S01]  /*b580*/  HADD2.F32 R74, -RZ, R7.H1_H1 ;  /* 0x30000007ff4a7230 */ /* 0x000fe20000004100 */
[----:B------:R-:W-:-:S02]  /*b590*/  FMUL.FTZ R58, R4, R58 ;  /* 0x0000003a043a7220 */ /* 0x000fc40000410000 */
[----:B------:R-:W-:Y:S01]  /*b5a0*/  FFMA.FTZ R55, R4, R69, R55 ;  /* 0x0000004504377223 */ /* 0x000fe20000010037 */
[----:B------:R-:W-:Y:S01]  /*b5b0*/  HADD2.F32 R4, -RZ, R33.H0_H0 ;  /* 0x20000021ff047230 */ /* 0x000fe20000004100 */
[-C--:B------:R-:W-:Y:S01]  /*b5c0*/  FMUL.FTZ R6, R54, R59.reuse ;  /* 0x0000003b36067220 */ /* 0x080fe20000410000 */
[----:B------:R-:W-:Y:S01]  /*b5d0*/  F2FP.PACK_AB R5, R5, R56 ;  /* 0x000000380505723e */ /* 0x000fe200000000ff */
[C---:B------:R-:W-:Y:S02]  /*b5e0*/  FMUL.FTZ R59, R67.reuse, R59 ;  /* 0x0000003b433b7220 */ /* 0x040fe40000410000 */
[----:B------:R-:W-:Y:S01]  /*b5f0*/  FFMA.FTZ R6, R67, R68, R6 ;  /* 0x0000004443067223 */ /* 0x000fe20000010006 */
[----:B------:R-:W-:Y:S01]  /*b600*/  HADD2.F32 R67, -RZ, R45.H0_H0 ;  /* 0x2000002dff437230 */ /* 0x000fe20000004100 */
[----:B------:R-:W-:Y:S02]  /*b610*/  FMUL.FTZ R75, R10, R57 ;  /* 0x000000390a4b7220 */ /* 0x000fe40000410000 */
        /* <DEDUP_REMOVED lines=13> */
[-C--:B------:R-:W-:Y:S02]  /*b6f0*/  FFMA.FTZ R57, R10, R67.reuse, -R57 ;  /* 0x000000430a397223 */ /* 0x080fe40000010839 */
        /* <DEDUP_REMOVED lines=8> */
.L_x_869:
[----:B------:R-:W-:Y:S05]  /*b780*/  BSYNC B0 ;  /* 0x0000000000007941 */ /* 0x000fea0003800000 */
.L_x_868:
        /* <DEDUP_REMOVED lines=8> */
[CC--:B------:R-:W-:Y:S01]  /*b810*/  LEA.HI R6, R7.reuse, R8.reuse, RZ, 0x3 ;  /* 0x0000000807067211 */ /* 0x0c0fe200078f18ff */
[----:B------:R-:W-:Y:S01]  /*b820*/  HADD2.F32 R64, -RZ, R26.H1_H1 ;  /* 0x3000001aff407230 */ /* 0x000fe20000004100 */
[----:B------:R-:W-:Y:S01]  /*b830*/  LEA.HI R7, R7, R8, RZ, 0x6 ;  /* 0x0000000807077211 */ /* 0x000fe200078f30ff */
[----:B------:R-:W-:Y:S01]  /*b840*/  HADD2.F32 R61, -RZ, R29.H0_H0 ;  /* 0x2000001dff3d7230 */ /* 0x000fe20000004100 */
[----:B------:R-:W-:Y:S01]  /*b850*/  SHF.R.S32.HI R9, RZ, 0x3, R6 ;  /* 0x00000003ff097819 */ /* 0x000fe20000011406 */
[----:B------:R-:W-:Y:S01]  /*b860*/  HADD2.F32 R72, -RZ, R28.H1_H1 ;  /* 0x3000001cff487230 */ /* 0x000fe20000004100 */
[----:B------:R-:W-:Y:S01]  /*b870*/  SHF.L.U32 R5, R16, 0x6, RZ ;  /* 0x0000000610057819 */ /* 0x000fe200000006ff */
[----:B------:R-:W-:Y:S01]  /*b880*/  HADD2.F32 R71, -RZ, R31.H0_H0 ;  /* 0x2000001fff477230 */ /* 0x000fe20000004100 */
[----:B------:R-:W-:Y:S01]  /*b890*/  LEA.HI R4, R4, R9, RZ, 0x1d ;  /* 0x0000000904047211 */ /* 0x000fe200078fe8ff */
[----:B------:R-:W-:Y:S01]  /*b8a0*/  HADD2.F32 R60, -RZ, R26.H0_H0 ;  /* 0x2000001aff3c7230 */ /* 0x000fe20000004100 */
[----:B------:R-:W-:Y:S01]  /*b8b0*/  SHF.L.U32 R7, R7, 0x7, RZ ;  /* 0x0000000707077819 */ /* 0x000fe200000006ff */
[----:B------:R-:W-:Y:S01]  /*b8c0*/  HADD2.F32 R70, -RZ, R28.H0_H0 ;  /* 0x2000001cff467230 */ /* 0x000fe20000004100 */
[----:B------:R-:W-:Y:S01]  /*b8d0*/  SHF.R.S32.HI R9, RZ, 0x1f, R4 ;  /* 0x0000001fff097819 */ /* 0x000fe20000011404 */
[----:B------:R-:W-:Y:S01]  /*b8e0*/  HADD2.F32 R69, -RZ, R32.H1_H1 ;  /* 0x30000020ff457230 */ /* 0x000fe20000004100 */
[----:B------:R-:W-:Y:S01]  /*b8f0*/  LOP3.LUT R5, R5, 0x1c0, RZ, 0xc0, !PT ;  /* 0x000001c005057812 */ /* 0x000fe200078ec0ff */
[----:B------:R-:W-:Y:S01]  /*b900*/  HADD2.F32 R59, -RZ, R25.H1_H1 ;  /* 0x30000019ff3b7230 */ /* 0x000fe20000004100 */
[----:B------:R-:W-:Y:S01]  /*b910*/  LEA.HI R9, R9, R4, RZ, 0x3 ;  /* 0x0000000409097211 */ /* 0x000fe200078f18ff */
[--C-:B------:R-:W-:Y:S01]  /*b920*/  HADD2.F32 R68, -RZ, R27.reuse.H1_H1 ;  /* 0x3000001bff447230 */ /* 0x100fe20000004100 */
[----:B------:R-:W-:Y:S01]  /*b930*/  LOP3.LUT R7, R7, 0x7fffe000, RZ, 0xc0, !PT ;  /* 0x7fffe00007077812 */ /* 0x000fe200078ec0ff */
[----:B------:R-:W-:Y:S01]  /*b940*/  HADD2.F32 R57, -RZ, R30.H0_H0 ;  /* 0x2000001eff397230 */ /* 0x000fe20000004100 */
[----:B------:R-:W-:Y:S01]  /*b950*/  LOP3.LUT R11, R5, 0x38, R6, 0xf8, !PT ;  /* 0x00000038050b7812 */ /* 0x000fe200078ef806 */
[----:B------:R-:W-:Y:S01]  /*b960*/  HADD2.F32 R66, -RZ, R27.H0_H0 ;  /* 0x2000001bff427230 */ /* 0x000fe20000004100 */
[----:B------:R-:W-:-:S02]  /*b970*/  SHF.L.U32 R4, R4, 0x3, RZ ;  /* 0x0000000304047819 */ /* 0x000fc400000006ff */
[----:B------:R-:W-:Y:S02]  /*b980*/  SHF.R.U32.HI R6, RZ, 0x3, R5 ;  /* 0x00000003ff067819 */ /* 0x000fe40000011605 */
[----:B------:R-:W-:Y:S02]  /*b990*/  SHF.L.U32 R9, R9, 0xa, RZ ;  /* 0x0000000a09097819 */ /* 0x000fe400000006ff */
[----:B------:R-:W-:Y:S02]  /*b9a0*/  LEA R8, R12, R7, 0x9 ;  /* 0x000000070c087211 */ /* 0x000fe400078e48ff */
[----:B------:R-:W-:Y:S02]  /*b9b0*/  LOP3.LUT R7, R5, 0x38, R4, 0xf8, !PT ;  /* 0x0000003805077812 */ /* 0x000fe400078ef804 */
[----:B------:R-:W-:Y:S02]  /*b9c0*/  LOP3.LUT R11, R11, R6, RZ, 0x3c, !PT ;  /* 0x000000060b0b7212 */ /* 0x000fe400078e3cff */
[----:B------:R-:W-:-:S02]  /*b9d0*/  LOP3.LUT R5, R9, 0x7fffe000, RZ, 0xc0, !PT ;  /* 0x7fffe00009057812 */ /* 0x000fc400078ec0ff */
[----:B------:R-:W-:Y:S02]  /*b9e0*/  IADD3 R8, R8, R11, RZ ;  /* 0x0000000b08087210 */ /* 0x000fe40007ffe0ff */
[----:B------:R-:W-:Y:S02]  /*b9f0*/  LOP3.LUT R4, R7, R6, RZ, 0x3c, !PT ;  /* 0x0000000607047212 */ /* 0x000fe400078e3cff */
[----:B------:R-:W-:Y:S02]  /*ba00*/  LEA R5, R12, R5, 0x9 ;  /* 0x000000050c057211 */ /* 0x000fe400078e48ff */
[----:B------:R-:W-:Y:S02]  /*ba10*/  SHF.L.U32 R49, R8, 0x1, RZ ;  /* 0x0000000108317819 */ /* 0x000fe400000006ff */
[----:B------:R-:W-:-:S03]  /*ba20*/  IADD3 R4, R5, R4, RZ ;  /* 0x0000000405047210 */ /* 0x000fc60007ffe0ff */
        /* <DEDUP_REMOVED lines=18> */
[----:B------:R-:W-:Y:S01]  /*bb50*/  HADD2.F32 R9, -RZ, R10.H0_H0 ;  /* 0x2000000aff097230 */ /* 0x000fe20000004100 */
        /* <DEDUP_REMOVED lines=45> */
.L_x_871:
[----:B------:R-:W-:Y:S05]  /*be30*/  BSYNC B0 ;  /* 0x0000000000007941 */ /* 0x000fea0003800000 */
.L_x_870:
[----:B-1----:R-:W-:-:S04]  /*be40*/  IADD3 R8, R24, 0x40, RZ ;  /* 0x0000004018087810 */ /* 0x002fc80007ffe0ff */
        /* <DEDUP_REMOVED lines=104> */
.L_x_867:
[----:B------:R-:W-:Y:S05]  /*c4d0*/  BSYNC B1 ;  /* 0x0000000000017941 */ /* 0x000fea0003800000 */
.L_x_866:
        /* <DEDUP_REMOVED lines=9> */
[----:B------:R-:W-:Y:S01]  /*c570*/  HADD2.F32 R57, -RZ, R44.H1_H1 ;  /* 0x3000002cff397230 */ /* 0x000fe20000004100 */
[----:B------:R-:W-:Y:S01]  /*c580*/  LEA.HI R7, R7, R46, RZ, 0x1d ;  /* 0x0000002e07077211 */ /* 0x000fe200078fe8ff */
[----:B------:R-:W-:Y:S01]  /*c590*/  HADD2.F32 R58, -RZ, R34.H1_H1 ;  /* 0x30000022ff3a7230 */ /* 0x000fe20000004100 */
[----:B------:R-:W-:Y:S01]  /*c5a0*/  SHF.L.U32 R5, R16, 0x6, RZ ;  /* 0x0000000610057819 */ /* 0x000fe200000006ff */
[----:B------:R-:W-:Y:S01]  /*c5b0*/  HADD2.F32 R61, -RZ, R44.H0_H0 ;  /* 0x2000002cff3d7230 */ /* 0x000fe20000004100 */
[----:B------:R-:W-:Y:S01]  /*c5c0*/  LEA.HI R4, R9, R16, RZ, 0x3 ;  /* 0x0000001009047211 */ /* 0x000fe200078f18ff */
[----:B------:R-:W-:Y:S01]  /*c5d0*/  HADD2.F32 R53, -RZ, R42.H1_H1 ;  /* 0x3000002aff357230 */ /* 0x000fe20000004100 */
[----:B------:R-:W-:Y:S01]  /*c5e0*/  SHF.R.S32.HI R6, RZ, 0x1f, R7 ;  /* 0x0000001fff067819 */ /* 0x000fe20000011407 */
[--C-:B------:R-:W-:Y:S01]  /*c5f0*/  HADD2.F32 R42, -RZ, R39.reuse.H1_H1 ;  /* 0x30000027ff2a7230 */ /* 0x100fe20000004100 */
[----:B------:R-:W-:Y:S01]  /*c600*/  LOP3.LUT R5, R5, 0x1c0, RZ, 0xc0, !PT ;  /* 0x000001c005057812 */ /* 0x000fe200078ec0ff */
[----:B------:R-:W-:Y:S01]  /*c610*/  HADD2.F32 R34, -RZ, R34.H0_H0 ;  /* 0x20000022ff227230 */ /* 0x000fe20000004100 */
[----:B------:R-:W-:Y:S01]  /*c620*/  SHF.L.U32 R4, R4, 0x6, RZ ;  /* 0x0000000604047819 */ /* 0x000fe200000006ff */
[----:B------:R-:W-:Y:S01]  /*c630*/  HADD2.F32 R39, -RZ, R39.H0_H0 ;  /* 0x20000027ff277230 */ /* 0x000fe20000004100 */
[----:B------:R-:W-:Y:S01]  /*c640*/  SHF.L.U32 R8, R7, 0x3, RZ ;  /* 0x0000000307087819 */ /* 0x000fe200000006ff */
[----:B------:R-:W-:Y:S01]  /*c650*/  HADD2.F32 R66, -RZ, R35.H0_H0 ;  /* 0x20000023ff427230 */ /* 0x000fe20000004100 */
[----:B------:R-:W-:-:S02]  /*c660*/  LEA.HI R6, R6, R7, RZ, 0x3 ;  /* 0x0000000706067211 */ /* 0x000fc400078f18ff */
[C---:B------:R-:W-:Y:S02]  /*c670*/  LOP3.LUT R10, R5.reuse, 0x38, R24, 0xf8, !PT ;  /* 0x00000038050a7812 */ /* 0x040fe400078ef818 */
[----:B------:R-:W-:Y:S02]  /*c680*/  SHF.R.U32.HI R9, RZ, 0x3, R5 ;  /* 0x00000003ff097819 */ /* 0x000fe40000011605 */
[----:B------:R-:W-:Y:S02]  /*c690*/  LOP3.LUT R4, R4, 0xfffffe00, RZ, 0xc0, !PT ;  /* 0xfffffe0004047812 */ /* 0x000fe400078ec0ff */
[----:B------:R-:W-:Y:S02]  /*c6a0*/  LOP3.LUT R8, R5, 0x38, R8, 0xf8, !PT ;  /* 0x0000003805087812 */ /* 0x000fe400078ef808 */
[----:B------:R-:W-:Y:S02]  /*c6b0*/  SHF.L.U32 R6, R6, 0xa, RZ ;  /* 0x0000000a06067819 */ /* 0x000fe400000006ff */
[----:B------:R-:W-:-:S02]  /*c6c0*/  LOP3.LUT R10, R4, R10, R9, 0xf6, !PT ;  /* 0x0000000a040a7212 */ /* 0x000fc400078ef609 */
        /* <DEDUP_REMOVED lines=28> */
[----:B------:R-:W-:Y:S01]  /*c890*/  FMUL.FTZ R62, R4, R9 ;  /* 0x00000009043e7220 */ /* 0x000fe20000410000 */
[----:B------:R-:W-:Y:S01]  /*c8a0*/  HADD2.F32 R51, -RZ, R10.H1_H1 ;  /* 0x3000000aff337230 */ /* 0x000fe20000004100 */
        /* <DEDUP_REMOVED lines=18> */
[----:B------:R-:W-:Y:S01]  /*c9d0*/  FMUL.FTZ R33, R43, R10 ;  /* 0x0000000a2b217220 */ /* 0x000fe20000410000 */
[----:B------:R-:W-:Y:S01]  /*c9e0*/  HADD2.F32 R45, -RZ, R45.H0_H0 ;  /* 0x2000002dff2d7230 */ /* 0x000fe20000004100 */
[----:B------:R-:W-:-:S02]  /*c9f0*/  FMUL.FTZ R56, R64, R11 ;  /* 0x0000000b40387220 */ /* 0x000fc40000410000 */
[----:B------:R-:W-:Y:S02]  /*ca00*/  FMUL.FTZ R43, R43, R6 ;  /* 0x000000062b2b7220 */ /* 0x000fe40000410000 */
        /* <DEDUP_REMOVED lines=20> */
.L_x_873:
[----:B------:R-:W-:Y:S05]  /*cb50*/  BSYNC B0 ;  /* 0x0000000000007941 */ /* 0x000fea0003800000 */
.L_x_872:
        /* <DEDUP_REMOVED lines=8> */
[----:B------:R-:W-:Y:S01]  /*cbe0*/  LEA.HI R11, R8, R7, RZ, 0x3 ;  /* 0x00000007080b7211 */ /* 0x000fe200078f18ff */
[--C-:B------:R-:W-:Y:S01]  /*cbf0*/  HADD2.F32 R50, -RZ, R31.reuse.H1_H1 ;  /* 0x3000001fff327230 */ /* 0x100fe20000004100 */
[----:B------:R-:W-:Y:S01]  /*cc00*/  SHF.R.S32.HI R5, RZ, 0x1f, R16 ;  /* 0x0000001fff057819 */ /* 0x000fe20000011410 */
[----:B------:R-:W-:Y:S01]  /*cc10*/  HADD2.F32 R31, -RZ, R31.H0_H0 ;  /* 0x2000001fff1f7230 */ /* 0x000fe20000004100 */
[----:B------:R-:W-:Y:S01]  /*cc20*/  SHF.R.S32.HI R4, RZ, 0x3, R11 ;  /* 0x00000003ff047819 */ /* 0x000fe2000001140b */
[--C-:B------:R-:W-:Y:S01]  /*cc30*/  HADD2.F32 R49, -RZ, R26.reuse.H1_H1 ;  /* 0x3000001aff317230 */ /* 0x100fe20000004100 */
[----:B------:R-:W-:Y:S01]  /*cc40*/  SHF.L.U32 R10, R16, 0x6, RZ ;  /* 0x00000006100a7819 */ /* 0x000fe200000006ff */
[----:B------:R-:W-:Y:S01]  /*cc50*/  HADD2.F32 R26, -RZ, R26.H0_H0 ;  /* 0x2000001aff1a7230 */ /* 0x000fe20000004100 */
[----:B------:R-:W-:Y:S01]  /*cc60*/  LEA.HI R9, R9, R4, RZ, 0x1d ;  /* 0x0000000409097211 */ /* 0x000fe200078fe8ff */
[----:B------:R-:W-:Y:S01]  /*cc70*/  HADD2.F32 R56, -RZ, R32.H1_H1 ;  /* 0x30000020ff387230 */ /* 0x000fe20000004100 */
[----:B------:R-:W-:-:S02]  /*cc80*/  LEA.HI R5, R5, R16, RZ, 0x3 ;  /* 0x0000001005057211 */ /* 0x000fc400078f18ff */
[----:B------:R-:W-:Y:S02]  /*cc90*/  SHF.R.S32.HI R4, RZ, 0x1f, R9 ;  /* 0x0000001fff047819 */ /* 0x000fe40000011409 */
[----:B------:R-:W-:Y:S01]  /*cca0*/  LEA.HI R8, R8, R7, RZ, 0x6 ;  /* 0x0000000708087211 */ /* 0x000fe200078f30ff */
[----:B------:R-:W-:Y:S01]  /*ccb0*/  IMAD.SHL.U32 R5, R5, 0x40, RZ ;  /* 0x0000004005057824 */ /* 0x000fe200078e00ff */
[----:B------:R-:W-:Y:S02]  /*ccc0*/  LOP3.LUT R10, R10, 0x1c0, RZ, 0xc0, !PT ;  /* 0x000001c00a0a7812 */ /* 0x000fe400078ec0ff */
[----:B------:R-:W-:Y:S02]  /*ccd0*/  LEA.HI R4, R4, R9, RZ, 0x3 ;  /* 0x0000000904047211 */ /* 0x000fe400078f18ff */
[----:B------:R-:W-:Y:S02]  /*cce0*/  SHF.L.U32 R8, R8, 0x7, RZ ;  /* 0x0000000708087819 */ /* 0x000fe400000006ff */
[----:B------:R-:W-:Y:S01]  /*ccf0*/  LOP3.LUT R11, R10, 0x38, R11, 0xf8, !PT ;  /* 0x000000380a0b7812 */ /* 0x000fe200078ef80b */
[----:B------:R-:W-:Y:S01]  /*cd00*/  IMAD.SHL.U32 R4, R4, 0x400, RZ ;  /* 0x0000040004047824 */ /* 0x000fe200078e00ff */
[----:B------:R-:W-:-:S02]  /*cd10*/  SHF.R.U32.HI R6, RZ, 0x3, R10 ;  /* 0x00000003ff067819 */ /* 0x000fc4000001160a */
[----:B------:R-:W-:Y:S02]  /*cd20*/  SHF.L.U32 R7, R9, 0x3, RZ ;  /* 0x0000000309077819 */ /* 0x000fe400000006ff */
[----:B------:R-:W-:Y:S02]  /*cd30*/  LOP3.LUT R8, R8, 0x7fffe000, RZ, 0xc0, !PT ;  /* 0x7fffe00008087812 */ /* 0x000fe400078ec0ff */
[----:B------:R-:W-:Y:S02]  /*cd40*/  LOP3.LUT R11, R11, R6, RZ, 0x3c, !PT ;  /* 0x000000060b0b7212 */ /* 0x000fe400078e3cff */
[----:B------:R-:W-:Y:S02]  /*cd50*/  LOP3.LUT R5, R5, 0xfffffe00, RZ, 0xc0, !PT ;  /* 0xfffffe0005057812 */ /* 0x000fe400078ec0ff */
[----:B------:R-:W-:Y:S02]  /*cd60*/  LOP3.LUT R7, R10, 0x38, R7, 0xf8, !PT ;  /* 0x000000380a077812 */ /* 0x000fe400078ef807 */
[----:B------:R-:W-:-:S02]  /*cd70*/  IADD3 R8, R11, R8, R5 ;  /* 0x000000080b087210 */ /* 0x000fc40007ffe005 */
        /* <DEDUP_REMOVED lines=11> */
[--C-:B--2---:R-:W-:Y:S01]  /*ce30*/  HADD2.F32 R45, -RZ, R4.reuse.H0_H0 ;  /* 0x20000004ff2d7230 */ /* 0x104fe20000004100 */
[----:B------:R-:W-:Y:S01]  /*ce40*/  FMUL.FTZ R53, R49, R39 ;  /* 0x0000002731357220 */ /* 0x000fe20000410000 */
        /* <DEDUP_REMOVED lines=11> */
[----:B------:R-:W-:Y:S01]  /*cf00*/  FMUL.FTZ R54, R49, R46 ;  /* 0x0000002e31367220 */ /* 0x000fe20000410000 */
[----:B------:R-:W-:Y:S01]  /*cf10*/  HADD2.F32 R47, -RZ, R5.H1_H1 ;  /* 0x30000005ff2f7230 */ /* 0x000fe20000004100 */
[----:B------:R-:W-:Y:S01]  /*cf20*/  FMUL.FTZ R57, R26, R42 ;  /* 0x0000002a1a397220 */ /* 0x000fe20000410000 */
[----:B------:R-:W-:Y:S01]  /*cf30*/  HADD2.F32 R5, -RZ, R6.H0_H0 ;  /* 0x20000006ff057230 */ /* 0x000fe20000004100 */
[----:B------:R-:W-:Y:S01]  /*cf40*/  FMUL.FTZ R55, R4, R9 ;  /* 0x0000000904377220 */ /* 0x000fe20000410000 */
[----:B------:R-:W-:Y:S01]  /*cf50*/  HADD2.F32 R28, -RZ, R28.H0_H0 ;  /* 0x2000001cff1c7230 */ /* 0x000fe20000004100 */
[----:B------:R-:W-:Y:S01]  /*cf60*/  FFMA.FTZ R46, R51, R46, R53 ;  /* 0x0000002e332e7223 */ /* 0x000fe20000010035 */
[----:B------:R-:W-:Y:S01]  /*cf70*/  HADD2.F32 R43, -RZ, R10.H1_H1 ;  /* 0x3000000aff2b7230 */ /* 0x000fe20000004100 */
[----:B------:R-:W-:Y:S01]  /*cf80*/  FMUL.FTZ R53, R26, R47 ;  /* 0x0000002f1a357220 */ /* 0x000fe20000410000 */
[----:B------:R-:W-:Y:S01]  /*cf90*/  HADD2.F32 R49, -RZ, R25.H1_H1 ;  /* 0x30000019ff317230 */ /* 0x000fe20000004100 */
[-C--:B------:R-:W-:Y:S01]  /*cfa0*/  FMUL.FTZ R4, R4, R5.reuse ;  /* 0x0000000504047220 */ /* 0x080fe20000410000 */
[----:B------:R-:W-:Y:S01]  /*cfb0*/  HADD2.F32 R48, -RZ, R6.H1_H1 ;  /* 0x30000006ff307230 */ /* 0x000fe20000004100 */
[----:B------:R-:W-:Y:S01]  /*cfc0*/  FFMA.FTZ R26, R56, R5, R55 ;  /* 0x00000005381a7223 */ /* 0x000fe20000010037 */
[----:B------:R-:W-:Y:S01]  /*cfd0*/  HADD2.F32 R5, -RZ, R27.H1_H1 ;  /* 0x3000001bff057230 */ /* 0x000fe20000004100 */
[----:B------:R-:W-:Y:S01]  /*cfe0*/  FFMA.FTZ R47, R28, R47, R57 ;  /* 0x0000002f1c2f7223 */ /* 0x000fe20000010039 */
[--C-:B------:R-:W-:Y:S01]  /*cff0*/  HADD2.F32 R10, -RZ, R11.reuse.H0_H0 ;  /* 0x2000000bff0a7230 */ /* 0x100fe20000004100 */
[C---:B------:R-:W-:Y:S01]  /*d000*/  FMUL.FTZ R57, R49.reuse, R43 ;  /* 0x0000002b31397220 */ /* 0x040fe20000410000 */
[----:B------:R-:W-:Y:S01]  /*d010*/  HADD2.F32 R55, -RZ, R30.H0_H0 ;  /* 0x2000001eff377230 */ /* 0x000fe20000004100 */
[-C--:B------:R-:W-:Y:S01]  /*d020*/  FMUL.FTZ R58, R49, R48.reuse ;  /* 0x00000030313a7220 */ /* 0x080fe20000410000 */
[----:B------:R-:W-:Y:S01]  /*d030*/  HADD2.F32 R11, -RZ, R11.H1_H1 ;  /* 0x3000000bff0b7230 */ /* 0x000fe20000004100 */
[----:B------:R-:W-:Y:S01]  /*d040*/  FFMA.FTZ R49, R5, R48, R57 ;  /* 0x0000003005317223 */ /* 0x000fe20000010039 */
[----:B------:R-:W-:Y:S01]  /*d050*/  HADD2.F32 R6, -RZ, R7.H0_H0 ;  /* 0x20000007ff067230 */ /* 0x000fe20000004100 */
[----:B------:R-:W-:Y:S01]  /*d060*/  FFMA.FTZ R44, R50, R35, -R44 ;  /* 0x00000023322c7223 */ /* 0x000fe2000001082c */
        /* <DEDUP_REMOVED lines=27> */
.L_x_875:
[----:B------:R-:W-:Y:S05]  /*d220*/  BSYNC B0 ;  /* 0x0000000000007941 */ /* 0x000fea0003800000 */
.L_x_874:
        /* <DEDUP_REMOVED lines=16> */
[--C-:B------:R-:W-:Y:S01]  /*d330*/  HADD2.F32 R20, -RZ, R19.reuse.H1_H1 ;  /* 0x30000013ff147230 */ /* 0x100fe20000004100 */
[----:B------:R-:W-:Y:S01]  /*d340*/  LEA.HI R4, R11, R16, RZ, 0x3 ;  /* 0x000000100b047211 */ /* 0x000fe200078f18ff */
[----:B------:R-:W-:Y:S01]  /*d350*/  HADD2.F32 R19, -RZ, R19.H0_H0 ;  /* 0x20000013ff137230 */ /* 0x000fe20000004100 */
[----:B------:R-:W-:Y:S01]  /*d360*/  SHF.R.S32.HI R6, RZ, 0x1f, R7 ;  /* 0x0000001fff067819 */ /* 0x000fe20000011407 */
[----:B------:R-:W-:Y:S01]  /*d370*/  HADD2.F32 R44, -RZ, R23.H1_H1 ;  /* 0x30000017ff2c7230 */ /* 0x000fe20000004100 */
[----:B------:R-:W-:Y:S01]  /*d380*/  LOP3.LUT R8, R8, 0x1c0, RZ, 0xc0, !PT ;  /* 0x000001c008087812 */ /* 0x000fe200078ec0ff */
[----:B------:R-:W-:Y:S01]  /*d390*/  IMAD.SHL.U32 R4, R4, 0x40, RZ ;  /* 0x0000004004047824 */ /* 0x000fe200078e00ff */
[----:B------:R-:W-:Y:S01]  /*d3a0*/  LEA.HI R9, R9, R24, RZ, 0x6 ;  /* 0x0000001809097211 */ /* 0x000fe200078f30ff */
[----:B------:R-:W-:Y:S01]  /*d3b0*/  HADD2.F32 R48, -RZ, R15.H0_H0 ;  /* 0x2000000fff307230 */ /* 0x000fe20000004100 */
[----:B------:R-:W-:Y:S01]  /*d3c0*/  LEA.HI R6, R6, R7, RZ, 0x3 ;  /* 0x0000000706067211 */ /* 0x000fe200078f18ff */
[----:B------:R-:W-:Y:S01]  /*d3d0*/  HADD2.F32 R23, -RZ, R23.H0_H0 ;  /* 0x20000017ff177230 */ /* 0x000fe20000004100 */
[----:B------:R-:W-:-:S02]  /*d3e0*/  LOP3.LUT R10, R8, 0x38, R5, 0xf8, !PT ;  /* 0x00000038080a7812 */ /* 0x000fc400078ef805 */
[----:B------:R-:W-:Y:S01]  /*d3f0*/  SHF.L.U32 R11, R7, 0x3, RZ ;  /* 0x00000003070b7819 */ /* 0x000fe200000006ff */
[----:B------:R-:W-:Y:S01]  /*d400*/  IMAD.SHL.U32 R7, R6, 0x400, RZ ;  /* 0x0000040006077824 */ /* 0x000fe200078e00ff */
[----:B------:R-:W-:Y:S02]  /*d410*/  SHF.L.U32 R9, R9, 0x7, RZ ;  /* 0x0000000709097819 */ /* 0x000fe400000006ff */
[----:B------:R-:W-:Y:S02]  /*d420*/  SHF.R.U32.HI R5, RZ, 0x3, R8 ;  /* 0x00000003ff057819 */ /* 0x000fe40000011608 */
[----:B------:R-:W-:Y:S02]  /*d430*/  LOP3.LUT R8, R8, 0x38, R11, 0xf8, !PT ;  /* 0x0000003808087812 */ /* 0x000fe400078ef80b */
[----:B------:R-:W-:Y:S02]  /*d440*/  LOP3.LUT R9, R9, 0x7fffe000, RZ, 0xc0, !PT ;  /* 0x7fffe00009097812 */ /* 0x000fe400078ec0ff */
[----:B------:R-:W-:-:S02]  /*d450*/  LOP3.LUT R4, R4, 0xfffffe00, RZ, 0xc0, !PT ;  /* 0xfffffe0004047812 */ /* 0x000fc400078ec0ff */
[-C--:B------:R-:W-:Y:S02]  /*d460*/  LOP3.LUT R10, R10, R5.reuse, RZ, 0x3c, !PT ;  /* 0x000000050a0a7212 */ /* 0x080fe400078e3cff */
[----:B------:R-:W-:Y:S02]  /*d470*/  LOP3.LUT R6, R8, R5, RZ, 0x3c, !PT ;  /* 0x0000000508067212 */ /* 0x000fe400078e3cff */
        /* <DEDUP_REMOVED lines=24> */
[----:B------:R-:W-:Y:S01]  /*d600*/  HADD2.F32 R5, -RZ, R6.H0_H0 ;  /* 0x20000006ff057230 */ /* 0x000fe20000004100 */
[----:B------:R-:W-:Y:S01]  /*d610*/  FMUL.FTZ R47, R17, R27 ;  /* 0x0000001b112f7220 */ /* 0x000fe20000410000 */
[----:B------:R-:W-:Y:S01]  /*d620*/  HADD2.F32 R28, -RZ, R10.H1_H1 ;  /* 0x3000000aff1c7230 */ /* 0x000fe20000004100 */
[-C--:B------:R-:W-:Y:S01]  /*d630*/  FMUL.FTZ R35, R35, R31.reuse ;  /* 0x0000001f23237220 */ /* 0x080fe20000410000 */
[----:B------:R-:W-:Y:S01]  /*d640*/  HADD2.F32 R33, -RZ, R6.H1_H1 ;  /* 0x30000006ff217230 */ /* 0x000fe20000004100 */
[----:B------:R-:W-:Y:S01]  /*d650*/  FFMA.FTZ R42, R20, R31, R42 ;  /* 0x0000001f142a7223 */ /* 0x000fe2000001002a */
[----:B------:R-:W-:Y:S01]  /*d660*/  HADD2.F32 R31, -RZ, R15.H1_H1 ;  /* 0x3000000fff1f7230 */ /* 0x000fe20000004100 */
[C---:B------:R-:W-:Y:S01]  /*d670*/  FMUL.FTZ R45, R4.reuse, R9 ;  /* 0x00000009042d7220 */ /* 0x040fe20000410000 */
[--C-:B------:R-:W-:Y:S01]  /*d680*/  HADD2.F32 R10, -RZ, R11.reuse.H0_H0 ;  /* 0x2000000bff0a7230 */ /* 0x100fe20000004100 */
        /* <DEDUP_REMOVED lines=10> */
[----:B------:R-:W-:-:S02]  /*d730*/  FMUL.FTZ R31, R31, R33 ;  /* 0x000000211f1f7220 */ /* 0x000fc40000410000 */
[----:B------:R-:W-:Y:S01]  /*d740*/  FFMA.FTZ R33, R5, R33, R50 ;  /* 0x0000002105217223 */ /* 0x000fe20000010032 */
[----:B------:R-:W-:Y:S01]  /*d750*/  HADD2.F32 R50, -RZ, R18.H0_H0 ;  /* 0x20000012ff327230 */ /* 0x000fe20000004100 */
        /* <DEDUP_REMOVED lines=24> */
.L_x_853:
[----:B------:R-:W-:Y:S05]  /*d8e0*/  BSYNC B2 ;  /* 0x0000000000027941 */ /* 0x000fea0003800000 */
.L_x_837:
[----:B-1----:R-:W-:Y:S01]  /*d8f0*/  SHF.R.S32.HI R6, RZ, 0x4, R13 ;  /* 0x00000004ff067819 */ /* 0x002fe2000001140d */
[----:B------:R-:W-:Y:S01]  /*d900*/  IMAD.SHL.U32 R4, R36, 0x40, RZ ;  /* 0x0000004024047824 */ /* 0x000fe200078e00ff */
[----:B------:R-:W-:-:S04]  /*d910*/  DEPBAR.LE SB0, 0x2 ;  /* 0x000080800000791a */ /* 0x000fc80000000000 */
[----:B------:R-:W-:Y:S01]  /*d920*/  LEA.HI R183, R13, R6, RZ, 0x1 ;  /* 0x000000060db77211 */ /* 0x000fe200078f08ff */
[----:B------:R-:W-:Y:S01]  /*d930*/  IMAD.SHL.U32 R5, R37, 0x40, RZ ;  /* 0x0000004025057824 */ /* 0x000fe200078e00ff */
[----:B------:R-:W-:Y:S01]  /*d940*/  LOP3.LUT R4, R4, 0x1c0, RZ, 0xc0, !PT ;  /* 0x000001c004047812 */ /* 0x000fe200078ec0ff */
[----:B------:R-:W-:Y:S01]  /*d950*/  IMAD.SHL.U32 R3, R3, 0x8, RZ ;  /* 0x0000000803037824 */ /* 0x000fe200078e00ff */
[----:B------:R-:W-:Y:S01]  /*d960*/  LOP3.LUT R183, R183, 0xfffffffe, RZ, 0xc0, !PT ;  /* 0xfffffffeb7b77812 */ /* 0x000fe200078ec0ff */
[----:B------:R-:W-:Y:S01]  /*d970*/  IMAD.SHL.U32 R137, R14, 0x40, RZ ;  /* 0x000000400e897824 */ /* 0x000fe200078e00ff */
[----:B------:R-:W-:Y:S01]  /*d980*/  BAR.SYNC.DEFER_BLOCKING 0x0 ;  /* 0x0000000000007b1d */ /* 0x000fe20000010000 */
[----:B------:R-:W-:Y:S01]  /*d990*/  IMAD.SHL.U32 R181, R0, 0x2, RZ ;  /* 0x0000000200b57824 */ /* 0x000fe200078e00ff */
[----:B------:R-:W-:Y:S01]  /*d9a0*/  LOP3.LUT R3, R4, 0x8, R3, 0xf8, !PT ;  /* 0x0000000804037812 */ /* 0x000fe200078ef803 */
[----:B------:R-:W-:Y:S01]  /*d9b0*/  IMAD.IADD R183, R6, 0x1, -R183 ;  /* 0x0000000106b77824 */ /* 0x000fe200078e0ab7 */
[----:B------:R-:W-:-:S02]  /*d9c0*/  LOP3.LUT R6, R5, 0x1c0, RZ, 0xc0, !PT ;  /* 0x000001c005067812 */ /* 0x000fc400078ec0ff */
[----:B------:R-:W-:Y:S01]  /*d9d0*/  SHF.R.U32.HI R4, RZ, 0x3, R4 ;  /* 0x00000003ff047819 */ /* 0x000fe20000011604 */
[----:B------:R-:W-:Y:S01]  /*d9e0*/  IMAD.SHL.U32 R5, R183, 0x8, RZ ;  /* 0x00000008b7057824 */ /* 0x000fe200078e00ff */
[----:B------:R-:W-:Y:S02]  /*d9f0*/  SHF.R.U32.HI R136, RZ, 0x3, R6 ;  /* 0x00000003ff887819 */ /* 0x000fe40000011606 */
[----:B------:R-:W-:Y:S02]  /*da00*/  LOP3.LUT R137, R137, 0xfffffe00, RZ, 0xc0, !PT ;  /* 0xfffffe0089897812 */ /* 0x000fe400078ec0ff */
[----:B------:R-:W-:Y:S02]  /*da10*/  LOP3.LUT R5, R6, 0x8, R5, 0xf8, !PT ;  /* 0x0000000806057812 */ /* 0x000fe400078ef805 */
[----:B------:R-:W-:Y:S01]  /*da20*/  LOP3.LUT R4, R3, R4, RZ, 0x3c, !PT ;  /* 0x0000000403047212 */ /* 0x000fe200078e3cff */
[----:B------:R-:W-:Y:S01]  /*da30*/  IMAD R3, R12, 0x400, R137 ;  /* 0x000004000c037824 */ /* 0x000fe200078e0289 */
[----:B------:R-:W-:-:S02]  /*da40*/  LOP3.LUT R136, R5, R136, RZ, 0x3c, !PT ;  /* 0x0000008805887212 */ /* 0x000fc400078e3cff */
[----:B------:R-:W-:Y:S01]  /*da50*/  LOP3.LUT P0, RZ, R135, 0x1, RZ, 0xc0, !PT ;  /* 0x0000000187ff7812 */ /* 0x000fe2000780c0ff */
[----:B------:R-:W-:Y:S02]  /*da60*/  IMAD R183, R183, 0x200, R4 ;  /* 0x00000200b7b77824 */ /* 0x000fe400078e0204 */
[----:B------:R-:W-:Y:S02]  /*da70*/  IMAD.MOV.U32 R4, RZ, RZ, 0x20 ;  /* 0x00000020ff047424 */ /* 0x000fe400078e00ff */
[----:B------:R-:W-:Y:S02]  /*da80*/  IMAD.IADD R0, R136, 0x1, R3 ;  /* 0x0000000188007824 */ /* 0x000fe400078e0203 */
[----:B------:R-:W-:Y:S01]  /*da90*/  IMAD.SHL.U32 R183, R183, 0x2, RZ ;  /* 0x00000002b7b77824 */ /* 0x000fe200078e00ff */
[----:B------:R-:W-:Y:S01]  /*daa0*/  SEL R4, R4, 0xffffffe0, !P1 ;  /* 0xffffffe004047807 */ /* 0x000fe20004800000 */
[C---:B------:R-:W-:Y:S01]  /*dab0*/  IMAD.SHL.U32 R32, R0.reuse, 0x2, RZ ;  /* 0x0000000200207824 */ /* 0x040fe200078e00ff */
[----:B------:R-:W-:-:S02]  /*dac0*/  LEA R182, R0, 0x18100, 0x1 ;  /* 0x0001810000b67811 */ /* 0x000fc400078e08ff */
[----:B------:R1:W2:Y:S01]  /*dad0*/  LDSM.16.M88.4 R128, [R183+0xc100] ;  /* 0x00c10000b780783b */ /* 0x0002a20000000200 */
[----:B------:R-:W-:Y:S02]  /*dae0*/  IMAD.IADD R139, R183, 0x1, R4 ;  /* 0x00000001b78b7824 */ /* 0x000fe400078e0204 */
[----:B------:R-:W-:Y:S01]  /*daf0*/  IMAD.IADD R3, R182, 0x1, R181 ;  /* 0x00000001b6037824 */ /* 0x000fe200078e02b5 */
        /* <DEDUP_REMOVED lines=12> */
[----:B------:R-:W-:-:S02]  /*dbc0*/  SHF.L.U64.HI R45, R146, 0x1, R149 ;  /* 0x00000001922d7819 */ /* 0x000fc40000010295 */
[----:B------:R-:W-:Y:S01]  /*dbd0*/  IADD3 R49, -R38, 0x10, RZ ;  /* 0x0000001026317810 */ /* 0x000fe20007ffe1ff */
[----:B------:R-:W-:Y:S02]  /*dbe0*/  IMAD R0, R0, c[0x0][0x208], RZ ;  /* 0x0000820000007a24 */ /* 0x000fe400078e02ff */
[----:B------:R-:W-:Y:S01]  /*dbf0*/  IMAD.SHL.U32 R44, R146, 0x2, RZ ;  /* 0x00000002922c7824 */ /* 0x000fe200078e00ff */
[----:B------:R-:W-:Y:S01]  /*dc00*/  LOP3.LUT R49, R49, 0xf, RZ, 0xc0, !PT ;  /* 0x0000000f31317812 */ /* 0x000fe200078ec0ff */
[----:B------:R-:W-:Y:S01]  /*dc10*/  IMAD R39, R193, c[0x0][0x20c], R0 ;  /* 0x00008300c1277a24 */ /* 0x000fe200078e0200 */
[----:B------:R-:W-:Y:S01]  /*dc20*/  SHF.R.S32.HI R0, RZ, 0x1f, R192 ;  /* 0x0000001fff007819 */ /* 0x000fe200000114c0 */
[----:B------:R-:W-:Y:S02]  /*dc30*/  IMAD.SHL.U32 R41, R145, 0x2, RZ ;  /* 0x0000000291297824 */ /* 0x000fe400078e00ff */
[----:B------:R-:W-:Y:S02]  /*dc40*/  IMAD.IADD R43, R43, 0x1, R39 ;  /* 0x000000012b2b7824 */ /* 0x000fe400078e0227 */
[----:B------:R-:W-:-:S02]  /*dc50*/  IMAD R39, R0, c[0x0][0x218], RZ ;  /* 0x0000860000277a24 */ /* 0x000fc400078e02ff */
[----:B------:R-:W-:-:S04]  /*dc60*/  IMAD.WIDE.U32 R42, R192, c[0x0][0x218], R42 ;  /* 0x00008600c02a7a25 */ /* 0x000fc800078e002a */
[----:B------:R-:W-:Y:S01]  /*dc70*/  IMAD R0, R192, c[0x0][0x21c], R39 ;  /* 0x00008700c0007a24 */ /* 0x000fe200078e0227 */
[----:B------:R-:W-:Y:S02]  /*dc80*/  IADD3 R40, P0, R40, R42, RZ ;  /* 0x0000002a28287210 */ /* 0x000fe40007f1e0ff */
[----:B------:R-:W-:Y:S02]  /*dc90*/  SHF.L.U64.HI R42, R145, 0x1, R148 ;  /* 0x00000001912a7819 */ /* 0x000fe40000010294 */
[----:B------:R-:W-:Y:S01]  /*dca0*/  IADD3.X R39, R187, R43, R0, P0, !PT ;  /* 0x0000002bbb277210 */ /* 0x000fe200007fe400 */
[----:B------:R-:W-:Y:S01]  /*dcb0*/  IMAD.SHL.U32 R0, R144, 0x2, RZ ;  /* 0x0000000290007824 */ /* 0x000fe200078e00ff */
[C---:B------:R-:W-:Y:S02]  /*dcc0*/  LEA R47, P0, R40.reuse, c[0x0][0x1f8], 0x1 ;  /* 0x00007e00282f7a11 */ /* 0x040fe400078008ff */
[----:B------:R-:W-:Y:S02]  /*dcd0*/  SEL R43, RZ, 0x10, P5 ;  /* 0x00000010ff2b7807 */ /* 0x000fe40002800000 */
[----:B------:R-:W-:Y:S01]  /*dce0*/  LEA.HI.X R46, R40, c[0x0][0x1fc], R39, 0x1, P0 ;  /* 0x00007f00282e7a11 */ /* 0x000fe200000f0c27 */
[----:B------:R-:W5:Y:S01]  /*dcf0*/  SHFL.IDX PT, R48, R47, 0x1, 0x181f ;  /* 0x00381f002f307f89 */ /* 0x000f6200000e0000 */
[----:B------:R-:W-:-:S02]  /*dd00*/  IADD3 R55, -R43, 0x10, RZ ;  /* 0x000000102b377810 */ /* 0x000fc40007ffe1ff */
[----:B------:R-:W-:Y:S01]  /*dd10*/  SEL R40, RZ, 0x10, P4 ;  /* 0x00000010ff287807 */ /* 0x000fe20002000000 */
[----:B------:R-:W4:Y:S01]  /*dd20*/  SHFL.IDX PT, R50, R46, 0x1, 0x181f ;  /* 0x00381f002e327f89 */ /* 0x000f2200000e0000 */
[----:B------:R-:W-:Y:S02]  /*dd30*/  LOP3.LUT R55, R55, 0xf, RZ, 0xc0, !PT ;  /* 0x0000000f37377812 */ /* 0x000fe400078ec0ff */
[----:B------:R-:W-:Y:S01]  /*dd40*/  IADD3 R52, -R40, 0x10, RZ ;  /* 0x0000001028347810 */ /* 0x000fe20007ffe1ff */
[----:B------:R-:W3:Y:S01]  /*dd50*/  SHFL.IDX PT, R47, R47, RZ, 0x181f ;  /* 0x00181fff2f2f7589 */ /* 0x000ee200000e0000 */
[----:B------:R-:W-:Y:S02]  /*dd60*/  SHF.L.U64.HI R39, R144, 0x1, R147 ;  /* 0x0000000190277819 */ /* 0x000fe40000010293 */
[----:B------:R-:W-:Y:S01]  /*dd70*/  LOP3.LUT R52, R52, 0xf, RZ, 0xc0, !PT ;  /* 0x0000000f34347812 */ /* 0x000fe200078ec0ff */
[----:B------:R-:W2:Y:S01]  /*dd80*/  SHFL.IDX PT, R46, R46, RZ, 0x181f ;  /* 0x00181fff2e2e7589 */ /* 0x000ea200000e0000 */
[----:B-----5:R-:W-:-:S04]  /*dd90*/  IADD3 R54, P2, P0, R55, R48, R44 ;  /* 0x0000003037367210 */ /* 0x020fc8000785e02c */
[----:B----4-:R-:W-:Y:S02]  /*dda0*/  IADD3.X R55, RZ, R50, R45, P2, P0 ;  /* 0x00000032ff377210 */ /* 0x010fe400017e042d */
[----:B------:R-:W-:-:S04]  /*ddb0*/  IADD3 R52, P2, P0, R52, R48, R41 ;  /* 0x0000003034347210 */ /* 0x000fc8000785e029 */
[----:B------:R-:W-:Y:S02]  /*ddc0*/  IADD3.X R53, RZ, R50, R42, P2, P0 ;  /* 0x00000032ff357210 */ /* 0x000fe400017e042a */
[----:B------:R-:W-:-:S04]  /*ddd0*/  IADD3 R48, P2, P0, R49, R48, R0 ;  /* 0x0000003031307210 */ /* 0x000fc8000785e000 */
[----:B------:R-:W-:Y:S02]  /*dde0*/  IADD3.X R49, RZ, R50, R39, P2, P0 ;  /* 0x00000032ff317210 */ /* 0x000fe400017e0427 */
[----:B---3--:R-:W-:-:S05]  /*ddf0*/  IADD3 R44, P0, R47, R44, RZ ;  /* 0x0000002c2f2c7210 */ /* 0x008fca0007f1e0ff */
        /* <DEDUP_REMOVED lines=14> */
.L_x_876:
[----:B--2---:R-:W-:Y:S01]  /*dee0*/  IMAD.MOV.U32 R2, RZ, RZ, 0x40 ;  /* 0x00000040ff027424 */ /* 0x004fe200078e00ff */
[----:B------:R-:W-:Y:S01]  /*def0*/  LOP3.LUT P0, RZ, R37, 0x4, RZ, 0xc0, !PT ;  /* 0x0000000425ff7812 */ /* 0x000fe2000780c0ff */
[----:B------:R-:W-:Y:S01]  /*df00*/  LDSM.16.M88.4 R48, [R3+0x4000] ;  /* 0x004000000330783b */ /* 0x000fe20000000200 */
[----:B------:R-:W-:Y:S01]  /*df10*/  LOP3.LUT R81, R81, 0xffffffe0, RZ, 0xc0, !PT ;  /* 0xffffffe051517812 */ /* 0x000fe200078ec0ff */
[----:B-1----:R-:W-:Y:S01]  /*df20*/  HMMA.16816.F32 R84, R32, R128, RZ ;  /* 0x000000802054723c */ /* 0x002fe200000018ff */
[----:B------:R-:W-:Y:S01]  /*df30*/  SEL R0, R2, 0xffffffc0, !P0 ;  /* 0xffffffc002007807 */ /* 0x000fe20004000000 */
[----:B------:R1:W-:Y:S01]  /*df40*/  LDSM.16.M88.4 R72, [R3+0x8000] ;  /* 0x008000000348783b */ /* 0x0003e20000000200 */
[----:B------:R-:W-:Y:S01]  /*df50*/  LOP3.LUT P0, RZ, R36, 0x4, RZ, 0xc0, !PT ;  /* 0x0000000424ff7812 */ /* 0x000fe2000780c0ff */
[----:B------:R-:W-:Y:S02]  /*df60*/  IMAD.IADD R82, R82, 0x1, -R81 ;  /* 0x0000000152527824 */ /* 0x000fe400078e0a51 */
        /* <DEDUP_REMOVED lines=8> */
[----:B------:R-:W-:Y:S01]  /*dff0*/  IMAD.SHL.U32 R177, R177, 0x2, RZ ;  /* 0x00000002b1b17824 */ /* 0x000fe200078e00ff */
[----:B------:R-:W2:Y:S03]  /*e000*/  LDSM.16.M88.4 R120, [R128+0xc100] ;  /* 0x00c100008078783b */ /* 0x000ea60000000200 */
[--C-:B------:R-:W-:Y:S01]  /*e010*/  IMAD.IADD R176, R0, 0x1, R177.reuse ;  /* 0x0000000100b07824 */ /* 0x100fe200078e02b1 */
[----:B------:R-:W-:Y:S01]  /*e020*/  LDSM.16.M88.4 R56, [R178] ;  /* 0x00000000b238783b */ /* 0x000fe20000000200 */
[----:B------:R-:W-:-:S02]  /*e030*/  IMAD.IADD R175, R181, 0x1, R177 ;  /* 0x00000001b5af7824 */ /* 0x000fc400078e02b1 */
[----:B------:R-:W-:Y:S01]  /*e040*/  HMMA.16816.F32 R84, R28, R124, R84 ;  /* 0x0000007c1c54723c */ /* 0x000fe20000001854 */
[----:B-1----:R-:W-:Y:S01]  /*e050*/  SHF.R.S32.HI R3, RZ, 0x1f, R82 ;  /* 0x0000001fff037819 */ /* 0x002fe20000011452 */
[----:B------:R-:W1:Y:S01]  /*e060*/  LDSM.16.M88.4 R116, [R2+0xc100] ;  /* 0x00c100000274783b */ /* 0x000e620000000200 */
[----:B------:R-:W-:Y:S02]  /*e070*/  IMAD.IADD R0, R0, 0x1, R175 ;  /* 0x0000000100007824 */ /* 0x000fe400078e02af */
[----:B------:R-:W-:Y:S01]  /*e080*/  LEA.HI R3, R3, R82, RZ, 0x2 ;  /* 0x0000005203037211 */ /* 0x000fe200078f10ff */
[----:B------:R-:W5:Y:S01]  /*e090*/  LDSM.16.M88.4 R112, [R183+0xe100] ;  /* 0x00e10000b770783b */ /* 0x000f620000000200 */
[----:B------:R-:W-:Y:S02]  /*e0a0*/  IMAD.IADD R164, R181, 0x1, R176 ;  /* 0x00000001b5a47824 */ /* 0x000fe400078e02b0 */
[----:B------:R-:W-:Y:S01]  /*e0b0*/  LOP3.LUT R3, R3, 0x7ffffffc, RZ, 0xc0, !PT ;  /* 0x7ffffffc03037812 */ /* 0x000fe200078ec0ff */
[----:B------:R-:W4:Y:S04]  /*e0c0*/  LDSM.16.M88.4 R108, [R139+0xe100] ;  /* 0x00e100008b6c783b */ /* 0x000f280000000200 */
[----:B------:R-:W-:Y:S01]  /*e0d0*/  IMAD.IADD R3, R82, 0x1, -R3 ;  /* 0x0000000152037824 */ /* 0x000fe200078e0a03 */
[----:B------:R-:W-:Y:S03]  /*e0e0*/  LDSM.16.M88.4 R44, [R179+0x4000] ;  /* 0x00400000b32c783b */ /* 0x000fe60000000200 */
[----:B------:R-:W-:Y:S01]  /*e0f0*/  IMAD R3, R3, -0x2, R80 ;  /* 0xfffffffe03037824 */ /* 0x000fe200078e0250 */
[----:B------:R-:W3:Y:S01]  /*e100*/  LDSM.16.M88.4 R104, [R128+0xe100] ;  /* 0x00e100008068783b */ /* 0x000ee20000000200 */
[----:B------:R-:W-:Y:S03]  /*e110*/  HMMA.16816.F32 R80, R32, R130, RZ ;  /* 0x000000822050723c */ /* 0x000fe600000018ff */
[----:B------:R-:W-:Y:S01]  /*e120*/  LDSM.16.M88.4 R40, [R178+0x4000] ;  /* 0x00400000b228783b */ /* 0x000fe20000000200 */
[----:B------:R-:W-:-:S03]  /*e130*/  ISETP.GT.AND P0, PT, R3, RZ, PT ;  /* 0x000000ff0300720c */ /* 0x000fc60003f04270 */
[----:B------:R-:W3:Y:S04]  /*e140*/  LDSM.16.M88.4 R100, [R2+0xe100] ;  /* 0x00e100000264783b */ /* 0x000ee80000000200 */
[----:B------:R-:W-:Y:S01]  /*e150*/  LDSM.16.M88.4 R36, [R182+0x8000] ;  /* 0x00800000b624783b */ /* 0x000fe20000000200 */
[----:B--2---:R-:W-:Y:S03]  /*e160*/  HMMA.16816.F32 R84, R60, R120, R84 ;  /* 0x000000783c54723c */ /* 0x004fe60000001854 */
[----:B------:R-:W2:Y:S04]  /*e170*/  LDSM.16.M88.4 R96, [R183+0x10100] ;  /* 0x01010000b760783b */ /* 0x000ea80000000200 */
[----:B------:R-:W2:Y:S04]  /*e180*/  LDSM.16.M88.4 R92, [R139+0x10100] ;  /* 0x010100008b5c783b */ /* 0x000ea80000000200 */
[----:B------:R-:W-:Y:S01]  /*e190*/  LDSM.16.M88.4 R68, [R179+0x8000] ;  /* 0x00800000b344783b */ /* 0x000fe20000000200 */
[----:B------:R-:W-:Y:S03]  /*e1a0*/  HMMA.16816.F32 R80, R28, R126, R80 ;  /* 0x0000007e1c50723c */ /* 0x000fe60000001850 */
[----:B------:R-:W2:Y:S04]  /*e1b0*/  LDSM.16.M88.4 R88, [R128+0x10100] ;  /* 0x010100008058783b */ /* 0x000ea80000000200 */
[----:B------:R-:W-:Y:S04]  /*e1c0*/  LDSM.16.M88.4 R64, [R178+0x8000] ;  /* 0x00800000b240783b */ /* 0x000fe80000000200 */
[----:B------:R-:W2:Y:S01]  /*e1d0*/  LDSM.16.M88.4 R76, [R2+0x10100] ;  /* 0x01010000024c783b */ /* 0x000ea20000000200 */
[----:B-1----:R-:W-:Y:S03]  /*e1e0*/  HMMA.16816.F32 R84, R56, R116, R84 ;  /* 0x000000743854723c */ /* 0x002fe60000001854 */
[----:B------:R-:W0:Y:S09]  /*e1f0*/  LDGDEPBAR ;  /* 0x00000000000079af */ /* 0x000e320000000000 */
[----:B------:R-:W-:Y:S11]  /*e200*/  HMMA.16816.F32 R80, R60, R122, R80 ;  /* 0x0000007a3c50723c */ /* 0x000ff60000001850 */
[----:B------:R-:W-:Y:S01]  /*e210*/  @!UPT UIADD3 URZ, URZ, URZ, URZ ;  /* 0x0000003f3f3ff290 */ /* 0x000fe2000fffe03f */
[----:B-----5:R-:W-:Y:S11]  /*e220*/  HMMA.16816.F32 R84, R52, R112, R84 ;  /* 0x000000703454723c */ /* 0x020ff60000001854 */
[----:B------:R-:W-:Y:S01]  /*e230*/  @!UPT UIADD3 URZ, URZ, URZ, URZ ;  /* 0x0000003f3f3ff290 */ /* 0x000fe2000fffe03f */
[----:B------:R-:W-:Y:S01]  /*e240*/  HMMA.16816.F32 R80, R56, R118, R80 ;  /* 0x000000763850723c */ /* 0x000fe20000001850 */
[----:B------:R-:W1:Y:S11]  /*e250*/  LDSM.16.M88.4 R116, [R128+0xc900] ;  /* 0x00c900008074783b */ /* 0x000e760000000200 */
[----:B----4-:R-:W-:Y:S11]  /*e260*/  HMMA.16816.F32 R84, R48, R108, R84 ;  /* 0x0000006c3054723c */ /* 0x010ff60000001854 */
[----:B------:R-:W-:Y:S01]  /*e270*/  @!UPT UIADD3 URZ, URZ, URZ, URZ ;  /* 0x0000003f3f3ff290 */ /* 0x000fe2000fffe03f */
[----:B------:R-:W-:Y:S01]  /*e280*/  HMMA.16816.F32 R80, R52, R114, R80 ;  /* 0x000000723450723c */ /* 0x000fe20000001850 */
[----:B------:R-:W4:Y:S11]  /*e290*/  LDSM.16.M88.4 R112, [R2+0xc900] ;  /* 0x00c900000270783b */ /* 0x000f360000000200 */
[----:B---3--:R-:W-:Y:S11]  /*e2a0*/  HMMA.16816.F32 R84, R44, R104, R84 ;  /* 0x000000682c54723c */ /* 0x008ff60000001854 */
[----:B------:R-:W-:Y:S01]  /*e2b0*/  @!UPT UIADD3 URZ, URZ, URZ, URZ ;  /* 0x0000003f3f3ff290 */ /* 0x000fe2000fffe03f */
[----:B------:R-:W-:Y:S01]  /*e2c0*/  HMMA.16816.F32 R80, R48, R110, R80 ;  /* 0x0000006e3050723c */ /* 0x000fe20000001850 */
[----:B------:R-:W3:Y:S11]  /*e2d0*/  LDSM.16.M88.4 R108, [R183+0xe900] ;  /* 0x00e90000b76c783b */ /* 0x000ef60000000200 */
[----:B------:R-:W-:Y:S11]  /*e2e0*/  HMMA.16816.F32 R84, R40, R100, R84 ;  /* 0x000000642854723c */ /* 0x000ff60000001854 */
[----:B------:R-:W-:Y:S01]  /*e2f0*/  @!UPT UIADD3 URZ, URZ, URZ, URZ ;  /* 0x0000003f3f3ff290 */ /* 0x000fe2000fffe03f */
[----:B------:R-:W-:Y:S01]  /*e300*/  HMMA.16816.F32 R80, R44, R106, R80 ;  /* 0x0000006a2c50723c */ /* 0x000fe20000001850 */
[----:B------:R-:W5:Y:S11]  /*e310*/  LDSM.16.M88.4 R104, [R139+0xe900] ;  /* 0x00e900008b68783b */ /* 0x000f760000000200 */
[----:B--2---:R-:W-:Y:S11]  /*e320*/  HMMA.16816.F32 R84, R36, R96, R84 ;  /* 0x000000602454723c */ /* 0x004ff60000001854 */
[----:B------:R-:W-:Y:S01]  /*e330*/  @!UPT UIADD3 URZ, URZ, URZ, URZ ;  /* 0x0000003f3f3ff290 */ /* 0x000fe2000fffe03f */
[----:B------:R-:W-:Y:S01]  /*e340*/  HMMA.16816.F32 R80, R40, R102, R80 ;  /* 0x000000662850723c */ /* 0x000fe20000001850 */
[----:B------:R-:W2:Y:S11]  /*e350*/  LDSM.16.M88.4 R100, [R128+0xe900] ;  /* 0x00e900008064783b */ /* 0x000eb60000000200 */
[----:B------:R-:W-:Y:S11]  /*e360*/  HMMA.16816.F32 R84, R72, R92, R84 ;  /* 0x0000005c4854723c */ /* 0x000ff60000001854 */
[----:B------:R-:W-:Y:S01]  /*e370*/  @!UPT UIADD3 URZ, URZ, URZ, URZ ;  /* 0x0000003f3f3ff290 */ /* 0x000fe2000fffe03f */
[----:B------:R-:W-:Y:S01]  /*e380*/  HMMA.16816.F32 R80, R36, R98, R80 ;  /* 0x000000622450723c */ /* 0x000fe20000001850 */
[----:B------:R-:W-:Y:S11]  /*e390*/  LDSM.16.M88.4 R96, [R2+0xe900] ;  /* 0x00e900000260783b */ /* 0x000ff60000000200 */
        /* <DEDUP_REMOVED lines=8> */
[----:B------:R-:W-:-:S02]  /*e420*/  FSEL R121, R86, -INF , P0 ;  /* 0xff80000056797808 */ /* 0x000fc40000000000 */
[----:B------:R-:W-:Y:S02]  /*e430*/  FSEL R124, R84, -INF , P0 ;  /* 0xff800000547c7808 */ /* 0x000fe40000000000 */
[----:B------:R-:W-:-:S04]  /*e440*/  ISETP.GT.AND P0, PT, R3, 0x1, PT ;  /* 0x000000010300780c */ /* 0x000fc80003f04270 */
[----:B------:R-:W-:Y:S02]  /*e450*/  FSEL R120, R87, -INF , P0 ;  /* 0xff80000057787808 */ /* 0x000fe40000000000 */
[----:B------:R-:W-:Y:S02]  /*e460*/  FSEL R125, R85, -INF , P0 ;  /* 0xff800000557d7808 */ /* 0x000fe40000000000 */
[----:B------:R-:W-:Y:S01]  /*e470*/  HMMA.16816.F32 R80, R64, R78, R80 ;  /* 0x0000004e4050723c */ /* 0x000fe20000001850 */
[C---:B------:R-:W-:Y:S01]  /*e480*/  ISETP.GT.AND P0, PT, R3.reuse, 0x8, PT ;  /* 0x000000080300780c */ /* 0x040fe20003f04270 */
[----:B------:R-:W-:Y:S04]  /*e490*/  LDSM.16.M88.4 R84, [R128+0x10900] ;  /* 0x010900008054783b */ /* 0x000fe80000000200 */
[----:B------:R-:W-:Y:S11]  /*e4a0*/  LDSM.16.M88.4 R76, [R2+0x10900] ;  /* 0x01090000024c783b */ /* 0x000ff60000000200 */
[----:B------:R-:W-:Y:S07]  /*e4b0*/  @!UPT UIADD3 URZ, URZ, URZ, URZ ;  /* 0x0000003f3f3ff290 */ /* 0x000fee000fffe03f */
[----:B------:R-:W-:Y:S02]  /*e4c0*/  FSEL R130, R82, -INF , P0 ;  /* 0xff80000052827808 */ /* 0x000fe40000000000 */
[----:B------:R-:W-:Y:S02]  /*e4d0*/  FSEL R156, R80, -INF , P0 ;  /* 0xff800000509c7808 */ /* 0x000fe40000000000 */
[----:B------:R-:W-:-:S04]  /*e4e0*/  ISETP.GT.AND P0, PT, R3, 0x9, PT ;  /* 0x000000090300780c */ /* 0x000fc80003f04270 */
[----:B------:R-:W-:Y:S02]  /*e4f0*/  FSEL R126, R83, -INF , P0 ;  /* 0xff800000537e7808 */ /* 0x000fe40000000000 */
[----:B------:R-:W-:Y:S02]  /*e500*/  FSEL R154, R81, -INF , P0 ;  /* 0xff800000519a7808 */ /* 0x000fe40000000000 */
[----:B------:R-:W-:Y:S01]  /*e510*/  HMMA.16816.F32 R80, R32, R12, RZ ;  /* 0x0000000c2050723c */ /* 0x000fe200000018ff */
[----:B------:R-:W-:-:S07]  /*e520*/  ISETP.GT.AND P0, PT, R3, 0x10, PT ;  /* 0x000000100300780c */ /* 0x000fce0003f04270 */
[----:B------:R-:W-:Y:S11]  /*e530*/  HMMA.16816.F32 R12, R32, R14, RZ ;  /* 0x0000000e200c723c */ /* 0x000ff600000018ff */
[----:B------:R-:W-:Y:S05]  /*e540*/  @!UPT UIADD3 URZ, URZ, URZ, URZ ;  /* 0x0000003f3f3ff290 */ /* 0x000fea000fffe03f */
[C---:B------:R-:W-:Y:S08]  /*e550*/  HMMA.16816.F32 R80, R28.reuse, R24, R80 ;  /* 0x000000181c50723c */ /* 0x040ff00000001850 */
[----:B------:R-:W-:Y:S08]  /*e560*/  HMMA.16816.F32 R12, R28, R26, R12 ;  /* 0x0000001a1c0c723c */ /* 0x000ff0000000180c */
[----:B------:R-:W-:Y:S08]  /*e570*/  HMMA.16816.F32 R24, R32, R8, RZ ;  /* 0x000000082018723c */ /* 0x000ff000000018ff */
[C---:B-1----:R-:W-:Y:S08]  /*e580*/  HMMA.16816.F32 R80, R60.reuse, R116, R80 ;  /* 0x000000743c50723c */ /* 0x042ff00000001850 */
[----:B------:R-:W-:Y:S08]  /*e590*/  HMMA.16816.F32 R12, R60, R118, R12 ;  /* 0x000000763c0c723c */ /* 0x000ff0000000180c */
[----:B------:R-:W-:Y:S08]  /*e5a0*/  HMMA.16816.F32 R8, R32, R10, RZ ;  /* 0x0000000a2008723c */ /* 0x000ff000000018ff */
[C---:B----4-:R-:W-:Y:S08]  /*e5b0*/  HMMA.16816.F32 R80, R56.reuse, R112, R80 ;  /* 0x000000703850723c */ /* 0x050ff00000001850 */
[----:B------:R-:W-:Y:S08]  /*e5c0*/  HMMA.16816.F32 R12, R56, R114, R12 ;  /* 0x00000072380c723c */ /* 0x000ff0000000180c */
[----:B------:R-:W-:Y:S08]  /*e5d0*/  HMMA.16816.F32 R24, R28, R20, R24 ;  /* 0x000000141c18723c */ /* 0x000ff00000001818 */
[C---:B---3--:R-:W-:Y:S08]  /*e5e0*/  HMMA.16816.F32 R80, R52.reuse, R108, R80 ;  /* 0x0000006c3450723c */ /* 0x048ff00000001850 */
[----:B------:R-:W-:Y:S01]  /*e5f0*/  HMMA.16816.F32 R12, R52, R110, R12 ;  /* 0x0000006e340c723c */ /* 0x000fe2000000180c */
[----:B------:R-:W1:Y:S07]  /*e600*/  LDSM.16.M88.4 R108, [R128+0xd100] ;  /* 0x00d10000806c783b */ /* 0x000e6e0000000200 */
[----:B------:R-:W-:Y:S01]  /*e610*/  HMMA.16816.F32 R8, R28, R22, R8 ;  /* 0x000000161c08723c */ /* 0x000fe20000001808 */
[----:B------:R-:W-:Y:S07]  /*e620*/  LDSM.16.M88.4 R20, [R183+0xf900] ;  /* 0x00f90000b714783b */ /* 0x000fee0000000200 */
[C---:B-----5:R-:W-:Y:S08]  /*e630*/  HMMA.16816.F32 R80, R48.reuse, R104, R80 ;  /* 0x000000683050723c */ /* 0x060ff00000001850 */
[----:B------:R-:W-:Y:S01]  /*e640*/  HMMA.16816.F32 R12, R48, R106, R12 ;  /* 0x0000006a300c723c */ /* 0x000fe2000000180c */
[----:B------:R-:W3:Y:S11]  /*e650*/  LDSM.16.M88.4 R104, [R2+0xd100] ;  /* 0x00d100000268783b */ /* 0x000ef60000000200 */
[----:B------:R-:W-:Y:S04]  /*e660*/  @!UPT UIADD3 URZ, URZ, URZ, URZ ;  /* 0x0000003f3f3ff290 */ /* 0x000fe8000fffe03f */
[----:B--2---:R-:W-:Y:S08]  /*e670*/  HMMA.16816.F32 R80, R44, R100, R80 ;  /* 0x000000642c50723c */ /* 0x004ff00000001850 */
[----:B-1----:R-:W-:Y:S08]  /*e680*/  HMMA.16816.F32 R24, R60, R108, R24 ;  /* 0x0000006c3c18723c */ /* 0x002ff00000001818 */
[----:B------:R-:W-:Y:S01]  /*e690*/  HMMA.16816.F32 R12, R44, R102, R12 ;  /* 0x000000662c0c723c */ /* 0x000fe2000000180c */
[----:B------:R-:W1:Y:S07]  /*e6a0*/  LDSM.16.M88.4 R100, [R183+0xf100] ;  /* 0x00f10000b764783b */ /* 0x000e6e0000000200 */
[----:B------:R-:W-:Y:S08]  /*e6b0*/  HMMA.16816.F32 R80, R40, R96, R80 ;  /* 0x000000602850723c */ /* 0x000ff00000001850 */
[----:B------:R-:W-:Y:S08]  /*e6c0*/  HMMA.16816.F32 R8, R60, R110, R8 ;  /* 0x0000006e3c08723c */ /* 0x000ff00000001808 */
[----:B---3--:R-:W-:Y:S08]  /*e6d0*/  HMMA.16816.F32 R24, R56, R104, R24 ;  /* 0x000000683818723c */ /* 0x008ff00000001818 */
[----:B------:R-:W-:Y:S08]  /*e6e0*/  HMMA.16816.F32 R80, R36, R92, R80 ;  /* 0x0000005c2450723c */ /* 0x000ff00000001850 */
[----:B------:R-:W-:Y:S01]  /*e6f0*/  HMMA.16816.F32 R12, R40, R98, R12 ;  /* 0x00000062280c723c */ /* 0x000fe2000000180c */
[----:B------:R-:W2:Y:S07]  /*e700*/  LDSM.16.M88.4 R96, [R139+0xf100] ;  /* 0x00f100008b60783b */ /* 0x000eae0000000200 */
[----:B------:R-:W-:Y:S08]  /*e710*/  HMMA.16816.F32 R8, R56, R106, R8 ;  /* 0x0000006a3808723c */ /* 0x000ff00000001808 */
[----:B-1----:R-:W-:Y:S08]  /*e720*/  HMMA.16816.F32 R24, R52, R100, R24 ;  /* 0x000000643418723c */ /* 0x002ff00000001818 */
[----:B------:R-:W-:Y:S08]  /*e730*/  HMMA.16816.F32 R80, R72, R88, R80 ;  /* 0x000000584850723c */ /* 0x000ff00000001850 */
[----:B------:R-:W-:Y:S01]  /*e740*/  HMMA.16816.F32 R12, R36, R94, R12 ;  /* 0x0000005e240c723c */ /* 0x000fe2000000180c */
[----:B------:R-:W1:Y:S07]  /*e750*/  LDSM.16.M88.4 R92, [R128+0xf100] ;  /* 0x00f10000805c783b */ /* 0x000e6e0000000200 */
[----:B------:R-:W-:Y:S08]  /*e760*/  HMMA.16816.F32 R8, R52, R102, R8 ;  /* 0x000000663408723c */ /* 0x000ff00000001808 */
[----:B--2---:R-:W-:Y:S08]  /*e770*/  HMMA.16816.F32 R24, R48, R96, R24 ;  /* 0x000000603018723c */ /* 0x004ff00000001818 */
[----:B------:R-:W-:Y:S08]  /*e780*/  HMMA.16816.F32 R80, R68, R84, R80 ;  /* 0x000000544450723c */ /* 0x000ff00000001850 */
[----:B------:R-:W-:Y:S01]  /*e790*/  HMMA.16816.F32 R12, R72, R90, R12 ;  /* 0x0000005a480c723c */ /* 0x000fe2000000180c */
[----:B------:R-:W2:Y:S07]  /*e7a0*/  LDSM.16.M88.4 R88, [R2+0xf100] ;  /* 0x00f100000258783b */ /* 0x000eae0000000200 */
[----:B------:R-:W-:Y:S01]  /*e7b0*/  HMMA.16816.F32 R8, R48, R98, R8 ;  /* 0x000000623008723c */ /* 0x000fe20000001808 */
[----:B------:R-:W-:Y:S07]  /*e7c0*/  LDSM.16.M88.4 R96, [R2+0x11900] ;  /* 0x011900000260783b */ /* 0x000fee0000000200 */
[----:B-1----:R-:W-:Y:S08]  /*e7d0*/  HMMA.16816.F32 R24, R44, R92, R24 ;  /* 0x0000005c2c18723c */ /* 0x002ff00000001818 */
[----:B------:R-:W-:Y:S08]  /*e7e0*/  HMMA.16816.F32 R80, R64, R76, R80 ;  /* 0x0000004c4050723c */ /* 0x000ff00000001850 */
[----:B------:R-:W-:Y:S01]  /*e7f0*/  HMMA.16816.F32 R12, R68, R86, R12 ;  /* 0x00000056440c723c */ /* 0x000fe2000000180c */
[----:B------:R-:W1:Y:S07]  /*e800*/  LDSM.16.M88.4 R84, [R183+0x11100] ;  /* 0x01110000b754783b */ /* 0x000e6e0000000200 */
[----:B------:R-:W-:Y:S01]  /*e810*/  HMMA.16816.F32 R8, R44, R94, R8 ;  /* 0x0000005e2c08723c */ /* 0x000fe20000001808 */
[----:B------:R-:W-:Y:S07]  /*e820*/  LDSM.16.M88.4 R92, [R128+0x11900] ;  /* 0x01190000805c783b */ /* 0x000fee0000000200 */
[----:B--2---:R-:W-:Y:S01]  /*e830*/  HMMA.16816.F32 R24, R40, R88, R24 ;  /* 0x000000582818723c */ /* 0x004fe20000001818 */
[----:B------:R-:W-:-:S02]  /*e840*/  FSEL R122, R82, -INF , P0 ;  /* 0xff800000527a7808 */ /* 0x000fc40000000000 */
[----:B------:R-:W-:Y:S02]  /*e850*/  FSEL R152, R80, -INF , P0 ;  /* 0xff80000050987808 */ /* 0x000fe40000000000 */
[----:B------:R-:W-:-:S03]  /*e860*/  ISETP.GT.AND P0, PT, R3, 0x11, PT ;  /* 0x000000110300780c */ /* 0x000fc60003f04270 */
[----:B------:R-:W-:Y:S01]  /*e870*/  HMMA.16816.F32 R12, R64, R78, R12 ;  /* 0x0000004e400c723c */ /* 0x000fe2000000180c */
[----:B------:R-:W-:Y:S01]  /*e880*/  FSEL R116, R83, -INF , P0 ;  /* 0xff80000053747808 */ /* 0x000fe20000000000 */
[----:B------:R-:W-:Y:S01]  /*e890*/  LDSM.16.M88.4 R76, [R128+0x11100] ;  /* 0x01110000804c783b */ /* 0x000fe20000000200 */
[----:B------:R-:W-:Y:S02]  /*e8a0*/  FSEL R138, R81, -INF , P0 ;  /* 0xff800000518a7808 */ /* 0x000fe40000000000 */
[----:B------:R-:W-:Y:S01]  /*e8b0*/  ISETP.GT.AND P0, PT, R3, 0x18, PT ;  /* 0x000000180300780c */ /* 0x000fe20003f04270 */
[----:B------:R-:W2:Y:S02]  /*e8c0*/  LDSM.16.M88.4 R80, [R139+0x11100] ;  /* 0x011100008b50783b */ /* 0x000ea40000000200 */
[----:B------:R-:W-:Y:S02]  /*e8d0*/  HMMA.16816.F32 R8, R40, R90, R8 ;  /* 0x0000005a2808723c */ /* 0x000fe40000001808 */
[----:B------:R-:W-:Y:S06]  /*e8e0*/  LDSM.16.M88.4 R88, [R139+0x11900] ;  /* 0x011900008b58783b */ /* 0x000fec0000000200 */
[----:B------:R-:W-:Y:S08]  /*e8f0*/  HMMA.16816.F32 R100, R32, R4, RZ ;  /* 0x000000042064723c */ /* 0x000ff000000018ff */
[----:B-1----:R-:W-:Y:S01]  /*e900*/  HMMA.16816.F32 R24, R36, R84, R24 ;  /* 0x000000542418723c */ /* 0x002fe20000001818 */
[----:B------:R-:W-:-:S02]  /*e910*/  FSEL R216, R14, -INF , P0 ;  /* 0xff8000000ed87808 */ /* 0x000fc40000000000 */
[----:B------:R-:W-:Y:S02]  /*e920*/  FSEL R220, R12, -INF , P0 ;  /* 0xff8000000cdc7808 */ /* 0x000fe40000000000 */
[----:B------:R-:W-:-:S03]  /*e930*/  ISETP.GT.AND P0, PT, R3, 0x19, PT ;  /* 0x000000190300780c */ /* 0x000fc60003f04270 */
[----:B------:R-:W-:Y:S01]  /*e940*/  HMMA.16816.F32 R8, R36, R86, R8 ;  /* 0x000000562408723c */ /* 0x000fe20000001808 */
[----:B------:R-:W-:Y:S01]  /*e950*/  FSEL R118, R15, -INF , P0 ;  /* 0xff8000000f767808 */ /* 0x000fe20000000000 */
[----:B------:R-:W-:Y:S01]  /*e960*/  LDSM.16.M88.4 R84, [R183+0x11900] ;  /* 0x01190000b754783b */ /* 0x000fe20000000200 */
[----:B------:R-:W-:Y:S02]  /*e970*/  FSEL R218, R13, -INF , P0 ;  /* 0xff8000000dda7808 */ /* 0x000fe40000000000 */
[C---:B------:R-:W-:Y:S01]  /*e980*/  ISETP.GT.AND P0, PT, R3.reuse, 0x20, PT ;  /* 0x000000200300780c */ /* 0x040fe20003f04270 */
[----:B------:R-:W1:Y:S02]  /*e990*/  LDSM.16.M88.4 R12, [R2+0x11100] ;  /* 0x01110000020c783b */ /* 0x000e640000000200 */
[----:B------:R-:W-:Y:S08]  /*e9a0*/  HMMA.16816.F32 R4, R32, R6, RZ ;  /* 0x000000062004723c */ /* 0x000ff000000018ff */
[C---:B--2---:R-:W-:Y:S08]  /*e9b0*/  HMMA.16816.F32 R24, R72.reuse, R80, R24 ;  /* 0x000000504818723c */ /* 0x044ff00000001818 */
[----:B------:R-:W-:Y:S01]  /*e9c0*/  HMMA.16816.F32 R8, R72, R82, R8 ;  /* 0x000000524808723c */ /* 0x000fe20000001808 */
[----:B------:R-:W-:Y:S07]  /*e9d0*/  LDSM.16.M88.4 R80, [R2+0xf900] ;  /* 0x00f900000250783b */ /* 0x000fee0000000200 */
[----:B------:R-:W-:Y:S08]  /*e9e0*/  HMMA.16816.F32 R100, R28, R16, R100 ;  /* 0x000000101c64723c */ /* 0x000ff00000001864 */
[C---:B------:R-:W-:Y:S08]  /*e9f0*/  HMMA.16816.F32 R24, R68.reuse, R76, R24 ;  /* 0x0000004c4418723c */ /* 0x040ff00000001818 */
[----:B------:R-:W-:Y:S01]  /*ea00*/  HMMA.16816.F32 R8, R68, R78, R8 ;  /* 0x0000004e4408723c */ /* 0x000fe20000001808 */
[----:B------:R-:W-:Y:S07]  /*ea10*/  LDSM.16.M88.4 R76, [R128+0xf900] ;  /* 0x00f90000804c783b */ /* 0x000fee0000000200 */
[----:B------:R-:W-:Y:S08]  /*ea20*/  HMMA.16816.F32 R4, R28, R18, R4 ;  /* 0x000000121c04723c */ /* 0x000ff00000001804 */
[C---:B-1----:R-:W-:Y:S08]  /*ea30*/  HMMA.16816.F32 R24, R64.reuse, R12, R24 ;  /* 0x0000000c4018723c */ /* 0x042ff00000001818 */
[----:B------:R-:W-:Y:S01]  /*ea40*/  HMMA.16816.F32 R8, R64, R14, R8 ;  /* 0x0000000e4008723c */ /* 0x000fe20000001808 */
[----:B------:R-:W-:Y:S11]  /*ea50*/  LDSM.16.M88.4 R12, [R2+0xd900] ;  /* 0x00d90000020c783b */ /* 0x000ff60000000200 */
[----:B------:R-:W-:Y:S04]  /*ea60*/  @!UPT UIADD3 URZ, URZ, URZ, URZ ;  /* 0x0000003f3f3ff290 */ /* 0x000fe8000fffe03f */
[----:B------:R-:W-:Y:S02]  /*ea70*/  FSEL R206, R26, -INF , P0 ;  /* 0xff8000001ace7808 */ /* 0x000fe40000000000 */
[----:B------:R-:W-:Y:S02]  /*ea80*/  FSEL R166, R24, -INF , P0 ;  /* 0xff80000018a67808 */ /* 0x000fe40000000000 */
[----:B------:R-:W-:-:S04]  /*ea90*/  ISETP.GT.AND P0, PT, R3, 0x21, PT ;  /* 0x000000210300780c */ /* 0x000fc80003f04270 */
[----:B------:R-:W-:Y:S02]  /*eaa0*/  FSEL R204, R27, -INF , P0 ;  /* 0xff8000001bcc7808 */ /* 0x000fe40000000000 */
[----:B------:R-:W-:Y:S02]  /*eab0*/  FSEL R168, R25, -INF , P0 ;  /* 0xff80000019a87808 */ /* 0x000fe40000000000 */
[----:B------:R-:W-:Y:S01]  /*eac0*/  ISETP.GT.AND P0, PT, R3, 0x28, PT ;  /* 0x000000280300780c */ /* 0x000fe20003f04270 */
[----:B------:R-:W-:Y:S03]  /*ead0*/  LDSM.16.M88.4 R24, [R139+0xf900] ;  /* 0x00f900008b18783b */ /* 0x000fe60000000200 */
[----:B------:R-:W-:Y:S02]  /*eae0*/  FSEL R210, R10, -INF , P0 ;  /* 0xff8000000ad27808 */ /* 0x000fe40000000000 */
[----:B------:R-:W-:-:S02]  /*eaf0*/  FSEL R214, R8, -INF , P0 ;  /* 0xff80000008d67808 */ /* 0x000fc40000000000 */
[----:B------:R-:W-:-:S04]  /*eb00*/  ISETP.GT.AND P0, PT, R3, 0x29, PT ;  /* 0x000000290300780c */ /* 0x000fc80003f04270 */
[----:B------:R-:W-:Y:S02]  /*eb10*/  FSEL R208, R11, -INF , P0 ;  /* 0xff8000000bd07808 */ /* 0x000fe40000000000 */
[----:B------:R-:W-:Y:S02]  /*eb20*/  FSEL R212, R9, -INF , P0 ;  /* 0xff80000009d47808 */ /* 0x000fe40000000000 */
[----:B------:R-:W1:Y:S01]  /*eb30*/  LDSM.16.M88.4 R8, [R128+0xd900] ;  /* 0x00d900008008783b */ /* 0x000e620000000200 */
[----:B------:R-:W-:Y:S01]  /*eb40*/  ISETP.GT.AND P0, PT, R3, 0x30, PT ;  /* 0x000000300300780c */ /* 0x000fe20003f04270 */
[----:B------:R-:W-:-:S04]  /*eb50*/  DEPBAR.LE SB0, 0x2 ;  /* 0x000080800000791a */ /* 0x000fc80000000000 */
        /* <DEDUP_REMOVED lines=44> */
[----:B------:R-:W-:-:S04]  /*ee20*/  ISETP.GT.AND P0, PT, R3, 0x31, PT ;  /* 0x000000310300780c */ /* 0x000fc80003f04270 */
[----:B------:R-:W-:Y:S02]  /*ee30*/  FSEL R140, R103, -INF , P0 ;  /* 0xff800000678c7808 */ /* 0x000fe40000000000 */
[----:B------:R-:W-:Y:S02]  /*ee40*/  FSEL R142, R101, -INF , P0 ;  /* 0xff800000658e7808 */ /* 0x000fe40000000000 */
[----:B------:R-:W-:Y:S01]  /*ee50*/  ISETP.GT.AND P0, PT, R3, 0x38, PT ;  /* 0x000000380300780c */ /* 0x000fe20003f04270 */
[----:B------:R-:W-:Y:S03]  /*ee60*/  LDSM.16.MT88.4 R100, [R175+0x4100] ;  /* 0x00410000af64783b */ /* 0x000fe60000004200 */
[----:B------:R-:W-:Y:S02]  /*ee70*/  FSEL R172, R6, -INF , P0 ;  /* 0xff80000006ac7808 */ /* 0x000fe40000000000 */
[----:B------:R-:W-:-:S02]  /*ee80*/  FSEL R202, R4, -INF , P0 ;  /* 0xff80000004ca7808 */ /* 0x000fc40000000000 */
[----:B------:R-:W-:Y:S02]  /*ee90*/  ISETP.GT.AND P0, PT, R3, 0x39, PT ;  /* 0x000000390300780c */ /* 0x000fe40003f04270 */
[----:B------:R-:W-:Y:S02]  /*eea0*/  FMNMX.FTZ R3, R124, R125, !PT ;  /* 0x0000007d7c037209 */ /* 0x000fe40007810000 */
[----:B------:R-:W-:Y:S02]  /*eeb0*/  FSEL R174, R5, -INF , P0 ;  /* 0xff80000005ae7808 */ /* 0x000fe40000000000 */
[----:B------:R-:W-:Y:S02]  /*eec0*/  FMNMX.FTZ R3, R156, R3, !PT ;  /* 0x000000039c037209 */ /* 0x000fe40007810000 */
[----:B------:R-:W-:Y:S02]  /*eed0*/  FSEL R170, R7, -INF , P0 ;  /* 0xff80000007aa7808 */ /* 0x000fe40000000000 */
[----:B------:R-:W-:-:S04]  /*eee0*/  FMNMX.FTZ R3, R154, R3, !PT ;  /* 0x000000039a037209 */ /* 0x000fc80007810000 */
        /* <DEDUP_REMOVED lines=11> */
[----:B------:R-:W-:Y:S02]  /*efa0*/  FMNMX.FTZ R2, R174, R3, !PT ;  /* 0x00000003ae027209 */ /* 0x000fe40007810000 */
[----:B------:R-:W-:-:S03]  /*efb0*/  FMNMX.FTZ R3, R121, R120, !PT ;  /* 0x0000007879037209 */ /* 0x000fc60007810000 */
        /* <DEDUP_REMOVED lines=17> */
[----:B------:R-:W-:Y:S02]  /*f0d0*/  FMNMX.FTZ R4, R170, R3, !PT ;  /* 0x00000003aa047209 */ /* 0x000fe40007810000 */
[C---:B------:R-:W-:Y:S01]  /*f0e0*/  FSETP.NEU.FTZ.AND P0, PT, R132.reuse, -INF , PT ;  /* 0xff8000008400780b */ /* 0x040fe20003f1d000 */
[----:B------:R-:W-:Y:S02]  /*f0f0*/  FMUL.FTZ R195, R132, c[0x0][0x2d0] ;  /* 0x0000b40084c37a20 */ /* 0x000fe40000410000 */
[----:B------:R-:W1:Y:S03]  /*f100*/  SHFL.BFLY PT, R3, R4, 0x2, 0x1f ;  /* 0x0c401f0004037f89 */ /* 0x000e6600000e0000 */
        /* <DEDUP_REMOVED lines=8> */
[--C-:B------:R-:W-:Y:S01]  /*f190*/  FFMA.FTZ R155, R220, c[0x0][0x2d0], -R195.reuse ;  /* 0x0000b400dc9b7a23 */ /* 0x100fe200000108c3 */
[----:B------:R-:W-:Y:S01]  /*f1a0*/  LDSM.16.MT88.4 R136, [R175+0x900] ;  /* 0x00090000af88783b */ /* 0x000fe20000004200 */
[--C-:B------:R-:W-:Y:S01]  /*f1b0*/  FFMA.FTZ R169, R168, c[0x0][0x2d0], -R195.reuse ;  /* 0x0000b400a8a97a23 */ /* 0x100fe200000108c3 */
[----:B------:R-:W-:Y:S01]  /*f1c0*/  MUFU.EX2 R163, R163 ;  /* 0x000000a300a37308 */ /* 0x000fe20000000800 */
[----:B-1----:R-:W-:Y:S01]  /*f1d0*/  FMNMX.FTZ R2, R4, R3, !PT ;  /* 0x0000000304027209 */ /* 0x002fe20007810000 */
[--C-:B------:R-:W-:Y:S01]  /*f1e0*/  FFMA.FTZ R166, R166, c[0x0][0x2d0], -R195.reuse ;  /* 0x0000b400a6a67a23 */ /* 0x100fe200000108c3 */
[----:B------:R-:W-:Y:S01]  /*f1f0*/  LDSM.16.MT88.4 R4, [R177+0x100] ;  /* 0x00010000b104783b */ /* 0x000fe20000004200 */
[--C-:B------:R-:W-:Y:S02]  /*f200*/  FFMA.FTZ R168, R214, c[0x0][0x2d0], -R195.reuse ;  /* 0x0000b400d6a87a23 */ /* 0x100fe400000108c3 */
[--C-:B------:R-:W-:Y:S01]  /*f210*/  FFMA.FTZ R171, R212, c[0x0][0x2d0], -R195.reuse ;  /* 0x0000b400d4ab7a23 */ /* 0x100fe200000108c3 */
[----:B------:R-:W1:Y:S01]  /*f220*/  SHFL.BFLY PT, R3, R2, 0x1, 0x1f ;  /* 0x0c201f0002037f89 */ /* 0x000e6200000e0000 */
[----:B------:R-:W2:Y:S01]  /*f230*/  MUFU.EX2 R160, R160 ;  /* 0x000000a000a07308 */ /* 0x000ea20000000800 */
[----:B------:R-:W-:-:S02]  /*f240*/  FFMA.FTZ R205, R143, c[0x0][0x2d0], -R195 ;  /* 0x0000b4008fcd7a23 */ /* 0x000fc400000108c3 */
[--C-:B------:R-:W-:Y:S02]  /*f250*/  FFMA.FTZ R202, R202, c[0x0][0x2d0], -R195.reuse ;  /* 0x0000b400caca7a23 */ /* 0x100fe400000108c3 */
[----:B------:R-:W-:-:S03]  /*f260*/  FFMA.FTZ R207, R174, c[0x0][0x2d0], -R195 ;  /* 0x0000b400aecf7a23 */ /* 0x000fc600000108c3 */
[----:B------:R-:W3:Y:S01]  /*f270*/  MUFU.EX2 R156, R156 ;  /* 0x0000009c009c7308 */ /* 0x000ee20000000800 */
[----:B--2---:R-:W-:-:S07]  /*f280*/  F2FP.PACK_AB R112, R160, R163 ;  /* 0x000000a3a070723e */ /* 0x004fce00000000ff */
[----:B------:R-:W-:Y:S01]  /*f290*/  MUFU.EX2 R159, R159 ;  /* 0x0000009f009f7308 */ /* 0x000fe20000000800 */
[----:B------:R-:W-:Y:S01]  /*f2a0*/  FADD.FTZ R160, R163, R160 ;  /* 0x000000a0a3a07221 */ /* 0x000fe20000010000 */
[----:B-1----:R-:W-:Y:S01]  /*f2b0*/  FMNMX.FTZ R3, R2, R3, !PT ;  /* 0x0000000302037209 */ /* 0x002fe20007810000 */
[----:B------:R-:W-:Y:S01]  /*f2c0*/  FFMA.FTZ R2, R218, c[0x0][0x2d0], -R195 ;  /* 0x0000b400da027a23 */ /* 0x000fe200000108c3 */
[----:B---3--:R-:W-:-:S04]  /*f2d0*/  F2FP.PACK_AB R114, R156, R161 ;  /* 0x000000a19c72723e */ /* 0x008fc800000000ff */
[----:B------:R-:W-:Y:S01]  /*f2e0*/  MUFU.EX2 R154, R154 ;  /* 0x0000009a009a7308 */ /* 0x000fe20000000800 */
[C---:B------:R-:W-:Y:S01]  /*f2f0*/  FSETP.NEU.FTZ.AND P0, PT, R3.reuse, -INF , PT ;  /* 0xff8000000300780b */ /* 0x040fe20003f1d000 */
[----:B------:R-:W-:Y:S02]  /*f300*/  FMUL.FTZ R173, R3, c[0x0][0x2d0] ;  /* 0x0000b40003ad7a20 */ /* 0x000fe40000410000 */
[----:B------:R-:W-:-:S03]  /*f310*/  FADD.FTZ R161, R161, R160 ;  /* 0x000000a0a1a17221 */ /* 0x000fc60000010000 */
[----:B------:R-:W-:Y:S01]  /*f320*/  FSEL R173, R173, RZ, P0 ;  /* 0x000000ffadad7208 */ /* 0x000fe20000000000 */
[----:B------:R-:W-:Y:S01]  /*f330*/  MUFU.EX2 R155, R155 ;  /* 0x0000009b009b7308 */ /* 0x000fe20000000800 */
[----:B------:R-:W-:Y:S01]  /*f340*/  FADD.FTZ R156, R156, R161 ;  /* 0x000000a19c9c7221 */ /* 0x000fe20000010000 */
[----:B------:R-:W-:Y:S02]  /*f350*/  ISETP.GE.AND P0, PT, R134, 0x81, PT ;  /* 0x000000818600780c */ /* 0x000fe40003f06270 */
        /* <DEDUP_REMOVED lines=8> */
[----:B------:R-:W-:Y:S01]  /*f3e0*/  MUFU.EX2 R165, R165 ;  /* 0x000000a500a57308 */ /* 0x000fe20000000800 */
[--C-:B------:R-:W-:Y:S02]  /*f3f0*/  FFMA.FTZ R197, R206, c[0x0][0x2d0], -R173.reuse ;  /* 0x0000b400cec57a23 */ /* 0x100fe400000108ad */
[--C-:B------:R-:W-:Y:S02]  /*f400*/  FFMA.FTZ R204, R204, c[0x0][0x2d0], -R173.reuse ;  /* 0x0000b400cccc7a23 */ /* 0x100fe400000108ad */
[----:B------:R-:W-:-:S02]  /*f410*/  FFMA.FTZ R203, R210, c[0x0][0x2d0], -R173 ;  /* 0x0000b400d2cb7a23 */ /* 0x000fc400000108ad */
[----:B------:R-:W-:Y:S01]  /*f420*/  FFMA.FTZ R206, R208, c[0x0][0x2d0], -R173 ;  /* 0x0000b400d0ce7a23 */ /* 0x000fe200000108ad */
[----:B------:R-:W1:Y:S01]  /*f430*/  MUFU.EX2 R162, R162 ;  /* 0x000000a200a27308 */ /* 0x000e620000000800 */
[----:B------:R-:W-:Y:S02]  /*f440*/  FFMA.FTZ R208, R142, c[0x0][0x2d0], -R195 ;  /* 0x0000b4008ed07a23 */ /* 0x000fe400000108c3 */
[--C-:B------:R-:W-:Y:S02]  /*f450*/  FFMA.FTZ R174, R141, c[0x0][0x2d0], -R173.reuse ;  /* 0x0000b4008dae7a23 */ /* 0x100fe400000108ad */
[--C-:B------:R-:W-:Y:S02]  /*f460*/  FFMA.FTZ R195, R140, c[0x0][0x2d0], -R173.reuse ;  /* 0x0000b4008cc37a23 */ /* 0x100fe400000108ad */
[----:B------:R-:W-:Y:S01]  /*f470*/  FFMA.FTZ R172, R172, c[0x0][0x2d0], -R173 ;  /* 0x0000b400acac7a23 */ /* 0x000fe200000108ad */
[----:B------:R-:W-:Y:S01]  /*f480*/  MUFU.EX2 R167, R167 ;  /* 0x000000a700a77308 */ /* 0x000fe20000000800 */
[----:B------:R-:W-:Y:S07]  /*f490*/  LDSM.16.MT88.4 R140, [R175+0x3900] ;  /* 0x00390000af8c783b */ /* 0x000fee0000004200 */
[----:B------:R-:W2:Y:S01]  /*f4a0*/  MUFU.EX2 R158, R158 ;  /* 0x0000009e009e7308 */ /* 0x000ea20000000800 */
[----:B-1----:R-:W-:Y:S01]  /*f4b0*/  F2FP.PACK_AB R113, R162, R165 ;  /* 0x000000a5a271723e */ /* 0x002fe200000000ff */
[----:B------:R-:W-:-:S06]  /*f4c0*/  FADD.FTZ R162, R165, R162 ;  /* 0x000000a2a5a27221 */ /* 0x000fcc0000010000 */
[----:B------:R-:W-:Y:S01]  /*f4d0*/  MUFU.EX2 R157, R157 ;  /* 0x0000009d009d7308 */ /* 0x000fe20000000800 */
[----:B--2---:R-:W-:-:S07]  /*f4e0*/  F2FP.PACK_AB R115, R158, R167 ;  /* 0x000000a79e73723e */ /* 0x004fce00000000ff */
[----:B------:R-:W1:Y:S01]  /*f4f0*/  MUFU.EX2 R152, R152 ;  /* 0x0000009800987308 */ /* 0x000e620000000800 */
[----:B------:R-:W-:-:S04]  /*f500*/  FADD.FTZ R167, R167, R162 ;  /* 0x000000a2a7a77221 */ /* 0x000fc80000010000 */
[----:B------:R-:W-:Y:S01]  /*f510*/  FADD.FTZ R158, R158, R167 ;  /* 0x000000a79e9e7221 */ /* 0x000fe20000010000 */
[C---:B------:R-:W-:Y:S02]  /*f520*/  HMMA.16816.F32 R128, R112.reuse, R4, RZ ;  /* 0x000000047080723c */ /* 0x040fe400000018ff */
[----:B------:R-:W-:Y:S06]  /*f530*/  MUFU.EX2 R153, R153 ;  /* 0x0000009900997308 */ /* 0x000fec0000000800 */
        /* <DEDUP_REMOVED lines=180> */
[----:B------:R-:W-:Y:S01]  /*10080*/  IMAD.MOV.U32 R192, RZ, RZ, RZ ;  /* 0x000000ffffc07224 */ /* 0x000fe200078e00ff */
[----:B------:R-:W-:-:S02]  /*10090*/  ISETP.NE.AND P2, PT, R190, 0x1, PT ;  /* 0x00000001be00780c */ /* 0x000fc40003f45270 */
[----:B------:R-:W-:-:S04]  /*100a0*/  LEA.HI R0, R0, R133, RZ, 0x6 ;  /* 0x0000008500007211 */ /* 0x000fc800078f30ff */
[----:B------:R-:W-:-:S04]  /*100b0*/  LOP3.LUT R0, R0, 0xffffffc0, RZ, 0xc0, !PT ;  /* 0xffffffc000007812 */ /* 0x000fc800078ec0ff */
[----:B------:R-:W-:-:S04]  /*100c0*/  IADD3 R0, R196, R0, R185 ;  /* 0x00000000c4007210 */ /* 0x000fc80007ffe0b9 */
[----:B------:R-:W-:-:S05]  /*100d0*/  IADD3 R193, R0, -0xc0, RZ ;  /* 0xffffff4000c17810 */ /* 0x000fca0007ffe0ff */
        /* <DEDUP_REMOVED lines=18> */
[----:B------:R-:W-:Y:S01]  /*10200*/  LOP3.LUT R16, R16, 0xf, RZ, 0xc0, !PT ;  /* 0x0000000f10107812 */ /* 0x000fe200078ec0ff */
[----:B------:R-:W-:Y:S02]  /*10210*/  IMAD.MOV.U32 R8, RZ, RZ, R4 ;  /* 0x000000ffff087224 */ /* 0x000fe400078e0004 */
[----:B------:R-:W-:Y:S02]  /*10220*/  IMAD R0, R0, c[0x0][0x1e0], RZ ;  /* 0x0000780000007a24 */ /* 0x000fe400078e02ff */
[----:B------:R-:W-:Y:S02]  /*10230*/  IMAD.SHL.U32 R10, R144, 0x2, RZ ;  /* 0x00000002900a7824 */ /* 0x000fe400078e00ff */
[----:B------:R-:W-:-:S04]  /*10240*/  IMAD R0, R193, c[0x0][0x1e4], R0 ;  /* 0x00007900c1007a24 */ /* 0x000fc800078e0200 */
[----:B------:R-:W-:Y:S01]  /*10250*/  IMAD.IADD R9, R5, 0x1, R0 ;  /* 0x0000000105097824 */ /* 0x000fe200078e0200 */
[----:B------:R-:W-:-:S04]  /*10260*/  SEL R0, RZ, 0x10, P5 ;  /* 0x00000010ff007807 */ /* 0x000fc80002800000 */
[----:B------:R-:W-:-:S04]  /*10270*/  IADD3 R18, -R0, 0x10, RZ ;  /* 0x0000001000127810 */ /* 0x000fc80007ffe1ff */
[----:B------:R-:W-:Y:S02]  /*10280*/  LOP3.LUT R18, R18, 0xf, RZ, 0xc0, !PT ;  /* 0x0000000f12127812 */ /* 0x000fe400078ec0ff */
[----:B--2---:R-:W-:Y:S01]  /*10290*/  SHF.R.S32.HI R5, RZ, 0x1f, R192 ;  /* 0x0000001fff057819 */ /* 0x004fe200000114c0 */
[----:B------:R-:W-:Y:S01]  /*102a0*/  IMAD.WIDE.U32 R6, R192, c[0x0][0x1f0], R8 ;  /* 0x00007c00c0067a25 */ /* 0x000fe200078e0008 */
[----:B------:R-:W-:Y:S02]  /*102b0*/  SEL R8, RZ, 0x10, P6 ;  /* 0x00000010ff087807 */ /* 0x000fe40003000000 */
[----:B------:R-:W-:Y:S01]  /*102c0*/  SHF.L.U64.HI R9, R144, 0x1, R147 ;  /* 0x0000000190097819 */ /* 0x000fe20000010293 */
[----:B------:R-:W-:Y:S01]  /*102d0*/  IMAD R5, R5, c[0x0][0x1f0], RZ ;  /* 0x00007c0005057a24 */ /* 0x000fe200078e02ff */
[----:B------:R-:W-:Y:S02]  /*102e0*/  IADD3 R4, P0, R150, R6, RZ ;  /* 0x0000000696047210 */ /* 0x000fe40007f1e0ff */
[----:B------:R-:W-:Y:S01]  /*102f0*/  IADD3 R14, -R8, 0x10, RZ ;  /* 0x00000010080e7810 */ /* 0x000fe20007ffe1ff */
[----:B------:R-:W-:-:S03]  /*10300*/  IMAD R5, R192, c[0x0][0x1f4], R5 ;  /* 0x00007d00c0057a24 */ /* 0x000fc600078e0205 */
[----:B------:R-:W-:Y:S02]  /*10310*/  LOP3.LUT R14, R14, 0xf, RZ, 0xc0, !PT ;  /* 0x0000000f0e0e7812 */ /* 0x000fe400078ec0ff */
[----:B------:R-:W-:Y:S02]  /*10320*/  IADD3.X R7, R188, R7, R5, P0, !PT ;  /* 0x00000007bc077210 */ /* 0x000fe400007fe405 */
        /* <DEDUP_REMOVED lines=14> */
[----:B------:R-:W-:-:S05]  /*10410*/  IADD3 R12, P0, R5, R12, RZ ;  /* 0x0000000c050c7210 */ /* 0x000fca0007f1e0ff */
[----:B------:R-:W-:Y:S01]  /*10420*/  IMAD.X R13, R4, 0x1, R13, P0 ;  /* 0x00000001040d7824 */ /* 0x000fe200000e060d */
[----:B------:R-:W-:-:S05]  /*10430*/  IADD3 R20, P0, R5, R10, RZ ;  /* 0x0000000a05147210 */ /* 0x000fca0007f1e0ff */
[----:B------:R-:W-:Y:S01]  /*10440*/  IMAD.X R21, R4, 0x1, R9, P0 ;  /* 0x0000000104157824 */ /* 0x000fe200000e0609 */
[----:B------:R-:W-:Y:S01]  /*10450*/  ISETP.NE.U32.AND P0, PT, R0, RZ, PT ;  /* 0x000000ff0000720c */ /* 0x000fe20003f05070 */
[----:B------:R-:W-:-:S05]  /*10460*/  IMAD.SHL.U32 R9, R194, 0x2, RZ ;  /* 0x00000002c2097824 */ /* 0x000fca00078e00ff */
        /* <DEDUP_REMOVED lines=8> */
.L_x_877:
[----:B------:R-:W-:Y:S01]  /*104f0*/  LOP3.LUT P0, RZ, R135, 0x1, RZ, 0xc0, !PT ;  /* 0x0000000187ff7812 */ /* 0x000fe2000780c0ff */
[----:B------:R-:W0:-:S12]  /*10500*/  LDGDEPBAR ;  /* 0x00000000000079af */ /* 0x000e180000000000 */
[----:B------:R-:W-:Y:S05]  /*10510*/  @!P0 BRA `(.L_x_878) ;  /* 0x00002ca000008947 */ /* 0x000fea0003800000 */
[----:B------:R-:W-:Y:S01]  /*10520*/  SHF.R.S32.HI R206, RZ, 0x1f, R133 ;  /* 0x0000001fffce7819 */ /* 0x000fe20000011485 */
[C---:B------:R-:W-:Y:S01]  /*10530*/  IMAD.SHL.U32 R202, R145.reuse, 0x2, RZ ;  /* 0x0000000291ca7824 */ /* 0x040fe200078e00ff */
[----:B------:R-:W-:Y:S01]  /*10540*/  MOV R135, 0x20 ;  /* 0x0000002000877802 */ /* 0x000fe20000000f00 */
[----:B------:R-:W-:Y:S01]  /*10550*/  IMAD.SHL.U32 R195, R144, 0x2, RZ ;  /* 0x0000000290c37824 */ /* 0x000fe200078e00ff */
[----:B------:R-:W-:Y:S01]  /*10560*/  LEA.HI R206, R206, R133, RZ, 0x6 ;  /* 0x00000085cece7211 */ /* 0x000fe200078f30ff */
[----:B------:R-:W-:Y:S01]  /*10570*/  IMAD.MOV.U32 R0, RZ, RZ, R3 ;  /* 0x000000ffff007224 */ /* 0x000fe200078e0003 */
[----:B------:R-:W-:Y:S01]  /*10580*/  SHF.L.U64.HI R203, R145, 0x1, R148 ;  /* 0x0000000191cb7819 */ /* 0x000fe20000010294 */
[----:B------:R-:W-:Y:S01]  /*10590*/  IMAD.MOV.U32 R133, RZ, RZ, R132 ;  /* 0x000000ffff857224 */ /* 0x000fe200078e0084 */
[----:B------:R-:W-:Y:S01]  /*105a0*/  SHF.L.U64.HI R197, R144, 0x1, R147 ;  /* 0x0000000190c57819 */ /* 0x000fe20000010293 */
[----:B------:R-:W-:Y:S01]  /*105b0*/  IMAD.MOV.U32 R204, RZ, RZ, RZ ;  /* 0x000000ffffcc7224 */ /* 0x000fe200078e00ff */
[----:B------:R-:W-:Y:S01]  /*105c0*/  IADD3 R134, R182, R181, RZ ;  /* 0x000000b5b6867210 */ /* 0x000fe20007ffe0ff */
[----:B------:R-:W-:Y:S01]  /*105d0*/  UMOV UR5, 0x1 ;  /* 0x0000000100057882 */ /* 0x000fe20000000000 */
[----:B------:R-:W-:-:S02]  /*105e0*/  SEL R135, R135, 0xffffffe0, !P1 ;  /* 0xffffffe087877807 */ /* 0x000fc40004800000 */
[----:B------:R-:W-:Y:S02]  /*105f0*/  LEA.HI.SX32 R206, R206, 0xfffffffe, 0x1a ;  /* 0xfffffffecece7811 */ /* 0x000fe400078fd2ff */
.L_x_881:
        /* <DEDUP_REMOVED lines=18> */
[----:B-1----:R-:W-:Y:S01]  /*10720*/  IMAD.WIDE.U32 R6, R193, c[0x0][0x208], RZ ;  /* 0x00008200c1067a25 */ /* 0x002fe200078e00ff */
[----:B------:R-:W-:Y:S02]  /*10730*/  SHF.R.S32.HI R2, RZ, 0x1f, R192 ;  /* 0x0000001fff027819 */ /* 0x000fe400000114c0 */
[----:B------:R-:W-:Y:S01]  /*10740*/  SEL R4, RZ, 0x10, P4 ;  /* 0x00000010ff047807 */ /* 0x000fe20002000000 */
[----:B------:R-:W-:Y:S02]  /*10750*/  IMAD R5, R5, c[0x0][0x208], RZ ;  /* 0x0000820005057a24 */ /* 0x000fe400078e02ff */
[----:B------:R-:W-:Y:S02]  /*10760*/  IMAD R2, R2, c[0x0][0x218], RZ ;  /* 0x0000860002027a24 */ /* 0x000fe400078e02ff */
[----:B------:R-:W-:Y:S02]  /*10770*/  IMAD R5, R193, c[0x0][0x20c], R5 ;  /* 0x00008300c1057a24 */ /* 0x000fe400078e0205 */
[----:B------:R-:W-:Y:S02]  /*10780*/  IMAD R2, R192, c[0x0][0x21c], R2 ;  /* 0x00008700c0027a24 */ /* 0x000fe400078e0202 */
[----:B------:R-:W-:Y:S02]  /*10790*/  IMAD.IADD R7, R7, 0x1, R5 ;  /* 0x0000000107077824 */ /* 0x000fe400078e0205 */
[----:B------:R-:W-:Y:S02]  /*107a0*/  IMAD R5, R184, c[0x0][0x210], RZ ;  /* 0x00008400b8057a24 */ /* 0x000fe400078e02ff */
[----:B------:R-:W-:Y:S05]  /*107b0*/  IMAD.WIDE.U32 R6, R192, c[0x0][0x218], R6 ;  /* 0x00008600c0067a25 */ /* 0x000fea00078e0006 */
[----:B------:R-:W-:Y:S04]  /*107c0*/  IADD3 R5, P0, R5, R6, RZ ;  /* 0x0000000605057210 */ /* 0x000fe80007f1e0ff */
[----:B------:R-:W-:Y:S02]  /*107d0*/  IADD3.X R2, R187, R7, R2, P0, !PT ;  /* 0x00000007bb027210 */ /* 0x000fe400007fe402 */
[C---:B------:R-:W-:Y:S02]  /*107e0*/  LEA R13, P0, R5.reuse, c[0x0][0x1f8], 0x1 ;  /* 0x00007e00050d7a11 */ /* 0x040fe400078008ff */
[----:B------:R-:W-:Y:S02]  /*107f0*/  IADD3 R7, -R4, 0x10, RZ ;  /* 0x0000001004077810 */ /* 0x000fe40007ffe1ff */
[----:B------:R-:W-:Y:S01]  /*10800*/  LEA.HI.X R11, R5, c[0x0][0x1fc], R2, 0x1, P0 ;  /* 0x00007f00050b7a11 */ /* 0x000fe200000f0c02 */
[----:B------:R-:W1:Y:S01]  /*10810*/  SHFL.IDX PT, R8, R13, 0x1, 0x181f ;  /* 0x00381f000d087f89 */ /* 0x000e6200000e0000 */
[----:B------:R-:W-:Y:S02]  /*10820*/  SEL R5, RZ, 0x10, P5 ;  /* 0x00000010ff057807 */ /* 0x000fe40002800000 */
[----:B------:R-:W-:Y:S01]  /*10830*/  SEL R2, RZ, 0x10, P6 ;  /* 0x00000010ff027807 */ /* 0x000fe20003000000 */
[----:B------:R-:W5:Y:S01]  /*10840*/  SHFL.IDX PT, R10, R11, 0x1, 0x181f ;  /* 0x00381f000b0a7f89 */ /* 0x000f6200000e0000 */
[C---:B------:R-:W-:Y:S02]  /*10850*/  IADD3 R15, -R5.reuse, 0x10, RZ ;  /* 0x00000010050f7810 */ /* 0x040fe40007ffe1ff */
[----:B------:R-:W-:Y:S01]  /*10860*/  ISETP.NE.U32.AND P2, PT, R5, RZ, PT ;  /* 0x000000ff0500720c */ /* 0x000fe20003f45070 */
[----:B------:R-:W2:Y:S01]  /*10870*/  SHFL.IDX PT, R9, R13, RZ, 0x181f ;  /* 0x00181fff0d097589 */ /* 0x000ea200000e0000 */
[----:B------:R-:W-:Y:S01]  /*10880*/  LOP3.LUT R15, R15, 0xf, RZ, 0xc0, !PT ;  /* 0x0000000f0f0f7812 */ /* 0x000fe200078ec0ff */
[----:B------:R-:W-:Y:S01]  /*10890*/  IMAD R5, R204, 0x6000, R191 ;  /* 0x00006000cc057824 */ /* 0x000fe200078e02bf */
[----:B------:R-:W-:Y:S01]  /*108a0*/  LOP3.LUT R7, R7, 0xf, RZ, 0xc0, !PT ;  /* 0x0000000f07077812 */ /* 0x000fe200078ec0ff */
[----:B------:R-:W4:Y:S01]  /*108b0*/  SHFL.IDX PT, R12, R11, RZ, 0x181f ;  /* 0x00181fff0b0c7589 */ /* 0x000f2200000e0000 */
[----:B------:R-:W-:Y:S04]  /*108c0*/  IADD3 R6, -R2, 0x10, RZ ;  /* 0x0000001002067810 */ /* 0x000fe80007ffe1ff */
[----:B------:R-:W-:Y:S02]  /*108d0*/  LOP3.LUT R6, R6, 0xf, RZ, 0xc0, !PT ;  /* 0x0000000f06067812 */ /* 0x000fe400078ec0ff */
[----:B-1----:R-:W-:Y:S04]  /*108e0*/  IADD3 R14, P1, P0, R15, R8, R200 ;  /* 0x000000080f0e7210 */ /* 0x002fe8000783e0c8 */
[----:B-----5:R-:W-:Y:S02]  /*108f0*/  IADD3.X R15, RZ, R10, R201, P1, P0 ;  /* 0x0000000aff0f7210 */ /* 0x020fe40000fe04c9 */
[----:B------:R-:W-:Y:S04]  /*10900*/  IADD3 R16, P1, P0, R7, R8, R202 ;  /* 0x0000000807107210 */ /* 0x000fe8000783e0ca */
[----:B------:R-:W-:Y:S02]  /*10910*/  IADD3.X R17, RZ, R10, R203, P1, P0 ;  /* 0x0000000aff117210 */ /* 0x000fe40000fe04cb */
[----:B------:R-:W-:Y:S04]  /*10920*/  IADD3 R6, P1, P0, R6, R8, R195 ;  /* 0x0000000806067210 */ /* 0x000fe8000783e0c3 */
[----:B------:R-:W-:Y:S02]  /*10930*/  IADD3.X R7, RZ, R10, R197, P1, P0 ;  /* 0x0000000aff077210 */ /* 0x000fe40000fe04c5 */
[----:B--2---:R-:W-:Y:S02]  /*10940*/  IADD3 R18, P1, R200, R9, RZ ;  /* 0x00000009c8127210 */ /* 0x004fe40007f3e0ff */
[----:B------:R-:W-:Y:S03]  /*10950*/  IADD3 R10, P0, R9, R202, RZ ;  /* 0x000000ca090a7210 */ /* 0x000fe60007f1e0ff */
[----:B----4-:R-:W-:Y:S01]  /*10960*/  IMAD.X R19, R201, 0x1, R12, P1 ;  /* 0x00000001c9137824 */ /* 0x010fe200008e060c */
        /* <DEDUP_REMOVED lines=11> */
.L_x_879:
        /* <DEDUP_REMOVED lines=20> */
[C---:B------:R-:W-:Y:S08]  /*10b60*/  HMMA.16816.F32 R4, R152.reuse, R156, R4 ;  /* 0x0000009c9804723c */ /* 0x040ff00000001804 */
[C---:B------:R-:W-:Y:S01]  /*10b70*/  HMMA.16816.F32 R8, R152.reuse, R158, R8 ;  /* 0x0000009e9808723c */ /* 0x040fe20000001808 */
[----:B------:R-:W3:Y:S07]  /*10b80*/  LDSM.16.M88.4 R156, [R2+0xd900] ;  /* 0x00d90000029c783b */ /* 0x000eee0000000200 */
        /* <DEDUP_REMOVED lines=8> */
[----:B------:R-:W5:Y:S07]  /*10c10*/  LDSM.16.M88.4 R152, [R172+0xc900] ;  /* 0x00c90000ac98783b */ /* 0x000f6e0000000200 */
[C---:B-1----:R-:W-:Y:S01]  /*10c20*/  HMMA.16816.F32 R4, R136.reuse, R140, R4 ;  /* 0x0000008c8804723c */ /* 0x042fe20000001804 */
[----:B------:R-:W1:Y:S07]  /*10c30*/  LDSM.16.M88.4 R168, [R172+0xd100] ;  /* 0x00d10000aca8783b */ /* 0x000e6e0000000200 */
[C---:B------:R-:W-:Y:S01]  /*10c40*/  HMMA.16816.F32 R8, R136.reuse, R142, R8 ;  /* 0x0000008e8808723c */ /* 0x040fe20000001808 */
[----:B------:R-:W2:Y:S07]  /*10c50*/  LDSM.16.M88.4 R140, [R172+0xd900] ;  /* 0x00d90000ac8c783b */ /* 0x000eae0000000200 */
        /* <DEDUP_REMOVED lines=10> */
[----:B------:R-:W-:Y:S07]  /*10d00*/  LDSM.16.M88.4 R156, [R183+UR4+0xf900] ;  /* 0x00f90004b79c783b */ /* 0x000fee0008000200 */
[C---:B------:R-:W-:Y:S01]  /*10d10*/  HMMA.16816.F32 R8, R160.reuse, R166, R8 ;  /* 0x000000a6a008723c */ /* 0x040fe20000001808 */
[----:B------:R-:W-:Y:S07]  /*10d20*/  LDSM.16.M88.4 R164, [R134+0x4000] ;  /* 0x0040000086a4783b */ /* 0x000fee0000000200 */
[C---:B-----5:R-:W-:Y:S08]  /*10d30*/  HMMA.16816.F32 R12, R160.reuse, R152, R12 ;  /* 0x00000098a00c723c */ /* 0x060ff0000000180c */
[C---:B------:R-:W-:Y:S01]  /*10d40*/  HMMA.16816.F32 R16, R160.reuse, R154, R16 ;  /* 0x0000009aa010723c */ /* 0x040fe20000001810 */
[----:B------:R-:W4:Y:S07]  /*10d50*/  LDSM.16.M88.4 R152, [R183+UR4+0xf100] ;  /* 0x00f10004b798783b */ /* 0x000f2e0008000200 */
[C---:B-1----:R-:W-:Y:S08]  /*10d60*/  HMMA.16816.F32 R20, R160.reuse, R168, R20 ;  /* 0x000000a8a014723c */ /* 0x042ff00000001814 */
[C---:B------:R-:W-:Y:S01]  /*10d70*/  HMMA.16816.F32 R24, R160.reuse, R170, R24 ;  /* 0x000000aaa018723c */ /* 0x040fe20000001818 */
[----:B------:R-:W1:Y:S07]  /*10d80*/  LDSM.16.M88.4 R168, [R3+0xe100] ;  /* 0x00e1000003a8783b */ /* 0x000e6e0000000200 */
[C---:B--2---:R-:W-:Y:S08]  /*10d90*/  HMMA.16816.F32 R28, R160.reuse, R140, R28 ;  /* 0x0000008ca01c723c */ /* 0x044ff0000000181c */
[----:B------:R-:W-:Y:S01]  /*10da0*/  HMMA.16816.F32 R32, R160, R142, R32 ;  /* 0x0000008ea020723c */ /* 0x000fe20000001820 */
[----:B------:R-:W2:Y:S07]  /*10db0*/  LDSM.16.M88.4 R140, [R3+0xe900] ;  /* 0x00e90000038c783b */ /* 0x000eae0000000200 */
        /* <DEDUP_REMOVED lines=10> */
[C---:B------:R-:W-:Y:S08]  /*10e60*/  HMMA.16816.F32 R28, R136.reuse, R156, R28 ;  /* 0x0000009c881c723c */ /* 0x040ff0000000181c */
[----:B------:R-:W-:Y:S01]  /*10e70*/  HMMA.16816.F32 R32, R136, R158, R32 ;  /* 0x0000009e8820723c */ /* 0x000fe20000001820 */
[----:B------:R-:W5:Y:S07]  /*10e80*/  LDSM.16.M88.4 R136, [R2+0xe900] ;  /* 0x00e900000288783b */ /* 0x000f6e0000000200 */
[C---:B-1----:R-:W-:Y:S01]  /*10e90*/  HMMA.16816.F32 R4, R164.reuse, R168, R4 ;  /* 0x000000a8a404723c */ /* 0x042fe20000001804 */
[----:B------:R-:W-:Y:S07]  /*10ea0*/  LDSM.16.M88.4 R156, [R178+0x4000] ;  /* 0x00400000b29c783b */ /* 0x000fee0000000200 */
[C---:B------:R-:W-:Y:S01]  /*10eb0*/  HMMA.16816.F32 R8, R164.reuse, R170, R8 ;  /* 0x000000aaa408723c */ /* 0x040fe20000001808 */
[----:B------:R-:W-:Y:S07]  /*10ec0*/  LDSM.16.M88.4 R168, [R172+0xe100] ;  /* 0x00e10000aca8783b */ /* 0x000fee0000000200 */
[C---:B--2---:R-:W-:Y:S01]  /*10ed0*/  HMMA.16816.F32 R12, R164.reuse, R140, R12 ;  /* 0x0000008ca40c723c */ /* 0x044fe2000000180c */
[----:B------:R-:W-:Y:S07]  /*10ee0*/  LDSM.16.M88.4 R172, [R172+0x10100] ;  /* 0x01010000acac783b */ /* 0x000fee0000000200 */
        /* <DEDUP_REMOVED lines=68> */
[----:B------:R1:W4:Y:S01]  /*11330*/  LDSM.16.M88.4 R140, [R132+0x11900] ;  /* 0x01190000848c783b */ /* 0x0003220000000200 */
        /* <DEDUP_REMOVED lines=13> */
[C---:B------:R-:W-:Y:S04]  /*11410*/  HMMA.16816.F32 R24, R168.reuse, R146, R24 ;  /* 0x00000092a818723c */ /* 0x040fe80000001818 */
[----:B------:R-:W-:Y:S02]  /*11420*/  FMNMX.FTZ R2, R8, R3, !PT ;  /* 0x0000000308027209 */ /* 0x000fe40007810000 */
[----:B-1----:R-:W-:Y:S02]  /*11430*/  FMNMX.FTZ R132, R10, R151, !PT ;  /* 0x000000970a847209 */ /* 0x002fe40007810000 */
[C---:B----4-:R-:W-:Y:S04]  /*11440*/  HMMA.16816.F32 R28, R168.reuse, R140, R28 ;  /* 0x0000008ca81c723c */ /* 0x050fe8000000181c */
        /* <DEDUP_REMOVED lines=33> */
[----:B------:R-:W2:Y:S01]  /*11660*/  SHFL.BFLY PT, R3, R150, 0x1, 0x1f ;  /* 0x0c201f0096037f89 */ /* 0x000ea200000e0000 */
[----:B-1----:R-:W-:Y:S05]  /*11670*/  FMNMX.FTZ R132, R151, R132, !PT ;  /* 0x0000008497847209 */ /* 0x002fea0007810000 */
[C---:B------:R-:W-:Y:S02]  /*11680*/  FADD.FTZ R133, -R132.reuse, R133 ;  /* 0x0000008584857221 */ /* 0x040fe40000010100 */
[----:B------:R-:W-:Y:S01]  /*11690*/  FMUL.FTZ R170, R132, c[0x0][0x2d0] ;  /* 0x0000b40084aa7a20 */ /* 0x000fe20000410000 */
[----:B--2---:R-:W-:Y:S01]  /*116a0*/  FMNMX.FTZ R3, R150, R3, !PT ;  /* 0x0000000396037209 */ /* 0x004fe20007810000 */
[----:B------:R-:W-:Y:S01]  /*116b0*/  FMUL.FTZ R2, R133, c[0x0][0x2d0] ;  /* 0x0000b40085027a20 */ /* 0x000fe20000410000 */
[----:B------:R-:W-:Y:S01]  /*116c0*/  LDSM.16.MT88.4 R148, [R177+UR4+0x2900] ;  /* 0x00290004b194783b */ /* 0x000fe20008004200 */
[----:B------:R-:W-:Y:S02]  /*116d0*/  FFMA.FTZ R161, R4, c[0x0][0x2d0], -R170 ;  /* 0x0000b40004a17a23 */ /* 0x000fe400000108aa */
        /* <DEDUP_REMOVED lines=19> */
[--C-:B------:R-:W-:Y:S02]  /*11810*/  FFMA.FTZ R218, R31, c[0x0][0x2d0], -R169.reuse ;  /* 0x0000b4001fda7a23 */ /* 0x100fe400000108a9 */
        /* <DEDUP_REMOVED lines=21> */
[--C-:B------:R-:W-:Y:S01]  /*11970*/  FFMA.FTZ R219, R32, c[0x0][0x2d0], -R170.reuse ;  /* 0x0000b40020db7a23 */ /* 0x100fe200000108aa */
[----:B------:R-:W-:Y:S01]  /*11980*/  MUFU.EX2 R165, R165 ;  /* 0x000000a500a57308 */ /* 0x000fe20000000800 */
[--C-:B------:R-:W-:Y:S02]  /*11990*/  FFMA.FTZ R220, R34, c[0x0][0x2d0], -R169.reuse ;  /* 0x0000b40022dc7a23 */ /* 0x100fe400000108a9 */
        /* <DEDUP_REMOVED lines=42> */
[----:B------:R-:W-:Y:S03]  /*11c40*/  MUFU.EX2 R218, R218 ;  /* 0x000000da00da7308 */ /* 0x000fe60000000800 */
[----:B------:R-:W-:Y:S01]  /*11c50*/  IADD3 R160, R181, R136, RZ ;  /* 0x00000088b5a07210 */ /* 0x000fe20007ffe0ff */
[C---:B------:R-:W-:Y:S02]  /*11c60*/  FMUL.FTZ R74, R0.reuse, R74 ;  /* 0x0000004a004a7220 */ /* 0x040fe40000410000 */
[----:B------:R-:W-:Y:S01]  /*11c70*/  FMUL.FTZ R75, R0, R75 ;  /* 0x0000004b004b7220 */ /* 0x000fe20000410000 */
[C---:B--2---:R-:W-:Y:S01]  /*11c80*/  HMMA.16816.F32 R36, R128.reuse, R140, R36 ;  /* 0x0000008c8024723c */ /* 0x044fe20000001824 */
[----:B------:R-:W1:Y:S02]  /*11c90*/  LDSM.16.MT88.4 R136, [R160+0x100] ;  /* 0x00010000a088783b */ /* 0x000e640000004200 */
[----:B------:R-:W-:Y:S01]  /*11ca0*/  MUFU.EX2 R219, R219 ;  /* 0x000000db00db7308 */ /* 0x000fe20000000800 */
[C---:B------:R-:W-:Y:S02]  /*11cb0*/  FMUL.FTZ R76, R2.reuse, R76 ;  /* 0x0000004c024c7220 */ /* 0x040fe40000410000 */
[----:B------:R-:W-:Y:S02]  /*11cc0*/  FMUL.FTZ R77, R2, R77 ;  /* 0x0000004d024d7220 */ /* 0x000fe40000410000 */
[C---:B------:R-:W-:Y:S01]  /*11cd0*/  HMMA.16816.F32 R40, R128.reuse, R142, R40 ;  /* 0x0000008e8028723c */ /* 0x040fe20000001828 */
[----:B------:R-:W2:Y:S03]  /*11ce0*/  LDSM.16.MT88.4 R140, [R177+UR4+0x2100] ;  /* 0x00210004b18c783b */ /* 0x000ea60008004200 */
[C---:B------:R-:W-:Y:S01]  /*11cf0*/  FMUL.FTZ R78, R0.reuse, R78 ;  /* 0x0000004e004e7220 */ /* 0x040fe20000410000 */
[----:B------:R-:W-:Y:S01]  /*11d00*/  MUFU.EX2 R220, R220 ;  /* 0x000000dc00dc7308 */ /* 0x000fe20000000800 */
        /* <DEDUP_REMOVED lines=19> */
[----:B------:R-:W1:Y:S03]  /*11e40*/  LDSM.16.MT88.4 R136, [R176+UR4+0x2100] ;  /* 0x00210004b088783b */ /* 0x000e660008004200 */
        /* <DEDUP_REMOVED lines=15> */
[--C-:B------:R-:W-:Y:S02]  /*11f40*/  FFMA.FTZ R171, R12, c[0x0][0x2d0], -R170.reuse ;  /* 0x0000b4000cab7a23 */ /* 0x100fe400000108aa */
[C---:B------:R-:W-:Y:S01]  /*11f50*/  FMUL.FTZ R12, R2.reuse, R120 ;  /* 0x00000078020c7220 */ /* 0x040fe20000410000 */
[C---:B-1----:R-:W-:Y:S03]  /*11f60*/  HMMA.16816.F32 R76, R128.reuse, R136, R76 ;  /* 0x00000088804c723c */ /* 0x042fe6000000184c */
[--C-:B------:R-:W-:Y:S01]  /*11f70*/  FFMA.FTZ R172, R13, c[0x0][0x2d0], -R170.reuse ;  /* 0x0000b4000dac7a23 */ /* 0x100fe200000108aa */
[----:B------:R-:W-:Y:S01]  /*11f80*/  MUFU.EX2 R171, R171 ;  /* 0x000000ab00ab7308 */ /* 0x000fe20000000800 */
[----:B------:R-:W-:Y:S02]  /*11f90*/  FMUL.FTZ R13, R2, R121 ;  /* 0x00000079020d7220 */ /* 0x000fe40000410000 */
[--C-:B------:R-:W-:Y:S01]  /*11fa0*/  FFMA.FTZ R173, R14, c[0x0][0x2d0], -R169.reuse ;  /* 0x0000b4000ead7a23 */ /* 0x100fe200000108a9 */
[C---:B------:R-:W-:Y:S01]  /*11fb0*/  HMMA.16816.F32 R80, R128.reuse, R138, R80 ;  /* 0x0000008a8050723c */ /* 0x040fe20000001850 */
[----:B------:R-:W1:Y:S03]  /*11fc0*/  LDSM.16.MT88.4 R136, [R133+0x4100] ;  /* 0x004100008588783b */ /* 0x000e660000004200 */
[C---:B------:R-:W-:Y:S02]  /*11fd0*/  FMUL.FTZ R14, R0.reuse, R122 ;  /* 0x0000007a000e7220 */ /* 0x040fe40000410000 */
[--C-:B------:R-:W-:Y:S01]  /*11fe0*/  FFMA.FTZ R174, R15, c[0x0][0x2d0], -R169.reuse ;  /* 0x0000b4000fae7a23 */ /* 0x100fe200000108a9 */
[----:B------:R-:W4:Y:S01]  /*11ff0*/  MUFU.EX2 R172, R172 ;  /* 0x000000ac00ac7308 */ /* 0x000f220000000800 */
[C---:B--2---:R-:W-:Y:S04]  /*12000*/  HMMA.16816.F32 R84, R128.reuse, R140, R84 ;  /* 0x0000008c8054723c */ /* 0x044fe80000001854 */
[----:B------:R-:W-:Y:S02]  /*12010*/  FMUL.FTZ R15, R0, R123 ;  /* 0x0000007b000f7220 */ /* 0x000fe40000410000 */
[----:B------:R-:W-:Y:S01]  /*12020*/  LDSM.16.MT88.4 R120, [R160+0x4100] ;  /* 0x00410000a078783b */ /* 0x000fe20000004200 */
[C---:B------:R-:W-:Y:S01]  /*12030*/  FMUL.FTZ R100, R2.reuse, R100 ;  /* 0x0000006402647220 */ /* 0x040fe20000410000 */
[C---:B------:R-:W-:Y:S01]  /*12040*/  HMMA.16816.F32 R88, R128.reuse, R142, R88 ;  /* 0x0000008e8058723c */ /* 0x040fe20000001858 */
[----:B------:R-:W-:Y:S03]  /*12050*/  MUFU.EX2 R173, R173 ;  /* 0x000000ad00ad7308 */ /* 0x000fe60000000800 */
[----:B------:R-:W-:Y:S02]  /*12060*/  FMUL.FTZ R101, R2, R101 ;  /* 0x0000006502657220 */ /* 0x000fe40000410000 */
[----:B------:R-:W2:Y:S01]  /*12070*/  LDSM.16.MT88.4 R140, [R176+UR4+0x4100] ;  /* 0x00410004b08c783b */ /* 0x000ea20008004200 */
[C---:B------:R-:W-:Y:S01]  /*12080*/  FMUL.FTZ R102, R0.reuse, R102 ;  /* 0x0000006600667220 */ /* 0x040fe20000410000 */
[C---:B---3--:R-:W-:Y:S03]  /*12090*/  HMMA.16816.F32 R92, R128.reuse, R124, R92 ;  /* 0x0000007c805c723c */ /* 0x048fe6000000185c */
[----:B------:R-:W3:Y:S01]  /*120a0*/  MUFU.EX2 R174, R174 ;  /* 0x000000ae00ae7308 */ /* 0x000ee20000000800 */
[----:B------:R-:W-:Y:S02]  /*120b0*/  FMUL.FTZ R103, R0, R103 ;  /* 0x0000006700677220 */ /* 0x000fe40000410000 */
[C---:B------:R-:W-:Y:S02]  /*120c0*/  FMUL.FTZ R104, R2.reuse, R104 ;  /* 0x0000006802687220 */ /* 0x040fe40000410000 */
[C---:B------:R-:W-:Y:S01]  /*120d0*/  HMMA.16816.F32 R96, R128.reuse, R126, R96 ;  /* 0x0000007e8060723c */ /* 0x040fe20000001860 */
[----:B------:R-:W5:Y:S03]  /*120e0*/  LDSM.16.MT88.4 R124, [R177+UR4+0x900] ;  /* 0x00090004b17c783b */ /* 0x000f660008004200 */
[----:B------:R-:W-:Y:S02]  /*120f0*/  FMUL.FTZ R105, R2, R105 ;  /* 0x0000006902697220 */ /* 0x000fe40000410000 */
[C---:B------:R-:W-:Y:S02]  /*12100*/  FMUL.FTZ R106, R0.reuse, R106 ;  /* 0x0000006a006a7220 */ /* 0x040fe40000410000 */
[----:B------:R-:W-:Y:S01]  /*12110*/  FMUL.FTZ R107, R0, R107 ;  /* 0x0000006b006b7220 */ /* 0x000fe20000410000 */
[C---:B-1----:R-:W-:Y:S03]  /*12120*/  HMMA.16816.F32 R12, R128.reuse, R136, R12 ;  /* 0x00000088800c723c */ /* 0x042fe6000000180c */
[--C-:B------:R-:W-:Y:S02]  /*12130*/  FFMA.FTZ R175, R16, c[0x0][0x2d0], -R170.reuse ;  /* 0x0000b40010af7a23 */ /* 0x100fe400000108aa */
[--C-:B------:R-:W-:Y:S02]  /*12140*/  FFMA.FTZ R208, R17, c[0x0][0x2d0], -R170.reuse ;  /* 0x0000b40011d07a23 */ /* 0x100fe400000108aa */
[--C-:B------:R-:W-:Y:S01]  /*12150*/  FFMA.FTZ R209, R18, c[0x0][0x2d0], -R169.reuse ;  /* 0x0000b40012d17a23 */ /* 0x100fe200000108a9 */
[C---:B------:R-:W-:Y:S01]  /*12160*/  HMMA.16816.F32 R100, R128.reuse, R138, R100 ;  /* 0x0000008a8064723c */ /* 0x040fe20000001864 */
[----:B------:R-:W1:Y:S01]  /*12170*/  LDSM.16.MT88.4 R136, [R133+0x900] ;  /* 0x000900008588783b */ /* 0x000e620000004200 */
[----:B------:R-:W-:Y:S02]  /*12180*/  MUFU.EX2 R175, R175 ;  /* 0x000000af00af7308 */ /* 0x000fe40000000800 */
[--C-:B------:R-:W-:Y:S02]  /*12190*/  FFMA.FTZ R210, R19, c[0x0][0x2d0], -R169.reuse ;  /* 0x0000b40013d27a23 */ /* 0x100fe400000108a9 */
[C---:B------:R-:W-:Y:S02]  /*121a0*/  FMUL.FTZ R108, R2.reuse, R108 ;  /* 0x0000006c026c7220 */ /* 0x040fe40000410000 */
[----:B------:R-:W-:Y:S04]  /*121b0*/  FMUL.FTZ R109, R2, R109 ;  /* 0x0000006d026d7220 */ /* 0x000fe80000410000 */
[----:B------:R-:W5:Y:S01]  /*121c0*/  MUFU.EX2 R208, R208 ;  /* 0x000000d000d07308 */ /* 0x000f620000000800 */
[C---:B--2---:R-:W-:Y:S03]  /*121d0*/  HMMA.16816.F32 R104, R128.reuse, R140, R104 ;  /* 0x0000008c8068723c */ /* 0x044fe60000001868 */
[C---:B------:R-:W-:Y:S02]  /*121e0*/  FMUL.FTZ R110, R0.reuse, R110 ;  /* 0x0000006e006e7220 */ /* 0x040fe40000410000 */
[----:B------:R-:W-:Y:S02]  /*121f0*/  FMUL.FTZ R111, R0, R111 ;  /* 0x0000006f006f7220 */ /* 0x000fe40000410000 */
[----:B------:R-:W-:Y:S01]  /*12200*/  FMUL.FTZ R16, R2, R116 ;  /* 0x0000007402107220 */ /* 0x000fe20000410000 */
[----:B----4-:R-:W-:Y:S01]  /*12210*/  F2FP.PACK_AB R116, R172, R171 ;  /* 0x000000abac74723e */ /* 0x010fe200000000ff */
[----:B------:R-:W-:Y:S03]  /*12220*/  MUFU.EX2 R209, R209 ;  /* 0x000000d100d17308 */ /* 0x000fe60000000800 */
[C---:B------:R-:W-:Y:S01]  /*12230*/  HMMA.16816.F32 R108, R128.reuse, R142, R108 ;  /* 0x0000008e806c723c */ /* 0x040fe2000000186c */
[----:B------:R-:W2:Y:S02]  /*12240*/  LDSM.16.MT88.4 R140, [R176+UR4+0x900] ;  /* 0x00090004b08c783b */ /* 0x000ea40008004200 */
[----:B------:R-:W-:Y:S01]  /*12250*/  FMUL.FTZ R17, R2, R117 ;  /* 0x0000007502117220 */ /* 0x000fe20000410000 */
[----:B---3--:R-:W-:Y:S01]  /*12260*/  F2FP.PACK_AB R117, R174, R173 ;  /* 0x000000adae75723e */ /* 0x008fe200000000ff */
[C---:B------:R-:W-:Y:S02]  /*12270*/  FMUL.FTZ R18, R0.reuse, R118 ;  /* 0x0000007600127220 */ /* 0x040fe40000410000 */
[----:B------:R-:W3:Y:S01]  /*12280*/  MUFU.EX2 R210, R210 ;  /* 0x000000d200d27308 */ /* 0x000ee20000000800 */
[----:B------:R-:W-:Y:S01]  /*12290*/  FMUL.FTZ R19, R0, R119 ;  /* 0x0000007700137220 */ /* 0x000fe20000410000 */
[----:B-----5:R-:W-:Y:S03]  /*122a0*/  F2FP.PACK_AB R118, R208, R175 ;  /* 0x000000afd076723e */ /* 0x020fe600000000ff */
[C---:B------:R-:W-:Y:S03]  /*122b0*/  FMUL.FTZ R112, R2.reuse, R112 ;  /* 0x0000007002707220 */ /* 0x040fe60000410000 */
[C---:B------:R-:W-:Y:S03]  /*122c0*/  HMMA.16816.F32 R16, R128.reuse, R120, R16 ;  /* 0x000000788010723c */ /* 0x040fe60000001810 */
[----:B------:R-:W-:Y:S02]  /*122d0*/  FMUL.FTZ R113, R2, R113 ;  /* 0x0000007102717220 */ /* 0x000fe40000410000 */
[C---:B------:R-:W-:Y:S02]  /*122e0*/  FMUL.FTZ R114, R0.reuse, R114 ;  /* 0x0000007200727220 */ /* 0x040fe40000410000 */
[----:B------:R-:W-:Y:S02]  /*122f0*/  FMUL.FTZ R115, R0, R115 ;  /* 0x0000007300737220 */ /* 0x000fe40000410000 */
[--C-:B------:R-:W-:Y:S03]  /*12300*/  FFMA.FTZ R211, R20, c[0x0][0x2d0], -R170.reuse ;  /* 0x0000b40014d37a23 */ /* 0x100fe600000108aa */
[----:B------:R-:W-:Y:S02]  /*12310*/  FFMA.FTZ R212, R25, c[0x0][0x2d0], -R170 ;  /* 0x0000b40019d47a23 */ /* 0x000fe400000108aa */
[----:B------:R-:W-:Y:S01]  /*12320*/  HMMA.16816.F32 R112, R128, R122, R112 ;  /* 0x0000007a8070723c */ /* 0x000fe20000001870 */
[----:B------:R-:W4:Y:S01]  /*12330*/  LDSM.16.MT88.4 R120, [R160+0x2900] ;  /* 0x00290000a078783b */ /* 0x000f220000004200 */
[----:B------:R-:W-:Y:S01]  /*12340*/  MUFU.EX2 R211, R211 ;  /* 0x000000d300d37308 */ /* 0x000fe20000000800 */
[----:B---3--:R-:W-:Y:S01]  /*12350*/  F2FP.PACK_AB R119, R210, R209 ;  /* 0x000000d1d277723e */ /* 0x008fe200000000ff */
[--C-:B------:R-:W-:Y:S02]  /*12360*/  FFMA.FTZ R213, R26, c[0x0][0x2d0], -R169.reuse ;  /* 0x0000b4001ad57a23 */ /* 0x100fe400000108a9 */
[----:B------:R-:W-:Y:S02]  /*12370*/  FFMA.FTZ R214, R27, c[0x0][0x2d0], -R169 ;  /* 0x0000b4001bd67a23 */ /* 0x000fe400000108a9 */
[----:B------:R-:W-:Y:S01]  /*12380*/  FFMA.FTZ R161, R2, R207, R161 ;  /* 0x000000cf02a17223 */ /* 0x000fe200000100a1 */
[----:B------:R-:W-:Y:S01]  /*12390*/  LDSM.16.MT88.4 R128, [R133+0x4900] ;  /* 0x004900008580783b */ /* 0x000fe20000004200 */
[C---:B------:R-:W-:Y:S02]  /*123a0*/  HMMA.16816.F32 R4, R116.reuse, R124, R4 ;  /* 0x0000007c7404723c */ /* 0x040fe40000001804 */
[----:B------:R-:W-:Y:S03]  /*123b0*/  MUFU.EX2 R212, R212 ;  /* 0x000000d400d47308 */ /* 0x000fe60000000800 */
[----:B------:R-:W-:Y:S02]  /*123c0*/  FFMA.FTZ R165, R0, R205, R165 ;  /* 0x000000cd00a57223 */ /* 0x000fe400000100a5 */
[----:B------:R-:W-:Y:S01]  /*123d0*/  FADD.FTZ R162, R162, R161 ;  /* 0x000000a1a2a27221 */ /* 0x000fe20000010000 */
[C---:B------:R-:W-:Y:S01]  /*123e0*/  HMMA.16816.F32 R8, R116.reuse, R126, R8 ;  /* 0x0000007e7408723c */ /* 0x040fe20000001808 */
[----:B------:R-:W3:Y:S03]  /*123f0*/  LDSM.16.MT88.4 R124, [R177+UR4+0x4900] ;  /* 0x00490004b17c783b */ /* 0x000ee60008004200 */
[----:B------:R-:W-:Y:S01]  /*12400*/  MUFU.EX2 R213, R213 ;  /* 0x000000d500d57308 */ /* 0x000fe20000000800 */
[----:B------:R-:W-:Y:S02]  /*12410*/  FADD.FTZ R166, R166, R165 ;  /* 0x000000a5a6a67221 */ /* 0x000fe40000010000 */
[----:B------:R-:W-:Y:S01]  /*12420*/  FADD.FTZ R163, R163, R162 ;  /* 0x000000a2a3a37221 */ /* 0x000fe20000010000 */
[C---:B-1----:R-:W-:Y:S04]  /*12430*/  HMMA.16816.F32 R36, R116.reuse, R136, R36 ;  /* 0x000000887424723c */ /* 0x042fe80000001824 */
[----:B------:R-:W-:Y:S02]  /*12440*/  FADD.FTZ R167, R167, R166 ;  /* 0x000000a6a7a77221 */ /* 0x000fe40000010000 */
[----:B------:R-:W1:Y:S01]  /*12450*/  MUFU.EX2 R214, R214 ;  /* 0x000000d600d67308 */ /* 0x000e620000000800 */
[----:B------:R-:W-:Y:S01]  /*12460*/  FADD.FTZ R164, R164, R163 ;  /* 0x000000a3a4a47221 */ /* 0x000fe20000010000 */
[C---:B------:R-:W-:Y:S01]  /*12470*/  HMMA.16816.F32 R40, R116.reuse, R138, R40 ;  /* 0x0000008a7428723c */ /* 0x040fe20000001828 */
[----:B------:R-:W5:Y:S03]  /*12480*/  LDSM.16.MT88.4 R136, [R176+UR4+0x4900] ;  /* 0x00490004b088783b */ /* 0x000f660008004200 */
[----:B------:R-:W-:Y:S02]  /*12490*/  FADD.FTZ R168, R168, R167 ;  /* 0x000000a7a8a87221 */ /* 0x000fe40000010000 */
[----:B------:R-:W-:Y:S02]  /*124a0*/  FADD.FTZ R171, R171, R164 ;  /* 0x000000a4abab7221 */ /* 0x000fe40000010000 */
[C---:B--2---:R-:W-:Y:S04]  /*124b0*/  HMMA.16816.F32 R44, R116.reuse, R140, R44 ;  /* 0x0000008c742c723c */ /* 0x044fe8000000182c */
[----:B------:R-:W-:Y:S02]  /*124c0*/  FADD.FTZ R173, R173, R168 ;  /* 0x000000a8adad7221 */ /* 0x000fe40000010000 */
[----:B------:R-:W-:Y:S02]  /*124d0*/  FADD.FTZ R172, R172, R171 ;  /* 0x000000abacac7221 */ /* 0x000fe40000010000 */
[C---:B------:R-:W-:Y:S01]  /*124e0*/  HMMA.16816.F32 R48, R116.reuse, R142, R48 ;  /* 0x0000008e7430723c */ /* 0x040fe20000001830 */
[----:B------:R-:W-:Y:S03]  /*124f0*/  LDSM.16.MT88.4 R140, [R133+0x1100] ;  /* 0x00110000858c783b */ /* 0x000fe60000004200 */
[----:B------:R-:W-:Y:S01]  /*12500*/  FADD.FTZ R174, R174, R173 ;  /* 0x000000adaeae7221 */ /* 0x000fe20000010000 */
[----:B-1----:R-:W-:Y:S01]  /*12510*/  F2FP.PACK_AB R27, R214, R213 ;  /* 0x000000d5d61b723e */ /* 0x002fe200000000ff */
[----:B------:R-:W-:Y:S02]  /*12520*/  FADD.FTZ R175, R175, R172 ;  /* 0x000000acafaf7221 */ /* 0x000fe40000010000 */
[C---:B------:R-:W-:Y:S04]  /*12530*/  HMMA.16816.F32 R52, R116.reuse, R144, R52 ;  /* 0x000000907434723c */ /* 0x040fe80000001834 */
[----:B------:R-:W-:Y:S02]  /*12540*/  FADD.FTZ R209, R209, R174 ;  /* 0x000000aed1d17221 */ /* 0x000fe40000010000 */
[----:B------:R-:W-:Y:S02]  /*12550*/  FADD.FTZ R208, R208, R175 ;  /* 0x000000afd0d07221 */ /* 0x000fe40000010000 */
[C---:B------:R-:W-:Y:S01]  /*12560*/  HMMA.16816.F32 R56, R116.reuse, R146, R56 ;  /* 0x000000927438723c */ /* 0x040fe20000001838 */
[----:B------:R-:W-:Y:S03]  /*12570*/  LDSM.16.MT88.4 R144, [R176+UR4+0x1100] ;  /* 0x00110004b090783b */ /* 0x000fe60008004200 */
[----:B------:R-:W-:Y:S04]  /*12580*/  FADD.FTZ R210, R210, R209 ;  /* 0x000000d1d2d27221 */ /* 0x000fe80000010000 */
[C---:B------:R-:W-:Y:S08]  /*12590*/  HMMA.16816.F32 R60, R116.reuse, R148, R60 ;  /* 0x00000094743c723c */ /* 0x040ff0000000183c */
[C---:B------:R-:W-:Y:S01]  /*125a0*/  HMMA.16816.F32 R64, R116.reuse, R150, R64 ;  /* 0x000000967440723c */ /* 0x040fe20000001840 */
[----:B------:R-:W-:Y:S07]  /*125b0*/  LDSM.16.MT88.4 R148, [R177+UR4+0x5900] ;  /* 0x00590004b194783b */ /* 0x000fee0008004200 */
[C---:B------:R-:W-:Y:S08]  /*125c0*/  HMMA.16816.F32 R68, R116.reuse, R152, R68 ;  /* 0x000000987444723c */ /* 0x040ff00000001844 */
[C---:B------:R-:W-:Y:S01]  /*125d0*/  HMMA.16816.F32 R72, R116.reuse, R154, R72 ;  /* 0x0000009a7448723c */ /* 0x040fe20000001848 */
[----:B------:R-:W-:Y:S07]  /*125e0*/  LDSM.16.MT88.4 R152, [R133+0x5900] ;  /* 0x005900008598783b */ /* 0x000fee0000004200 */
[C---:B------:R-:W-:Y:S07]  /*125f0*/  HMMA.16816.F32 R76, R116.reuse, R156, R76 ;  /* 0x0000009c744c723c */ /* 0x040fee000000184c */
[--C-:B------:R-:W-:Y:S01]  /*12600*/  FFMA.FTZ R156, R21, c[0x0][0x2d0], -R170.reuse ;  /* 0x0000b400159c7a23 */ /* 0x100fe200000108aa */
[C---:B------:R-:W-:Y:S04]  /*12610*/  HMMA.16816.F32 R80, R116.reuse, R158, R80 ;  /* 0x0000009e7450723c */ /* 0x040fe80000001850 */
[--C-:B------:R-:W-:Y:S01]  /*12620*/  FFMA.FTZ R157, R22, c[0x0][0x2d0], -R169.reuse ;  /* 0x0000b400169d7a23 */ /* 0x100fe200000108a9 */
[----:B------:R-:W1:Y:S02]  /*12630*/  MUFU.EX2 R156, R156 ;  /* 0x0000009c009c7308 */ /* 0x000e640000000800 */
[--C-:B------:R-:W-:Y:S01]  /*12640*/  FFMA.FTZ R158, R23, c[0x0][0x2d0], -R169.reuse ;  /* 0x0000b400179e7a23 */ /* 0x100fe200000108a9 */
[C---:B----4-:R-:W-:Y:S04]  /*12650*/  HMMA.16816.F32 R84, R116.reuse, R120, R84 ;  /* 0x000000787454723c */ /* 0x050fe80000001854 */
[----:B------:R-:W-:Y:S02]  /*12660*/  FFMA.FTZ R169, R35, c[0x0][0x2d0], -R169 ;  /* 0x0000b40023a97a23 */ /* 0x000fe400000108a9 */
[--C-:B------:R-:W-:Y:S01]  /*12670*/  FFMA.FTZ R159, R24, c[0x0][0x2d0], -R170.reuse ;  /* 0x0000b400189f7a23 */ /* 0x100fe200000108aa */
[----:B------:R-:W-:Y:S01]  /*12680*/  MUFU.EX2 R157, R157 ;  /* 0x0000009d009d7308 */ /* 0x000fe20000000800 */
[C---:B------:R-:W-:Y:S01]  /*12690*/  HMMA.16816.F32 R88, R116.reuse, R122, R88 ;  /* 0x0000007a7458723c */ /* 0x040fe20000001858 */
[----:B------:R-:W2:Y:S03]  /*126a0*/  LDSM.16.MT88.4 R120, [R160+0x4900] ;  /* 0x00490000a078783b */ /* 0x000ea60000004200 */
[----:B------:R-:W-:Y:S04]  /*126b0*/  FFMA.FTZ R170, R33, c[0x0][0x2d0], -R170 ;  /* 0x0000b40021aa7a23 */ /* 0x000fe800000108aa */
[C---:B---3--:R-:W-:Y:S01]  /*126c0*/  HMMA.16816.F32 R92, R116.reuse, R124, R92 ;  /* 0x0000007c745c723c */ /* 0x048fe2000000185c */
[----:B------:R-:W-:Y:S01]  /*126d0*/  LDSM.16.MT88.4 R32, [R133+0x1900] ;  /* 0x001900008520783b */ /* 0x000fe20000004200 */
[----:B------:R-:W3:Y:S02]  /*126e0*/  MUFU.EX2 R158, R158 ;  /* 0x0000009e009e7308 */ /* 0x000ee40000000800 */
[C---:B-1----:R-:W-:Y:S01]  /*126f0*/  F2FP.PACK_AB R24, R156.reuse, R211 ;  /* 0x000000d39c18723e */ /* 0x042fe200000000ff */
[----:B------:R-:W-:Y:S03]  /*12700*/  FADD.FTZ R211, R211, R208 ;  /* 0x000000d0d3d37221 */ /* 0x000fe60000010000 */
[C---:B------:R-:W-:Y:S01]  /*12710*/  HMMA.16816.F32 R96, R116.reuse, R126, R96 ;  /* 0x0000007e7460723c */ /* 0x040fe20000001860 */
[----:B------:R-:W1:Y:S03]  /*12720*/  LDSM.16.MT88.4 R124, [R177+UR4+0x1100] ;  /* 0x00110004b17c783b */ /* 0x000e660008004200 */
[----:B------:R-:W4:Y:S01]  /*12730*/  MUFU.EX2 R159, R159 ;  /* 0x0000009f009f7308 */ /* 0x000f220000000800 */
[----:B------:R-:W-:Y:S03]  /*12740*/  FADD.FTZ R156, R156, R211 ;  /* 0x000000d39c9c7221 */ /* 0x000fe60000010000 */
[C---:B------:R-:W-:Y:S06]  /*12750*/  HMMA.16816.F32 R12, R116.reuse, R128, R12 ;  /* 0x00000080740c723c */ /* 0x040fec000000180c */
[----:B------:R-:W1:Y:S02]  /*12760*/  MUFU.EX2 R170, R170 ;  /* 0x000000aa00aa7308 */ /* 0x000e640000000800 */
[C---:B------:R-:W-:Y:S01]  /*12770*/  HMMA.16816.F32 R100, R116.reuse, R130, R100 ;  /* 0x000000827464723c */ /* 0x040fe20000001864 */
[----:B------:R-:W1:Y:S03]  /*12780*/  LDSM.16.MT88.4 R128, [R160+0x1100] ;  /* 0x00110000a080783b */ /* 0x000e660000004200 */
[----:B---3--:R-:W-:Y:S01]  /*12790*/  F2FP.PACK_AB R25, R158, R157 ;  /* 0x0000009d9e19723e */ /* 0x008fe200000000ff */
[----:B------:R-:W-:Y:S03]  /*127a0*/  FADD.FTZ R157, R157, R210 ;  /* 0x000000d29d9d7221 */ /* 0x000fe60000010000 */
[C---:B-----5:R-:W-:Y:S01]  /*127b0*/  HMMA.16816.F32 R104, R116.reuse, R136, R104 ;  /* 0x000000887468723c */ /* 0x060fe20000001868 */
[----:B------:R-:W3:Y:S03]  /*127c0*/  MUFU.EX2 R169, R169 ;  /* 0x000000a900a97308 */ /* 0x000ee60000000800 */
[----:B----4-:R-:W-:Y:S01]  /*127d0*/  F2FP.PACK_AB R26, R212, R159 ;  /* 0x0000009fd41a723e */ /* 0x010fe200000000ff */
[----:B------:R-:W-:Y:S02]  /*127e0*/  FADD.FTZ R158, R158, R157 ;  /* 0x0000009d9e9e7221 */ /* 0x000fe40000010000 */
[----:B------:R-:W-:Y:S01]  /*127f0*/  FADD.FTZ R159, R159, R156 ;  /* 0x0000009c9f9f7221 */ /* 0x000fe20000010000 */
[C---:B------:R-:W-:Y:S01]  /*12800*/  HMMA.16816.F32 R108, R116.reuse, R138, R108 ;  /* 0x0000008a746c723c */ /* 0x040fe2000000186c */
[----:B------:R-:W4:Y:S03]  /*12810*/  LDSM.16.MT88.4 R136, [R177+UR4+0x3100] ;  /* 0x00310004b188783b */ /* 0x000f260008004200 */
[----:B------:R-:W-:Y:S02]  /*12820*/  FADD.FTZ R213, R213, R158 ;  /* 0x0000009ed5d57221 */ /* 0x000fe40000010000 */
[----:B------:R-:W-:Y:S02]  /*12830*/  FADD.FTZ R212, R212, R159 ;  /* 0x0000009fd4d47221 */ /* 0x000fe40000010000 */
[C---:B--2---:R-:W-:Y:S04]  /*12840*/  HMMA.16816.F32 R16, R116.reuse, R120, R16 ;  /* 0x000000787410723c */ /* 0x044fe80000001810 */
[----:B------:R-:W-:Y:S04]  /*12850*/  FADD.FTZ R214, R214, R213 ;  /* 0x000000d5d6d67221 */ /* 0x000fe80000010000 */
[----:B------:R-:W-:Y:S01]  /*12860*/  HMMA.16816.F32 R112, R116, R122, R112 ;  /* 0x0000007a7470723c */ /* 0x000fe20000001870 */
[----:B------:R-:W2:Y:S07]  /*12870*/  LDSM.16.MT88.4 R116, [R133+0x3100] ;  /* 0x003100008574783b */ /* 0x000eae0000004200 */
[C---:B-1----:R-:W-:Y:S01]  /*12880*/  HMMA.16816.F32 R4, R24.reuse, R124, R4 ;  /* 0x0000007c1804723c */ /* 0x042fe20000001804 */
[----:B------:R-:W1:Y:S07]  /*12890*/  LDSM.16.MT88.4 R120, [R176+UR4+0x3100] ;  /* 0x00310004b078783b */ /* 0x000e6e0008004200 */
[C---:B------:R-:W-:Y:S01]  /*128a0*/  HMMA.16816.F32 R8, R24.reuse, R126, R8 ;  /* 0x0000007e1808723c */ /* 0x040fe20000001808 */
[----:B------:R-:W5:Y:S07]  /*128b0*/  LDSM.16.MT88.4 R124, [R160+0x3100] ;  /* 0x00310000a07c783b */ /* 0x000f6e0000004200 */
[C---:B------:R-:W-:Y:S08]  /*128c0*/  HMMA.16816.F32 R36, R24.reuse, R140, R36 ;  /* 0x0000008c1824723c */ /* 0x040ff00000001824 */
[C---:B------:R-:W-:Y:S01]  /*128d0*/  HMMA.16816.F32 R40, R24.reuse, R142, R40 ;  /* 0x0000008e1828723c */ /* 0x040fe20000001828 */
[----:B------:R-:W-:Y:S07]  /*128e0*/  LDSM.16.MT88.4 R140, [R176+UR4+0x3900] ;  /* 0x00390004b08c783b */ /* 0x000fee0008004200 */
[C---:B------:R-:W-:Y:S08]  /*128f0*/  HMMA.16816.F32 R44, R24.reuse, R144, R44 ;  /* 0x00000090182c723c */ /* 0x040ff0000000182c */
[C---:B------:R-:W-:Y:S01]  /*12900*/  HMMA.16816.F32 R48, R24.reuse, R146, R48 ;  /* 0x000000921830723c */ /* 0x040fe20000001830 */
[----:B------:R-:W-:Y:S07]  /*12910*/  LDSM.16.MT88.4 R144, [R160+0x3900] ;  /* 0x00390000a090783b */ /* 0x000fee0000004200 */
[C---:B------:R-:W-:Y:S08]  /*12920*/  HMMA.16816.F32 R52, R24.reuse, R128, R52 ;  /* 0x000000801834723c */ /* 0x040ff00000001834 */
[C---:B------:R-:W-:Y:S01]  /*12930*/  HMMA.16816.F32 R56, R24.reuse, R130, R56 ;  /* 0x000000821838723c */ /* 0x040fe20000001838 */
[----:B------:R-:W3:Y:S07]  /*12940*/  LDSM.16.MT88.4 R128, [R177+UR4+0x5100] ;  /* 0x00510004b180783b */ /* 0x000eee0008004200 */
[C---:B----4-:R-:W-:Y:S08]  /*12950*/  HMMA.16816.F32 R60, R24.reuse, R136, R60 ;  /* 0x00000088183c723c */ /* 0x050ff0000000183c */
[C---:B------:R-:W-:Y:S01]  /*12960*/  HMMA.16816.F32 R64, R24.reuse, R138, R64 ;  /* 0x0000008a1840723c */ /* 0x040fe20000001840 */
[----:B------:R-:W-:Y:S07]  /*12970*/  LDSM.16.MT88.4 R136, [R160+0x1900] ;  /* 0x00190000a088783b */ /* 0x000fee0000004200 */
[C---:B--2---:R-:W-:Y:S08]  /*12980*/  HMMA.16816.F32 R68, R24.reuse, R116, R68 ;  /* 0x000000741844723c */ /* 0x044ff00000001844 */
[C---:B------:R-:W-:Y:S01]  /*12990*/  HMMA.16816.F32 R72, R24.reuse, R118, R72 ;  /* 0x000000761848723c */ /* 0x040fe20000001848 */
[----:B------:R-:W2:Y:S07]  /*129a0*/  LDSM.16.MT88.4 R116, [R133+0x5100] ;  /* 0x005100008574783b */ /* 0x000eae0000004200 */
[C---:B-1----:R-:W-:Y:S08]  /*129b0*/  HMMA.16816.F32 R76, R24.reuse, R120, R76 ;  /* 0x00000078184c723c */ /* 0x042ff0000000184c */
[C---:B------:R-:W-:Y:S01]  /*129c0*/  HMMA.16816.F32 R80, R24.reuse, R122, R80 ;  /* 0x0000007a1850723c */ /* 0x040fe20000001850 */
[----:B------:R-:W1:Y:S07]  /*129d0*/  LDSM.16.MT88.4 R120, [R176+UR4+0x5100] ;  /* 0x00510004b078783b */ /* 0x000e6e0008004200 */
[C---:B-----5:R-:W-:Y:S08]  /*129e0*/  HMMA.16816.F32 R84, R24.reuse, R124, R84 ;  /* 0x0000007c1854723c */ /* 0x060ff00000001854 */
[C---:B------:R-:W-:Y:S01]  /*129f0*/  HMMA.16816.F32 R88, R24.reuse, R126, R88 ;  /* 0x0000007e1858723c */ /* 0x040fe20000001858 */
[----:B------:R-:W4:Y:S07]  /*12a00*/  LDSM.16.MT88.4 R124, [R177+UR4+0x1900] ;  /* 0x00190004b17c783b */ /* 0x000f2e0008004200 */
[C---:B---3--:R-:W-:Y:S08]  /*12a10*/  HMMA.16816.F32 R92, R24.reuse, R128, R92 ;  /* 0x00000080185c723c */ /* 0x048ff0000000185c */
[C---:B------:R-:W-:Y:S08]  /*12a20*/  HMMA.16816.F32 R96, R24.reuse, R130, R96 ;  /* 0x000000821860723c */ /* 0x040ff00000001860 */
[C---:B--2---:R-:W-:Y:S08]  /*12a30*/  HMMA.16816.F32 R12, R24.reuse, R116, R12 ;  /* 0x00000074180c723c */ /* 0x044ff0000000180c */
[C---:B------:R-:W-:Y:S01]  /*12a40*/  HMMA.16816.F32 R100, R24.reuse, R118, R100 ;  /* 0x000000761864723c */ /* 0x040fe20000001864 */
[----:B------:R-:W2:Y:S07]  /*12a50*/  LDSM.16.MT88.4 R116, [R176+UR4+0x1900] ;  /* 0x00190004b074783b */ /* 0x000eae0008004200 */
[C---:B-1----:R-:W-:Y:S08]  /*12a60*/  HMMA.16816.F32 R104, R24.reuse, R120, R104 ;  /* 0x000000781868723c */ /* 0x042ff00000001868 */
[C---:B------:R-:W-:Y:S01]  /*12a70*/  HMMA.16816.F32 R108, R24.reuse, R122, R108 ;  /* 0x0000007a186c723c */ /* 0x040fe2000000186c */
[----:B------:R-:W1:Y:S07]  /*12a80*/  LDSM.16.MT88.4 R120, [R177+UR4+0x3900] ;  /* 0x00390004b178783b */ /* 0x000e6e0008004200 */
[C---:B------:R-:W-:Y:S08]  /*12a90*/  HMMA.16816.F32 R16, R24.reuse, R28, R16 ;  /* 0x0000001c1810723c */ /* 0x040ff00000001810 */
[----:B------:R-:W-:Y:S01]  /*12aa0*/  HMMA.16816.F32 R112, R24, R30, R112 ;  /* 0x0000001e1870723c */ /* 0x000fe20000001870 */
[----:B------:R-:W3:Y:S06]  /*12ab0*/  LDSM.16.MT88.4 R28, [R133+0x3900] ;  /* 0x00390000851c783b */ /* 0x000eec0000004200 */
        /* <DEDUP_REMOVED lines=9> */
[C---:B----4-:R-:W-:Y:S03]  /*12b50*/  HMMA.16816.F32 R128, R24.reuse, R124, R4 ;  /* 0x0000007c1880723c */ /* 0x050fe60000001804 */
[----:B------:R-:W-:Y:S02]  /*12b60*/  FADD.FTZ R220, R220, R217 ;  /* 0x000000d9dcdc7221 */ /* 0x000fe40000010000 */
[----:B------:R-:W-:Y:S02]  /*12b70*/  FADD.FTZ R207, R170, R207 ;  /* 0x000000cfaacf7221 */ /* 0x000fe40000010000 */
[----:B------:R-:W-:Y:S01]  /*12b80*/  FADD.FTZ R205, R169, R220 ;  /* 0x000000dca9cd7221 */ /* 0x000fe20000010000 */
[C---:B------:R-:W-:Y:S08]  /*12b90*/  HMMA.16816.F32 R124, R24.reuse, R126, R8 ;  /* 0x0000007e187c723c */ /* 0x040ff00000001808 */
[C---:B------:R-:W-:Y:S08]  /*12ba0*/  HMMA.16816.F32 R36, R24.reuse, R32, R36 ;  /* 0x000000201824723c */ /* 0x040ff00000001824 */
[C---:B------:R-:W-:Y:S01]  /*12bb0*/  HMMA.16816.F32 R40, R24.reuse, R34, R40 ;  /* 0x000000221828723c */ /* 0x040fe20000001828 */
[----:B------:R-:W4:Y:S07]  /*12bc0*/  LDSM.16.MT88.4 R32, [R176+UR4+0x5900] ;  /* 0x00590004b020783b */ /* 0x000f2e0008004200 */
[C---:B--2---:R-:W-:Y:S08]  /*12bd0*/  HMMA.16816.F32 R44, R24.reuse, R116, R44 ;  /* 0x00000074182c723c */ /* 0x044ff0000000182c */
[C---:B------:R-:W-:Y:S08]  /*12be0*/  HMMA.16816.F32 R48, R24.reuse, R118, R48 ;  /* 0x000000761830723c */ /* 0x040ff00000001830 */
[C---:B------:R-:W-:Y:S08]  /*12bf0*/  HMMA.16816.F32 R52, R24.reuse, R136, R52 ;  /* 0x000000881834723c */ /* 0x040ff00000001834 */
[C---:B------:R-:W-:Y:S08]  /*12c00*/  HMMA.16816.F32 R56, R24.reuse, R138, R56 ;  /* 0x0000008a1838723c */ /* 0x040ff00000001838 */
[C---:B-1----:R-:W-:Y:S08]  /*12c10*/  HMMA.16816.F32 R60, R24.reuse, R120, R60 ;  /* 0x00000078183c723c */ /* 0x042ff0000000183c */
[C---:B------:R-:W-:Y:S08]  /*12c20*/  HMMA.16816.F32 R64, R24.reuse, R122, R64 ;  /* 0x0000007a1840723c */ /* 0x040ff00000001840 */
[C---:B---3--:R-:W-:Y:S08]  /*12c30*/  HMMA.16816.F32 R68, R24.reuse, R28, R68 ;  /* 0x0000001c1844723c */ /* 0x048ff00000001844 */
[C---:B------:R-:W-:Y:S01]  /*12c40*/  HMMA.16816.F32 R72, R24.reuse, R30, R72 ;  /* 0x0000001e1848723c */ /* 0x040fe20000001848 */
[----:B------:R-:W1:Y:S07]  /*12c50*/  LDSM.16.MT88.4 R28, [R160+0x5900] ;  /* 0x00590000a01c783b */ /* 0x000e6e0000004200 */
        /* <DEDUP_REMOVED lines=10> */
[C---:B-1----:R-:W-:Y:S08]  /*12d00*/  HMMA.16816.F32 R116, R24.reuse, R28, R16 ;  /* 0x0000001c1874723c */ /* 0x042ff00000001810 */
[----:B------:R-:W-:Y:S01]  /*12d10*/  HMMA.16816.F32 R112, R24, R30, R112 ;  /* 0x0000001e1870723c */ /* 0x000fe20000001870 */
[----:B------:R-:W-:-:S07]  /*12d20*/  @!P0 BRA `(.L_x_880) ;  /* 0x0000040000008947 */ /* 0x000fce0003800000 */
[----:B------:R-:W-:Y:S01]  /*12d30*/  ISETP.NE.AND P2, PT, R190, 0x1, PT ;  /* 0x00000001be00780c */ /* 0x000fe20003f45270 */
[----:B------:R-:W-:Y:S01]  /*12d40*/  IMAD R193, R206, 0x40, R185 ;  /* 0x00000040cec17824 */ /* 0x000fe200078e02b9 */
[----:B------:R-:W-:Y:S01]  /*12d50*/  SEL R4, RZ, 0x10, P5 ;  /* 0x00000010ff047807 */ /* 0x000fe20002800000 */
[----:B------:R-:W-:Y:S03]  /*12d60*/  IMAD.MOV.U32 R192, RZ, RZ, RZ ;  /* 0x000000ffffc07224 */ /* 0x000fe600078e00ff */
[----:B------:R-:W-:Y:S02]  /*12d70*/  IADD3 R193, R193, -0x80, R196 ;  /* 0xffffff80c1c17810 */ /* 0x000fe40007ffe0c4 */
[C---:B------:R-:W-:Y:S03]  /*12d80*/  IADD3 R13, -R4.reuse, 0x10, RZ ;  /* 0x00000010040d7810 */ /* 0x040fe60007ffe1ff */
[--C-:B------:R-:W-:Y:S01]  /*12d90*/  IMAD.MOV.U32 R0, RZ, RZ, R193.reuse ;  /* 0x000000ffff007224 */ /* 0x100fe200078e00c1 */
[----:B------:R-:W-:Y:S01]  /*12da0*/  LOP3.LUT R13, R13, 0xf, RZ, 0xc0, !PT ;  /* 0x0000000f0d0d7812 */ /* 0x000fe200078ec0ff */
[----:B------:R-:W-:Y:S05]  /*12db0*/  @P2 IMAD.HI.U32 R2, R193, c[0x0][0x2bc], RZ ;  /* 0x0000af00c1022a27 */ /* 0x000fea00078e00ff */
[----:B------:R-:W-:Y:S02]  /*12dc0*/  @P2 SHF.R.U32.HI R0, RZ, c[0x0][0x2c0], R2 ;  /* 0x0000b000ff002a19 */ /* 0x000fe40000011602 */
[----:B------:R-:W-:Y:S02]  /*12dd0*/  ISETP.NE.U32.AND P2, PT, R4, RZ, PT ;  /* 0x000000ff0400720c */ /* 0x000fe40003f45070 */
[C---:B------:R-:W-:Y:S04]  /*12de0*/  @!P3 IADD3 R5, P0, R0.reuse, R198, RZ ;  /* 0x000000c60005b210 */ /* 0x040fe80007f1e0ff */
[----:B------:R-:W-:Y:S01]  /*12df0*/  @!P3 LEA.HI.X.SX32 R2, R0, R189, 0x1, P0 ;  /* 0x000000bd0002b211 */ /* 0x000fe200000f0eff */
[----:B------:R-:W-:Y:S01]  /*12e00*/  IMAD.MOV R0, RZ, RZ, -R0 ;  /* 0x000000ffff007224 */ /* 0x000fe200078e0a00 */
[C---:B------:R-:W-:Y:S03]  /*12e10*/  @!P3 LEA R10, P0, R5.reuse, c[0x0][0x2a0], 0x2 ;  /* 0x0000a800050aba11 */ /* 0x040fe600078010ff */
[----:B------:R-:W-:Y:S01]  /*12e20*/  IMAD R193, R0, c[0x0][0x2b8], R193 ;  /* 0x0000ae0000c17a24 */ /* 0x000fe200078e02c1 */
[----:B------:R-:W-:Y:S02]  /*12e30*/  @!P3 LEA.HI.X R11, R5, c[0x0][0x2a4], R2, 0x2, P0 ;  /* 0x0000a900050bba11 */ /* 0x000fe400000f1402 */
[----:B------:R-:W-:Y:S01]  /*12e40*/  SEL R2, RZ, 0x10, P4 ;  /* 0x00000010ff027807 */ /* 0x000fe20002000000 */
[----:B------:R-:W-:Y:S01]  /*12e50*/  IMAD.WIDE.U32 R8, R193, c[0x0][0x1e0], RZ ;  /* 0x00007800c1087a25 */ /* 0x000fe200078e00ff */
[----:B------:R-:W-:Y:S01]  /*12e60*/  SHF.R.S32.HI R5, RZ, 0x1f, R193 ;  /* 0x0000001fff057819 */ /* 0x000fe200000114c1 */
[----:B------:R-:W2:Y:S04]  /*12e70*/  @!P3 LDG.E R192, [R10.64] ;  /* 0x000000060ac0b981 */ /* 0x000ea8000c1e1900 */
[----:B------:R-:W-:Y:S04]  /*12e80*/  IMAD R5, R5, c[0x0][0x1e0], RZ ;  /* 0x0000780005057a24 */ /* 0x000fe800078e02ff */
[----:B------:R-:W-:Y:S04]  /*12e90*/  IMAD R5, R193, c[0x0][0x1e4], R5 ;  /* 0x00007900c1057a24 */ /* 0x000fe800078e0205 */
[----:B------:R-:W-:Y:S02]  /*12ea0*/  IMAD.IADD R9, R9, 0x1, R5 ;  /* 0x0000000109097824 */ /* 0x000fe400078e0205 */
[----:B------:R-:W-:Y:S01]  /*12eb0*/  IMAD R5, R184, c[0x0][0x1e8], RZ ;  /* 0x00007a00b8057a24 */ /* 0x000fe200078e02ff */
[----:B--2---:R-:W-:Y:S01]  /*12ec0*/  SHF.R.S32.HI R7, RZ, 0x1f, R192 ;  /* 0x0000001fff077819 */ /* 0x004fe200000114c0 */
[C---:B------:R-:W-:Y:S04]  /*12ed0*/  IMAD.WIDE.U32 R8, R192.reuse, c[0x0][0x1f0], R8 ;  /* 0x00007c00c0087a25 */ /* 0x040fe800078e0008 */
        /* <DEDUP_REMOVED lines=15> */
[----:B-1----:R-:W-:Y:S04]  /*12fd0*/  IADD3 R12, P1, P0, R13, R6, R200 ;  /* 0x000000060d0c7210 */ /* 0x002fe8000783e0c8 */
[----:B--2---:R-:W-:Y:S02]  /*12fe0*/  IADD3.X R13, RZ, R8, R201, P1, P0 ;  /* 0x00000008ff0d7210 */ /* 0x004fe40000fe04c9 */
[----:B---3--:R-:W-:Y:S04]  /*12ff0*/  IADD3 R14, P1, P0, R7, R6, R202 ;  /* 0x00000006070e7210 */ /* 0x008fe8000783e0ca */
[----:B------:R-:W-:Y:S02]  /*13000*/  IADD3.X R15, RZ, R8, R203, P1, P0 ;  /* 0x00000008ff0f7210 */ /* 0x000fe40000fe04cb */
        /* <DEDUP_REMOVED lines=18> */
.L_x_880:
        /* <DEDUP_REMOVED lines=9> */
.L_x_878:
[----:B-1----:R-:W1:Y:S01]  /*131c0*/  SHFL.BFLY PT, R6, R207, 0x2, 0x1f ;  /* 0x0c401f00cf067f89 */ /* 0x002e6200000e0000 */
        /* <DEDUP_REMOVED lines=17> */
[----:B------:R-:W2:Y:S01]  /*132e0*/  @P1 MUFU.LG2 R5, R5 ;  /* 0x0000000500051308 */ /* 0x000ea20000000c00 */
[----:B------:R-:W-:-:S07]  /*132f0*/  @P0 FMUL.FTZ R16, R16, c[0x0][0x2d0] ;  /* 0x0000b40010100a20 */ /* 0x000fce0000410000 */
[----:B------:R-:W3:Y:S01]  /*13300*/  @P0 MUFU.LG2 R13, R0 ;  /* 0x00000000000d0308 */ /* 0x000ee20000000c00 */
[C---:B-1----:R-:W-:Y:S02]  /*13310*/  FMUL.FTZ R128, R4.reuse, R128 ;  /* 0x0000008004807220 */ /* 0x042fe40000410000 */
[C---:B------:R-:W-:Y:S02]  /*13320*/  FMUL.FTZ R129, R4.reuse, R129 ;  /* 0x0000008104817220 */ /* 0x040fe40000410000 */
[C---:B------:R-:W-:Y:S02]  /*13330*/  FMUL.FTZ R124, R4.reuse, R124 ;  /* 0x0000007c047c7220 */ /* 0x040fe40000410000 */
[C---:B------:R-:W-:Y:S01]  /*13340*/  FMUL.FTZ R125, R4.reuse, R125 ;  /* 0x0000007d047d7220 */ /* 0x040fe20000410000 */
[----:B------:R1:W4:Y:S01]  /*13350*/  @P0 MUFU.RCP R2, R0 ;  /* 0x0000000000020308 */ /* 0x0003220000001000 */
[----:B--2---:R-:W-:Y:S02]  /*13360*/  @P1 FMUL.FTZ R5, R5, 0.69314718246459960938 ;  /* 0x3f31721805051820 */ /* 0x004fe40000410000 */
[----:B------:R-:W-:-:S02]  /*13370*/  FMUL.FTZ R36, R4, R36 ;  /* 0x0000002404247220 */ /* 0x000fc40000410000 */
[C---:B------:R-:W-:Y:S02]  /*13380*/  FMUL.FTZ R37, R4.reuse, R37 ;  /* 0x0000002504257220 */ /* 0x040fe40000410000 */
        /* <DEDUP_REMOVED lines=43> */
[----:B------:R-:W-:Y:S02]  /*13640*/  FMUL.FTZ R113, R4, R113 ;  /* 0x0000007104717220 */ /* 0x000fe40000410000 */
[C---:B----4-:R-:W-:Y:S02]  /*13650*/  FMUL.FTZ R130, R2.reuse, R130 ;  /* 0x0000008202827220 */ /* 0x050fe40000410000 */
        /* <DEDUP_REMOVED lines=47> */
[----:B------:R-:W-:Y:S02]  /*13950*/  @P1 FFMA.FTZ R0, R14, R132, R5 ;  /* 0x000000840e001223 */ /* 0x000fe40000010005 */
[----:B------:R-:W-:Y:S02]  /*13960*/  @P0 FFMA.FTZ R12, R16, R3, R13 ;  /* 0x00000003100c0223 */ /* 0x000fe4000001000d */
.L_x_828:
        /* <DEDUP_REMOVED lines=19> */
[----:B------:R-:W-:Y:S02]  /*13aa0*/  LEA.HI R7, R14, R3, RZ, 0x5 ;  /* 0x000000030e077211 */ /* 0x000fe400078f28ff */
[--C-:B------:R-:W-:Y:S02]  /*13ab0*/  SHF.R.S32.HI R16, RZ, 0x2, R5.reuse ;  /* 0x00000002ff107819 */ /* 0x100fe40000011405 */
[----:B------:R-:W-:Y:S02]  /*13ac0*/  SHF.R.S32.HI R13, RZ, 0x1f, R5 ;  /* 0x0000001fff0d7819 */ /* 0x000fe40000011405 */
[----:B------:R-:W-:Y:S02]  /*13ad0*/  F2FP.PACK_AB R48, R49, R48 ;  /* 0x000000303130723e */ /* 0x000fe400000000ff */
[----:B------:R-:W-:Y:S02]  /*13ae0*/  LEA.HI R13, R13, R16, RZ, 0x3 ;  /* 0x000000100d0d7211 */ /* 0x000fe400078f18ff */
[----:B------:R-:W-:-:S02]  /*13af0*/  F2FP.PACK_AB R50, R51, R50 ;  /* 0x000000323332723e */ /* 0x000fc400000000ff */
[----:B------:R-:W-:Y:S02]  /*13b00*/  LOP3.LUT R13, R13, 0xfffffff8, RZ, 0xc0, !PT ;  /* 0xfffffff80d0d7812 */ /* 0x000fe400078ec0ff */
[----:B------:R-:W-:Y:S02]  /*13b10*/  F2FP.PACK_AB R52, R53, R52 ;  /* 0x000000343534723e */ /* 0x000fe400000000ff */
[----:B------:R-:W-:Y:S01]  /*13b20*/  F2FP.PACK_AB R54, R55, R54 ;  /* 0x000000363736723e */ /* 0x000fe200000000ff */
[----:B------:R-:W-:Y:S01]  /*13b30*/  IMAD.IADD R13, R16, 0x1, -R13 ;  /* 0x00000001100d7824 */ /* 0x000fe200078e0a0d */
[----:B------:R-:W-:Y:S02]  /*13b40*/  LOP3.LUT R16, R5, 0xfffffffc, RZ, 0xc0, !PT ;  /* 0xfffffffc05107812 */ /* 0x000fe400078ec0ff */
[----:B------:R-:W-:Y:S01]  /*13b50*/  SHF.R.S32.HI R5, RZ, 0x5, R7 ;  /* 0x00000005ff057819 */ /* 0x000fe20000011407 */
[C---:B------:R-:W-:Y:S01]  /*13b60*/  IMAD.SHL.U32 R9, R13.reuse, 0x40, RZ ;  /* 0x000000400d097824 */ /* 0x040fe200078e00ff */
[----:B------:R-:W-:Y:S01]  /*13b70*/  LOP3.LUT R15, R13, 0x1, RZ, 0xc0, !PT ;  /* 0x000000010d0f7812 */ /* 0x000fe200078ec0ff */
[----:B------:R-:W-:Y:S01]  /*13b80*/  IMAD.IADD R16, R3, 0x1, -R16 ;  /* 0x0000000103107824 */ /* 0x000fe200078e0a10 */
[----:B------:R-:W-:-:S02]  /*13b90*/  F2FP.PACK_AB R56, R57, R56 ;  /* 0x000000383938723e */ /* 0x000fc400000000ff */
        /* <DEDUP_REMOVED lines=11> */
[----:B------:R-:W-:Y:S01]  /*13c50*/  F2FP.PACK_AB R62, R63, R62 ;  /* 0x0000003e3f3e723e */ /* 0x000fe200000000ff */
[----:B------:R-:W-:Y:S01]  /*13c60*/  IMAD.MOV.U32 R13, RZ, RZ, 0x40 ;  /* 0x00000040ff0d7424 */ /* 0x000fe200078e00ff */
[----:B------:R-:W-:Y:S02]  /*13c70*/  F2FP.PACK_AB R64, R65, R64 ;  /* 0x000000404140723e */ /* 0x000fe400000000ff */
[C---:B------:R-:W-:Y:S01]  /*13c80*/  IADD3 R15, R11.reuse, 0x80, RZ ;  /* 0x000000800b0f7810 */ /* 0x040fe20007ffe0ff */
[----:B------:R-:W-:Y:S01]  /*13c90*/  STS [R11+0x80], R128 ;  /* 0x000080800b007388 */ /* 0x000fe20000000800 */
[----:B------:R-:W-:Y:S02]  /*13ca0*/  IADD3 R9, R11, 0x70, RZ ;  /* 0x000000700b097810 */ /* 0x000fe40007ffe0ff */
[----:B------:R-:W-:Y:S01]  /*13cb0*/  @P0 IADD3 R9, R15, 0x10, RZ ;  /* 0x000000100f090810 */ /* 0x000fe20007ffe0ff */
[----:B------:R-:W-:Y:S01]  /*13cc0*/  IMAD.IADD R15, R11, 0x1, R18 ;  /* 0x000000010b0f7824 */ /* 0x000fe200078e0212 */
[----:B------:R-:W-:Y:S01]  /*13cd0*/  SEL R20, R13, 0xffffffc0, !P2 ;  /* 0xffffffc00d147807 */ /* 0x000fe20005000000 */
[----:B------:R-:W-:Y:S01]  /*13ce0*/  STS [R11+0x480], R130 ;  /* 0x000480820b007388 */ /* 0x000fe20000000800 */
[----:B------:R-:W-:Y:S01]  /*13cf0*/  F2FP.PACK_AB R66, R67, R66 ;  /* 0x000000424342723e */ /* 0x000fe200000000ff */
[--C-:B------:R-:W-:Y:S01]  /*13d00*/  IMAD.IADD R13, R18, 0x1, R9.reuse ;  /* 0x00000001120d7824 */ /* 0x100fe200078e0209 */
[----:B------:R-:W-:Y:S01]  /*13d10*/  F2FP.PACK_AB R68, R69, R68 ;  /* 0x000000444544723e */ /* 0x000fe200000000ff */
[--C-:B------:R-:W-:Y:S01]  /*13d20*/  IMAD.IADD R17, R11, 0x1, R20.reuse ;  /* 0x000000010b117824 */ /* 0x100fe200078e0214 */
[----:B------:R-:W-:Y:S01]  /*13d30*/  STS [R9], R124 ;  /* 0x0000007c09007388 */ /* 0x000fe20000000800 */
[C---:B------:R-:W-:Y:S01]  /*13d40*/  IMAD.IADD R19, R20.reuse, 0x1, R9 ;  /* 0x0000000114137824 */ /* 0x040fe200078e0209 */
[----:B------:R-:W-:Y:S01]  /*13d50*/  F2FP.PACK_AB R70, R71, R70 ;  /* 0x000000464746723e */ /* 0x000fe200000000ff */
[----:B------:R-:W-:Y:S01]  /*13d60*/  IMAD.IADD R21, R20, 0x1, R15 ;  /* 0x0000000114157824 */ /* 0x000fe200078e020f */
[----:B------:R-:W-:Y:S01]  /*13d70*/  STS [R9+0x400], R126 ;  /* 0x0004007e09007388 */ /* 0x000fe20000000800 */
[----:B------:R-:W-:Y:S01]  /*13d80*/  IMAD.IADD R23, R13, 0x1, R20 ;  /* 0x000000010d177824 */ /* 0x000fe200078e0214 */
[----:B------:R-:W-:-:S02]  /*13d90*/  F2FP.PACK_AB R72, R73, R72 ;  /* 0x000000484948723e */ /* 0x000fc400000000ff */
[----:B------:R-:W-:Y:S01]  /*13da0*/  STS [R15+0x80], R36 ;  /* 0x000080240f007388 */ /* 0x000fe20000000800 */
[----:B------:R-:W-:Y:S02]  /*13db0*/  F2FP.PACK_AB R74, R75, R74 ;  /* 0x0000004a4b4a723e */ /* 0x000fe400000000ff */
        /* <DEDUP_REMOVED lines=32> */
[----:B------:R-:W-:Y:S02]  /*13fc0*/  ISETP.NE.U32.AND P1, PT, RZ, c[0x0][0x508], PT ;  /* 0x00014200ff007a0c */ /* 0x000fe40003f25070 */
[----:B------:R-:W-:Y:S01]  /*13fd0*/  ISETP.NE.U32.AND P0, PT, RZ, c[0x0][0x500], PT ;  /* 0x00014000ff007a0c */ /* 0x000fe20003f05070 */
[----:B------:R-:W-:Y:S01]  /*13fe0*/  STS [R11+0x4080], R60 ;  /* 0x0040803c0b007388 */ /* 0x000fe20000000800 */
[----:B------:R-:W-:-:S02]  /*13ff0*/  ISETP.NE.AND.EX P1, PT, RZ, c[0x0][0x50c], PT, P1 ;  /* 0x00014300ff007a0c */ /* 0x000fc40003f25310 */
        /* <DEDUP_REMOVED lines=20> */
[----:B------:R-:W-:Y:S04]  /*14140*/  STS [R15+0x8080], R120 ;  /* 0x008080780f007388 */ /* 0x000fe80000000800 */
[----:B------:R-:W-:Y:S04]  /*14150*/  STS [R15+0x8480], R122 ;  /* 0x0084807a0f007388 */ /* 0x000fe80000000800 */
[----:B------:R-:W-:Y:S04]  /*14160*/  STS [R13+0x8000], R100 ;  /* 0x008000640d007388 */ /* 0x000fe80000000800 */
[----:B------:R3:W-:Y:S01]  /*14170*/  STS [R13+0x8400], R102 ;  /* 0x008400660d007388 */ /* 0x0007e20000000800 */
[----:B-1----:R-:W-:-:S03]  /*14180*/  IMAD.MOV.U32 R11, RZ, RZ, 0x4 ;  /* 0x00000004ff0b7424 */ /* 0x002fc600078e00ff */
[----:B------:R1:W-:Y:S04]  /*14190*/  STS [R17+0x8080], R104 ;  /* 0x0080806811007388 */ /* 0x0003e80000000800 */
[----:B------:R1:W-:Y:S01]  /*141a0*/  STS [R17+0x8480], R106 ;  /* 0x0084806a11007388 */ /* 0x0003e20000000800 */
[----:B--2---:R-:W-:-:S03]  /*141b0*/  IMAD.WIDE R8, R186, R11, c[0x0][0x500] ;  /* 0x00014000ba087625 */ /* 0x004fc600078e020b */
[----:B------:R1:W-:Y:S04]  /*141c0*/  STS [R19+0x8000], R108 ;  /* 0x0080006c13007388 */ /* 0x0003e80000000800 */
[----:B------:R1:W-:Y:S04]  /*141d0*/  STS [R19+0x8400], R110 ;  /* 0x0084006e13007388 */ /* 0x0003e80000000800 */
[----:B------:R1:W-:Y:S04]  /*141e0*/  STS [R21+0x8080], R116 ;  /* 0x0080807415007388 */ /* 0x0003e80000000800 */
[----:B------:R1:W-:Y:S04]  /*141f0*/  STS [R21+0x8480], R118 ;  /* 0x0084807615007388 */ /* 0x0003e80000000800 */
[----:B------:R1:W-:Y:S04]  /*14200*/  STS [R23+0x8000], R112 ;  /* 0x0080007017007388 */ /* 0x0003e80000000800 */
[----:B------:R1:W-:Y:S04]  /*14210*/  STS [R23+0x8400], R114 ;  /* 0x0084007217007388 */ /* 0x0003e80000000800 */
[----:B------:R-:W-:Y:S01]  /*14220*/  BAR.SYNC.DEFER_BLOCKING 0x1, 0x100 ;  /* 0x0044000000007b1d */ /* 0x000fe20000010000 */
[----:B------:R-:W-:-:S02]  /*14230*/  IMAD.MOV.U32 R4, RZ, RZ, c[0x0][0x388] ;  /* 0x0000e200ff047624 */ /* 0x000fc400078e00ff */
[----:B------:R-:W-:-:S03]  /*14240*/  @P1 IMAD.WIDE R24, R186, R11, c[0x0][0x508] ;  /* 0x00014200ba181625 */ /* 0x000fc600078e020b */
[----:B---3--:R-:W2:Y:S04]  /*14250*/  @P0 LDG.E R13, [R8.64] ;  /* 0x00000006080d0981 */ /* 0x008ea8000c1e1900 */
        /* <DEDUP_REMOVED lines=9> */
.L_x_883:
[----:B-1----:R-:W-:Y:S01]  /*142f0*/  LOP3.LUT R6, R7, 0xffffffe0, RZ, 0xc0, !PT ;  /* 0xffffffe007067812 */ /* 0x002fe200078ec0ff */
        /* <DEDUP_REMOVED lines=8> */
[----:B------:R-:W-:Y:S01]  /*14380*/  IMAD R17, R2, c[0x0][0x3e8], RZ ;  /* 0x0000fa0002117a24 */ /* 0x000fe200078e02ff */
[----:B------:R-:W-:Y:S01]  /*14390*/  SHF.R.S32.HI R6, RZ, 0x1f, R7 ;  /* 0x0000001fff067819 */ /* 0x000fe20000011407 */
[----:B------:R-:W-:Y:S01]  /*143a0*/  BSSY B0, `(.L_x_884) ;  /* 0x000007e000007945 */ /* 0x000fe20003800000 */
[----:B------:R-:W-:Y:S01]  /*143b0*/  LOP3.LUT R18, R18, 0xffffff8, RZ, 0xc0, !PT ;  /* 0x0ffffff812127812 */ /* 0x000fe200078ec0ff */
[----:B------:R-:W-:Y:S01]  /*143c0*/  IMAD.IADD R16, R16, 0x1, -R9 ;  /* 0x0000000110107824 */ /* 0x000fe200078e0a09 */
[----:B------:R-:W-:Y:S01]  /*143d0*/  LEA.HI R6, R6, R7, RZ, 0x2 ;  /* 0x0000000706067211 */ /* 0x000fe200078f10ff */
[----:B------:R-:W-:Y:S01]  /*143e0*/  IMAD R9, R2, c[0x0][0x490], RZ ;  /* 0x0001240002097a24 */ /* 0x000fe200078e02ff */
[----:B------:R-:W-:Y:S01]  /*143f0*/  IADD3 R5, -R18, R5, RZ ;  /* 0x0000000512057210 */ /* 0x000fe20007ffe1ff */
[C---:B------:R-:W-:Y:S01]  /*14400*/  IMAD R17, R184.reuse, c[0x0][0x3ec], R17 ;  /* 0x0000fb00b8117a24 */ /* 0x040fe200078e0211 */
[----:B------:R-:W-:Y:S01]  /*14410*/  SHF.R.S32.HI R6, RZ, 0x2, R6 ;  /* 0x00000002ff067819 */ /* 0x000fe20000011406 */
[----:B------:R-:W-:Y:S01]  /*14420*/  IMAD R9, R184, c[0x0][0x494], R9 ;  /* 0x00012500b8097a24 */ /* 0x000fe200078e0209 */
[----:B------:R-:W-:-:S02]  /*14430*/  ISETP.NE.AND P1, PT, R8, 0x1, PT ;  /* 0x000000010800780c */ /* 0x000fc40003f25270 */
[----:B------:R-:W-:Y:S01]  /*14440*/  MOV R18, R10 ;  /* 0x0000000a00127202 */ /* 0x000fe20000000f00 */
[----:B------:R-:W-:Y:S01]  /*14450*/  IMAD R5, R5, 0x10, R6 ;  /* 0x0000001005057824 */ /* 0x000fe200078e0206 */
[----:B------:R-:W-:Y:S01]  /*14460*/  LOP3.LUT P2, RZ, R7, 0x3, RZ, 0xc0, !PT ;  /* 0x0000000307ff7812 */ /* 0x000fe2000784c0ff */
[----:B------:R-:W-:Y:S01]  /*14470*/  IMAD R7, R11, c[0x0][0x3a0], RZ ;  /* 0x0000e8000b077a24 */ /* 0x000fe200078e02ff */
[-C--:B------:R-:W-:Y:S01]  /*14480*/  LEA.HI R13, R14, R3.reuse, RZ, 0x3 ;  /* 0x000000030e0d7211 */ /* 0x080fe200078f18ff */
[----:B------:R-:W-:Y:S01]  /*14490*/  IMAD R15, R16, 0x8, R5 ;  /* 0x00000008100f7824 */ /* 0x000fe200078e0205 */
[----:B------:R-:W-:Y:S01]  /*144a0*/  LEA.HI R14, R14, R3, RZ, 0x6 ;  /* 0x000000030e0e7211 */ /* 0x000fe200078f30ff */
[----:B------:R-:W-:Y:S01]  /*144b0*/  IMAD.WIDE.U32 R18, R184, c[0x0][0x490], R18 ;  /* 0x00012400b8127a25 */ /* 0x000fe200078e0012 */
[----:B------:R-:W-:Y:S02]  /*144c0*/  LOP3.LUT R6, R13, 0xfffffff8, RZ, 0xc0, !PT ;  /* 0xfffffff80d067812 */ /* 0x000fe400078ec0ff */
[----:B-1----:R-:W-:Y:S01]  /*144d0*/  LEA R8, R54, R15, 0x7 ;  /* 0x0000000f36087211 */ /* 0x002fe200078e38ff */
[C---:B------:R-:W-:Y:S01]  /*144e0*/  IMAD R7, R10.reuse, c[0x0][0x3a4], R7 ;  /* 0x0000e9000a077a24 */ /* 0x040fe200078e0207 */
[----:B------:R-:W-:Y:S01]  /*144f0*/  SHF.R.S32.HI R13, RZ, 0x3, R13 ;  /* 0x00000003ff0d7819 */ /* 0x000fe2000001140d */
        /* <DEDUP_REMOVED lines=8> */
[----:B------:R-:W-:Y:S01]  /*14580*/  IMAD.WIDE.U32 R10, R184, c[0x0][0x3e8], R10 ;  /* 0x0000fa00b80a7a25 */ /* 0x000fe200078e000a */
[----:B------:R-:W-:Y:S02]  /*14590*/  SEL R186, R186, RZ, !P0 ;  /* 0x000000ffbaba7207 */ /* 0x000fe40004000000 */
[----:B------:R-:W-:Y:S01]  /*145a0*/  SEL R3, R3, RZ, !P0 ;  /* 0x000000ff03037207 */ /* 0x000fe20004000000 */
[----:B------:R-:W-:Y:S01]  /*145b0*/  IMAD.MOV R9, RZ, RZ, -R7 ;  /* 0x000000ffff097224 */ /* 0x000fe200078e0a07 */
[----:B------:R-:W-:Y:S01]  /*145c0*/  LEA R21, R6, R13, 0x5 ;  /* 0x0000000d06157211 */ /* 0x000fe200078e28ff */
[----:B------:R-:W-:Y:S01]  /*145d0*/  IMAD.WIDE.U32 R18, R186, c[0x0][0x498], R18 ;  /* 0x00012600ba127a25 */ /* 0x000fe200078e0012 */
[----:B------:R-:W-:-:S02]  /*145e0*/  SHF.R.S32.HI R16, RZ, 0x1f, R7 ;  /* 0x0000001fff107819 */ /* 0x000fc40000011407 */
[----:B------:R-:W-:Y:S01]  /*145f0*/  IADD3 R11, R11, R17, RZ ;  /* 0x000000110b0b7210 */ /* 0x000fe20007ffe0ff */
[----:B------:R-:W-:Y:S01]  /*14600*/  IMAD R9, R9, c[0x0][0x4e8], R8 ;  /* 0x00013a0009097a24 */ /* 0x000fe200078e0208 */
[----:B------:R-:W-:Y:S01]  /*14610*/  IADD3 R20, P0, R7, R18, RZ ;  /* 0x0000001207147210 */ /* 0x000fe20007f1e0ff */
[----:B------:R-:W-:Y:S02]  /*14620*/  IMAD R15, R3, c[0x0][0x498], RZ ;  /* 0x00012600030f7a24 */ /* 0x000fe400078e02ff */
[----:B------:R-:W-:Y:S01]  /*14630*/  IMAD.SHL.U32 R2, R13, 0x40, RZ ;  /* 0x000000400d027824 */ /* 0x000fe200078e00ff */
[----:B------:R-:W-:Y:S01]  /*14640*/  SHF.R.S32.HI R18, RZ, 0x1f, R9 ;  /* 0x0000001fff127819 */ /* 0x000fe20000011409 */
[----:B------:R-:W-:Y:S02]  /*14650*/  IMAD R15, R186, c[0x0][0x49c], R15 ;  /* 0x00012700ba0f7a24 */ /* 0x000fe400078e020f */
[----:B------:R-:W-:Y:S02]  /*14660*/  IMAD R8, R54, 0x80, R21 ;  /* 0x0000008036087824 */ /* 0x000fe400078e0215 */
[----:B------:R-:W-:Y:S01]  /*14670*/  IMAD R18, R18, c[0x0][0x488], RZ ;  /* 0x0001220012127a24 */ /* 0x000fe200078e02ff */
[----:B------:R-:W-:Y:S01]  /*14680*/  IADD3.X R21, R16, R19, R15, P0, !PT ;  /* 0x0000001310157210 */ /* 0x000fe200007fe40f */
[----:B------:R-:W-:Y:S01]  /*14690*/  @P1 IMAD.HI.U32 R17, R8, c[0x0][0x4ec], RZ ;  /* 0x00013b0008111a27 */ /* 0x000fe200078e00ff */
[----:B------:R-:W-:-:S03]  /*146a0*/  LOP3.LUT R15, R2, 0x1c0, RZ, 0xc0, !PT ;  /* 0x000001c0020f7812 */ /* 0x000fc600078ec0ff */
[----:B------:R-:W-:Y:S02]  /*146b0*/  IMAD.SHL.U32 R2, R6, 0x8, RZ ;  /* 0x0000000806027824 */ /* 0x000fe400078e00ff */
[----:B------:R-:W-:-:S03]  /*146c0*/  IMAD.WIDE.U32 R20, R9, c[0x0][0x488], R20 ;  /* 0x0001220009147a25 */ /* 0x000fc600078e0014 */
[----:B------:R-:W-:Y:S01]  /*146d0*/  LOP3.LUT R6, R15, 0x38, R2, 0xf8, !PT ;  /* 0x000000380f067812 */ /* 0x000fe200078ef802 */
[----:B------:R-:W-:Y:S02]  /*146e0*/  IMAD R18, R9, c[0x0][0x48c], R18 ;  /* 0x0001230009127a24 */ /* 0x000fe400078e0212 */
[----:B------:R-:W-:Y:S01]  /*146f0*/  IMAD.MOV.U32 R7, RZ, RZ, R8 ;  /* 0x000000ffff077224 */ /* 0x000fe200078e0008 */
[----:B------:R-:W-:Y:S01]  /*14700*/  @P1 SHF.R.U32.HI R7, RZ, c[0x0][0x4f0], R17 ;  /* 0x00013c00ff071a19 */ /* 0x000fe20000011611 */
[----:B------:R-:W-:Y:S01]  /*14710*/  IMAD R9, R3, c[0x0][0x3f0], RZ ;  /* 0x0000fc0003097a24 */ /* 0x000fe200078e02ff */
[----:B------:R-:W-:Y:S01]  /*14720*/  SHF.R.U32.HI R3, RZ, 0x3, R15 ;  /* 0x00000003ff037819 */ /* 0x000fe2000001160f */
[----:B------:R-:W-:Y:S01]  /*14730*/  IMAD.WIDE.U32 R10, R186, c[0x0][0x3f0], R10 ;  /* 0x0000fc00ba0a7a25 */ /* 0x000fe200078e000a */
[----:B------:R-:W-:Y:S02]  /*14740*/  LEA R15, P0, R20, c[0x0][0x450], 0x2 ;  /* 0x00011400140f7a11 */ /* 0x000fe400078010ff */
[----:B------:R-:W-:Y:S01]  /*14750*/  IADD3 R17, R21, R18, RZ ;  /* 0x0000001215117210 */ /* 0x000fe20007ffe0ff */
[----:B------:R-:W-:Y:S01]  /*14760*/  IMAD R9, R186, c[0x0][0x3f4], R9 ;  /* 0x0000fd00ba097a24 */ /* 0x000fe200078e0209 */
[----:B------:R-:W-:Y:S01]  /*14770*/  LOP3.LUT R6, R6, R3, RZ, 0x3c, !PT ;  /* 0x0000000306067212 */ /* 0x000fe200078e3cff */
[----:B------:R-:W-:Y:S01]  /*14780*/  IMAD.MOV R3, RZ, RZ, -R7 ;  /* 0x000000ffff037224 */ /* 0x000fe200078e0a07 */
[----:B------:R-:W-:Y:S01]  /*14790*/  LEA.HI.X R17, R20, c[0x0][0x454], R17, 0x2, P0 ;  /* 0x0001150014117a11 */ /* 0x000fe200000f1411 */
[----:B------:R-:W-:Y:S01]  /*147a0*/  SHFL.IDX PT, R32, R15, RZ, 0x1c1f ;  /* 0x001c1fff0f207589 */ /* 0x000fe200000e0000 */
[----:B------:R-:W-:Y:S01]  /*147b0*/  SHF.R.S32.HI R16, RZ, 0x1f, R7 ;  /* 0x0000001fff107819 */ /* 0x000fe20000011407 */
[----:B------:R-:W-:Y:S01]  /*147c0*/  IMAD R56, R3, c[0x0][0x4e8], R8 ;  /* 0x00013a0003387a24 */ /* 0x000fe200078e0208 */
[----:B------:R-:W-:Y:S01]  /*147d0*/  IADD3 R11, R11, R9, RZ ;  /* 0x000000090b0b7210 */ /* 0x000fe20007ffe0ff */
[----:B------:R-:W1:Y:S01]  /*147e0*/  SHFL.IDX PT, R33, R17, RZ, 0x1c1f ;  /* 0x001c1fff11217589 */ /* 0x000e6200000e0000 */
[C---:B------:R-:W-:Y:S01]  /*147f0*/  IMAD R8, R54.reuse, 0x80, R5 ;  /* 0x0000008036087824 */ /* 0x040fe200078e0205 */
[----:B------:R-:W-:Y:S01]  /*14800*/  LEA R54, R54, R13, 0x7 ;  /* 0x0000000d36367211 */ /* 0x000fe200078e38ff */
[----:B-----5:R-:W-:Y:S01]  /*14810*/  IMAD R3, R4, c[0x0][0x4e8], RZ ;  /* 0x00013a0004037a24 */ /* 0x020fe200078e02ff */
[----:B------:R-:W-:Y:S01]  /*14820*/  SHFL.IDX PT, R34, R15, 0x1, 0x1c1f ;  /* 0x003c1f000f227f89 */ /* 0x000fe200000e0000 */
[----:B------:R-:W-:Y:S01]  /*14830*/  IMAD R16, R16, c[0x0][0x3e0], RZ ;  /* 0x0000f80010107a24 */ /* 0x000fe200078e02ff */
[C---:B------:R-:W-:Y:S01]  /*14840*/  IADD3 R4, R8.reuse, 0x8, RZ ;  /* 0x0000000808047810 */ /* 0x040fe20007ffe0ff */
[----:B------:R-:W-:Y:S01]  /*14850*/  IMAD.WIDE.U32 R10, R7, c[0x0][0x3e0], R10 ;  /* 0x0000f800070a7a25 */ /* 0x000fe200078e000a */
[----:B------:R-:W2:Y:S01]  /*14860*/  SHFL.IDX PT, R35, R17, 0x1, 0x1c1f ;  /* 0x003c1f0011237f89 */ /* 0x000ea200000e0000 */
[----:B------:R-:W-:-:S02]  /*14870*/  ISETP.GE.OR P1, PT, R8, R3, P2 ;  /* 0x000000030800720c */ /* 0x000fc40001726670 */
[----:B------:R-:W-:Y:S01]  /*14880*/  IMAD R16, R7, c[0x0][0x3e4], R16 ;  /* 0x0000f90007107a24 */ /* 0x000fe200078e0210 */
[----:B------:R-:W-:Y:S02]  /*14890*/  ISETP.GE.OR P0, PT, R4, R3, P2 ;  /* 0x000000030400720c */ /* 0x000fe40001706670 */
[----:B------:R-:W-:Y:S01]  /*148a0*/  SHF.L.U32 R7, R14, 0x3, RZ ;  /* 0x000000030e077819 */ /* 0x000fe200000006ff */
[----:B------:R-:W-:Y:S01]  /*148b0*/  IMAD.IADD R11, R11, 0x1, R16 ;  /* 0x000000010b0b7824 */ /* 0x000fe200078e0210 */
[----:B------:R-:W-:Y:S02]  /*148c0*/  SHF.R.S32.HI R5, RZ, 0x1f, R56 ;  /* 0x0000001fff057819 */ /* 0x000fe40000011438 */
[----:B------:R-:W-:-:S03]  /*148d0*/  LOP3.LUT R6, R6, 0x7ffffe00, R7, 0xf8, !PT ;  /* 0x7ffffe0006067812 */ /* 0x000fc600078ef807 */
[----:B------:R-:W-:Y:S01]  /*148e0*/  IMAD R5, R5, c[0x0][0x3d8], RZ ;  /* 0x0000f60005057a24 */ /* 0x000fe200078e02ff */
[----:B------:R-:W-:Y:S01]  /*148f0*/  SHF.L.U32 R58, R6, 0x1, RZ ;  /* 0x00000001063a7819 */ /* 0x000fe200000006ff */
[----:B-1----:R1:W-:Y:S02]  /*14900*/  @!P1 ST.E [R32.64], R0 ;  /* 0x0000000020009985 */ /* 0x0023e4000c101906 */
[C---:B------:R-:W-:Y:S02]  /*14910*/  IMAD R14, R56.reuse, c[0x0][0x3dc], R5 ;  /* 0x0000f700380e7a24 */ /* 0x040fe400078e0205 */
        /* <DEDUP_REMOVED lines=38> */
.L_x_885:
[----:B--2---:R-:W-:Y:S05]  /*14b80*/  BSYNC B0 ;  /* 0x0000000000007941 */ /* 0x004fea0003800000 */
.L_x_884:
        /* <DEDUP_REMOVED lines=23> */
.L_x_887:
[----:B------:R-:W-:Y:S05]  /*14d00*/  BSYNC B0 ;  /* 0x0000000000007941 */ /* 0x000fea0003800000 */
.L_x_886:
        /* <DEDUP_REMOVED lines=23> */
.L_x_889:
[----:B------:R-:W-:Y:S05]  /*14e80*/  BSYNC B0 ;  /* 0x0000000000007941 */ /* 0x000fea0003800000 */
.L_x_888:
        /* <DEDUP_REMOVED lines=24> */
.L_x_882:
        /* <DEDUP_REMOVED lines=18> */
.L_x_890:
        /* <DEDUP_REMOVED lines=19> */
[----:B------:R-:W-:-:S04]  /*15260*/  IMAD.WIDE.U32 R12, R184, c[0x0][0x490], R12 ;  /* 0x00012400b80c7a25 */ /* 0x000fc800078e000c */
[----:B------:R-:W-:Y:S02]  /*15270*/  IMAD.IADD R15, R4, 0x1, R13 ;  /* 0x00000001040f7824 */ /* 0x000fe400078e020d */
[----:B------:R-:W-:Y:S02]  /*15280*/  IMAD.MOV.U32 R14, RZ, RZ, R12 ;  /* 0x000000ffff0e7224 */ /* 0x000fe400078e000c */
[----:B------:R-:W-:Y:S02]  /*15290*/  IMAD R13, R5, c[0x0][0x498], RZ ;  /* 0x00012600050d7a24 */ /* 0x000fe400078e02ff */
[----:B------:R-:W-:-:S04]  /*152a0*/  @P0 IMAD.HI.U32 R6, R8, c[0x0][0x4ec], RZ ;  /* 0x00013b0008060a27 */ /* 0x000fc800078e00ff */
[----:B------:R-:W-:Y:S01]  /*152b0*/  IMAD.WIDE.U32 R14, R186, c[0x0][0x498], R14 ;  /* 0x00012600ba0e7a25 */ /* 0x000fe200078e000e */
[----:B------:R-:W-:-:S03]  /*152c0*/  @P0 SHF.R.U32.HI R7, RZ, c[0x0][0x4f0], R6 ;  /* 0x00013c00ff070a19 */ /* 0x000fc60000011606 */
[----:B------:R-:W-:Y:S01]  /*152d0*/  IMAD R13, R186, c[0x0][0x49c], R13 ;  /* 0x00012700ba0d7a24 */ /* 0x000fe200078e020d */
[C---:B------:R-:W-:Y:S02]  /*152e0*/  IADD3 R9, -R7.reuse, RZ, RZ ;  /* 0x000000ff07097210 */ /* 0x040fe40007ffe1ff */
[----:B------:R-:W-:Y:S02]  /*152f0*/  SHF.R.S32.HI R4, RZ, 0x1f, R7 ;  /* 0x0000001fff047819 */ /* 0x000fe40000011407 */
[----:B------:R-:W-:Y:S01]  /*15300*/  IADD3 R12, P0, R7, R14, RZ ;  /* 0x0000000e070c7210 */ /* 0x000fe20007f1e0ff */
        /* <DEDUP_REMOVED lines=11> */
.L_x_892:
[----:B------:R-:W-:Y:S05]  /*153c0*/  BSYNC B0 ;  /* 0x0000000000007941 */ /* 0x000fea0003800000 */
.L_x_891:
        /* <DEDUP_REMOVED lines=15> */
[----:B------:R-:W-:Y:S02]  /*154c0*/  IMAD R7, R2, c[0x0][0x3e8], RZ ;  /* 0x0000fa0002077a24 */ /* 0x000fe400078e02ff */
[C---:B------:R-:W-:Y:S01]  /*154d0*/  IMAD.WIDE.U32 R10, R184.reuse, c[0x0][0x3e8], R10 ;  /* 0x0000fa00b80a7a25 */ /* 0x040fe200078e000a */
[CC--:B------:R-:W-:Y:S02]  /*154e0*/  LEA R13, R9.reuse, R4.reuse, 0x5 ;  /* 0x00000004090d7211 */ /* 0x0c0fe400078e28ff */
[----:B------:R-:W-:Y:S01]  /*154f0*/  SHF.L.U32 R9, R9, 0x3, RZ ;  /* 0x0000000309097819 */ /* 0x000fe200000006ff */
[----:B------:R-:W-:Y:S02]  /*15500*/  IMAD R7, R184, c[0x0][0x3ec], R7 ;  /* 0x0000fb00b8077a24 */ /* 0x000fe400078e0207 */
[C---:B-1----:R-:W-:Y:S01]  /*15510*/  IMAD R13, R6.reuse, 0x80, R13 ;  /* 0x00000080060d7824 */ /* 0x042fe200078e020d */
[----:B------:R-:W-:Y:S01]  /*15520*/  LEA R4, R6, R4, 0x7 ;  /* 0x0000000406047211 */ /* 0x000fe200078e38ff */
[----:B-----5:R-:W-:Y:S01]  /*15530*/  IMAD R3, R3, c[0x0][0x4e8], RZ ;  /* 0x00013a0003037a24 */ /* 0x020fe200078e02ff */
[----:B------:R-:W-:Y:S01]  /*15540*/  IADD3 R11, R7, R11, RZ ;  /* 0x0000000b070b7210 */ /* 0x000fe20007ffe0ff */
[----:B------:R-:W-:Y:S01]  /*15550*/  @P0 IMAD.HI.U32 R0, R13, c[0x0][0x4ec], RZ ;  /* 0x00013b000d000a27 */ /* 0x000fe200078e00ff */
[----:B------:R-:W-:-:S02]  /*15560*/  MOV R2, R13 ;  /* 0x0000000d00027202 */ /* 0x000fc40000000f00 */
[----:B------:R-:W-:Y:S01]  /*15570*/  IADD3 R6, R9, 0x40, RZ ;  /* 0x0000004009067810 */ /* 0x000fe20007ffe0ff */
[----:B------:R-:W-:Y:S01]  /*15580*/  IMAD.WIDE.U32 R10, R186, c[0x0][0x3f0], R10 ;  /* 0x0000fc00ba0a7a25 */ /* 0x000fe200078e000a */
[----:B------:R-:W-:-:S04]  /*15590*/  @P0 SHF.R.U32.HI R2, RZ, c[0x0][0x4f0], R0 ;  /* 0x00013c00ff020a19 */ /* 0x000fc80000011600 */
        /* <DEDUP_REMOVED lines=35> */
.L_x_894:
[----:B------:R-:W-:Y:S05]  /*157d0*/  BSYNC B0 ;  /* 0x0000000000007941 */ /* 0x000fea0003800000 */
.L_x_893:
        /* <DEDUP_REMOVED lines=21> */
.L_x_896:
[----:B------:R-:W-:Y:S05]  /*15930*/  BSYNC B0 ;  /* 0x0000000000007941 */ /* 0x000fea0003800000 */
.L_x_895:
        /* <DEDUP_REMOVED lines=21> */
.L_x_898:
[----:B------:R-:W-:Y:S05]  /*15a90*/  BSYNC B0 ;  /* 0x0000000000007941 */ /* 0x000fea0003800000 */
.L_x_897:
        /* <DEDUP_REMOVED lines=22> */
.L_x_899:
        /* <DEDUP_REMOVED lines=16> */
.L_x_1507:


//--------------------- .text._ZN7cutlass13device_kernelIN5flash19enable_sm80_to_sm89INS1_16FlashAttnFwdSm80INS1_25CollectiveMainloopFwdSm80ILi8ELi2ELb0EN4cute5tupleIJNS5_1CILi128EEENS7_ILi64EEENS7_ILi192EEEEEELi192ENS_6half_tEfNS_4arch4Sm80ELb0ELb1ELb0ELb0ELb1ELb0ELb1ELb0EEENS1_21CollectiveEpilogueFwdINS6_IJS8_SA_S9_EEENS6_IJNS7_ILi1EEESI_SI_EEESC_SE_Li256ELb0ELb1ELb0ELb0EEENS1_19SingleTileSchedulerILb0ELb0ELb1ELi128EEEEEEEEEvNT_6ParamsE --------------------------
	.section	.text._ZN7cutlass13device_kernelIN5flash19enable_sm80_to_sm89INS1_16FlashAttnFwdSm80INS1_25CollectiveMainloopFwdSm80ILi8ELi2ELb0EN4cute5tupleIJNS5_1CILi128EEENS7_ILi64EEENS7_ILi192EEEEEELi192ENS_6half_tEfNS_4arch4Sm80ELb0ELb1ELb0ELb0ELb1ELb0ELb1ELb0EEENS1_21CollectiveEpilogueFwdINS6_IJS8_SA_S9_EEENS6_IJNS7_ILi1EEESI_SI_EEESC_SE_Li256ELb0ELb1ELb0ELb0EEENS1_19SingleTileSchedulerILb0ELb0ELb1ELi128EEEEEEEEEvNT_6ParamsE,"ax",@progbits
	.sectioninfo	@"SHI_REGISTERS=236"
	.align	128
.text._ZN7cutlass13device_kernelIN5flash19enable_sm80_to_sm89INS1_16FlashAttnFwdSm80INS1_25CollectiveMainloopFwdSm80ILi8ELi2ELb0EN4cute5tupleIJNS5_1CILi128EEENS7_ILi64EEENS7_ILi192EEEEEELi192ENS_6half_tEfNS_4arch4Sm80ELb0ELb1ELb0ELb0ELb1ELb0ELb1ELb0EEENS1_21CollectiveEpilogueFwdINS6_IJS8_SA_S9_EEENS6_IJNS7_ILi1EEESI_SI_EEESC_SE_Li256ELb0ELb1ELb0ELb0EEENS1_19SingleTileSchedulerILb0ELb0ELb1ELi128EEEEEEEEEvNT_6ParamsE:
        .type           _ZN7cutlass13device_kernelIN5flash19enable_sm80_to_sm89INS1_16FlashAttnFwdSm80INS1_25CollectiveMainloopFwdSm80ILi8ELi2ELb0EN4cute5tupleIJNS5_1CILi128EEENS7_ILi64EEENS7_ILi192EEEEEELi192ENS_6half_tEfNS_4arch4Sm80ELb0ELb1ELb0ELb0ELb1ELb0ELb1ELb0EEENS1_21CollectiveEpilogueFwdINS6_IJS8_SA_S9_EEENS6_IJNS7_ILi1EEESI_SI_EEESC_SE_Li256ELb0ELb1ELb0ELb0EEENS1_19SingleTileSchedulerILb0ELb0ELb1ELi128EEEEEEEEEvNT_6ParamsE,@function
        .size           _ZN7cutlass13device_kernelIN5flash19enable_sm80_to_sm89INS1_16FlashAttnFwdSm80INS1_25CollectiveMainloopFwdSm80ILi8ELi2ELb0EN4cute5tupleIJNS5_1CILi128EEENS7_ILi64EEENS7_ILi192EEEEEELi192ENS_6half_tEfNS_4arch4Sm80ELb0ELb1ELb0ELb0ELb1ELb0ELb1ELb0EEENS1_21CollectiveEpilogueFwdINS6_IJS8_SA_S9_EEENS6_IJNS7_ILi1EEESI_SI_EEESC_SE_Li256ELb0ELb1ELb0ELb0EEENS1_19SingleTileSchedulerILb0ELb0ELb1ELi128EEEEEEEEEvNT_6ParamsE,(.L_x_1508 - _ZN7cutlass13device_kernelIN5flash19enable_sm80_to_sm89INS1_16FlashAttnFwdSm80INS1_25CollectiveMainloopFwdSm80ILi8ELi2ELb0EN4cute5tupleIJNS5_1CILi128EEENS7_ILi64EEENS7_ILi192EEEEEELi192ENS_6half_tEfNS_4arch4Sm80ELb0ELb1ELb0ELb0ELb1ELb0ELb1ELb0EEENS1_21CollectiveEpilogueFwdINS6_IJS8_SA_S9_EEENS6_IJNS7_ILi1EEESI_SI_EEESC_SE_Li256ELb0ELb1ELb0ELb0EEENS1_19SingleTileSchedulerILb0ELb0ELb1ELi128EEEEEEEEEvNT_6ParamsE)
        .other          _ZN7cutlass13device_kernelIN5flash19enable_sm80_to_sm89INS1_16FlashAttnFwdSm80INS1_25CollectiveMainloopFwdSm80ILi8ELi2ELb0EN4cute5tupleIJNS5_1CILi128EEENS7_ILi64EEENS7_ILi192EEEEEELi192ENS_6half_tEfNS_4arch4Sm80ELb0ELb1ELb0ELb0ELb1ELb0ELb1ELb0EEENS1_21CollectiveEpilogueFwdINS6_IJS8_SA_S9_EEENS6_IJNS7_ILi1EEESI_SI_EEESC_SE_Li256ELb0ELb1ELb0ELb0EEENS1_19SingleTileSchedulerILb0ELb0ELb1ELi128EEEEEEEEEvNT_6ParamsE,@"STO_CUDA_ENTRY STV_DEFAULT"
_ZN7cutlass13device_kernelIN5flash19enable_sm80_to_sm89INS1_16FlashAttnFwdSm80INS1_25CollectiveMainloopFwdSm80ILi8ELi2ELb0EN4cute5tupleIJNS5_1CILi128EEENS7_ILi64EEENS7_ILi192EEEEEELi192ENS_6half_tEfNS_4arch4Sm80ELb0ELb1ELb0ELb0ELb1ELb0ELb1ELb0EEENS1_21CollectiveEpilogueFwdINS6_IJS8_SA_S9_EEENS6_IJNS7_ILi1EEESI_SI_EEESC_SE_Li256ELb0ELb1ELb0ELb0EEENS1_19SingleTileSchedulerILb0ELb0ELb1ELi128EEEEEEEEEvNT_6ParamsE:
[----:B------:R-:W-:Y:S02]  /*0000*/  MOV R1, c[0x0][0x28] ;  /* 0x00000a0000017a02 */ /* 0x000fe40000000f00 */
[----:B------:R-:W1:Y:S02]  /*0010*/  S2UR UR6, SR_CTAID.Z ;  /* 0x00000000000679c3 */ /* 0x000e640000002700 */
[----:B-1----:R-:W-:-:S13]  /*0020*/  ISETP.LE.AND P0, PT, RZ, UR6, PT ;  /* 0x00000006ff007c0c */ /* 0x002fda000bf03270 */
[----:B------:R-:W-:Y:S05]  /*0030*/  @!P0 EXIT ;  /* 0x000000000000894d */ /* 0x000fea0003800000 */
[----:B------:R-:W1:Y:S01]  /*0040*/  S2R R182, SR_CTAID.X ;  /* 0x0000000000b67919 */ /* 0x000e620000002500 */
[----:B------:R-:W-:Y:S01]  /*0050*/  ULDC.64 UR4, c[0x0][0x370] ;  /* 0x0000dc0000047ab9 */ /* 0x000fe20000000a00 */
[----:B------:R-:W-:Y:S01]  /*0060*/  IMAD.MOV.U32 R204, RZ, RZ, RZ ;  /* 0x000000ffffcc7224 */ /* 0x000fe200078e00ff */
[----:B------:R-:W-:Y:S01]  /*0070*/  UISETP.NE.U32.AND UP0, UPT, URZ, UR4, UPT ;  /* 0x000000043f00728c */ /* 0x000fe2000bf05070 */
[----:B------:R-:W-:Y:S01]  /*0080*/  IMAD.MOV.U32 R197, RZ, RZ, c[0x0][0x2c4] ;  /* 0x0000b100ffc57624 */ /* 0x000fe200078e00ff */
[----:B------:R-:W-:Y:S02]  /*0090*/  ULDC.64 UR8, c[0x0][0x370] ;  /* 0x0000dc0000087ab9 */ /* 0x000fe40000000a00 */
[----:B------:R-:W-:Y:S02]  /*00a0*/  UISETP.NE.AND.EX UP0, UPT, URZ, UR5, UPT, UP0 ;  /* 0x000000053f00728c */ /* 0x000fe4000bf05300 */
[----:B------:R-:W-:Y:S01]  /*00b0*/  ISETP.NE.AND P1, PT, R197, 0x1, PT ;  /* 0x00000001c500780c */ /* 0x000fe20003f25270 */
[----:B------:R-:W2:Y:S01]  /*00c0*/  S2UR UR7, SR_CTAID.Y ;  /* 0x00000000000779c3 */ /* 0x000ea20000002600 */
[----:B------:R-:W-:-:S02]  /*00d0*/  ULDC.64 UR12, c[0x0][0x118] ;  /* 0x00004600000c7ab9 */ /* 0x000fc40000000a00 */
[----:B------:R-:W-:-:S05]  /*00e0*/  PLOP3.LUT P0, PT, PT, PT, UP0, 0x80, 0x0 ;  /* 0x000000000000781c */ /* 0x000fca0003f0f008 */
[----:B------:R-:W-:Y:S02]  /*00f0*/  @UP0 UMOV UR4, 0x4 ;  /* 0x0000000400040882 */ /* 0x000fe40000000000 */
[----:B------:R-:W-:Y:S01]  /*0100*/  @UP0 UIMAD.WIDE UR4, UR6, UR4, UR8 ;  /* 0x00000004060402a5 */ /* 0x000fe2000f8e0208 */
[----:B-1----:R-:W-:Y:S01]  /*0110*/  IMAD.SHL.U32 R148, R182, 0x80, RZ ;  /* 0x00000080b6947824 */ /* 0x002fe200078e00ff */
[----:B------:R-:W-:Y:S01]  /*0120*/  P2R R0, PR, RZ, 0x2 ;  /* 0x00000002ff007803 */ /* 0x000fe20000000000 */
[----:B------:R-:W1:Y:S01]  /*0130*/  S2R R6, SR_TID.X ;  /* 0x0000000000067919 */ /* 0x000e620000002100 */
[----:B------:R-:W-:Y:S02]  /*0140*/  IMAD.MOV.U32 R196, RZ, RZ, 0x1 ;  /* 0x00000001ffc47424 */ /* 0x000fe400078e00ff */
[----:B------:R-:W-:Y:S01]  /*0150*/  @P1 IADD3 R0, R148, 0x7f, RZ ;  /* 0x0000007f94001810 */ /* 0x000fe20007ffe0ff */
[----:B------:R-:W-:Y:S02]  /*0160*/  IMAD.MOV.U32 R181, RZ, RZ, c[0x0][0x2ac] ;  /* 0x0000ab00ffb57624 */ /* 0x000fe400078e00ff */
[----:B------:R-:W-:-:S02]  /*0170*/  IMAD.U32 R2, RZ, RZ, UR4 ;  /* 0x00000004ff027e24 */ /* 0x000fc4000f8e00ff */
[----:B------:R-:W-:Y:S01]  /*0180*/  IMAD.U32 R3, RZ, RZ, UR5 ;  /* 0x00000005ff037e24 */ /* 0x000fe2000f8e00ff */
[----:B------:R-:W-:Y:S01]  /*0190*/  ISETP.LE.AND P2, PT, R196, c[0x0][0x32c], PT ;  /* 0x0000cb00c4007a0c */ /* 0x000fe20003f43270 */
[----:B------:R-:W-:-:S03]  /*01a0*/  @P1 IMAD.HI.U32 R0, R0, c[0x0][0x2c8], RZ ;  /* 0x0000b20000001a27 */ /* 0x000fc600078e00ff */
[----:B------:R3:W5:Y:S01]  /*01b0*/  @P0 LDG.E R204, [R2.64] ;  /* 0x0000000c02cc0981 */ /* 0x000762000c1e1900 */
[----:B------:R-:W-:Y:S01]  /*01c0*/  IMAD R199, R181, c[0x0][0x1d0], RZ ;  /* 0x00007400b5c77a24 */ /* 0x000fe200078e02ff */
[----:B--2---:R-:W-:Y:S01]  /*01d0*/  USHF.R.S32.HI UR11, URZ, 0x1f, UR7 ;  /* 0x0000001f3f0b7899 */ /* 0x004fe20008011407 */
[----:B---3--:R-:W-:Y:S02]  /*01e0*/  IADD3 R3, R148, 0x7f, RZ ;  /* 0x0000007f94037810 */ /* 0x008fe40007ffe0ff */
[----:B------:R-:W-:Y:S02]  /*01f0*/  @P1 SHF.R.U32.HI R3, RZ, c[0x0][0x2cc], R0 ;  /* 0x0000b300ff031a19 */ /* 0x000fe40000011600 */
[----:B------:R-:W-:Y:S02]  /*0200*/  IADD3 R0, R199, -c[0x0][0x168], R196 ;  /* 0x80005a00c7007a10 */ /* 0x000fe40007ffe0c4 */
[----:B------:R-:W-:-:S03]  /*0210*/  P2R R2, PR, RZ, 0x4 ;  /* 0x00000004ff027803 */ /* 0x000fc60000000000 */
[----:B------:R-:W-:-:S05]  /*0220*/  IMAD.IADD R0, R0, 0x1, R3 ;  /* 0x0000000100007824 */ /* 0x000fca00078e0203 */
[----:B------:R-:W-:Y:S01]  /*0230*/  IADD3 R5, R0, c[0x0][0x328], RZ ;  /* 0x0000ca0000057a10 */ /* 0x000fe20007ffe0ff */
[----:B------:R-:W-:Y:S05]  /*0240*/  @!P2 BRA `(.L_x_900) ;  /* 0x000000f00000a947 */ /* 0x000fea0003800000 */
[C---:B-1----:R-:W-:Y:S02]  /*0250*/  ISETP.GT.AND P0, PT, R0.reuse, RZ, PT ;  /* 0x000000ff0000720c */ /* 0x042fe40003f04270 */
[----:B------:R-:W-:-:S11]  /*0260*/  IADD3 R2, R0, -0x1, RZ ;  /* 0xffffffff00027810 */ /* 0x000fd60007ffe0ff */
[----:B------:R-:W-:Y:S05]  /*0270*/  @P0 BRA `(.L_x_901) ;  /* 0x0000006000000947 */ /* 0x000fea0003800000 */
[----:B------:R-:W-:Y:S01]  /*0280*/  ISETP.NE.AND P0, PT, R196, c[0x0][0x32c], PT ;  /* 0x0000cb00c4007a0c */ /* 0x000fe20003f05270 */
[----:B------:R-:W-:-:S12]  /*0290*/  IMAD.MOV R2, RZ, RZ, -R0 ;  /* 0x000000ffff027224 */ /* 0x000fd800078e0a00 */
[----:B------:R-:W-:-:S05]  /*02a0*/  @P0 IMAD.HI.U32 R0, R2, c[0x0][0x330], RZ ;  /* 0x0000cc0002000a27 */ /* 0x000fca00078e00ff */
[----:B------:R-:W-:-:S04]  /*02b0*/  @P0 SHF.R.U32.HI R2, RZ, c[0x0][0x334], R0 ;  /* 0x0000cd00ff020a19 */ /* 0x000fc80000011600 */
[----:B------:R-:W-:Y:S01]  /*02c0*/  LOP3.LUT R2, RZ, R2, RZ, 0x33, !PT ;  /* 0x00000002ff027212 */ /* 0x000fe200078e33ff */
[----:B------:R-:W-:Y:S05]  /*02d0*/  BRA `(.L_x_902) ;  /* 0x0000003000007947 */ /* 0x000fea0003800000 */
.L_x_901:
[----:B------:R-:W-:-:S13]  /*02e0*/  ISETP.NE.AND P0, PT, R196, c[0x0][0x32c], PT ;  /* 0x0000cb00c4007a0c */ /* 0x000fda0003f05270 */
[----:B------:R-:W-:-:S05]  /*02f0*/  @P0 IMAD.HI.U32 R0, R2, c[0x0][0x330], RZ ;  /* 0x0000cc0002000a27 */ /* 0x000fca00078e00ff */
[----:B------:R-:W-:Y:S02]  /*0300*/  @P0 SHF.R.U32.HI R2, RZ, c[0x0][0x334], R0 ;  /* 0x0000cd00ff020a19 */ /* 0x000fe40000011600 */
.L_x_902:
[----:B------:R-:W-:-:S05]  /*0310*/  MOV R3, c[0x0][0x32c] ;  /* 0x0000cb0000037a02 */ /* 0x000fca0000000f00 */
[----:B------:R-:W-:-:S05]  /*0320*/  IMAD R2, R2, R3, c[0x0][0x32c] ;  /* 0x0000cb0002027624 */ /* 0x000fca00078e0203 */
[----:B------:R-:W-:-:S04]  /*0330*/  IMNMX R5, R5, R2, PT ;  /* 0x0000000205057217 */ /* 0x000fc80003800200 */
.L_x_900:
[----:B-1----:R-:W-:Y:S01]  /*0340*/  IADD3 R5, R5, 0x3f, RZ ;  /* 0x0000003f05057810 */ /* 0x002fe20007ffe0ff */
[----:B------:R-:W-:Y:S01]  /*0350*/  @P1 IMAD.HI.U32 R4, R148, c[0x0][0x2c8], RZ ;  /* 0x0000b20094041a27 */ /* 0x000fe200078e00ff */
[C---:B------:R-:W-:Y:S02]  /*0360*/  IADD3 R7, R199.reuse, 0x3f, RZ ;  /* 0x0000003fc7077810 */ /* 0x040fe40007ffe0ff */
[----:B------:R-:W-:Y:S01]  /*0370*/  SHF.R.S32.HI R0, RZ, 0x1f, R5 ;  /* 0x0000001fff007819 */ /* 0x000fe20000011405 */
[----:B------:R-:W-:Y:S01]  /*0380*/  IMAD.MOV.U32 R3, RZ, RZ, R148 ;  /* 0x000000ffff037224 */ /* 0x000fe200078e0094 */
[----:B------:R-:W-:Y:S02]  /*0390*/  SHF.R.S32.HI R2, RZ, 0x1f, R7 ;  /* 0x0000001fff027819 */ /* 0x000fe40000011407 */
[----:B------:R-:W-:Y:S02]  /*03a0*/  @P1 SHF.R.U32.HI R3, RZ, c[0x0][0x2cc], R4 ;  /* 0x0000b300ff031a19 */ /* 0x000fe40000011604 */
[----:B------:R-:W-:-:S02]  /*03b0*/  IADD3 R146, R199, -c[0x0][0x168], RZ ;  /* 0x80005a00c7927a10 */ /* 0x000fc40007ffe0ff */
[----:B------:R-:W-:Y:S02]  /*03c0*/  LEA.HI R0, R0, R5, RZ, 0x6 ;  /* 0x0000000500007211 */ /* 0x000fe400078f30ff */
[----:B------:R-:W-:Y:S01]  /*03d0*/  LEA.HI R7, R2, R7, RZ, 0x6 ;  /* 0x0000000702077211 */ /* 0x000fe200078f30ff */
[----:B------:R-:W-:Y:S01]  /*03e0*/  IMAD.IADD R2, R146, 0x1, R3 ;  /* 0x0000000192027824 */ /* 0x000fe200078e0203 */
[----:B------:R-:W-:Y:S02]  /*03f0*/  SHF.R.S32.HI R0, RZ, 0x6, R0 ;  /* 0x00000006ff007819 */ /* 0x000fe40000011400 */
[----:B------:R-:W-:Y:S02]  /*0400*/  SHF.R.S32.HI R7, RZ, 0x6, R7 ;  /* 0x00000006ff077819 */ /* 0x000fe40000011407 */
[----:B------:R-:W-:Y:S02]  /*0410*/  IADD3 R194, R2, -c[0x0][0x324], RZ ;  /* 0x8000c90002c27a10 */ /* 0x000fe40007ffe0ff */
[----:B------:R-:W-:Y:S01]  /*0420*/  IMNMX R147, R7, R0, PT ;  /* 0x0000000007937217 */ /* 0x000fe20003800200 */
[----:B------:R-:W-:Y:S05]  /*0430*/  @!P2 BRA `(.L_x_903) ;  /* 0x000000f00000a947 */ /* 0x000fea0003800000 */
        /* <DEDUP_REMOVED lines=9> */
.L_x_904:
[----:B------:R-:W-:-:S04]  /*04d0*/  MOV R0, c[0x0][0x32c] ;  /* 0x0000cb0000007a02 */ /* 0x000fc80000000f00 */
[----:B------:R-:W-:-:S13]  /*04e0*/  ISETP.NE.AND P0, PT, R0, 0x1, PT ;  /* 0x000000010000780c */ /* 0x000fda0003f05270 */
[----:B------:R-:W-:-:S05]  /*04f0*/  @P0 IMAD.HI.U32 R0, R2, c[0x0][0x330], RZ ;  /* 0x0000cc0002000a27 */ /* 0x000fca00078e00ff */
[----:B------:R-:W-:-:S05]  /*0500*/  @P0 SHF.R.U32.HI R2, RZ, c[0x0][0x334], R0 ;  /* 0x0000cd00ff020a19 */ /* 0x000fca0000011600 */
.L_x_905:
[----:B------:R-:W-:-:S05]  /*0510*/  IMAD R3, R2, c[0x0][0x32c], RZ ;  /* 0x0000cb0002037a24 */ /* 0x000fca00078e02ff */
[----:B------:R-:W-:-:S04]  /*0520*/  IMNMX R194, R194, R3, !PT ;  /* 0x00000003c2c27217 */ /* 0x000fc80007800200 */
.L_x_903:
        /* <DEDUP_REMOVED lines=70> */
[----:B------:R1:W2:Y:S01]  /*0990*/  @P2 LDG.E R10, [R10.64] ;  /* 0x0000000c0a0a2981 */ /* 0x0002a2000c1e1900 */
[----:B------:R-:W-:Y:S01]  /*09a0*/  UIMAD UR8, UR11, UR4, URZ ;  /* 0x000000040b0872a4 */ /* 0x000fe2000f8e023f */
[----:B------:R-:W-:Y:S01]  /*09b0*/  IMAD.MOV.U32 R195, RZ, RZ, c[0x0][0x2b8] ;  /* 0x0000ae00ffc37624 */ /* 0x000fe200078e00ff */
[----:B------:R-:W-:Y:S01]  /*09c0*/  LOP3.LUT R179, R21, 0xfffffff8, RZ, 0xc0, !PT ;  /* 0xfffffff815b37812 */ /* 0x000fe200078ec0ff */
[----:B------:R-:W-:Y:S01]  /*09d0*/  UIMAD.WIDE.U32 UR14, UR7, UR4, URZ ;  /* 0x00000004070e72a5 */ /* 0x000fe2000f8e003f */
[----:B------:R-:W-:Y:S01]  /*09e0*/  SHF.R.S32.HI R21, RZ, 0x3, R21 ;  /* 0x00000003ff157819 */ /* 0x000fe20000011415 */
[----:B------:R-:W-:Y:S01]  /*09f0*/  UIMAD UR8, UR7, UR5, UR8 ;  /* 0x00000005070872a4 */ /* 0x000fe2000f8e0208 */
[----:B------:R-:W-:Y:S01]  /*0a00*/  ISETP.NE.AND P5, PT, R195, 0x1, PT ;  /* 0x00000001c300780c */ /* 0x000fe20003fa5270 */
[----:B------:R-:W-:Y:S01]  /*0a10*/  IMAD.IADD R179, R6, 0x1, -R179 ;  /* 0x0000000106b37824 */ /* 0x000fe200078e0ab3 */
[----:B------:R-:W-:Y:S01]  /*0a20*/  USHF.R.S32.HI UR9, URZ, 0x1f, UR6 ;  /* 0x0000001f3f097899 */ /* 0x000fe20008011406 */
[----:B------:R-:W-:Y:S01]  /*0a30*/  IMAD.MOV.U32 R200, RZ, RZ, RZ ;  /* 0x000000ffffc87224 */ /* 0x000fe200078e00ff */
[----:B------:R-:W-:Y:S01]  /*0a40*/  ULDC.64 UR4, c[0x0][0x1c0] ;  /* 0x0000700000047ab9 */ /* 0x000fe20000000a00 */
[C---:B------:R-:W-:Y:S01]  /*0a50*/  IMAD R203, R179.reuse, 0x20, R21 ;  /* 0x00000020b3cb7824 */ /* 0x040fe200078e0215 */
[----:B------:R-:W-:Y:S01]  /*0a60*/  UIADD3 UR15, UR15, UR8, URZ ;  /* 0x000000080f0f7290 */ /* 0x000fe2000fffe03f */
[----:B------:R-:W-:Y:S01]  /*0a70*/  IMAD.SHL.U32 R178, R179, 0x8, RZ ;  /* 0x00000008b3b27824 */ /* 0x000fe200078e00ff */
[----:B------:R-:W-:Y:S01]  /*0a80*/  UIMAD UR9, UR9, UR4, URZ ;  /* 0x00000004090972a4 */ /* 0x000fe2000f8e023f */
[----:B------:R-:W-:Y:S01]  /*0a90*/  IMAD.IADD R0, R148, 0x1, R203 ;  /* 0x0000000194007824 */ /* 0x000fe200078e02cb */
[----:B------:R-:W-:-:S02]  /*0aa0*/  UIMAD.WIDE.U32 UR14, UR6, UR4, UR14 ;  /* 0x00000004060e72a5 */ /* 0x000fc4000f8e000e */
[----:B------:R-:W-:Y:S01]  /*0ab0*/  UIMAD UR5, UR6, UR5, UR9 ;  /* 0x00000005060572a4 */ /* 0x000fe2000f8e0209 */
[----:B------:R-:W-:-:S03]  /*0ac0*/  @P1 IMAD.HI.U32 R2, R0, c[0x0][0x2c8], RZ ;  /* 0x0000b20000021a27 */ /* 0x000fc600078e00ff */
[----:B------:R-:W-:Y:S01]  /*0ad0*/  UIADD3 UR5, UR15, UR5, URZ ;  /* 0x000000050f057290 */ /* 0x000fe2000fffe03f */
[----:B------:R-:W-:Y:S01]  /*0ae0*/  IMAD.MOV.U32 R5, RZ, RZ, R0 ;  /* 0x000000ffff057224 */ /* 0x000fe200078e0000 */
[----:B------:R-:W-:Y:S01]  /*0af0*/  @P1 SHF.R.U32.HI R5, RZ, c[0x0][0x2cc], R2 ;  /* 0x0000b300ff051a19 */ /* 0x000fe20000011602 */
[----:B------:R-:W-:Y:S02]  /*0b00*/  IMAD.U32 R9, RZ, RZ, UR15 ;  /* 0x0000000fff097e24 */ /* 0x000fe4000f8e00ff */
[----:B------:R-:W-:Y:S01]  /*0b10*/  IMAD.U32 R8, RZ, RZ, UR14 ;  /* 0x0000000eff087e24 */ /* 0x000fe2000f8e00ff */
[--C-:B------:R-:W-:Y:S01]  /*0b20*/  SHF.R.S32.HI R2, RZ, 0x1f, R5.reuse ;  /* 0x0000001fff027819 */ /* 0x100fe20000011405 */
[----:B------:R-:W-:Y:S02]  /*0b30*/  IMAD.MOV R3, RZ, RZ, -R5 ;  /* 0x000000ffff037224 */ /* 0x000fe400078e0a05 */
[----:B------:R-:W-:Y:S01]  /*0b40*/  IMAD.U32 R9, RZ, RZ, UR5 ;  /* 0x00000005ff097e24 */ /* 0x000fe2000f8e00ff */
[----:B------:R-:W-:Y:S01]  /*0b50*/  ULDC.64 UR4, c[0x0][0x2b0] ;  /* 0x0000ac0000047ab9 */ /* 0x000fe20000000a00 */
[----:B------:R-:W-:-:S02]  /*0b60*/  IMAD R2, R2, c[0x0][0x1b0], RZ ;  /* 0x00006c0002027a24 */ /* 0x000fc400078e02ff */
[----:B------:R-:W-:Y:S02]  /*0b70*/  IMAD R3, R3, c[0x0][0x2c4], R0 ;  /* 0x0000b10003037a24 */ /* 0x000fe400078e0200 */
[----:B------:R-:W-:-:S04]  /*0b80*/  IMAD.WIDE.U32 R8, R5, c[0x0][0x1b0], R8 ;  /* 0x00006c0005087a25 */ /* 0x000fc800078e0008 */
[----:B------:R-:W-:Y:S01]  /*0b90*/  IMAD R5, R5, c[0x0][0x1b4], R2 ;  /* 0x00006d0005057a24 */ /* 0x000fe200078e0202 */
[----:B------:R-:W-:Y:S01]  /*0ba0*/  SHF.R.S32.HI R2, RZ, 0x1f, R3 ;  /* 0x0000001fff027819 */ /* 0x000fe20000011403 */
[----:B------:R-:W-:Y:S02]  /*0bb0*/  IMAD.SHL.U32 R0, R21, 0x40, RZ ;  /* 0x0000004015007824 */ /* 0x000fe400078e00ff */
[----:B------:R-:W-:Y:S02]  /*0bc0*/  IMAD.IADD R9, R9, 0x1, R5 ;  /* 0x0000000109097824 */ /* 0x000fe400078e0205 */
[----:B------:R-:W-:Y:S02]  /*0bd0*/  IMAD R2, R2, c[0x0][0x1a8], RZ ;  /* 0x00006a0002027a24 */ /* 0x000fe400078e02ff */
[C---:B------:R-:W-:Y:S01]  /*0be0*/  IMAD.WIDE.U32 R4, R3.reuse, c[0x0][0x1a8], R8 ;  /* 0x00006a0003047a25 */ /* 0x040fe200078e0008 */
[----:B------:R-:W-:Y:S02]  /*0bf0*/  LOP3.LUT R9, R0, 0x1c0, RZ, 0xc0, !PT ;  /* 0x000001c000097812 */ /* 0x000fe400078ec0ff */
[----:B------:R-:W-:Y:S01]  /*0c00*/  IADD3 R8, R178, 0x80, RZ ;  /* 0x00000080b2087810 */ /* 0x000fe20007ffe0ff */
[----:B------:R-:W-:Y:S01]  /*0c10*/  IMAD R7, R3, c[0x0][0x1ac], R2 ;  /* 0x00006b0003077a24 */ /* 0x000fe200078e0202 */
[----:B------:R-:W-:Y:S01]  /*0c20*/  SHF.R.U32.HI R3, RZ, 0x3, R9 ;  /* 0x00000003ff037819 */ /* 0x000fe20000011609 */
[----:B------:R-:W-:Y:S01]  /*0c30*/  IMAD.IADD R0, R148, 0x1, R21 ;  /* 0x0000000194007824 */ /* 0x000fe200078e0215 */
[----:B------:R-:W-:Y:S01]  /*0c40*/  LOP3.LUT R202, R9, 0x38, R178, 0xf8, !PT ;  /* 0x0000003809ca7812 */ /* 0x000fe200078ef8b2 */
[----:B------:R-:W-:Y:S01]  /*0c50*/  IMAD.IADD R2, R5, 0x1, R7 ;  /* 0x0000000105027824 */ /* 0x000fe200078e0207 */
[----:B------:R-:W-:-:S02]  /*0c60*/  LEA R7, P0, R4, c[0x0][0x160], 0x1 ;  /* 0x0000580004077a11 */ /* 0x000fc400078008ff */
[----:B------:R-:W-:Y:S02]  /*0c70*/  LEA.HI R5, R81, R6, RZ, 0x6 ;  /* 0x0000000651057211 */ /* 0x000fe400078f30ff */
[----:B------:R-:W-:Y:S01]  /*0c80*/  LEA.HI.X R2, R4, c[0x0][0x164], R2, 0x1, P0 ;  /* 0x0000590004027a11 */ /* 0x000fe200000f0c02 */
[----:B------:R-:W-:Y:S01]  /*0c90*/  SHFL.IDX PT, R14, R7, RZ, 0x181f ;  /* 0x00181fff070e7589 */ /* 0x000fe200000e0000 */
[----:B------:R-:W-:Y:S01]  /*0ca0*/  LOP3.LUT R202, R202, R3, RZ, 0x3c, !PT ;  /* 0x00000003caca7212 */ /* 0x000fe200078e3cff */
[----:B------:R-:W-:Y:S01]  /*0cb0*/  IMAD R3, R197, c[0x0][0x168], RZ ;  /* 0x00005a00c5037a24 */ /* 0x000fe200078e02ff */
[----:B------:R-:W-:Y:S01]  /*0cc0*/  IADD3 R4, R0, 0x20, RZ ;  /* 0x0000002000047810 */ /* 0x000fe20007ffe0ff */
[----:B------:R-:W3:Y:S01]  /*0cd0*/  SHFL.IDX PT, R15, R2, RZ, 0x181f ;  /* 0x00181fff020f7589 */ /* 0x000ee200000e0000 */
[----:B------:R-:W-:Y:S01]  /*0ce0*/  IMAD.SHL.U32 R5, R5, 0x8, RZ ;  /* 0x0000000805057824 */ /* 0x000fe200078e00ff */
[----:B------:R-:W-:Y:S02]  /*0cf0*/  IADD3 R9, R178, 0x40, RZ ;  /* 0x00000040b2097810 */ /* 0x000fe40007ffe0ff */
[-C--:B------:R-:W-:Y:S01]  /*0d00*/  ISETP.GE.AND P1, PT, R4, R3.reuse, PT ;  /* 0x000000030400720c */ /* 0x080fe20003f26270 */
[----:B------:R-:W-:Y:S01]  /*0d10*/  SHFL.IDX PT, R12, R7, 0x1, 0x181f ;  /* 0x00381f00070c7f89 */ /* 0x000fe200000e0000 */
[----:B------:R-:W-:-:S02]  /*0d20*/  ISETP.GE.AND P0, PT, R0, R3, PT ;  /* 0x000000030000720c */ /* 0x000fc40003f06270 */
[----:B------:R-:W-:Y:S01]  /*0d30*/  LOP3.LUT R202, R202, 0xfffffe00, R5, 0xf8, !PT ;  /* 0xfffffe00caca7812 */ /* 0x000fe200078ef805 */
[----:B------:R-:W4:Y:S01]  /*0d40*/  SHFL.IDX PT, R13, R2, 0x1, 0x181f ;  /* 0x00381f00020d7f89 */ /* 0x000f2200000e0000 */
[----:B------:R-:W-:Y:S02]  /*0d50*/  SHF.R.S32.HI R4, RZ, 0x1f, R9 ;  /* 0x0000001fff047819 */ /* 0x000fe40000011409 */
[----:B------:R-:W-:Y:S01]  /*0d60*/  SHF.R.S32.HI R5, RZ, 0x1f, R8 ;  /* 0x0000001fff057819 */ /* 0x000fe20000011408 */
[----:B------:R-:W-:Y:S01]  /*0d70*/  IMAD.SHL.U32 R144, R202, 0x2, RZ ;  /* 0x00000002ca907824 */ /* 0x000fe200078e00ff */
[----:B------:R-:W-:Y:S01]  /*0d80*/  LEA.HI R177, R4, R9, RZ, 0x3 ;  /* 0x0000000904b17211 */ /* 0x000fe200078f18ff */
[----:B-1----:R-:W-:Y:S01]  /*0d90*/  SHFL.IDX PT, R11, R2, 0x3, 0x181f ;  /* 0x00781f00020b7f89 */ /* 0x002fe200000e0000 */
[----:B------:R-:W-:Y:S02]  /*0da0*/  LEA.HI R176, R5, R8, RZ, 0x3 ;  /* 0x0000000805b07211 */ /* 0x000fe400078f18ff */
[----:B------:R-:W-:Y:S01]  /*0db0*/  ISETP.GE.AND P3, PT, R9, c[0x0][0x198], PT ;  /* 0x0000660009007a0c */ /* 0x000fe20003f66270 */
[----:B------:R-:W-:Y:S01]  /*0dc0*/  SHFL.IDX PT, R4, R7, 0x2, 0x181f ;  /* 0x00581f0007047f89 */ /* 0x000fe200000e0000 */
[----:B------:R-:W-:-:S02]  /*0dd0*/  ISETP.GE.AND P4, PT, R8, c[0x0][0x198], PT ;  /* 0x0000660008007a0c */ /* 0x000fc40003f86270 */
[----:B------:R-:W-:Y:S01]  /*0de0*/  LOP3.LUT R177, R177, 0xfffffff8, RZ, 0xc0, !PT ;  /* 0xfffffff8b1b17812 */ /* 0x000fe200078ec0ff */
[----:B------:R-:W1:Y:S01]  /*0df0*/  SHFL.IDX PT, R5, R2, 0x2, 0x181f ;  /* 0x00581f0002057f89 */ /* 0x000e6200000e0000 */
[----:B------:R-:W-:Y:S01]  /*0e00*/  LOP3.LUT R176, R176, 0xfffffff8, RZ, 0xc0, !PT ;  /* 0xfffffff8b0b07812 */ /* 0x000fe200078ec0ff */
[----:B---3--:R-:W-:-:S04]  /*0e10*/  @!P0 IMAD.WIDE R18, R178, 0x2, R14 ;  /* 0x00000002b2128825 */ /* 0x008fc800078e020e */
[----:B------:R-:W-:-:S04]  /*0e20*/  @!P0 IMAD.WIDE R16, R177, 0x2, R14 ;  /* 0x00000002b1108825 */ /* 0x000fc800078e020e */
[----:B------:R-:W-:-:S04]  /*0e30*/  @!P0 IMAD.WIDE R14, R176, 0x2, R14 ;  /* 0x00000002b00e8825 */ /* 0x000fc800078e020e */
[----:B----4-:R-:W-:-:S04]  /*0e40*/  @!P1 IMAD.WIDE R24, R178, 0x2, R12 ;  /* 0x00000002b2189825 */ /* 0x010fc800078e020c */
[----:B------:R-:W-:-:S04]  /*0e50*/  @!P1 IMAD.WIDE R22, R177, 0x2, R12 ;  /* 0x00000002b1169825 */ /* 0x000fc800078e020c */
[----:B------:R-:W-:Y:S01]  /*0e60*/  @!P1 IMAD.WIDE R12, R176, 0x2, R12 ;  /* 0x00000002b00c9825 */ /* 0x000fe200078e020c */
[----:B--2---:R2:W3:Y:S01]  /*0e70*/  @P2 R2UR UR10, R10 ;  /* 0x000000000a0a23c2 */ /* 0x0044e200000e0000 */
[----:B------:R-:W-:Y:S01]  /*0e80*/  ISETP.GE.AND P2, PT, R178, c[0x0][0x198], PT ;  /* 0x00006600b2007a0c */ /* 0x000fe20003f46270 */
[----:B---3--:R-:W-:Y:S02]  /*0e90*/  @!UP0 UMOV UR10, UR6 ;  /* 0x00000006000a8c82 */ /* 0x008fe40008000000 */
[----:B------:R-:W-:Y:S02]  /*0ea0*/  USHF.R.S32.HI UR6, URZ, 0x1f, UR10 ;  /* 0x0000001f3f067899 */ /* 0x000fe4000801140a */
[----:B------:R-:W-:Y:S02]  /*0eb0*/  UIMAD.WIDE.U32 UR8, UR10, UR4, URZ ;  /* 0x000000040a0872a5 */ /* 0x000fe4000f8e003f */
[----:B------:R-:W-:-:S04]  /*0ec0*/  UIMAD UR6, UR6, UR4, URZ ;  /* 0x00000004060672a4 */ /* 0x000fc8000f8e023f */
[----:B------:R-:W-:Y:S02]  /*0ed0*/  UIMAD UR6, UR10, UR5, UR6 ;  /* 0x000000050a0672a4 */ /* 0x000fe4000f8e0206 */
[----:B------:R1:W-:Y:S01]  /*0ee0*/  @!P0 LDGSTS.E.BYPASS.LTC128B.128 [R144+0x18100], [R18.64], !P2 ;  /* 0x1810000012908fae */ /* 0x0003e2000d101d4c */
[----:B------:R-:W-:Y:S02]  /*0ef0*/  ULDC.64 UR4, c[0x0][0x1e8] ;  /* 0x00007a0000047ab9 */ /* 0x000fe40000000a00 */
[----:B------:R-:W-:Y:S01]  /*0f00*/  UIADD3 UR6, UR9, UR6, URZ ;  /* 0x0000000609067290 */ /* 0x000fe2000fffe03f */
[----:B------:R3:W-:Y:S04]  /*0f10*/  @!P0 LDGSTS.E.BYPASS.LTC128B.128 [R144+0x1c100], [R16.64], !P3 ;  /* 0x1c10000010908fae */ /* 0x0007e8000d901d4c */
[----:B------:R4:W-:Y:S01]  /*0f20*/  @!P0 LDGSTS.E.BYPASS.LTC128B.128 [R144+0x20100], [R14.64], !P4 ;  /* 0x201000000e908fae */ /* 0x0009e2000e101d4c */
[----:B--2---:R-:W-:-:S02]  /*0f30*/  IADD3 R10, R0, 0x40, RZ ;  /* 0x00000040000a7810 */ /* 0x004fc40007ffe0ff */
[----:B------:R-:W-:Y:S01]  /*0f40*/  IADD3 R0, R0, 0x60, RZ ;  /* 0x0000006000007810 */ /* 0x000fe20007ffe0ff */
[----:B------:R2:W-:Y:S01]  /*0f50*/  @!P1 LDGSTS.E.BYPASS.LTC128B.128 [R144+0x19100], [R24.64], !P2 ;  /* 0x1910000018909fae */ /* 0x0005e2000d101d4c */
[----:B------:R-:W-:-:S03]  /*0f60*/  ISETP.GE.AND P0, PT, R10, R3, PT ;  /* 0x000000030a00720c */ /* 0x000fc60003f06270 */
[----:B------:R-:W2:Y:S04]  /*0f70*/  SHFL.IDX PT, R10, R7, 0x3, 0x181f ;  /* 0x00781f00070a7f89 */ /* 0x000ea800000e0000 */
[----:B------:R2:W-:Y:S04]  /*0f80*/  @!P1 LDGSTS.E.BYPASS.LTC128B.128 [R144+0x1d100], [R22.64], !P3 ;  /* 0x1d10000016909fae */ /* 0x0005e8000d901d4c */
[----:B------:R2:W-:Y:S01]  /*0f90*/  @!P1 LDGSTS.E.BYPASS.LTC128B.128 [R144+0x21100], [R12.64], !P4 ;  /* 0x211000000c909fae */ /* 0x0005e2000e101d4c */
[----:B------:R-:W-:Y:S02]  /*0fa0*/  ISETP.GE.AND P1, PT, R0, R3, PT ;  /* 0x000000030000720c */ /* 0x000fe40003f26270 */
[----:B------:R-:W-:Y:S01]  /*0fb0*/  IADD3 R3, R147, -0x1, RZ ;  /* 0xffffffff93037810 */ /* 0x000fe20007ffe0ff */
[----:B-1----:R-:W-:Y:S01]  /*0fc0*/  @!P0 IMAD.WIDE R18, R178, 0x2, R4 ;  /* 0x00000002b2128825 */ /* 0x002fe200078e0204 */
[----:B------:R-:W-:-:S03]  /*0fd0*/  P2R R0, PR, RZ, 0x20 ;  /* 0x00000020ff007803 */ /* 0x000fc60000000000 */
[----:B------:R-:W-:Y:S01]  /*0fe0*/  IMAD.SHL.U32 R134, R3, 0x40, RZ ;  /* 0x0000004003867824 */ /* 0x000fe200078e00ff */
[----:B------:R1:W-:Y:S01]  /*0ff0*/  @!P0 LDGSTS.E.BYPASS.LTC128B.128 [R144+0x1a100], [R18.64], !P2 ;  /* 0x1a10000012908fae */ /* 0x0003e2000d101d4c */
[----:B---3--:R-:W-:-:S04]  /*1000*/  @!P0 IMAD.WIDE R16, R176, 0x2, R4 ;  /* 0x00000002b0108825 */ /* 0x008fc800078e0204 */
[----:B----4-:R-:W-:-:S04]  /*1010*/  @!P0 IMAD.WIDE R14, R177, 0x2, R4 ;  /* 0x00000002b10e8825 */ /* 0x010fc800078e0204 */
[----:B------:R-:W-:Y:S01]  /*1020*/  IMAD.IADD R201, R203, 0x1, R134 ;  /* 0x00000001cbc97824 */ /* 0x000fe200078e0286 */
[----:B------:R3:W-:Y:S01]  /*1030*/  @!P0 LDGSTS.E.BYPASS.LTC128B.128 [R144+0x1e100], [R14.64], !P3 ;  /* 0x1e1000000e908fae */ /* 0x0007e2000d901d4c */
[----:B--2---:R-:W-:-:S03]  /*1040*/  @!P1 IMAD.WIDE R4, R178, 0x2, R10 ;  /* 0x00000002b2049825 */ /* 0x004fc600078e020a */
[----:B------:R2:W-:Y:S01]  /*1050*/  @!P0 LDGSTS.E.BYPASS.LTC128B.128 [R144+0x22100], [R16.64], !P4 ;  /* 0x2210000010908fae */ /* 0x0005e2000e101d4c */
[C---:B------:R-:W-:Y:S01]  /*1060*/  ISETP.GE.AND P0, PT, R201.reuse, R199, PT ;  /* 0x000000c7c900720c */ /* 0x040fe20003f06270 */
[----:B-----5:R-:W-:Y:S02]  /*1070*/  IMAD.IADD R201, R201, 0x1, R204 ;  /* 0x00000001c9c97824 */ /* 0x020fe400078e02cc */
[----:B------:R-:W-:Y:S01]  /*1080*/  @!P1 IMAD.WIDE R12, R176, 0x2, R10 ;  /* 0x00000002b00c9825 */ /* 0x000fe200078e020a */
[----:B------:R4:W-:Y:S01]  /*1090*/  @!P1 LDGSTS.E.BYPASS.LTC128B.128 [R144+0x1b100], [R4.64], !P2 ;  /* 0x1b10000004909fae */ /* 0x0009e2000d101d4c */
[----:B------:R-:W-:Y:S02]  /*10a0*/  ISETP.GT.OR P0, PT, R203, 0x3f, P0 ;  /* 0x0000003fcb00780c */ /* 0x000fe40000704670 */
[----:B------:R-:W-:-:S04]  /*10b0*/  @P5 IMAD.HI.U32 R2, R201, c[0x0][0x2bc], RZ ;  /* 0x0000af00c9025a27 */ /* 0x000fc800078e00ff */
[----:B------:R-:W-:Y:S01]  /*10c0*/  IMAD.MOV.U32 R0, RZ, RZ, R201 ;  /* 0x000000ffff007224 */ /* 0x000fe200078e00c9 */
[----:B------:R-:W-:Y:S01]  /*10d0*/  @P5 SHF.R.U32.HI R0, RZ, c[0x0][0x2c0], R2 ;  /* 0x0000b000ff005a19 */ /* 0x000fe20000011602 */
[----:B---3--:R-:W-:-:S05]  /*10e0*/  @!P1 IMAD.WIDE R14, R177, 0x2, R10 ;  /* 0x00000002b10e9825 */ /* 0x008fca00078e020a */
[----:B------:R3:W-:Y:S04]  /*10f0*/  @!P1 LDGSTS.E.BYPASS.LTC128B.128 [R144+0x1f100], [R14.64], !P3 ;  /* 0x1f1000000e909fae */ /* 0x0007e8000d901d4c */
[----:B------:R1:W-:Y:S01]  /*1100*/  @!P1 LDGSTS.E.BYPASS.LTC128B.128 [R144+0x23100], [R12.64], !P4 ;  /* 0x231000000c909fae */ /* 0x0003e2000e101d4c */
[----:B----4-:R-:W-:-:S03]  /*1110*/  @!P0 IADD3 R5, P2, R0, UR8, RZ ;  /* 0x0000000800058c10 */ /* 0x010fc6000ff5e0ff */
[----:B------:R-:W0:Y:S01]  /*1120*/  LDGDEPBAR ;  /* 0x00000000000079af */ /* 0x000e220000000000 */
[----:B------:R-:W-:Y:S02]  /*1130*/  @!P0 LEA.HI.X.SX32 R2, R0, UR6, 0x1, P2 ;  /* 0x0000000600028c11 */ /* 0x000fe400090f0eff */
[----:B------:R-:W-:-:S04]  /*1140*/  @!P0 LEA R4, P2, R5, c[0x0][0x2a0], 0x2 ;  /* 0x0000a80005048a11 */ /* 0x000fc800078410ff */
[----:B------:R-:W-:Y:S01]  /*1150*/  @!P0 LEA.HI.X R5, R5, c[0x0][0x2a4], R2, 0x2, P2 ;  /* 0x0000a90005058a11 */ /* 0x000fe200010f1402 */
[----:B------:R-:W-:Y:S06]  /*1160*/  BAR.SYNC.DEFER_BLOCKING 0x0 ;  /* 0x0000000000007b1d */ /* 0x000fec0000010000 */
[----:B------:R-:W4:Y:S01]  /*1170*/  @!P0 LDG.E R200, [R4.64] ;  /* 0x0000000c04c88981 */ /* 0x000f22000c1e1900 */
[----:B------:R-:W-:Y:S01]  /*1180*/  IMAD.MOV R0, RZ, RZ, -R0 ;  /* 0x000000ffff007224 */ /* 0x000fe200078e0a00 */
[----:B------:R-:W-:Y:S01]  /*1190*/  UIMAD UR10, UR11, UR4, URZ ;  /* 0x000000040b0a72a4 */ /* 0x000fe2000f8e023f */
[----:B------:R-:W-:Y:S01]  /*11a0*/  ISETP.GE.AND P5, PT, R178, c[0x0][0x1d4], PT ;  /* 0x00007500b2007a0c */ /* 0x000fe20003fa6270 */
[----:B------:R-:W-:Y:S01]  /*11b0*/  UIMAD.WIDE.U32 UR14, UR7, UR4, URZ ;  /* 0x00000004070e72a5 */ /* 0x000fe2000f8e003f */
[----:B------:R-:W-:Y:S01]  /*11c0*/  IMAD R201, R0, c[0x0][0x2b8], R201 ;  /* 0x0000ae0000c97a24 */ /* 0x000fe200078e02c9 */
[----:B------:R-:W-:Y:S01]  /*11d0*/  UIMAD UR10, UR7, UR5, UR10 ;  /* 0x00000005070a72a4 */ /* 0x000fe2000f8e020a */
[----:B------:R-:W-:Y:S01]  /*11e0*/  ISETP.GE.AND P4, PT, R9, c[0x0][0x1d4], PT ;  /* 0x0000750009007a0c */ /* 0x000fe20003f86270 */
[----:B------:R-:W-:Y:S01]  /*11f0*/  IMAD.MOV.U32 R190, RZ, RZ, 0x10 ;  /* 0x00000010ffbe7424 */ /* 0x000fe200078e00ff */
[----:B------:R-:W-:Y:S01]  /*1200*/  ISETP.GE.AND P6, PT, R8, c[0x0][0x1d4], PT ;  /* 0x0000750008007a0c */ /* 0x000fe20003fc6270 */
[C---:B------:R-:W-:Y:S01]  /*1210*/  IMAD.WIDE.U32 R10, R201.reuse, c[0x0][0x1e0], RZ ;  /* 0x00007800c90a7a25 */ /* 0x040fe200078e00ff */
[----:B--2---:R-:W-:Y:S01]  /*1220*/  SHF.R.S32.HI R17, RZ, 0x1f, R201 ;  /* 0x0000001fff117819 */ /* 0x004fe200000114c9 */
[----:B------:R-:W-:Y:S01]  /*1230*/  UIADD3 UR10, UR15, UR10, URZ ;  /* 0x0000000a0f0a7290 */ /* 0x000fe2000fffe03f */
[----:B------:R-:W-:Y:S01]  /*1240*/  ISETP.GE.AND P3, PT, R178, c[0x0][0x1d4], PT ;  /* 0x00007500b2007a0c */ /* 0x000fe20003f66270 */
[----:B-1----:R-:W-:Y:S01]  /*1250*/  IMAD.WIDE.U32 R18, R201, c[0x0][0x208], RZ ;  /* 0x00008200c9127a25 */ /* 0x002fe200078e00ff */
[----:B------:R-:W-:Y:S01]  /*1260*/  ULDC.64 UR4, c[0x0][0x210] ;  /* 0x0000840000047ab9 */ /* 0x000fe20000000a00 */
[----:B------:R-:W-:Y:S01]  /*1270*/  ISETP.GE.AND P2, PT, R9, c[0x0][0x1d4], PT ;  /* 0x0000750009007a0c */ /* 0x000fe20003f46270 */
[----:B------:R-:W-:Y:S01]  /*1280*/  UIMAD UR11, UR11, UR4, URZ ;  /* 0x000000040b0b72a4 */ /* 0x000fe2000f8e023f */
[C---:B------:R-:W-:Y:S01]  /*1290*/  IMAD R0, R17.reuse, c[0x0][0x1e0], RZ ;  /* 0x0000780011007a24 */ /* 0x040fe200078e02ff */
[----:B------:R-:W-:Y:S01]  /*12a0*/  UIMAD.WIDE.U32 UR20, UR7, UR4, URZ ;  /* 0x00000004071472a5 */ /* 0x000fe2000f8e003f */
[----:B------:R-:W-:Y:S01]  /*12b0*/  IMAD R12, R17, c[0x0][0x208], RZ ;  /* 0x00008200110c7a24 */ /* 0x000fe200078e02ff */
[----:B------:R-:W-:Y:S01]  /*12c0*/  UIMAD UR11, UR7, UR5, UR11 ;  /* 0x00000005070b72a4 */ /* 0x000fe2000f8e020b */
[C---:B------:R-:W-:Y:S01]  /*12d0*/  IMAD R0, R201.reuse, c[0x0][0x1e4], R0 ;  /* 0x00007900c9007a24 */ /* 0x040fe200078e0200 */
[----:B------:R-:W-:Y:S01]  /*12e0*/  SHF.R.S32.HI R145, RZ, 0x1f, R178 ;  /* 0x0000001fff917819 */ /* 0x000fe200000114b2 */
[----:B------:R-:W-:Y:S01]  /*12f0*/  IMAD R12, R201, c[0x0][0x20c], R12 ;  /* 0x00008300c90c7a24 */ /* 0x000fe200078e020c */
[----:B------:R-:W-:Y:S01]  /*1300*/  UIADD3 UR11, UR21, UR11, URZ ;  /* 0x0000000b150b7290 */ /* 0x000fe2000fffe03f */
[----:B------:R-:W-:Y:S01]  /*1310*/  IMAD.IADD R11, R11, 0x1, R0 ;  /* 0x000000010b0b7824 */ /* 0x000fe200078e0200 */
[----:B------:R-:W-:Y:S01]  /*1320*/  SEL R180, RZ, 0x10, P6 ;  /* 0x00000010ffb47807 */ /* 0x000fe20003000000 */
[----:B------:R-:W-:Y:S01]  /*1330*/  IMAD.IADD R13, R19, 0x1, R12 ;  /* 0x00000001130d7824 */ /* 0x000fe200078e020c */
[----:B------:R-:W-:Y:S01]  /*1340*/  SHF.R.S32.HI R132, RZ, 0x1f, R177 ;  /* 0x0000001fff847819 */ /* 0x000fe200000114b1 */
[----:B------:R-:W-:Y:S01]  /*1350*/  IMAD.MOV.U32 R12, RZ, RZ, R18 ;  /* 0x000000ffff0c7224 */ /* 0x000fe200078e0012 */
[----:B------:R-:W-:Y:S01]  /*1360*/  SHF.R.S32.HI R133, RZ, 0x1f, R176 ;  /* 0x0000001fff857819 */ /* 0x000fe200000114b0 */
[----:B------:R-:W-:Y:S01]  /*1370*/  IMAD.MOV.U32 R188, RZ, RZ, 0x20 ;  /* 0x00000020ffbc7424 */ /* 0x000fe200078e00ff */
[----:B------:R-:W-:-:S02]  /*1380*/  IADD3 R198, R144, 0x100, RZ ;  /* 0x0000010090c67810 */ /* 0x000fc40007ffe0ff */
[----:B----4-:R-:W-:Y:S01]  /*1390*/  SHF.R.S32.HI R16, RZ, 0x1f, R200 ;  /* 0x0000001fff107819 */ /* 0x010fe200000114c8 */
[----:B------:R-:W-:-:S04]  /*13a0*/  IMAD.WIDE.U32 R4, R200, c[0x0][0x1f0], R10 ;  /* 0x00007c00c8047a25 */ /* 0x000fc800078e000a */
[----:B------:R-:W-:Y:S01]  /*13b0*/  IMAD R7, R16, c[0x0][0x1f0], RZ ;  /* 0x00007c0010077a24 */ /* 0x000fe200078e02ff */
[----:B------:R-:W-:Y:S01]  /*13c0*/  IADD3 R4, P1, R4, UR14, RZ ;  /* 0x0000000e04047c10 */ /* 0x000fe2000ff3e0ff */
[----:B------:R-:W-:-:S03]  /*13d0*/  IMAD.WIDE.U32 R12, R200, c[0x0][0x218], R12 ;  /* 0x00008600c80c7a25 */ /* 0x000fc600078e000c */
[----:B------:R-:W-:Y:S01]  /*13e0*/  LEA R11, P0, R4, c[0x0][0x1c8], 0x1 ;  /* 0x00007200040b7a11 */ /* 0x000fe200078008ff */
[----:B------:R-:W-:-:S04]  /*13f0*/  IMAD R0, R200, c[0x0][0x1f4], R7 ;  /* 0x00007d00c8007a24 */ /* 0x000fc800078e0207 */
[----:B---3--:R-:W-:Y:S01]  /*1400*/  SHFL.IDX PT, R14, R11, RZ, 0x181f ;  /* 0x00181fff0b0e7589 */ /* 0x008fe200000e0000 */
[----:B------:R-:W-:Y:S02]  /*1410*/  IADD3.X R5, R5, UR10, R0, P1, !PT ;  /* 0x0000000a05057c10 */ /* 0x000fe40008ffe400 */
[----:B------:R-:W-:Y:S01]  /*1420*/  IADD3 R0, -R21, R199, -R134 ;  /* 0x000000c715007210 */ /* 0x000fe20007ffe986 */
[----:B------:R-:W-:Y:S01]  /*1430*/  SHFL.IDX PT, R28, R11, 0x1, 0x181f ;  /* 0x00381f000b1c7f89 */ /* 0x000fe200000e0000 */
[----:B------:R-:W-:Y:S01]  /*1440*/  LEA.HI.X R4, R4, c[0x0][0x1cc], R5, 0x1, P0 ;  /* 0x0000730004047a11 */ /* 0x000fe200000f0c05 */
[----:B------:R-:W-:Y:S01]  /*1450*/  IMAD R5, R16, c[0x0][0x218], RZ ;  /* 0x0000860010057a24 */ /* 0x000fe200078e02ff */
[----:B------:R-:W-:Y:S02]  /*1460*/  ISETP.GE.AND P0, PT, R0, 0x1, PT ;  /* 0x000000010000780c */ /* 0x000fe40003f06270 */
[----:B------:R-:W-:Y:S01]  /*1470*/  ISETP.GE.AND P1, PT, R8, c[0x0][0x1d4], PT ;  /* 0x0000750008007a0c */ /* 0x000fe20003f26270 */
[----:B------:R-:W1:Y:S01]  /*1480*/  SHFL.IDX PT, R15, R4, RZ, 0x181f ;  /* 0x00181fff040f7589 */ /* 0x000e6200000e0000 */
[----:B------:R-:W-:-:S03]  /*1490*/  IMAD R2, R200, c[0x0][0x21c], R5 ;  /* 0x00008700c8027a24 */ /* 0x000fc600078e0205 */
[----:B------:R-:W2:Y:S06]  /*14a0*/  SHFL.IDX PT, R29, R4, 0x1, 0x181f ;  /* 0x00381f00041d7f89 */ /* 0x000eac00000e0000 */
[----:B-1----:R-:W-:-:S04]  /*14b0*/  @P0 IMAD.WIDE R22, R178, 0x2, R14 ;  /* 0x00000002b2160825 */ /* 0x002fc800078e020e */
[--C-:B------:R-:W-:Y:S01]  /*14c0*/  @P0 IMAD.WIDE R18, R177, 0x2, R14.reuse ;  /* 0x00000002b1120825 */ /* 0x100fe200078e020e */
[----:B------:R1:W-:Y:S03]  /*14d0*/  @P0 LDGSTS.E.BYPASS.LTC128B.128 [R144+0xc100], [R22.64], !P5 ;  /* 0x0c10000016900fae */ /* 0x0003e6000e901d4c */
[----:B------:R-:W-:Y:S01]  /*14e0*/  @P0 IMAD.WIDE R14, R176, 0x2, R14 ;  /* 0x00000002b00e0825 */ /* 0x000fe200078e020e */
[----:B------:R3:W-:Y:S04]  /*14f0*/  @P0 LDGSTS.E.BYPASS.LTC128B.128 [R144+0xe100], [R18.64], !P4 ;  /* 0x0e10000012900fae */ /* 0x0007e8000e101d4c */
[----:B------:R4:W-:Y:S01]  /*1500*/  @P0 LDGSTS.E.BYPASS.LTC128B.128 [R144+0x10100], [R14.64], !P6 ;  /* 0x101000000e900fae */ /* 0x0009e2000f101d4c */
[----:B------:R-:W-:-:S04]  /*1510*/  IADD3 R20, P0, R12, UR20, RZ ;  /* 0x000000140c147c10 */ /* 0x000fc8000ff1e0ff */
[----:B------:R-:W-:Y:S02]  /*1520*/  IADD3.X R13, R13, UR11, R2, P0, !PT ;  /* 0x0000000b0d0d7c10 */ /* 0x000fe400087fe402 */
[----:B------:R-:W-:-:S04]  /*1530*/  LEA R10, P0, R20, c[0x0][0x1f8], 0x1 ;  /* 0x00007e00140a7a11 */ /* 0x000fc800078008ff */
[----:B------:R-:W-:Y:S01]  /*1540*/  LEA.HI.X R20, R20, c[0x0][0x1fc], R13, 0x1, P0 ;  /* 0x00007f0014147a11 */ /* 0x000fe200000f0c0d */
[----:B------:R-:W4:Y:S01]  /*1550*/  SHFL.IDX PT, R5, R10, RZ, 0x181f ;  /* 0x00181fff0a057589 */ /* 0x000f2200000e0000 */
[----:B------:R-:W-:-:S03]  /*1560*/  ISETP.GT.AND P0, PT, R0, 0x20, PT ;  /* 0x000000200000780c */ /* 0x000fc60003f04270 */
[----:B------:R-:W4:Y:S01]  /*1570*/  SHFL.IDX PT, R7, R20, RZ, 0x181f ;  /* 0x00181fff14077589 */ /* 0x000f2200000e0000 */
[----:B-1----:R-:W-:-:S03]  /*1580*/  IMAD.WIDE R22, R178, 0x2, RZ ;  /* 0x00000002b2167825 */ /* 0x002fc600078e02ff */
[----:B------:R1:W1:Y:S01]  /*1590*/  SHFL.IDX PT, R2, R10, 0x1, 0x181f ;  /* 0x00381f000a027f89 */ /* 0x00026200000e0000 */
[----:B---3--:R-:W-:-:S03]  /*15a0*/  IMAD.WIDE R18, R177, 0x2, RZ ;  /* 0x00000002b1127825 */ /* 0x008fc600078e02ff */
[----:B------:R-:W3:Y:S02]  /*15b0*/  SHFL.IDX PT, R4, R20, 0x1, 0x181f ;  /* 0x00381f0014047f89 */ /* 0x000ee400000e0000 */
[----:B--2---:R-:W-:-:S04]  /*15c0*/  @P0 IMAD.WIDE R26, R178, 0x2, R28 ;  /* 0x00000002b21a0825 */ /* 0x004fc800078e021c */
[--C-:B------:R-:W-:Y:S01]  /*15d0*/  @P0 IMAD.WIDE R30, R177, 0x2, R28.reuse ;  /* 0x00000002b11e0825 */ /* 0x100fe200078e021c */
[----:B------:R2:W-:Y:S03]  /*15e0*/  @P0 LDGSTS.E.BYPASS.LTC128B.128 [R144+0xd100], [R26.64], !P5 ;  /* 0x0d1000001a900fae */ /* 0x0005e6000e901d4c */
[C---:B------:R-:W-:Y:S01]  /*15f0*/  @P0 IMAD.WIDE R28, R176.reuse, 0x2, R28 ;  /* 0x00000002b01c0825 */ /* 0x040fe200078e021c */
[----:B------:R3:W-:Y:S03]  /*1600*/  @P0 LDGSTS.E.BYPASS.LTC128B.128 [R144+0xf100], [R30.64], !P4 ;  /* 0x0f1000001e900fae */ /* 0x0007e6000e101d4c */
[----:B----4-:R-:W-:Y:S01]  /*1610*/  IMAD.WIDE R14, R176, 0x2, RZ ;  /* 0x00000002b00e7825 */ /* 0x010fe200078e02ff */
[----:B------:R4:W-:Y:S01]  /*1620*/  @P0 LDGSTS.E.BYPASS.LTC128B.128 [R144+0x11100], [R28.64], !P6 ;  /* 0x111000001c900fae */ /* 0x0009e2000f101d4c */
[----:B------:R-:W-:-:S03]  /*1630*/  IADD3 R12, P0, R5, R22, RZ ;  /* 0x00000016050c7210 */ /* 0x000fc60007f1e0ff */
[----:B------:R-:W0:Y:S02]  /*1640*/  LDGDEPBAR ;  /* 0x00000000000079af */ /* 0x000e240000000000 */
[----:B------:R-:W-:Y:S01]  /*1650*/  IMAD.X R13, R7, 0x1, R23, P0 ;  /* 0x00000001070d7824 */ /* 0x000fe200000e0617 */
[----:B-1----:R-:W-:-:S05]  /*1660*/  IADD3 R10, P0, R5, R18, RZ ;  /* 0x00000012050a7210 */ /* 0x002fca0007f1e0ff */
[----:B------:R-:W-:Y:S01]  /*1670*/  IMAD.X R11, R7, 0x1, R19, P0 ;  /* 0x00000001070b7824 */ /* 0x000fe200000e0613 */
[----:B------:R-:W-:-:S05]  /*1680*/  IADD3 R24, P0, R5, R14, RZ ;  /* 0x0000000e05187210 */ /* 0x000fca0007f1e0ff */
[----:B------:R-:W-:Y:S01]  /*1690*/  IMAD.X R25, R7, 0x1, R15, P0 ;  /* 0x0000000107197824 */ /* 0x000fe200000e060f */
[----:B--2---:R-:W-:Y:S02]  /*16a0*/  IADD3 R26, P0, R22, R2, RZ ;  /* 0x00000002161a7210 */ /* 0x004fe40007f1e0ff */
[----:B------:R-:W-:-:S03]  /*16b0*/  LEA.HI R7, R81, R6, RZ, 0x5 ;  /* 0x0000000651077211 */ /* 0x000fc600078f28ff */
[----:B---3--:R-:W-:Y:S01]  /*16c0*/  IMAD.X R27, R23, 0x1, R4, P0 ;  /* 0x00000001171b7824 */ /* 0x008fe200000e0604 */
[----:B------:R-:W-:Y:S02]  /*16d0*/  IADD3 R18, P0, R18, R2, RZ ;  /* 0x0000000212127210 */ /* 0x000fe40007f1e0ff */
[----:B------:R-:W-:-:S03]  /*16e0*/  LEA.HI R23, R81, R6, RZ, 0x4 ;  /* 0x0000000651177211 */ /* 0x000fc600078f20ff */
[----:B------:R-:W-:Y:S01]  /*16f0*/  IMAD.X R19, R19, 0x1, R4, P0 ;  /* 0x0000000113137824 */ /* 0x000fe200000e0604 */
[----:B------:R-:W-:Y:S02]  /*1700*/  IADD3 R14, P0, R14, R2, RZ ;  /* 0x000000020e0e7210 */ /* 0x000fe40007f1e0ff */
[----:B------:R-:W-:-:S03]  /*1710*/  LOP3.LUT R5, R23, 0xfffffff0, RZ, 0xc0, !PT ;  /* 0xfffffff017057812 */ /* 0x000fc600078ec0ff */
[----:B------:R-:W-:Y:S01]  /*1720*/  IMAD.X R15, R15, 0x1, R4, P0 ;  /* 0x000000010f0f7824 */ /* 0x000fe200000e0604 */
[----:B------:R-:W-:Y:S01]  /*1730*/  ISETP.LT.OR P0, PT, R0, 0x1, P3 ;  /* 0x000000010000780c */ /* 0x000fe20001f01670 */
[----:B------:R-:W-:-:S05]  /*1740*/  IMAD.IADD R22, R6, 0x1, -R5 ;  /* 0x0000000106167824 */ /* 0x000fca00078e0a05 */
[----:B------:R-:W-:-:S07]  /*1750*/  SHF.R.S32.HI R5, RZ, 0x1f, R22 ;  /* 0x0000001fff057819 */ /* 0x000fce0000011416 */
[----:B------:R4:W-:Y:S01]  /*1760*/  LDGSTS.E.BYPASS.LTC128B.128 [R144+0x100], [R12.64], !P0 ;  /* 0x001000000c907fae */ /* 0x0009e2000c101d4c */
[----:B------:R-:W-:-:S13]  /*1770*/  ISETP.LT.OR P0, PT, R0, 0x1, P2 ;  /* 0x000000010000780c */ /* 0x000fda0001701670 */
[----:B------:R4:W-:Y:S01]  /*1780*/  LDGSTS.E.BYPASS.LTC128B.128 [R144+0x2100], [R10.64], !P0 ;  /* 0x021000000a907fae */ /* 0x0009e2000c101d4c */
[----:B------:R-:W-:-:S13]  /*1790*/  ISETP.LT.OR P0, PT, R0, 0x1, P1 ;  /* 0x000000010000780c */ /* 0x000fda0000f01670 */
[----:B------:R1:W-:Y:S01]  /*17a0*/  LDGSTS.E.BYPASS.LTC128B.128 [R144+0x4100], [R24.64], !P0 ;  /* 0x0410000018907fae */ /* 0x0003e2000c101d4c */
[----:B------:R-:W-:Y:S02]  /*17b0*/  ISETP.LT.OR P0, PT, R0, 0x21, P3 ;  /* 0x000000210000780c */ /* 0x000fe40001f01670 */
[----:B------:R-:W-:-:S11]  /*17c0*/  ISETP.GT.AND P3, PT, R203, 0x3f, PT ;  /* 0x0000003fcb00780c */ /* 0x000fd60003f64270 */
[----:B------:R4:W-:Y:S01]  /*17d0*/  LDGSTS.E.BYPASS.LTC128B.128 [R144+0x1100], [R26.64], !P0 ;  /* 0x011000001a907fae */ /* 0x0009e2000c101d4c */
[----:B------:R-:W-:Y:S02]  /*17e0*/  ISETP.LT.OR P0, PT, R0, 0x21, P2 ;  /* 0x000000210000780c */ /* 0x000fe40001701670 */
[----:B------:R-:W-:-:S04]  /*17f0*/  ISETP.GT.AND P2, PT, R3, R194, PT ;  /* 0x000000c20300720c */ /* 0x000fc80003f44270 */
[----:B-1----:R-:W-:-:S07]  /*1800*/  P2R R24, PR, RZ, 0x4 ;  /* 0x00000004ff187803 */ /* 0x002fce0000000000 */
[----:B------:R4:W-:Y:S01]  /*1810*/  LDGSTS.E.BYPASS.LTC128B.128 [R144+0x3100], [R18.64], !P0 ;  /* 0x0310000012907fae */ /* 0x0009e2000c101d4c */
[----:B------:R-:W-:Y:S02]  /*1820*/  ISETP.LT.OR P0, PT, R0, 0x21, P1 ;  /* 0x000000210000780c */ /* 0x000fe40000f01670 */
[----:B------:R-:W-:Y:S02]  /*1830*/  LEA.HI R0, R5, R22, RZ, 0x3 ;  /* 0x0000001605007211 */ /* 0x000fe400078f18ff */
[----:B------:R-:W-:Y:S02]  /*1840*/  LOP3.LUT P1, RZ, R179, 0x4, RZ, 0xc0, !PT ;  /* 0x00000004b3ff7812 */ /* 0x000fe4000782c0ff */
[----:B------:R-:W-:-:S05]  /*1850*/  LOP3.LUT R5, R0, 0xfffffff8, RZ, 0xc0, !PT ;  /* 0xfffffff800057812 */ /* 0x000fca00078ec0ff */
[----:B------:R-:W-:Y:S01]  /*1860*/  IMAD.IADD R22, R22, 0x1, -R5 ;  /* 0x0000000116167824 */ /* 0x000fe200078e0a05 */
[----:B------:R-:W-:Y:S01]  /*1870*/  SHF.R.S32.HI R5, RZ, 0x5, R7 ;  /* 0x00000005ff057819 */ /* 0x000fe20000011407 */
[----:B------:R4:W-:Y:S03]  /*1880*/  LDGSTS.E.BYPASS.LTC128B.128 [R144+0x5100], [R14.64], !P0 ;  /* 0x051000000e907fae */ /* 0x0009e6000c101d4c */
[----:B------:R-:W-:Y:S01]  /*1890*/  LOP3.LUT P0, RZ, R22, 0x2, RZ, 0xc0, !PT ;  /* 0x0000000216ff7812 */ /* 0x000fe2000780c0ff */
[----:B------:R-:W0:Y:S03]  /*18a0*/  LDGDEPBAR ;  /* 0x00000000000079af */ /* 0x000e260000000000 */
[----:B------:R-:W-:Y:S02]  /*18b0*/  SEL R190, R190, 0xfffffff0, !P0 ;  /* 0xfffffff0bebe7807 */ /* 0x000fe40004000000 */
[----:B------:R-:W-:-:S04]  /*18c0*/  LOP3.LUT P0, RZ, R22, 0x4, RZ, 0xc0, !PT ;  /* 0x0000000416ff7812 */ /* 0x000fc8000780c0ff */
[----:B------:R-:W-:Y:S02]  /*18d0*/  SEL R4, R188, 0xffffffe0, !P0 ;  /* 0xffffffe0bc047807 */ /* 0x000fe40004000000 */
[----:B------:R-:W-:-:S04]  /*18e0*/  LOP3.LUT P0, RZ, R179, 0x2, RZ, 0xc0, !PT ;  /* 0x00000002b3ff7812 */ /* 0x000fc8000780c0ff */
[----:B------:R-:W-:Y:S01]  /*18f0*/  P2R R2, PR, RZ, 0x1 ;  /* 0x00000001ff027803 */ /* 0x000fe20000000000 */
        /* <DEDUP_REMOVED lines=10> */
[----:B----4-:R-:W-:-:S04]  /*19a0*/  @!P3 LEA R10, P0, R8, c[0x0][0x2a0], 0x2 ;  /* 0x0000a800080aba11 */ /* 0x010fc800078010ff */
[----:B------:R-:W-:-:S05]  /*19b0*/  @!P3 LEA.HI.X R11, R8, c[0x0][0x2a4], R3, 0x2, P0 ;  /* 0x0000a900080bba11 */ /* 0x000fca00000f1403 */
[----:B------:R1:W2:Y:S01]  /*19c0*/  @!P3 LDG.E R200, [R10.64] ;  /* 0x0000000c0ac8b981 */ /* 0x0002a2000c1e1900 */
[----:B------:R-:W-:Y:S01]  /*19d0*/  IMAD.MOV R2, RZ, RZ, -R2 ;  /* 0x000000ffff027224 */ /* 0x000fe200078e0a02 */
[----:B------:R-:W-:Y:S01]  /*19e0*/  SEL R20, RZ, 0x10, P5 ;  /* 0x00000010ff147807 */ /* 0x000fe20002800000 */
[----:B------:R-:W-:Y:S01]  /*19f0*/  IMAD.SHL.U32 R13, R176, 0x2, RZ ;  /* 0x00000002b00d7824 */ /* 0x000fe200078e00ff */
        /* <DEDUP_REMOVED lines=9> */
[----:B------:R-:W-:Y:S02]  /*1a90*/  IADD3 R14, -R180, 0x10, RZ ;  /* 0x00000010b40e7810 */ /* 0x000fe40007ffe1ff */
[----:B------:R-:W-:Y:S01]  /*1aa0*/  SHF.L.U64.HI R12, R176, 0x1, R133 ;  /* 0x00000001b00c7819 */ /* 0x000fe20000010285 */
[----:B------:R-:W-:Y:S01]  /*1ab0*/  IMAD R3, R201, c[0x0][0x1e4], R2 ;  /* 0x00007900c9037a24 */ /* 0x000fe200078e0202 */
[----:B------:R-:W-:-:S03]  /*1ac0*/  LOP3.LUT R14, R14, 0xf, RZ, 0xc0, !PT ;  /* 0x0000000f0e0e7812 */ /* 0x000fc600078ec0ff */
[----:B------:R-:W-:Y:S02]  /*1ad0*/  IMAD.IADD R9, R9, 0x1, R3 ;  /* 0x0000000109097824 */ /* 0x000fe400078e0203 */
[C---:B-1----:R-:W-:Y:S01]  /*1ae0*/  IMAD.SHL.U32 R11, R177.reuse, 0x2, RZ ;  /* 0x00000002b10b7824 */ /* 0x042fe200078e00ff */
[----:B------:R-:W-:Y:S02]  /*1af0*/  SHF.L.U64.HI R10, R177, 0x1, R132 ;  /* 0x00000001b10a7819 */ /* 0x000fe40000010284 */
[----:B--2---:R-:W-:Y:S01]  /*1b00*/  SHF.R.S32.HI R16, RZ, 0x1f, R200 ;  /* 0x0000001fff107819 */ /* 0x004fe200000114c8 */
[----:B------:R-:W-:-:S04]  /*1b10*/  IMAD.WIDE.U32 R8, R200, c[0x0][0x1f0], R8 ;  /* 0x00007c00c8087a25 */ /* 0x000fc800078e0008 */
[----:B------:R-:W-:Y:S01]  /*1b20*/  IMAD R3, R16, c[0x0][0x1f0], RZ ;  /* 0x00007c0010037a24 */ /* 0x000fe200078e02ff */
[----:B------:R-:W-:Y:S02]  /*1b30*/  IADD3 R2, P0, R8, UR14, RZ ;  /* 0x0000000e08027c10 */ /* 0x000fe4000ff1e0ff */
[----:B------:R-:W-:Y:S01]  /*1b40*/  SHF.L.U64.HI R8, R178, 0x1, R145 ;  /* 0x00000001b2087819 */ /* 0x000fe20000010291 */
[----:B------:R-:W-:-:S05]  /*1b50*/  IMAD R3, R200, c[0x0][0x1f4], R3 ;  /* 0x00007d00c8037a24 */ /* 0x000fca00078e0203 */
[----:B------:R-:W-:Y:S02]  /*1b60*/  IADD3.X R9, R9, UR10, R3, P0, !PT ;  /* 0x0000000a09097c10 */ /* 0x000fe400087fe403 */
[----:B------:R-:W-:-:S04]  /*1b70*/  LEA R3, P0, R2, c[0x0][0x1c8], 0x1 ;  /* 0x0000720002037a11 */ /* 0x000fc800078008ff */
        /* <DEDUP_REMOVED lines=27> */
.L_x_907:
[----:B------:R-:W-:Y:S01]  /*1d30*/  SHF.R.S32.HI R2, RZ, 0x4, R23 ;  /* 0x00000004ff027819 */ /* 0x000fe20000011417 */
[----:B------:R-:W0:Y:S01]  /*1d40*/  LDGDEPBAR ;  /* 0x00000000000079af */ /* 0x000e220000000000 */
[C---:B------:R-:W-:Y:S01]  /*1d50*/  IMAD.SHL.U32 R3, R179.reuse, 0x40, RZ ;  /* 0x00000040b3037824 */ /* 0x040fe200078e00ff */
[----:B------:R-:W-:Y:S01]  /*1d60*/  LOP3.LUT P2, RZ, R179, 0x2, RZ, 0xc0, !PT ;  /* 0x00000002b3ff7812 */ /* 0x000fe2000784c0ff */
[----:B------:R-:W-:Y:S01]  /*1d70*/  IMAD.SHL.U32 R21, R21, 0x8, RZ ;  /* 0x0000000815157824 */ /* 0x000fe200078e00ff */
[----:B------:R-:W-:Y:S01]  /*1d80*/  LEA.HI R23, R23, R2, RZ, 0x1 ;  /* 0x0000000217177211 */ /* 0x000fe200078f08ff */
[----:B------:R-:W-:Y:S01]  /*1d90*/  IMAD.SHL.U32 R22, R22, 0x40, RZ ;  /* 0x0000004016167824 */ /* 0x000fe200078e00ff */
[----:B-1----:R-:W-:Y:S01]  /*1da0*/  LOP3.LUT R8, R3, 0x1c0, RZ, 0xc0, !PT ;  /* 0x000001c003087812 */ /* 0x002fe200078ec0ff */
[----:B------:R-:W-:Y:S01]  /*1db0*/  IMAD.SHL.U32 R190, R190, 0x2, RZ ;  /* 0x00000002bebe7824 */ /* 0x000fe200078e00ff */
[----:B------:R-:W-:Y:S02]  /*1dc0*/  LOP3.LUT R23, R23, 0xfffffffe, RZ, 0xc0, !PT ;  /* 0xfffffffe17177812 */ /* 0x000fe400078ec0ff */
[----:B------:R-:W-:-:S02]  /*1dd0*/  SHF.R.U32.HI R9, RZ, 0x3, R8 ;  /* 0x00000003ff097819 */ /* 0x000fc40000011608 */
[----:B------:R-:W-:Y:S01]  /*1de0*/  LOP3.LUT R22, R22, 0x1c0, RZ, 0xc0, !PT ;  /* 0x000001c016167812 */ /* 0x000fe200078ec0ff */
[----:B------:R-:W-:Y:S01]  /*1df0*/  IMAD.IADD R23, R2, 0x1, -R23 ;  /* 0x0000000102177824 */ /* 0x000fe200078e0a17 */
[----:B------:R-:W-:Y:S02]  /*1e00*/  LOP3.LUT R2, R8, 0x8, R21, 0xf8, !PT ;  /* 0x0000000808027812 */ /* 0x000fe400078ef815 */
[----:B------:R-:W-:Y:S01]  /*1e10*/  ISETP.NE.AND P0, PT, R24, RZ, PT ;  /* 0x000000ff1800720c */ /* 0x000fe20003f05270 */
[C---:B------:R-:W-:Y:S01]  /*1e20*/  IMAD.SHL.U32 R3, R23.reuse, 0x8, RZ ;  /* 0x0000000817037824 */ /* 0x040fe200078e00ff */
[----:B------:R-:W-:Y:S02]  /*1e30*/  LOP3.LUT R2, R2, R9, RZ, 0x3c, !PT ;  /* 0x0000000902027212 */ /* 0x000fe400078e3cff */
[----:B------:R-:W-:Y:S02]  /*1e40*/  SEL R188, R188, 0xffffffe0, !P2 ;  /* 0xffffffe0bcbc7807 */ /* 0x000fe40005000000 */
[----:B------:R-:W-:Y:S01]  /*1e50*/  LOP3.LUT R8, R22, 0x8, R3, 0xf8, !PT ;  /* 0x0000000816087812 */ /* 0x000fe200078ef803 */
[----:B------:R-:W-:Y:S01]  /*1e60*/  IMAD R191, R23, 0x200, R2 ;  /* 0x0000020017bf7824 */ /* 0x000fe200078e0202 */
[----:B------:R-:W-:-:S04]  /*1e70*/  DEPBAR.LE SB0, 0x3 ;  /* 0x000080c00000791a */ /* 0x000fc80000000000 */
[----:B------:R-:W-:Y:S01]  /*1e80*/  IMAD.SHL.U32 R2, R0, 0x40, RZ ;  /* 0x0000004000027824 */ /* 0x000fe200078e00ff */
[----:B------:R-:W-:-:S04]  /*1e90*/  DEPBAR.LE SB0, 0x2 ;  /* 0x000080800000791a */ /* 0x000fc80000000000 */
[----:B------:R-:W-:Y:S01]  /*1ea0*/  SHF.R.U32.HI R3, RZ, 0x3, R22 ;  /* 0x00000003ff037819 */ /* 0x000fe20000011616 */
[----:B------:R-:W-:Y:S01]  /*1eb0*/  IMAD.SHL.U32 R191, R191, 0x2, RZ ;  /* 0x00000002bfbf7824 */ /* 0x000fe200078e00ff */
[----:B------:R-:W-:Y:S01]  /*1ec0*/  LOP3.LUT R2, R2, 0xfffffe00, RZ, 0xc0, !PT ;  /* 0xfffffe0002027812 */ /* 0x000fe200078ec0ff */
[----:B------:R-:W-:Y:S01]  /*1ed0*/  BAR.SYNC.DEFER_BLOCKING 0x0 ;  /* 0x0000000000007b1d */ /* 0x000fe20000010000 */
[----:B------:R-:W-:Y:S01]  /*1ee0*/  LOP3.LUT R3, R8, R3, RZ, 0x3c, !PT ;  /* 0x0000000308037212 */ /* 0x000fe200078e3cff */
[----:B------:R-:W-:Y:S02]  /*1ef0*/  IMAD.IADD R82, R191, 0x1, R188 ;  /* 0x00000001bf527824 */ /* 0x000fe400078e02bc */
[----:B------:R-:W-:-:S04]  /*1f00*/  IMAD R0, R5, 0x400, R2 ;  /* 0x0000040005007824 */ /* 0x000fc800078e0202 */
[----:B------:R-:W-:-:S04]  /*1f10*/  IMAD.IADD R0, R3, 0x1, R0 ;  /* 0x0000000103007824 */ /* 0x000fc800078e0200 */
[C---:B----4-:R-:W-:Y:S01]  /*1f20*/  IMAD.SHL.U32 R12, R0.reuse, 0x2, RZ ;  /* 0x00000002000c7824 */ /* 0x050fe200078e00ff */
        /* <DEDUP_REMOVED lines=20> */
[----:B------:R-:W-:Y:S01]  /*2070*/  IMAD.SHL.U32 R26, R178, 0x2, RZ ;  /* 0x00000002b21a7824 */ /* 0x000fe200078e00ff */
[----:B------:R-:W-:Y:S01]  /*2080*/  LOP3.LUT R55, R55, 0xf, RZ, 0xc0, !PT ;  /* 0x0000000f37377812 */ /* 0x000fe200078ec0ff */
[----:B------:R-:W-:Y:S02]  /*2090*/  IMAD.IADD R17, R19, 0x1, R0 ;  /* 0x0000000113117824 */ /* 0x000fe400078e0200 */
[----:B------:R-:W-:Y:S02]  /*20a0*/  IMAD R19, R16, c[0x0][0x218], RZ ;  /* 0x0000860010137a24 */ /* 0x000fe400078e02ff */
[----:B------:R-:W-:Y:S01]  /*20b0*/  IMAD.MOV.U32 R16, RZ, RZ, R18 ;  /* 0x000000ffff107224 */ /* 0x000fe200078e0012 */
[----:B------:R-:W-:Y:S01]  /*20c0*/  SEL R18, RZ, 0x10, P4 ;  /* 0x00000010ff127807 */ /* 0x000fe20002000000 */
[----:B------:R-:W-:-:S02]  /*20d0*/  IMAD R0, R200, c[0x0][0x21c], R19 ;  /* 0x00008700c8007a24 */ /* 0x000fc400078e0213 */
[----:B------:R-:W-:Y:S01]  /*20e0*/  IMAD.WIDE.U32 R16, R200, c[0x0][0x218], R16 ;  /* 0x00008600c8107a25 */ /* 0x000fe200078e0010 */
[----:B------:R-:W-:-:S03]  /*20f0*/  IADD3 R52, -R18, 0x10, RZ ;  /* 0x0000001012347810 */ /* 0x000fc60007ffe1ff */
[----:B------:R-:W-:Y:S01]  /*2100*/  IMAD.SHL.U32 R19, R177, 0x2, RZ ;  /* 0x00000002b1137824 */ /* 0x000fe200078e00ff */
[----:B------:R-:W-:Y:S02]  /*2110*/  IADD3 R32, P0, R16, UR20, RZ ;  /* 0x0000001410207c10 */ /* 0x000fe4000ff1e0ff */
[----:B------:R-:W-:Y:S02]  /*2120*/  LOP3.LUT R52, R52, 0xf, RZ, 0xc0, !PT ;  /* 0x0000000f34347812 */ /* 0x000fe400078ec0ff */
        /* <DEDUP_REMOVED lines=32> */
.L_x_908:
[C---:B-12-4-:R-:W-:Y:S01]  /*2330*/  HMMA.16816.F32 R32, R12.reuse, R28, RZ ;  /* 0x0000001c0c20723c */ /* 0x056fe200000018ff */
[----:B------:R-:W-:Y:S01]  /*2340*/  IMAD.MOV.U32 R0, RZ, RZ, 0x40 ;  /* 0x00000040ff007424 */ /* 0x000fe200078e00ff */
[----:B------:R-:W-:Y:S01]  /*2350*/  LDSM.16.M88.4 R76, [R82+0x11100] ;  /* 0x01110000524c783b */ /* 0x000fe20000000200 */
[C---:B------:R-:W-:Y:S01]  /*2360*/  IMAD R187, R4.reuse, 0x2, R193 ;  /* 0x0000000204bb7824 */ /* 0x040fe200078e02c1 */
[----:B------:R-:W-:Y:S01]  /*2370*/  LOP3.LUT R7, R7, 0xffffffe0, RZ, 0xc0, !PT ;  /* 0xffffffe007077812 */ /* 0x000fe200078ec0ff */
[----:B------:R-:W-:Y:S01]  /*2380*/  IMAD R186, R4, 0x2, R189 ;  /* 0x0000000204ba7824 */ /* 0x000fe200078e02bd */
[----:B------:R-:W-:Y:S01]  /*2390*/  SEL R135, R0, 0xffffffc0, !P1 ;  /* 0xffffffc000877807 */ /* 0x000fe20004800000 */
[----:B------:R-:W-:Y:S01]  /*23a0*/  ULDC UR17, c[0x0][0x324] ;  /* 0x0000c90000117ab9 */ /* 0x000fe20000000800 */
[C---:B------:R-:W-:Y:S01]  /*23b0*/  HMMA.16816.F32 R28, R12.reuse, R30, RZ ;  /* 0x0000001e0c1c723c */ /* 0x040fe200000018ff */
[----:B------:R-:W-:Y:S01]  /*23c0*/  IMAD.IADD R7, R6, 0x1, -R7 ;  /* 0x0000000106077824 */ /* 0x000fe200078e0a07 */
[----:B------:R-:W-:Y:S01]  /*23d0*/  ISETP.NE.AND P0, PT, R197, 0x1, PT ;  /* 0x00000001c500780c */ /* 0x000fe20003f05270 */
[----:B------:R-:W-:Y:S01]  /*23e0*/  IMAD.IADD R80, R191, 0x1, R135 ;  /* 0x00000001bf507824 */ /* 0x000fe200078e0287 */
[----:B------:R-:W-:Y:S01]  /*23f0*/  ISETP.LE.AND P2, PT, R196, c[0x0][0x32c], PT ;  /* 0x0000cb00c4007a0c */ /* 0x000fe20003f43270 */
[----:B------:R-:W-:Y:S01]  /*2400*/  IMAD.IADD R0, R135, 0x1, R82 ;  /* 0x0000000187007824 */ /* 0x000fe200078e0252 */
[----:B------:R-:W-:Y:S01]  /*2410*/  ULOP3.LUT UR17, URZ, UR17, URZ, 0x33, !UPT ;  /* 0x000000113f117292 */ /* 0x000fe2000f8e333f */
[----:B------:R-:W0:Y:S01]  /*2420*/  LDGDEPBAR ;  /* 0x00000000000079af */ /* 0x000e220000000000 */
[----:B---3--:R-:W-:Y:S01]  /*2430*/  HMMA.16816.F32 R24, R12, R20, RZ ;  /* 0x000000140c18723c */ /* 0x008fe200000018ff */
[----:B------:R-:W-:-:S02]  /*2440*/  IMAD.IADD R3, R2, 0x1, R3 ;  /* 0x0000000102037824 */ /* 0x000fc400078e0203 */
[----:B------:R-:W-:Y:S04]  /*2450*/  LDSM.16.M88.4 R72, [R80+0xc100] ;  /* 0x00c100005048783b */ /* 0x000fe80000000200 */
[----:B------:R-:W-:Y:S01]  /*2460*/  LDSM.16.M88.4 R68, [R80+0xc900] ;  /* 0x00c900005044783b */ /* 0x000fe20000000200 */
[C---:B------:R-:W-:Y:S03]  /*2470*/  HMMA.16816.F32 R16, R12.reuse, R64, RZ ;  /* 0x000000400c10723c */ /* 0x040fe600000018ff */
[----:B------:R-:W-:Y:S05]  /*2480*/  LDSM.16.M88.4 R52, [R80+0xd100] ;  /* 0x00d100005034783b */ /* 0x000fea0000000200 */
[C---:B------:R-:W-:Y:S08]  /*2490*/  HMMA.16816.F32 R20, R12.reuse, R22, RZ ;  /* 0x000000160c14723c */ /* 0x040ff000000018ff */
[C---:B------:R-:W-:Y:S08]  /*24a0*/  HMMA.16816.F32 R64, R12.reuse, R66, RZ ;  /* 0x000000420c40723c */ /* 0x040ff000000018ff */
[C---:B------:R-:W-:Y:S08]  /*24b0*/  HMMA.16816.F32 R60, R12.reuse, R48, RZ ;  /* 0x000000300c3c723c */ /* 0x040ff000000018ff */
[----:B------:R-:W-:Y:S01]  /*24c0*/  HMMA.16816.F32 R12, R12, R50, RZ ;  /* 0x000000320c0c723c */ /* 0x000fe200000018ff */
[----:B------:R-:W-:Y:S07]  /*24d0*/  LDSM.16.M88.4 R48, [R80+0xd900] ;  /* 0x00d900005030783b */ /* 0x000fee0000000200 */
[C---:B------:R-:W-:Y:S08]  /*24e0*/  HMMA.16816.F32 R32, R56.reuse, R8, R32 ;  /* 0x000000083820723c */ /* 0x040ff00000001820 */
[C---:B------:R-:W-:Y:S01]  /*24f0*/  HMMA.16816.F32 R28, R56.reuse, R10, R28 ;  /* 0x0000000a381c723c */ /* 0x040fe2000000181c */
[----:B------:R-:W1:Y:S07]  /*2500*/  LDSM.16.M88.4 R8, [R187] ;  /* 0x00000000bb08783b */ /* 0x000e6e0000000200 */
[C---:B------:R-:W-:Y:S08]  /*2510*/  HMMA.16816.F32 R24, R56.reuse, R44, R24 ;  /* 0x0000002c3818723c */ /* 0x040ff00000001818 */
[C---:B------:R-:W-:Y:S01]  /*2520*/  HMMA.16816.F32 R20, R56.reuse, R46, R20 ;  /* 0x0000002e3814723c */ /* 0x040fe20000001814 */
[----:B------:R-:W-:Y:S07]  /*2530*/  LDSM.16.M88.4 R44, [R0+0xc100] ;  /* 0x00c10000002c783b */ /* 0x000fee0000000200 */
[C---:B------:R-:W-:Y:S08]  /*2540*/  HMMA.16816.F32 R16, R56.reuse, R36, R16 ;  /* 0x000000243810723c */ /* 0x040ff00000001810 */
[C---:B------:R-:W-:Y:S01]  /*2550*/  HMMA.16816.F32 R64, R56.reuse, R38, R64 ;  /* 0x000000263840723c */ /* 0x040fe20000001840 */
[----:B------:R-:W2:Y:S07]  /*2560*/  LDSM.16.M88.4 R36, [R186] ;  /* 0x00000000ba24783b */ /* 0x000eae0000000200 */
[C---:B------:R-:W-:Y:S08]  /*2570*/  HMMA.16816.F32 R60, R56.reuse, R40, R60 ;  /* 0x00000028383c723c */ /* 0x040ff0000000183c */
[----:B------:R-:W-:Y:S01]  /*2580*/  HMMA.16816.F32 R56, R56, R42, R12 ;  /* 0x0000002a3838723c */ /* 0x000fe2000000180c */
[----:B------:R-:W3:Y:S04]  /*2590*/  LDSM.16.M88.4 R40, [R0+0xc900] ;  /* 0x00c900000028783b */ /* 0x000ee80000000200 */
[----:B------:R-:W4:Y:S03]  /*25a0*/  LDSM.16.M88.4 R12, [R0+0xd100] ;  /* 0x00d10000000c783b */ /* 0x000f260000000200 */
[C---:B-1----:R-:W-:Y:S08]  /*25b0*/  HMMA.16816.F32 R32, R8.reuse, R72, R32 ;  /* 0x000000480820723c */ /* 0x042ff00000001820 */
[C---:B------:R-:W-:Y:S01]  /*25c0*/  HMMA.16816.F32 R28, R8.reuse, R74, R28 ;  /* 0x0000004a081c723c */ /* 0x040fe2000000181c */
[----:B------:R-:W1:Y:S07]  /*25d0*/  LDSM.16.M88.4 R72, [R0+0xd900] ;  /* 0x00d900000048783b */ /* 0x000e6e0000000200 */
        /* <DEDUP_REMOVED lines=8> */
[----:B------:R-:W-:Y:S04]  /*2660*/  LDSM.16.M88.4 R48, [R193+0x4000] ;  /* 0x00400000c130783b */ /* 0x000fe80000000200 */
[----:B------:R-:W5:Y:S03]  /*2670*/  LDSM.16.M88.4 R8, [R191+0xe100] ;  /* 0x00e10000bf08783b */ /* 0x000f660000000200 */
[C---:B--2---:R-:W-:Y:S08]  /*2680*/  HMMA.16816.F32 R32, R36.reuse, R44, R32 ;  /* 0x0000002c2420723c */ /* 0x044ff00000001820 */
[C---:B------:R-:W-:Y:S01]  /*2690*/  HMMA.16816.F32 R28, R36.reuse, R46, R28 ;  /* 0x0000002e241c723c */ /* 0x040fe2000000181c */
[----:B------:R-:W2:Y:S07]  /*26a0*/  LDSM.16.M88.4 R44, [R191+0xf100] ;  /* 0x00f10000bf2c783b */ /* 0x000eae0000000200 */
[C---:B---3--:R-:W-:Y:S08]  /*26b0*/  HMMA.16816.F32 R24, R36.reuse, R40, R24 ;  /* 0x000000282418723c */ /* 0x048ff00000001818 */
[C---:B------:R-:W-:Y:S01]  /*26c0*/  HMMA.16816.F32 R20, R36.reuse, R42, R20 ;  /* 0x0000002a2414723c */ /* 0x040fe20000001814 */
[----:B------:R-:W-:Y:S07]  /*26d0*/  LDSM.16.M88.4 R40, [R189+0x4000] ;  /* 0x00400000bd28783b */ /* 0x000fee0000000200 */
[C---:B----4-:R-:W-:Y:S08]  /*26e0*/  HMMA.16816.F32 R16, R36.reuse, R12, R16 ;  /* 0x0000000c2410723c */ /* 0x050ff00000001810 */
[C---:B------:R-:W-:Y:S01]  /*26f0*/  HMMA.16816.F32 R64, R36.reuse, R14, R64 ;  /* 0x0000000e2440723c */ /* 0x040fe20000001840 */
[----:B------:R-:W3:Y:S07]  /*2700*/  LDSM.16.M88.4 R12, [R82+0xe100] ;  /* 0x00e10000520c783b */ /* 0x000eee0000000200 */
[C---:B-1----:R-:W-:Y:S08]  /*2710*/  HMMA.16816.F32 R60, R36.reuse, R72, R60 ;  /* 0x00000048243c723c */ /* 0x042ff0000000183c */
[----:B------:R-:W-:Y:S01]  /*2720*/  HMMA.16816.F32 R56, R36, R74, R56 ;  /* 0x0000004a2438723c */ /* 0x000fe20000001838 */
[----:B------:R-:W1:Y:S04]  /*2730*/  LDSM.16.M88.4 R36, [R82+0xe900] ;  /* 0x00e900005224783b */ /* 0x000e680000000200 */
[----:B------:R-:W-:Y:S03]  /*2740*/  LDSM.16.M88.4 R72, [R82+0xf900] ;  /* 0x00f900005248783b */ /* 0x000fe60000000200 */
[C---:B-----5:R-:W-:Y:S08]  /*2750*/  HMMA.16816.F32 R32, R48.reuse, R8, R32 ;  /* 0x000000083020723c */ /* 0x060ff00000001820 */
[C---:B------:R-:W-:Y:S01]  /*2760*/  HMMA.16816.F32 R28, R48.reuse, R10, R28 ;  /* 0x0000000a301c723c */ /* 0x040fe2000000181c */
[----:B------:R-:W4:Y:S07]  /*2770*/  LDSM.16.M88.4 R8, [R82+0xf100] ;  /* 0x00f100005208783b */ /* 0x000f2e0000000200 */
[C---:B------:R-:W-:Y:S08]  /*2780*/  HMMA.16816.F32 R24, R48.reuse, R68, R24 ;  /* 0x000000443018723c */ /* 0x040ff00000001818 */
[C---:B------:R-:W-:Y:S01]  /*2790*/  HMMA.16816.F32 R20, R48.reuse, R70, R20 ;  /* 0x000000463014723c */ /* 0x040fe20000001814 */
[----:B------:R-:W-:Y:S07]  /*27a0*/  LDSM.16.M88.4 R68, [R80+0xe100] ;  /* 0x00e100005044783b */ /* 0x000fee0000000200 */
[C---:B--2---:R-:W-:Y:S08]  /*27b0*/  HMMA.16816.F32 R16, R48.reuse, R44, R16 ;  /* 0x0000002c3010723c */ /* 0x044ff00000001810 */
[----:B------:R-:W-:Y:S01]  /*27c0*/  HMMA.16816.F32 R64, R48, R46, R64 ;  /* 0x0000002e3040723c */ /* 0x000fe20000001840 */
[----:B------:R-:W2:Y:S07]  /*27d0*/  LDSM.16.M88.4 R44, [R187+0x4000] ;  /* 0x00400000bb2c783b */ /* 0x000eae0000000200 */
[C---:B---3--:R-:W-:Y:S08]  /*27e0*/  HMMA.16816.F32 R32, R40.reuse, R12, R32 ;  /* 0x0000000c2820723c */ /* 0x048ff00000001820 */
[----:B------:R-:W-:Y:S01]  /*27f0*/  HMMA.16816.F32 R28, R40, R14, R28 ;  /* 0x0000000e281c723c */ /* 0x000fe2000000181c */
[----:B------:R-:W3:Y:S07]  /*2800*/  LDSM.16.M88.4 R12, [R80+0xe900] ;  /* 0x00e90000500c783b */ /* 0x000eee0000000200 */
[C---:B------:R-:W-:Y:S08]  /*2810*/  HMMA.16816.F32 R60, R48.reuse, R52, R60 ;  /* 0x00000034303c723c */ /* 0x040ff0000000183c */
[----:B------:R-:W-:Y:S01]  /*2820*/  HMMA.16816.F32 R56, R48, R54, R56 ;  /* 0x000000363038723c */ /* 0x000fe20000001838 */
[----:B------:R-:W5:Y:S04]  /*2830*/  LDSM.16.M88.4 R52, [R80+0xf100] ;  /* 0x00f100005034783b */ /* 0x000f680000000200 */
[----:B------:R-:W-:Y:S03]  /*2840*/  LDSM.16.M88.4 R48, [R80+0xf900] ;  /* 0x00f900005030783b */ /* 0x000fe60000000200 */
[C---:B-1----:R-:W-:Y:S08]  /*2850*/  HMMA.16816.F32 R24, R40.reuse, R36, R24 ;  /* 0x000000242818723c */ /* 0x042ff00000001818 */
[C---:B------:R-:W-:Y:S01]  /*2860*/  HMMA.16816.F32 R20, R40.reuse, R38, R20 ;  /* 0x000000262814723c */ /* 0x040fe20000001814 */
[----:B------:R-:W-:Y:S07]  /*2870*/  LDSM.16.M88.4 R36, [R0+0xe100] ;  /* 0x00e100000024783b */ /* 0x000fee0000000200 */
[C---:B----4-:R-:W-:Y:S08]  /*2880*/  HMMA.16816.F32 R16, R40.reuse, R8, R16 ;  /* 0x000000082810723c */ /* 0x050ff00000001810 */
[----:B------:R-:W-:Y:S01]  /*2890*/  HMMA.16816.F32 R64, R40, R10, R64 ;  /* 0x0000000a2840723c */ /* 0x000fe20000001840 */
[----:B------:R-:W1:Y:S07]  /*28a0*/  LDSM.16.M88.4 R8, [R186+0x4000] ;  /* 0x00400000ba08783b */ /* 0x000e6e0000000200 */
[C---:B--2---:R-:W-:Y:S08]  /*28b0*/  HMMA.16816.F32 R32, R44.reuse, R68, R32 ;  /* 0x000000442c20723c */ /* 0x044ff00000001820 */
[----:B------:R-:W-:Y:S01]  /*28c0*/  HMMA.16816.F32 R28, R44, R70, R28 ;  /* 0x000000462c1c723c */ /* 0x000fe2000000181c */
[----:B------:R-:W-:Y:S07]  /*28d0*/  LDSM.16.M88.4 R68, [R0+0xf900] ;  /* 0x00f900000044783b */ /* 0x000fee0000000200 */
[C---:B------:R-:W-:Y:S08]  /*28e0*/  HMMA.16816.F32 R60, R40.reuse, R72, R60 ;  /* 0x00000048283c723c */ /* 0x040ff0000000183c */
[----:B------:R-:W-:Y:S01]  /*28f0*/  HMMA.16816.F32 R56, R40, R74, R56 ;  /* 0x0000004a2838723c */ /* 0x000fe20000001838 */
[----:B------:R-:W2:Y:S04]  /*2900*/  LDSM.16.M88.4 R40, [R0+0xe900] ;  /* 0x00e900000028783b */ /* 0x000ea80000000200 */
[----:B------:R-:W-:Y:S03]  /*2910*/  LDSM.16.M88.4 R72, [R189+0x8000] ;  /* 0x00800000bd48783b */ /* 0x000fe60000000200 */
[C---:B---3--:R-:W-:Y:S08]  /*2920*/  HMMA.16816.F32 R24, R44.reuse, R12, R24 ;  /* 0x0000000c2c18723c */ /* 0x048ff00000001818 */
[C---:B------:R-:W-:Y:S01]  /*2930*/  HMMA.16816.F32 R20, R44.reuse, R14, R20 ;  /* 0x0000000e2c14723c */ /* 0x040fe20000001814 */
[----:B------:R-:W3:Y:S07]  /*2940*/  LDSM.16.M88.4 R12, [R0+0xf100] ;  /* 0x00f10000000c783b */ /* 0x000eee0000000200 */
[C---:B-----5:R-:W-:Y:S08]  /*2950*/  HMMA.16816.F32 R16, R44.reuse, R52, R16 ;  /* 0x000000342c10723c */ /* 0x060ff00000001810 */
[----:B------:R-:W-:Y:S01]  /*2960*/  HMMA.16816.F32 R64, R44, R54, R64 ;  /* 0x000000362c40723c */ /* 0x000fe20000001840 */
[----:B------:R-:W-:Y:S07]  /*2970*/  LDSM.16.M88.4 R52, [R191+0x10100] ;  /* 0x01010000bf34783b */ /* 0x000fee0000000200 */
[C---:B-1----:R-:W-:Y:S08]  /*2980*/  HMMA.16816.F32 R32, R8.reuse, R36, R32 ;  /* 0x000000240820723c */ /* 0x042ff00000001820 */
[----:B------:R-:W-:Y:S01]  /*2990*/  HMMA.16816.F32 R28, R8, R38, R28 ;  /* 0x00000026081c723c */ /* 0x000fe2000000181c */
[----:B------:R-:W1:Y:S07]  /*29a0*/  LDSM.16.M88.4 R36, [R193+0x8000] ;  /* 0x00800000c124783b */ /* 0x000e6e0000000200 */
[C---:B------:R-:W-:Y:S08]  /*29b0*/  HMMA.16816.F32 R60, R44.reuse, R48, R60 ;  /* 0x000000302c3c723c */ /* 0x040ff0000000183c */
[----:B------:R-:W-:Y:S01]  /*29c0*/  HMMA.16816.F32 R56, R44, R50, R56 ;  /* 0x000000322c38723c */ /* 0x000fe20000001838 */
[----:B------:R-:W4:Y:S04]  /*29d0*/  LDSM.16.M88.4 R48, [R191+0x10900] ;  /* 0x01090000bf30783b */ /* 0x000f280000000200 */
[----:B------:R-:W-:Y:S03]  /*29e0*/  LDSM.16.M88.4 R44, [R191+0x11100] ;  /* 0x01110000bf2c783b */ /* 0x000fe60000000200 */
[C---:B--2---:R-:W-:Y:S08]  /*29f0*/  HMMA.16816.F32 R24, R8.reuse, R40, R24 ;  /* 0x000000280818723c */ /* 0x044ff00000001818 */
[C---:B------:R-:W-:Y:S01]  /*2a00*/  HMMA.16816.F32 R20, R8.reuse, R42, R20 ;  /* 0x0000002a0814723c */ /* 0x040fe20000001814 */
[----:B------:R-:W-:Y:S07]  /*2a10*/  LDSM.16.M88.4 R40, [R191+0x11900] ;  /* 0x01190000bf28783b */ /* 0x000fee0000000200 */
[C---:B---3--:R-:W-:Y:S08]  /*2a20*/  HMMA.16816.F32 R16, R8.reuse, R12, R16 ;  /* 0x0000000c0810723c */ /* 0x048ff00000001810 */
[C---:B------:R-:W-:Y:S01]  /*2a30*/  HMMA.16816.F32 R64, R8.reuse, R14, R64 ;  /* 0x0000000e0840723c */ /* 0x040fe20000001840 */
[----:B------:R-:W2:Y:S07]  /*2a40*/  LDSM.16.M88.4 R12, [R82+0x10100] ;  /* 0x01010000520c783b */ /* 0x000eae0000000200 */
[C---:B------:R-:W-:Y:S08]  /*2a50*/  HMMA.16816.F32 R60, R8.reuse, R68, R60 ;  /* 0x00000044083c723c */ /* 0x040ff0000000183c */
[----:B------:R-:W-:Y:S01]  /*2a60*/  HMMA.16816.F32 R56, R8, R70, R56 ;  /* 0x000000460838723c */ /* 0x000fe20000001838 */
[----:B------:R-:W3:Y:S04]  /*2a70*/  LDSM.16.M88.4 R8, [R82+0x10900] ;  /* 0x010900005208783b */ /* 0x000ee80000000200 */
        /* <DEDUP_REMOVED lines=8> */
[C---:B------:R-:W-:Y:S01]  /*2b00*/  HMMA.16816.F32 R28, R72.reuse, R14, R28 ;  /* 0x0000000e481c723c */ /* 0x040fe2000000181c */
[----:B------:R-:W-:Y:S07]  /*2b10*/  LDSM.16.M88.4 R12, [R0+0x10100] ;  /* 0x01010000000c783b */ /* 0x000fee0000000200 */
[C---:B---3--:R-:W-:Y:S08]  /*2b20*/  HMMA.16816.F32 R24, R72.reuse, R8, R24 ;  /* 0x000000084818723c */ /* 0x048ff00000001818 */
[----:B------:R-:W-:Y:S01]  /*2b30*/  HMMA.16816.F32 R20, R72, R10, R20 ;  /* 0x0000000a4814723c */ /* 0x000fe20000001814 */
[----:B------:R-:W2:Y:S07]  /*2b40*/  LDSM.16.M88.4 R8, [R186+0x8000] ;  /* 0x00800000ba08783b */ /* 0x000eae0000000200 */
        /* <DEDUP_REMOVED lines=8> */
[----:B------:R-:W-:Y:S08]  /*2bd0*/  HMMA.16816.F32 R28, R52, R50, R28 ;  /* 0x00000032341c723c */ /* 0x000ff0000000181c */
[C---:B------:R-:W-:Y:S08]  /*2be0*/  HMMA.16816.F32 R16, R72.reuse, R76, R16 ;  /* 0x0000004c4810723c */ /* 0x040ff00000001810 */
[C---:B------:R-:W-:Y:S08]  /*2bf0*/  HMMA.16816.F32 R64, R72.reuse, R78, R64 ;  /* 0x0000004e4840723c */ /* 0x040ff00000001840 */
[C---:B------:R-:W-:Y:S08]  /*2c00*/  HMMA.16816.F32 R60, R72.reuse, R68, R60 ;  /* 0x00000044483c723c */ /* 0x040ff0000000183c */
[----:B------:R-:W-:Y:S01]  /*2c10*/  HMMA.16816.F32 R56, R72, R70, R56 ;  /* 0x000000464838723c */ /* 0x000fe20000001838 */
[----:B------:R-:W-:Y:S07]  /*2c20*/  LDSM.16.M88.4 R68, [R0+0x10900] ;  /* 0x010900000044783b */ /* 0x000fee0000000200 */
[C---:B--2---:R-:W-:Y:S07]  /*2c30*/  HMMA.16816.F32 R32, R8.reuse, R12, R32 ;  /* 0x0000000c0820723c */ /* 0x044fee0000001820 */
[----:B------:R-:W-:Y:S01]  /*2c40*/  LEA.HI R13, R81, R6, RZ, 0x2 ;  /* 0x00000006510d7211 */ /* 0x000fe200078f10ff */
[----:B------:R-:W-:Y:S01]  /*2c50*/  HMMA.16816.F32 R28, R8, R14, R28 ;  /* 0x0000000e081c723c */ /* 0x000fe2000000181c */
[----:B------:R-:W-:-:S02]  /*2c60*/  SHF.R.S32.HI R12, RZ, 0x1f, R5 ;  /* 0x0000001fff0c7819 */ /* 0x000fc40000011405 */
[----:B------:R-:W-:Y:S02]  /*2c70*/  LOP3.LUT R13, R13, 0xfffffffc, RZ, 0xc0, !PT ;  /* 0xfffffffc0d0d7812 */ /* 0x000fe400078ec0ff */
[----:B------:R-:W-:Y:S02]  /*2c80*/  LEA.HI R12, R12, R5, RZ, 0x3 ;  /* 0x000000050c0c7211 */ /* 0x000fe400078f18ff */
[----:B------:R-:W-:Y:S01]  /*2c90*/  SHF.R.S32.HI R14, RZ, 0x1f, R7 ;  /* 0x0000001fff0e7819 */ /* 0x000fe20000011407 */
[----:B------:R-:W-:Y:S01]  /*2ca0*/  IMAD.IADD R6, R6, 0x1, -R13 ;  /* 0x0000000106067824 */ /* 0x000fe200078e0a0d */
[----:B---3--:R-:W-:Y:S02]  /*2cb0*/  HMMA.16816.F32 R16, R52, R40, R16 ;  /* 0x000000283410723c */ /* 0x008fe40000001810 */
[----:B------:R-:W-:-:S04]  /*2cc0*/  LEA.HI R13, R14, R7, RZ, 0x2 ;  /* 0x000000070e0d7211 */ /* 0x000fc800078f10ff */
[----:B------:R-:W-:Y:S02]  /*2cd0*/  LOP3.LUT R206, R13, 0x7ffffffc, RZ, 0xc0, !PT ;  /* 0x7ffffffc0dce7812 */ /* 0x000fe400078ec0ff */
[----:B------:R-:W-:Y:S01]  /*2ce0*/  HMMA.16816.F32 R64, R52, R42, R64 ;  /* 0x0000002a3440723c */ /* 0x000fe20000001840 */
[----:B------:R-:W1:Y:S02]  /*2cf0*/  LDSM.16.M88.4 R40, [R0+0x11100] ;  /* 0x011100000028783b */ /* 0x000e640000000200 */
[----:B------:R-:W-:-:S04]  /*2d00*/  IMAD.IADD R206, R7, 0x1, -R206 ;  /* 0x0000000107ce7824 */ /* 0x000fc800078e0ace */
[----:B------:R-:W-:Y:S01]  /*2d10*/  IMAD.SHL.U32 R206, R206, 0x2, RZ ;  /* 0x00000002cece7824 */ /* 0x000fe200078e00ff */
[C---:B----4-:R-:W-:Y:S08]  /*2d20*/  HMMA.16816.F32 R60, R52.reuse, R36, R60 ;  /* 0x00000024343c723c */ /* 0x050ff0000000183c */
[C---:B------:R-:W-:Y:S01]  /*2d30*/  HMMA.16816.F32 R56, R52.reuse, R38, R56 ;  /* 0x000000263438723c */ /* 0x040fe20000001838 */
[----:B------:R2:W3:Y:S07]  /*2d40*/  LDSM.16.M88.4 R36, [R0+0x11900] ;  /* 0x011900000024783b */ /* 0x0004ee0000000200 */
[C---:B------:R-:W-:Y:S07]  /*2d50*/  HMMA.16816.F32 R24, R52.reuse, R44, R24 ;  /* 0x0000002c3418723c */ /* 0x040fee0000001818 */
[----:B------:R-:W-:Y:S01]  /*2d60*/  LOP3.LUT R44, R12, 0xffffff8, RZ, 0xc0, !PT ;  /* 0x0ffffff80c2c7812 */ /* 0x000fe200078ec0ff */
[----:B------:R-:W-:Y:S01]  /*2d70*/  HMMA.16816.F32 R20, R52, R46, R20 ;  /* 0x0000002e3414723c */ /* 0x000fe20000001814 */
[----:B------:R-:W-:-:S03]  /*2d80*/  LEA.HI R12, R6, R6, RZ, 0x1 ;  /* 0x00000006060c7211 */ /* 0x000fc600078f08ff */
[----:B------:R-:W-:Y:S01]  /*2d90*/  IMAD.IADD R5, R5, 0x1, -R44 ;  /* 0x0000000105057824 */ /* 0x000fe200078e0a2c */
[----:B------:R-:W-:Y:S02]  /*2da0*/  LOP3.LUT R15, R12, 0x1ffffffe, RZ, 0xc0, !PT ;  /* 0x1ffffffe0c0f7812 */ /* 0x000fe400078ec0ff */
[----:B--2---:R-:W-:Y:S01]  /*2db0*/  LEA.HI.SX32 R0, R13, R148, 0x1e ;  /* 0x000000940d007211 */ /* 0x004fe200078ff2ff */
[----:B-1----:R-:W-:Y:S02]  /*2dc0*/  HMMA.16816.F32 R16, R8, R40, R16 ;  /* 0x000000280810723c */ /* 0x002fe40000001810 */
[----:B------:R-:W-:Y:S02]  /*2dd0*/  IMAD.IADD R6, R6, 0x1, -R15 ;  /* 0x0000000106067824 */ /* 0x000fe400078e0a0f */
[----:B------:R-:W-:-:S04]  /*2de0*/  IMAD R5, R5, 0x10, R0 ;  /* 0x0000001005057824 */ /* 0x000fc800078e0200 */
[----:B------:R-:W-:Y:S01]  /*2df0*/  IMAD R205, R6, 0x8, R5 ;  /* 0x0000000806cd7824 */ /* 0x000fe200078e0205 */
[----:B------:R-:W-:Y:S03]  /*2e00*/  HMMA.16816.F32 R24, R8, R68, R24 ;  /* 0x000000440818723c */ /* 0x000fe60000001818 */
[----:B------:R-:W-:-:S04]  /*2e10*/  @P0 IMAD.HI.U32 R5, R205, c[0x0][0x2c8], RZ ;  /* 0x0000b200cd050a27 */ /* 0x000fc800078e00ff */
[----:B------:R-:W-:Y:S01]  /*2e20*/  IMAD.MOV.U32 R0, RZ, RZ, R205 ;  /* 0x000000ffff007224 */ /* 0x000fe200078e00cd */
[----:B------:R-:W-:Y:S01]  /*2e30*/  @P0 SHF.R.U32.HI R0, RZ, c[0x0][0x2cc], R5 ;  /* 0x0000b300ff000a19 */ /* 0x000fe20000011605 */
[----:B------:R-:W-:Y:S01]  /*2e40*/  HMMA.16816.F32 R20, R8, R70, R20 ;  /* 0x000000460814723c */ /* 0x000fe20000001814 */
[----:B------:R-:W-:-:S03]  /*2e50*/  IMAD R5, R181, c[0x0][0x1d0], -R134 ;  /* 0x00007400b5057a24 */ /* 0x000fc600078e0a86 */
[----:B------:R-:W1:Y:S04]  /*2e60*/  SHFL.IDX PT, R6, R0, RZ, 0x1c1f ;  /* 0x001c1fff00067589 */ /* 0x000e6800000e0000 */
[C---:B------:R-:W-:Y:S08]  /*2e70*/  HMMA.16816.F32 R64, R8.reuse, R42, R64 ;  /* 0x0000002a0840723c */ /* 0x040ff00000001840 */
[C---:B---3--:R-:W-:Y:S08]  /*2e80*/  HMMA.16816.F32 R60, R8.reuse, R36, R60 ;  /* 0x00000024083c723c */ /* 0x048ff0000000183c */
[----:B------:R-:W-:Y:S07]  /*2e90*/  HMMA.16816.F32 R56, R8, R38, R56 ;  /* 0x000000260838723c */ /* 0x000fee0000001838 */
[----:B------:R-:W-:Y:S01]  /*2ea0*/  IADD3 R11, R199, 0x1, -R134 ;  /* 0x00000001c70b7810 */ /* 0x000fe20007ffe886 */
[----:B------:R-:W-:-:S03]  /*2eb0*/  IMAD.IADD R8, R5, 0x1, -R206 ;  /* 0x0000000105087824 */ /* 0x000fc600078e0ace */
[----:B------:R-:W-:-:S04]  /*2ec0*/  IADD3 R11, R11, -c[0x0][0x168], -R206 ;  /* 0x80005a000b0b7a10 */ /* 0x000fc80007ffe8ce */
[C---:B------:R-:W-:Y:S02]  /*2ed0*/  IADD3 R13, R11.reuse, c[0x0][0x328], RZ ;  /* 0x0000ca000b0d7a10 */ /* 0x040fe40007ffe0ff */
[----:B------:R-:W-:-:S03]  /*2ee0*/  IADD3 R11, R11, UR17, RZ ;  /* 0x000000110b0b7c10 */ /* 0x000fc6000fffe0ff */
[--C-:B-1----:R-:W-:Y:S02]  /*2ef0*/  IMAD.IADD R5, R13, 0x1, R6.reuse ;  /* 0x000000010d057824 */ /* 0x102fe400078e0206 */
[----:B------:R-:W-:-:S03]  /*2f00*/  IMAD.IADD R2, R11, 0x1, R6 ;  /* 0x000000010b027824 */ /* 0x000fc600078e0206 */
[----:B------:R-:W-:Y:S01]  /*2f10*/  IMNMX R10, R5, R8, PT ;  /* 0x00000008050a7217 */ /* 0x000fe20003800200 */
[----:B------:R-:W-:Y:S05]  /*2f20*/  @!P2 BRA `(.L_x_909) ;  /* 0x000001500000a947 */ /* 0x000fea0003800000 */
[----:B------:R-:W-:Y:S01]  /*2f30*/  IADD3 R7, R199, -c[0x0][0x168], R6 ;  /* 0x80005a00c7077a10 */ /* 0x000fe20007ffe006 */
[----:B------:R-:W-:Y:S03]  /*2f40*/  BSSY B0, `(.L_x_910) ;  /* 0x000000e000007945 */ /* 0x000fe60003800000 */
        /* <DEDUP_REMOVED lines=9> */
.L_x_911:
[----:B------:R-:W-:-:S04]  /*2fe0*/  MOV R5, c[0x0][0x32c] ;  /* 0x0000cb0000057a02 */ /* 0x000fc80000000f00 */
[----:B------:R-:W-:-:S13]  /*2ff0*/  ISETP.NE.AND P0, PT, R5, 0x1, PT ;  /* 0x000000010500780c */ /* 0x000fda0003f05270 */
[----:B------:R-:W-:-:S05]  /*3000*/  @P0 IMAD.HI.U32 R5, R7, c[0x0][0x330], RZ ;  /* 0x0000cc0007050a27 */ /* 0x000fca00078e00ff */
[----:B------:R-:W-:Y:S02]  /*3010*/  @P0 SHF.R.U32.HI R7, RZ, c[0x0][0x334], R5 ;  /* 0x0000cd00ff070a19 */ /* 0x000fe40000011605 */
.L_x_912:
[----:B------:R-:W-:Y:S05]  /*3020*/  BSYNC B0 ;  /* 0x0000000000007941 */ /* 0x000fea0003800000 */
.L_x_910:
[----:B------:R-:W-:-:S04]  /*3030*/  IMAD R7, R7, c[0x0][0x32c], -R134 ;  /* 0x0000cb0007077a24 */ /* 0x000fc800078e0a86 */
[----:B------:R-:W-:-:S05]  /*3040*/  IMAD.IADD R7, R7, 0x1, -R206 ;  /* 0x0000000107077824 */ /* 0x000fca00078e0ace */
[----:B------:R-:W-:Y:S02]  /*3050*/  IADD3 R5, R7, c[0x0][0x32c], RZ ;  /* 0x0000cb0007057a10 */ /* 0x000fe40007ffe0ff */
[----:B------:R-:W-:Y:S02]  /*3060*/  IMNMX R2, R2, R7, !PT ;  /* 0x0000000702027217 */ /* 0x000fe40007800200 */
[----:B------:R-:W-:Y:S02]  /*3070*/  IMNMX R10, R10, R5, PT ;  /* 0x000000050a0a7217 */ /* 0x000fe40003800200 */
.L_x_909:
[----:B------:R-:W-:Y:S01]  /*3080*/  ISETP.GT.AND P1, PT, R147, RZ, PT ;  /* 0x000000ff9300720c */ /* 0x000fe20003f24270 */
        /* <DEDUP_REMOVED lines=49> */
[----:B------:R-:W-:Y:S02]  /*33a0*/  IMNMX R2, R13, R8, PT ;  /* 0x000000080d027217 */ /* 0x000fe40003800200 */
[----:B------:R-:W-:-:S04]  /*33b0*/  ISETP.LT.OR P0, PT, R10, 0x3a, P0 ;  /* 0x0000003a0a00780c */ /* 0x000fc80000701670 */
[----:B------:R-:W-:Y:S01]  /*33c0*/  FSEL R141, R57, -INF , !P0 ;  /* 0xff800000398d7808 */ /* 0x000fe20004000000 */
        /* <DEDUP_REMOVED lines=12> */
.L_x_915:
[----:B------:R-:W-:-:S04]  /*3490*/  MOV R0, c[0x0][0x32c] ;  /* 0x0000cb0000007a02 */ /* 0x000fc80000000f00 */
[----:B------:R-:W-:-:S13]  /*34a0*/  ISETP.NE.AND P0, PT, R0, 0x1, PT ;  /* 0x000000010000780c */ /* 0x000fda0003f05270 */
[----:B------:R-:W-:-:S05]  /*34b0*/  @P0 IMAD.HI.U32 R0, R13, c[0x0][0x330], RZ ;  /* 0x0000cc000d000a27 */ /* 0x000fca00078e00ff */
[----:B------:R-:W-:Y:S02]  /*34c0*/  @P0 SHF.R.U32.HI R13, RZ, c[0x0][0x334], R0 ;  /* 0x0000cd00ff0d0a19 */ /* 0x000fe40000011600 */
.L_x_916:
[----:B------:R-:W-:Y:S05]  /*34d0*/  BSYNC B0 ;  /* 0x0000000000007941 */ /* 0x000fea0003800000 */
.L_x_914:
[----:B------:R-:W-:-:S04]  /*34e0*/  IMAD R13, R13, c[0x0][0x32c], -R134 ;  /* 0x0000cb000d0d7a24 */ /* 0x000fc800078e0a86 */
[----:B------:R-:W-:-:S05]  /*34f0*/  IMAD.IADD R0, R13, 0x1, -R206 ;  /* 0x000000010d007824 */ /* 0x000fca00078e0ace */
[----:B------:R-:W-:Y:S02]  /*3500*/  IADD3 R13, R0, c[0x0][0x32c], RZ ;  /* 0x0000cb00000d7a10 */ /* 0x000fe40007ffe0ff */
[----:B------:R-:W-:Y:S02]  /*3510*/  IMNMX R11, R11, R0, !PT ;  /* 0x000000000b0b7217 */ /* 0x000fe40007800200 */
[----:B------:R-:W-:Y:S02]  /*3520*/  IMNMX R2, R2, R13, PT ;  /* 0x0000000d02027217 */ /* 0x000fe40003800200 */
.L_x_913:
[----:B------:R-:W-:Y:S01]  /*3530*/  ISETP.GT.AND P0, PT, R11, 0x8, P1 ;  /* 0x000000080b00780c */ /* 0x000fe20000f04270 */
[----:B------:R-:W-:-:S04]  /*3540*/  DEPBAR.LE SB0, 0x2 ;  /* 0x000080800000791a */ /* 0x000fc80000000000 */
[----:B------:R-:W-:Y:S01]  /*3550*/  BAR.SYNC.DEFER_BLOCKING 0x0 ;  /* 0x0000000000007b1d */ /* 0x000fe20000010000 */
[----:B------:R-:W-:Y:S01]  /*3560*/  ISETP.LT.OR P0, PT, R2, 0x9, P0 ;  /* 0x000000090200780c */ /* 0x000fe20000701670 */
[----:B------:R-:W-:Y:S01]  /*3570*/  IMAD.SHL.U32 R185, R3, 0x2, RZ ;  /* 0x0000000203b97824 */ /* 0x000fe200078e00ff */
[----:B------:R-:W-:Y:S02]  /*3580*/  FMNMX.FTZ R0, R32, R33, !PT ;  /* 0x0000002120007209 */ /* 0x000fe40007810000 */
[----:B------:R-:W-:Y:S01]  /*3590*/  FSEL R30, R30, -INF , !P0 ;  /* 0xff8000001e1e7808 */ /* 0x000fe20004000000 */
[--C-:B------:R-:W-:Y:S01]  /*35a0*/  IMAD R184, R4, 0x2, R185.reuse ;  /* 0x0000000204b87824 */ /* 0x100fe200078e02b9 */
[----:B------:R-:W-:Y:S01]  /*35b0*/  ISETP.GT.AND P0, PT, R11, 0x9, P1 ;  /* 0x000000090b00780c */ /* 0x000fe20000f04270 */
[C---:B------:R-:W-:Y:S01]  /*35c0*/  IMAD.IADD R171, R190.reuse, 0x1, R185 ;  /* 0x00000001beab7824 */ /* 0x040fe200078e02b9 */
[----:B------:R-:W-:Y:S01]  /*35d0*/  FMNMX.FTZ R0, R9, R0, !PT ;  /* 0x0000000009007209 */ /* 0x000fe20007810000 */
[----:B------:R-:W-:Y:S01]  /*35e0*/  IMAD.IADD R163, R190, 0x1, R184 ;  /* 0x00000001bea37824 */ /* 0x000fe200078e02b8 */
[----:B------:R-:W-:Y:S01]  /*35f0*/  ISETP.LT.OR P0, PT, R2, 0xa, P0 ;  /* 0x0000000a0200780c */ /* 0x000fe20000701670 */
[----:B------:R-:W-:Y:S01]  /*3600*/  IMAD R4, R4, 0x2, R171 ;  /* 0x0000000204047824 */ /* 0x000fe200078e02ab */
[----:B------:R-:W-:-:S02]  /*3610*/  FMNMX.FTZ R0, R29, R0, !PT ;  /* 0x000000001d007209 */ /* 0x000fc40007810000 */
[----:B------:R-:W-:Y:S02]  /*3620*/  FSEL R6, R31, -INF , !P0 ;  /* 0xff8000001f067808 */ /* 0x000fe40004000000 */
[----:B------:R-:W-:Y:S02]  /*3630*/  ISETP.GT.AND P0, PT, R11, 0x10, P1 ;  /* 0x000000100b00780c */ /* 0x000fe40000f04270 */
[----:B------:R-:W-:Y:S02]  /*3640*/  FMNMX.FTZ R0, R7, R0, !PT ;  /* 0x0000000007007209 */ /* 0x000fe40007810000 */
[----:B------:R-:W-:Y:S02]  /*3650*/  ISETP.LT.OR P0, PT, R2, 0x11, P0 ;  /* 0x000000110200780c */ /* 0x000fe40000701670 */
        /* <DEDUP_REMOVED lines=15> */
[----:B------:R-:W-:Y:S01]  /*3750*/  FMNMX.FTZ R0, R175, R0, !PT ;  /* 0x00000000af007209 */ /* 0x000fe20007810000 */
[----:B------:R-:W-:Y:S01]  /*3760*/  LDSM.16.MT88.4 R48, [R171+0x2100] ;  /* 0x00210000ab30783b */ /* 0x000fe20000004200 */
[----:B------:R-:W-:Y:S02]  /*3770*/  FSEL R10, R22, -INF , !P0 ;  /* 0xff800000160a7808 */ /* 0x000fe40004000000 */
[----:B------:R-:W-:Y:S01]  /*3780*/  ISETP.GT.AND P0, PT, R11, 0x19, P1 ;  /* 0x000000190b00780c */ /* 0x000fe20000f04270 */
[----:B------:R-:W-:Y:S01]  /*3790*/  LDSM.16.MT88.4 R72, [R185+0x4100] ;  /* 0x00410000b948783b */ /* 0x000fe20000004200 */
[----:B------:R-:W-:-:S02]  /*37a0*/  FMNMX.FTZ R0, R173, R0, !PT ;  /* 0x00000000ad007209 */ /* 0x000fc40007810000 */
[C---:B------:R-:W-:Y:S01]  /*37b0*/  ISETP.LT.OR P0, PT, R2.reuse, 0x1a, P0 ;  /* 0x0000001a0200780c */ /* 0x040fe20000701670 */
[----:B------:R-:W-:Y:S01]  /*37c0*/  LDSM.16.MT88.4 R80, [R171+0x4100] ;  /* 0x00410000ab50783b */ /* 0x000fe20000004200 */
[----:B------:R-:W-:Y:S02]  /*37d0*/  FMNMX.FTZ R0, R167, R0, !PT ;  /* 0x00000000a7007209 */ /* 0x000fe40007810000 */
[----:B------:R-:W-:Y:S01]  /*37e0*/  FSEL R8, R23, -INF , !P0 ;  /* 0xff80000017087808 */ /* 0x000fe20004000000 */
[----:B------:R-:W-:Y:S01]  /*37f0*/  LDSM.16.MT88.4 R88, [R184+0x4100] ;  /* 0x00410000b858783b */ /* 0x000fe20000004200 */
[----:B------:R-:W-:Y:S02]  /*3800*/  ISETP.GT.AND P0, PT, R11, 0x20, P1 ;  /* 0x000000200b00780c */ /* 0x000fe40000f04270 */
[----:B------:R-:W-:Y:S01]  /*3810*/  FMNMX.FTZ R0, R207, R0, !PT ;  /* 0x00000000cf007209 */ /* 0x000fe20007810000 */
[----:B------:R-:W-:Y:S01]  /*3820*/  LDSM.16.MT88.4 R136, [R171+0x900] ;  /* 0x00090000ab88783b */ /* 0x000fe20000004200 */
[----:B------:R-:W-:-:S02]  /*3830*/  ISETP.LT.OR P0, PT, R2, 0x21, P0 ;  /* 0x000000210200780c */ /* 0x000fc40000701670 */
[----:B------:R-:W-:Y:S02]  /*3840*/  FMNMX.FTZ R0, R183, R0, !PT ;  /* 0x00000000b7007209 */ /* 0x000fe40007810000 */
[----:B------:R-:W-:Y:S02]  /*3850*/  FSEL R172, R18, -INF , !P0 ;  /* 0xff80000012ac7808 */ /* 0x000fe40004000000 */
[----:B------:R-:W-:Y:S02]  /*3860*/  ISETP.GT.AND P0, PT, R11, 0x21, P1 ;  /* 0x000000210b00780c */ /* 0x000fe40000f04270 */
[----:B------:R-:W-:Y:S02]  /*3870*/  FMNMX.FTZ R0, R143, R0, !PT ;  /* 0x000000008f007209 */ /* 0x000fe40007810000 */
[----:B------:R-:W-:Y:S02]  /*3880*/  ISETP.LT.OR P0, PT, R2, 0x22, P0 ;  /* 0x000000220200780c */ /* 0x000fe40000701670 */
[----:B------:R-:W-:-:S02]  /*3890*/  FMNMX.FTZ R0, R141, R0, !PT ;  /* 0x000000008d007209 */ /* 0x000fc40007810000 */
[----:B------:R-:W-:Y:S02]  /*38a0*/  FSEL R212, R19, -INF , !P0 ;  /* 0xff80000013d47808 */ /* 0x000fe40004000000 */
[----:B------:R-:W-:Y:S01]  /*38b0*/  ISETP.GT.AND P0, PT, R11, 0x28, P1 ;  /* 0x000000280b00780c */ /* 0x000fe20000f04270 */
[----:B------:R-:W1:Y:S03]  /*38c0*/  SHFL.BFLY PT, R13, R0, 0x2, 0x1f ;  /* 0x0c401f00000d7f89 */ /* 0x000e6600000e0000 */
[----:B------:R-:W-:-:S04]  /*38d0*/  ISETP.LT.OR P0, PT, R2, 0x29, P0 ;  /* 0x000000290200780c */ /* 0x000fc80000701670 */
[----:B------:R-:W-:Y:S02]  /*38e0*/  FSEL R174, R66, -INF , !P0 ;  /* 0xff80000042ae7808 */ /* 0x000fe40004000000 */
[----:B------:R-:W-:-:S04]  /*38f0*/  ISETP.GT.AND P0, PT, R11, 0x29, P1 ;  /* 0x000000290b00780c */ /* 0x000fc80000f04270 */
[----:B------:R-:W-:-:S04]  /*3900*/  ISETP.LT.OR P0, PT, R2, 0x2a, P0 ;  /* 0x0000002a0200780c */ /* 0x000fc80000701670 */
[----:B------:R-:W-:Y:S02]  /*3910*/  FSEL R210, R67, -INF , !P0 ;  /* 0xff80000043d27808 */ /* 0x000fe40004000000 */
[----:B------:R-:W-:Y:S01]  /*3920*/  ISETP.GT.AND P0, PT, R11, 0x30, P1 ;  /* 0x000000300b00780c */ /* 0x000fe20000f04270 */
[----:B------:R-:W-:Y:S03]  /*3930*/  LDSM.16.MT88.4 R64, [R163+0x2100] ;  /* 0x00210000a340783b */ /* 0x000fe60000004200 */
[----:B------:R-:W-:Y:S02]  /*3940*/  ISETP.LT.OR P0, PT, R2, 0x31, P0 ;  /* 0x000000310200780c */ /* 0x000fe40000701670 */
[----:B-1----:R-:W-:Y:S02]  /*3950*/  FMNMX.FTZ R13, R0, R13, !PT ;  /* 0x0000000d000d7209 */ /* 0x002fe40007810000 */
[----:B------:R-:W-:-:S02]  /*3960*/  FSEL R192, R62, -INF , !P0 ;  /* 0xff8000003ec07808 */ /* 0x000fc40004000000 */
[----:B------:R-:W-:-:S04]  /*3970*/  ISETP.GT.AND P0, PT, R11, 0x31, P1 ;  /* 0x000000310b00780c */ /* 0x000fc80000f04270 */
[----:B------:R-:W-:-:S04]  /*3980*/  ISETP.LT.OR P0, PT, R2, 0x32, P0 ;  /* 0x000000320200780c */ /* 0x000fc80000701670 */
[----:B------:R-:W-:Y:S02]  /*3990*/  FSEL R142, R63, -INF , !P0 ;  /* 0xff8000003f8e7808 */ /* 0x000fe40004000000 */
[----:B------:R-:W-:-:S04]  /*39a0*/  ISETP.GT.AND P0, PT, R11, 0x1, P1 ;  /* 0x000000010b00780c */ /* 0x000fc80000f04270 */
[----:B------:R-:W-:-:S04]  /*39b0*/  ISETP.LT.OR P0, PT, R2, 0x2, P0 ;  /* 0x000000020200780c */ /* 0x000fc80000701670 */
[----:B------:R-:W-:Y:S02]  /*39c0*/  FSEL R14, R35, -INF , !P0 ;  /* 0xff800000230e7808 */ /* 0x000fe40004000000 */
[----:B------:R-:W-:-:S04]  /*39d0*/  ISETP.GT.AND P0, PT, R11, RZ, P1 ;  /* 0x000000ff0b00720c */ /* 0x000fc80000f04270 */
        /* <DEDUP_REMOVED lines=8> */
[----:B------:R-:W-:Y:S01]  /*3a60*/  FMNMX.FTZ R11, R30, R11, !PT ;  /* 0x0000000b1e0b7209 */ /* 0x000fe20007810000 */
[----:B------:R-:W1:Y:S01]  /*3a70*/  SHFL.BFLY PT, R2, R13, 0x1, 0x1f ;  /* 0x0c201f000d027f89 */ /* 0x000e6200000e0000 */
[----:B------:R-:W-:-:S02]  /*3a80*/  FSEL R170, R59, -INF , !P0 ;  /* 0xff8000003baa7808 */ /* 0x000fc40004000000 */
[----:B------:R-:W-:Y:S01]  /*3a90*/  FMNMX.FTZ R11, R6, R11, !PT ;  /* 0x0000000b060b7209 */ /* 0x000fe20007810000 */
[----:B------:R-:W-:Y:S03]  /*3aa0*/  LDSM.16.MT88.4 R56, [R184+0x2100] ;  /* 0x00210000b838783b */ /* 0x000fe60000004200 */
        /* <DEDUP_REMOVED lines=13> */
[--C-:B------:R-:W-:Y:S01]  /*3b80*/  FFMA.FTZ R160, R32, c[0x0][0x2d0], -R208.reuse ;  /* 0x0000b40020a07a23 */ /* 0x100fe200000108d0 */
[----:B------:R-:W-:Y:S01]  /*3b90*/  FMNMX.FTZ R11, R142, R11, !PT ;  /* 0x0000000b8e0b7209 */ /* 0x000fe20007810000 */
[--C-:B------:R-:W-:Y:S02]  /*3ba0*/  FFMA.FTZ R159, R33, c[0x0][0x2d0], -R208.reuse ;  /* 0x0000b400219f7a23 */ /* 0x100fe400000108d0 */
[--C-:B------:R-:W-:Y:S01]  /*3bb0*/  FFMA.FTZ R157, R9, c[0x0][0x2d0], -R208.reuse ;  /* 0x0000b400099d7a23 */ /* 0x100fe200000108d0 */
[----:B------:R-:W-:Y:S01]  /*3bc0*/  FMNMX.FTZ R11, R140, R11, !PT ;  /* 0x0000000b8c0b7209 */ /* 0x000fe20007810000 */
[--C-:B------:R-:W-:Y:S01]  /*3bd0*/  FFMA.FTZ R154, R29, c[0x0][0x2d0], -R208.reuse ;  /* 0x0000b4001d9a7a23 */ /* 0x100fe200000108d0 */
[----:B------:R-:W-:Y:S01]  /*3be0*/  MUFU.EX2 R160, R160 ;  /* 0x000000a000a07308 */ /* 0x000fe20000000800 */
[--C-:B------:R-:W-:Y:S01]  /*3bf0*/  FFMA.FTZ R158, R7, c[0x0][0x2d0], -R208.reuse ;  /* 0x0000b400079e7a23 */ /* 0x100fe200000108d0 */
[----:B------:R-:W-:Y:S01]  /*3c00*/  FMNMX.FTZ R16, R170, R11, !PT ;  /* 0x0000000baa107209 */ /* 0x000fe20007810000 */
[----:B------:R-:W-:-:S02]  /*3c10*/  FFMA.FTZ R152, R5, c[0x0][0x2d0], -R208 ;  /* 0x0000b40005987a23 */ /* 0x000fc400000108d0 */
[--C-:B------:R-:W-:Y:S02]  /*3c20*/  FFMA.FTZ R153, R25, c[0x0][0x2d0], -R208.reuse ;  /* 0x0000b40019997a23 */ /* 0x100fe400000108d0 */
[----:B------:R-:W1:Y:S01]  /*3c30*/  SHFL.BFLY PT, R11, R16, 0x2, 0x1f ;  /* 0x0c401f00100b7f89 */ /* 0x000e6200000e0000 */
[----:B------:R-:W2:Y:S01]  /*3c40*/  MUFU.EX2 R159, R159 ;  /* 0x0000009f009f7308 */ /* 0x000ea20000000800 */
[--C-:B------:R-:W-:Y:S02]  /*3c50*/  FFMA.FTZ R149, R21, c[0x0][0x2d0], -R208.reuse ;  /* 0x0000b40015957a23 */ /* 0x100fe400000108d0 */
[----:B------:R-:W-:Y:S01]  /*3c60*/  LDSM.16.MT88.4 R20, [R185+0x900] ;  /* 0x00090000b914783b */ /* 0x000fe20000004200 */
[--C-:B------:R-:W-:Y:S02]  /*3c70*/  FFMA.FTZ R168, R175, c[0x0][0x2d0], -R208.reuse ;  /* 0x0000b400afa87a23 */ /* 0x100fe400000108d0 */
[--C-:B------:R-:W-:Y:S02]  /*3c80*/  FFMA.FTZ R166, R173, c[0x0][0x2d0], -R208.reuse ;  /* 0x0000b400ada67a23 */ /* 0x100fe400000108d0 */
[----:B------:R-:W-:Y:S01]  /*3c90*/  MUFU.EX2 R157, R157 ;  /* 0x0000009d009d7308 */ /* 0x000fe20000000800 */
[----:B------:R-:W-:-:S02]  /*3ca0*/  FFMA.FTZ R165, R165, c[0x0][0x2d0], -R208 ;  /* 0x0000b400a5a57a23 */ /* 0x000fc400000108d0 */
[--C-:B------:R-:W-:Y:S02]  /*3cb0*/  FFMA.FTZ R167, R167, c[0x0][0x2d0], -R208.reuse ;  /* 0x0000b400a7a77a23 */ /* 0x100fe400000108d0 */
[----:B------:R-:W-:-:S03]  /*3cc0*/  FFMA.FTZ R207, R207, c[0x0][0x2d0], -R208 ;  /* 0x0000b400cfcf7a23 */ /* 0x000fc600000108d0 */
[----:B------:R-:W3:Y:S01]  /*3cd0*/  MUFU.EX2 R154, R154 ;  /* 0x0000009a009a7308 */ /* 0x000ee20000000800 */
[----:B--2---:R-:W-:Y:S01]  /*3ce0*/  F2FP.PACK_AB R96, R159, R160 ;  /* 0x000000a09f60723e */ /* 0x004fe200000000ff */
[----:B------:R-:W-:Y:S01]  /*3cf0*/  FADD.FTZ R160, R160, R159 ;  /* 0x0000009fa0a07221 */ /* 0x000fe20000010000 */
[----:B-1----:R-:W-:-:S05]  /*3d00*/  FMNMX.FTZ R11, R16, R11, !PT ;  /* 0x0000000b100b7209 */ /* 0x002fca0007810000 */
[----:B------:R-:W-:Y:S01]  /*3d10*/  MUFU.EX2 R158, R158 ;  /* 0x0000009e009e7308 */ /* 0x000fe20000000800 */
[----:B------:R-:W-:Y:S04]  /*3d20*/  LDSM.16.MT88.4 R16, [R184+0x2900] ;  /* 0x00290000b810783b */ /* 0x000fe80000004200 */
[----:B------:R-:W1:Y:S01]  /*3d30*/  SHFL.BFLY PT, R0, R11, 0x1, 0x1f ;  /* 0x0c201f000b007f89 */ /* 0x000e6200000e0000 */
[----:B---3--:R-:W-:Y:S02]  /*3d40*/  F2FP.PACK_AB R98, R154, R157 ;  /* 0x0000009d9a62723e */ /* 0x008fe400000000ff */
[----:B------:R-:W-:Y:S01]  /*3d50*/  MUFU.EX2 R153, R153 ;  /* 0x0000009900997308 */ /* 0x000fe20000000800 */
[----:B------:R-:W-:-:S04]  /*3d60*/  FADD.FTZ R157, R157, R160 ;  /* 0x000000a09d9d7221 */ /* 0x000fc80000010000 */
[----:B------:R-:W-:-:S03]  /*3d70*/  FADD.FTZ R157, R154, R157 ;  /* 0x0000009d9a9d7221 */ /* 0x000fc60000010000 */
[----:B------:R-:W-:Y:S08]  /*3d80*/  MUFU.EX2 R152, R152 ;  /* 0x0000009800987308 */ /* 0x000ff00000000800 */
[----:B------:R-:W-:Y:S01]  /*3d90*/  MUFU.EX2 R149, R149 ;  /* 0x0000009500957308 */ /* 0x000fe20000000800 */
[----:B-1----:R-:W-:-:S04]  /*3da0*/  FMNMX.FTZ R0, R11, R0, !PT ;  /* 0x000000000b007209 */ /* 0x002fc80007810000 */
[C---:B------:R-:W-:Y:S01]  /*3db0*/  FSETP.NEU.FTZ.AND P0, PT, R0.reuse, -INF , PT ;  /* 0xff8000000000780b */ /* 0x040fe20003f1d000 */
[----:B------:R-:W-:Y:S02]  /*3dc0*/  FMUL.FTZ R169, R0, c[0x0][0x2d0] ;  /* 0x0000b40000a97a20 */ /* 0x000fe40000410000 */
[----:B------:R-:W-:Y:S03]  /*3dd0*/  MUFU.EX2 R165, R165 ;  /* 0x000000a500a57308 */ /* 0x000fe60000000800 */
[----:B------:R-:W-:-:S05]  /*3de0*/  FSEL R169, R169, RZ, P0 ;  /* 0x000000ffa9a97208 */ /* 0x000fca0000000000 */
[----:B------:R-:W-:Y:S01]  /*3df0*/  MUFU.EX2 R168, R168 ;  /* 0x000000a800a87308 */ /* 0x000fe20000000800 */
[--C-:B------:R-:W-:Y:S02]  /*3e00*/  FFMA.FTZ R162, R34, c[0x0][0x2d0], -R169.reuse ;  /* 0x0000b40022a27a23 */ /* 0x100fe400000108a9 */
[--C-:B------:R-:W-:Y:S01]  /*3e10*/  FFMA.FTZ R161, R14, c[0x0][0x2d0], -R169.reuse ;  /* 0x0000b4000ea17a23 */ /* 0x100fe200000108a9 */
[----:B------:R-:W-:Y:S01]  /*3e20*/  LDSM.16.MT88.4 R32, [R184+0x900] ;  /* 0x00090000b820783b */ /* 0x000fe20000004200 */
[--C-:B------:R-:W-:Y:S02]  /*3e30*/  FFMA.FTZ R164, R30, c[0x0][0x2d0], -R169.reuse ;  /* 0x0000b4001ea47a23 */ /* 0x100fe400000108a9 */
[--C-:B------:R-:W-:Y:S01]  /*3e40*/  FFMA.FTZ R155, R6, c[0x0][0x2d0], -R169.reuse ;  /* 0x0000b400069b7a23 */ /* 0x100fe200000108a9 */
[----:B------:R-:W-:Y:S01]  /*3e50*/  MUFU.EX2 R162, R162 ;  /* 0x000000a200a27308 */ /* 0x000fe20000000800 */
[----:B------:R-:W1:Y:S01]  /*3e60*/  LDSM.16.MT88.4 R4, [R4+0x4100] ;  /* 0x004100000404783b */ /* 0x000e620000004200 */
[----:B------:R-:W-:-:S02]  /*3e70*/  FFMA.FTZ R150, R10, c[0x0][0x2d0], -R169 ;  /* 0x0000b4000a967a23 */ /* 0x000fc400000108a9 */
[--C-:B------:R-:W-:Y:S01]  /*3e80*/  FFMA.FTZ R3, R8, c[0x0][0x2d0], -R169.reuse ;  /* 0x0000b40008037a23 */ /* 0x100fe200000108a9 */
[----:B------:R-:W-:Y:S01]  /*3e90*/  LDSM.16.MT88.4 R28, [R163+0x900] ;  /* 0x00090000a31c783b */ /* 0x000fe20000004200 */
[--C-:B------:R-:W-:Y:S02]  /*3ea0*/  FFMA.FTZ R156, R26, c[0x0][0x2d0], -R169.reuse ;  /* 0x0000b4001a9c7a23 */ /* 0x100fe400000108a9 */
[----:B------:R-:W2:Y:S01]  /*3eb0*/  MUFU.EX2 R161, R161 ;  /* 0x000000a100a17308 */ /* 0x000ea20000000800 */
[----:B------:R-:W3:Y:S01]  /*3ec0*/  LDSM.16.MT88.4 R8, [R185+0x2900] ;  /* 0x00290000b908783b */ /* 0x000ee20000004200 */
[--C-:B------:R-:W-:Y:S02]  /*3ed0*/  FFMA.FTZ R151, R12, c[0x0][0x2d0], -R169.reuse ;  /* 0x0000b4000c977a23 */ /* 0x100fe400000108a9 */
[--C-:B------:R-:W-:Y:S01]  /*3ee0*/  FFMA.FTZ R172, R172, c[0x0][0x2d0], -R169.reuse ;  /* 0x0000b400acac7a23 */ /* 0x100fe200000108a9 */
[----:B------:R-:W4:Y:S01]  /*3ef0*/  LDSM.16.MT88.4 R12, [R163+0x2900] ;  /* 0x00290000a30c783b */ /* 0x000f220000004200 */
[----:B------:R-:W-:-:S02]  /*3f00*/  FFMA.FTZ R173, R212, c[0x0][0x2d0], -R169 ;  /* 0x0000b400d4ad7a23 */ /* 0x000fc400000108a9 */
[----:B------:R-:W-:Y:S01]  /*3f10*/  MUFU.EX2 R164, R164 ;  /* 0x000000a400a47308 */ /* 0x000fe20000000800 */
[----:B------:R-:W-:Y:S01]  /*3f20*/  LDSM.16.MT88.4 R24, [R171+0x2900] ;  /* 0x00290000ab18783b */ /* 0x000fe20000004200 */
[--C-:B------:R-:W-:Y:S02]  /*3f30*/  FFMA.FTZ R174, R174, c[0x0][0x2d0], -R169.reuse ;  /* 0x0000b400aeae7a23 */ /* 0x100fe400000108a9 */
[----:B------:R-:W-:Y:S02]  /*3f40*/  FFMA.FTZ R175, R210, c[0x0][0x2d0], -R169 ;  /* 0x0000b400d2af7a23 */ /* 0x000fe400000108a9 */
[--C-:B------:R-:W-:Y:S02]  /*3f50*/  FFMA.FTZ R210, R183, c[0x0][0x2d0], -R208.reuse ;  /* 0x0000b400b7d27a23 */ /* 0x100fe400000108d0 */
[----:B------:R-:W5:Y:S01]  /*3f60*/  MUFU.EX2 R155, R155 ;  /* 0x0000009b009b7308 */ /* 0x000f620000000800 */
[----:B--2---:R-:W-:Y:S01]  /*3f70*/  F2FP.PACK_AB R97, R161, R162 ;  /* 0x000000a2a161723e */ /* 0x004fe200000000ff */
[----:B------:R-:W-:-:S02]  /*3f80*/  FFMA.FTZ R183, R143, c[0x0][0x2d0], -R208 ;  /* 0x0000b4008fb77a23 */ /* 0x000fc400000108d0 */
[----:B------:R-:W-:Y:S02]  /*3f90*/  FFMA.FTZ R208, R141, c[0x0][0x2d0], -R208 ;  /* 0x0000b4008dd07a23 */ /* 0x000fe400000108d0 */
[--C-:B------:R-:W-:Y:S02]  /*3fa0*/  FFMA.FTZ R192, R192, c[0x0][0x2d0], -R169.reuse ;  /* 0x0000b400c0c07a23 */ /* 0x100fe400000108a9 */
[----:B------:R-:W-:Y:S01]  /*3fb0*/  MUFU.EX2 R156, R156 ;  /* 0x0000009c009c7308 */ /* 0x000fe20000000800 */
[--C-:B------:R-:W-:Y:S02]  /*3fc0*/  FFMA.FTZ R209, R142, c[0x0][0x2d0], -R169.reuse ;  /* 0x0000b4008ed17a23 */ /* 0x100fe400000108a9 */
[--C-:B------:R-:W-:Y:S02]  /*3fd0*/  FFMA.FTZ R211, R140, c[0x0][0x2d0], -R169.reuse ;  /* 0x0000b4008cd37a23 */ /* 0x100fe400000108a9 */
[----:B------:R-:W-:Y:S01]  /*3fe0*/  FFMA.FTZ R170, R170, c[0x0][0x2d0], -R169 ;  /* 0x0000b400aaaa7a23 */ /* 0x000fe200000108a9 */
[----:B------:R-:W-:Y:S01]  /*3ff0*/  LDSM.16.MT88.4 R140, [R171+0x3900] ;  /* 0x00390000ab8c783b */ /* 0x000fe20000004200 */
[----:B------:R-:W-:Y:S01]  /*4000*/  FADD.FTZ R161, R162, R161 ;  /* 0x000000a1a2a17221 */ /* 0x000fe20000010000 */
[----:B-----5:R-:W-:Y:S01]  /*4010*/  F2FP.PACK_AB R99, R155, R164 ;  /* 0x000000a49b63723e */ /* 0x020fe200000000ff */
[----:B------:R-:W2:Y:S02]  /*4020*/  MUFU.EX2 R151, R151 ;  /* 0x0000009700977308 */ /* 0x000ea40000000800 */
[----:B------:R-:W-:-:S04]  /*4030*/  FADD.FTZ R164, R164, R161 ;  /* 0x000000a1a4a47221 */ /* 0x000fc80000010000 */
[C---:B------:R-:W-:Y:S01]  /*4040*/  HMMA.16816.F32 R36, R96.reuse, R40, RZ ;  /* 0x000000286024723c */ /* 0x040fe200000018ff */
[----:B------:R-:W-:Y:S01]  /*4050*/  FADD.FTZ R155, R155, R164 ;  /* 0x000000a49b9b7221 */ /* 0x000fe20000010000 */
        /* <DEDUP_REMOVED lines=36> */
[C---:B------:R-:W-:Y:S08]  /*42a0*/  HMMA.16816.F32 R88, R96.reuse, R90, RZ ;  /* 0x0000005a6058723c */ /* 0x040ff000000018ff */
[C---:B-1----:R-:W-:Y:S07]  /*42b0*/  HMMA.16816.F32 R92, R96.reuse, R4, RZ ;  /* 0x00000004605c723c */ /* 0x042fee00000018ff */
[----:B------:R-:W-:Y:S01]  /*42c0*/  F2FP.PACK_AB R4, R153, R158 ;  /* 0x0000009e9904723e */ /* 0x000fe200000000ff */
[----:B------:R-:W-:Y:S01]  /*42d0*/  HMMA.16816.F32 R96, R96, R6, RZ ;  /* 0x000000066060723c */ /* 0x000fe200000018ff */
[----:B--2---:R-:W-:Y:S01]  /*42e0*/  F2FP.PACK_AB R5, R151, R156 ;  /* 0x0000009c9705723e */ /* 0x004fe200000000ff */
        /* <DEDUP_REMOVED lines=19> */
[C---:B----4-:R-:W-:Y:S08]  /*4420*/  HMMA.16816.F32 R60, R4.reuse, R12, R60 ;  /* 0x0000000c043c723c */ /* 0x050ff0000000183c */
        /* <DEDUP_REMOVED lines=32> */
[----:B------:R-:W-:Y:S01]  /*4630*/  FADD.FTZ R165, R168, R165 ;  /* 0x000000a5a8a57221 */ /* 0x000fe20000010000 */
[----:B------:R-:W-:Y:S01]  /*4640*/  IADD3 R3, R147, -0x3, RZ ;  /* 0xfffffffd93037810 */ /* 0x000fe20007ffe0ff */
[----:B------:R-:W-:Y:S02]  /*4650*/  FADD.FTZ R173, R173, R172 ;  /* 0x000000acadad7221 */ /* 0x000fe40000010000 */
[----:B------:R-:W-:Y:S01]  /*4660*/  FADD.FTZ R166, R166, R165 ;  /* 0x000000a5a6a67221 */ /* 0x000fe20000010000 */
[----:B------:R-:W-:Y:S01]  /*4670*/  ISETP.GE.AND P0, PT, R3, R194, PT ;  /* 0x000000c20300720c */ /* 0x000fe20003f06270 */
        /* <DEDUP_REMOVED lines=93> */
[----:B------:R-:W-:Y:S02]  /*4c50*/  IMAD.SHL.U32 R10, R178, 0x2, RZ ;  /* 0x00000002b20a7824 */ /* 0x000fe400078e00ff */
[----:B------:R-:W-:-:S04]  /*4c60*/  IMAD R201, R6, c[0x0][0x2b8], R201 ;  /* 0x0000ae0006c97a24 */ /* 0x000fc800078e02c9 */
[----:B------:R-:W-:Y:S01]  /*4c70*/  IMAD.WIDE.U32 R8, R201, c[0x0][0x1e0], RZ ;  /* 0x00007800c9087a25 */ /* 0x000fe200078e00ff */
[----:B------:R-:W-:-:S05]  /*4c80*/  SHF.R.S32.HI R6, RZ, 0x1f, R201 ;  /* 0x0000001fff067819 */ /* 0x000fca00000114c9 */
[----:B------:R-:W-:-:S04]  /*4c90*/  IMAD R6, R6, c[0x0][0x1e0], RZ ;  /* 0x0000780006067a24 */ /* 0x000fc800078e02ff */
[----:B------:R-:W-:-:S04]  /*4ca0*/  IMAD R6, R201, c[0x0][0x1e4], R6 ;  /* 0x00007900c9067a24 */ /* 0x000fc800078e0206 */
[----:B------:R-:W-:Y:S01]  /*4cb0*/  IMAD.IADD R7, R9, 0x1, R6 ;  /* 0x0000000109077824 */ /* 0x000fe200078e0206 */
[----:B------:R-:W-:Y:S01]  /*4cc0*/  SEL R9, RZ, 0x10, P5 ;  /* 0x00000010ff097807 */ /* 0x000fe20002800000 */
[----:B------:R-:W-:Y:S01]  /*4cd0*/  IMAD.MOV.U32 R6, RZ, RZ, R8 ;  /* 0x000000ffff067224 */ /* 0x000fe200078e0008 */
[----:B------:R-:W-:Y:S02]  /*4ce0*/  SHF.L.U64.HI R8, R177, 0x1, R132 ;  /* 0x00000001b1087819 */ /* 0x000fe40000010284 */
[----:B------:R-:W-:-:S04]  /*4cf0*/  IADD3 R21, -R9, 0x10, RZ ;  /* 0x0000001009157810 */ /* 0x000fc80007ffe1ff */
[----:B------:R-:W-:Y:S02]  /*4d00*/  LOP3.LUT R21, R21, 0xf, RZ, 0xc0, !PT ;  /* 0x0000000f15157812 */ /* 0x000fe400078ec0ff */
[----:B--2---:R-:W-:Y:S01]  /*4d10*/  SHF.R.S32.HI R3, RZ, 0x1f, R200 ;  /* 0x0000001fff037819 */ /* 0x004fe200000114c8 */
[----:B------:R-:W-:Y:S01]  /*4d20*/  IMAD.WIDE.U32 R4, R200, c[0x0][0x1f0], R6 ;  /* 0x00007c00c8047a25 */ /* 0x000fe200078e0006 */
[----:B------:R-:W-:-:S03]  /*4d30*/  SEL R6, RZ, 0x10, P4 ;  /* 0x00000010ff067807 */ /* 0x000fc60002000000 */
[----:B------:R-:W-:Y:S01]  /*4d40*/  IMAD R3, R3, c[0x0][0x1f0], RZ ;  /* 0x00007c0003037a24 */ /* 0x000fe200078e02ff */
[----:B------:R-:W-:Y:S01]  /*4d50*/  IADD3 R18, -R6, 0x10, RZ ;  /* 0x0000001006127810 */ /* 0x000fe20007ffe1ff */
[----:B------:R-:W-:Y:S02]  /*4d60*/  IMAD.SHL.U32 R7, R177, 0x2, RZ ;  /* 0x00000002b1077824 */ /* 0x000fe400078e00ff */
[----:B------:R-:W-:Y:S01]  /*4d70*/  IMAD R12, R200, c[0x0][0x1f4], R3 ;  /* 0x00007d00c80c7a24 */ /* 0x000fe200078e0203 */
[----:B------:R-:W-:Y:S01]  /*4d80*/  IADD3 R3, P0, R4, UR14, RZ ;  /* 0x0000000e04037c10 */ /* 0x000fe2000ff1e0ff */
[----:B------:R-:W-:Y:S01]  /*4d90*/  IMAD.SHL.U32 R4, R176, 0x2, RZ ;  /* 0x00000002b0047824 */ /* 0x000fe200078e00ff */
[----:B------:R-:W-:Y:S02]  /*4da0*/  LOP3.LUT R18, R18, 0xf, RZ, 0xc0, !PT ;  /* 0x0000000f12127812 */ /* 0x000fe400078ec0ff */
[----:B------:R-:W-:Y:S02]  /*4db0*/  IADD3.X R12, R5, UR10, R12, P0, !PT ;  /* 0x0000000a050c7c10 */ /* 0x000fe400087fe40c */
[----:B------:R-:W-:-:S02]  /*4dc0*/  LEA R13, P0, R3, c[0x0][0x1c8], 0x1 ;  /* 0x00007200030d7a11 */ /* 0x000fc400078008ff */
[----:B------:R-:W-:Y:S02]  /*4dd0*/  SHF.L.U64.HI R5, R176, 0x1, R133 ;  /* 0x00000001b0057819 */ /* 0x000fe40000010285 */
[----:B------:R-:W-:Y:S01]  /*4de0*/  LEA.HI.X R12, R3, c[0x0][0x1cc], R12, 0x1, P0 ;  /* 0x00007300030c7a11 */ /* 0x000fe200000f0c0c */
[----:B------:R-:W1:Y:S01]  /*4df0*/  SHFL.IDX PT, R14, R13, 0x1, 0x181f ;  /* 0x00381f000d0e7f89 */ /* 0x000e6200000e0000 */
[----:B------:R-:W-:-:S03]  /*4e00*/  IADD3 R3, -R180, 0x10, RZ ;  /* 0x00000010b4037810 */ /* 0x000fc60007ffe1ff */
        /* <DEDUP_REMOVED lines=25> */
.L_x_917:
[----:B------:R-:W-:Y:S01]  /*4fa0*/  ISETP.NE.AND P0, PT, R197, 0x1, PT ;  /* 0x00000001c500780c */ /* 0x000fe20003f05270 */
[----:B------:R-:W0:Y:S01]  /*4fb0*/  LDGDEPBAR ;  /* 0x00000000000079af */ /* 0x000e220000000000 */
[----:B------:R-:W-:-:S11]  /*4fc0*/  IADD3 R209, R147, -0x2, RZ ;  /* 0xfffffffe93d17810 */ /* 0x000fd60007ffe0ff */
[----:B------:R-:W-:-:S05]  /*4fd0*/  @P0 IMAD.HI.U32 R3, R148, c[0x0][0x2c8], RZ ;  /* 0x0000b20094030a27 */ /* 0x000fca00078e00ff */
[----:B------:R-:W-:-:S05]  /*4fe0*/  @P0 SHF.R.U32.HI R148, RZ, c[0x0][0x2cc], R3 ;  /* 0x0000b300ff940a19 */ /* 0x000fca0000011603 */
[----:B------:R-:W-:-:S05]  /*4ff0*/  IMAD.IADD R146, R146, 0x1, R148 ;  /* 0x0000000192927824 */ /* 0x000fca00078e0294 */
[----:B-1----:R-:W-:Y:S01]  /*5000*/  IADD3 R4, R146, c[0x0][0x328], RZ ;  /* 0x0000ca0092047a10 */ /* 0x002fe20007ffe0ff */
[----:B------:R-:W-:Y:S05]  /*5010*/  @!P2 BRA `(.L_x_918) ;  /* 0x000000f00000a947 */ /* 0x000fea0003800000 */
        /* <DEDUP_REMOVED lines=10> */
.L_x_919:
[----:B------:R-:W-:-:S13]  /*50c0*/  ISETP.NE.AND P0, PT, R3, 0x1, PT ;  /* 0x000000010300780c */ /* 0x000fda0003f05270 */
[----:B------:R-:W-:-:S05]  /*50d0*/  @P0 IMAD.HI.U32 R5, R6, c[0x0][0x330], RZ ;  /* 0x0000cc0006050a27 */ /* 0x000fca00078e00ff */
[----:B------:R-:W-:-:S05]  /*50e0*/  @P0 SHF.R.U32.HI R6, RZ, c[0x0][0x334], R5 ;  /* 0x0000cd00ff060a19 */ /* 0x000fca0000011605 */
.L_x_920:
[----:B------:R-:W-:-:S05]  /*50f0*/  IMAD R3, R6, R3, c[0x0][0x32c] ;  /* 0x0000cb0006037624 */ /* 0x000fca00078e0203 */
[----:B------:R-:W-:-:S04]  /*5100*/  IMNMX R4, R4, R3, PT ;  /* 0x0000000304047217 */ /* 0x000fc80003800200 */
.L_x_918:
[----:B------:R-:W-:Y:S01]  /*5110*/  SHF.R.S32.HI R3, RZ, 0x1f, R4 ;  /* 0x0000001fff037819 */ /* 0x000fe20000011404 */
[----:B------:R-:W-:Y:S02]  /*5120*/  UMOV UR5, 0x1 ;  /* 0x0000000100057882 */ /* 0x000fe40000000000 */
[----:B------:R-:W-:Y:S01]  /*5130*/  UMOV UR16, URZ ;  /* 0x0000003f00107c82 */ /* 0x000fe20008000000 */
[----:B------:R-:W-:-:S04]  /*5140*/  LEA.HI R3, R3, R4, RZ, 0x6 ;  /* 0x0000000403037211 */ /* 0x000fc800078f30ff */
[----:B------:R-:W-:-:S04]  /*5150*/  SHF.R.S32.HI R3, RZ, 0x6, R3 ;  /* 0x00000006ff037819 */ /* 0x000fc80000011403 */
[----:B------:R-:W-:-:S04]  /*5160*/  IMNMX R216, R194, R3, !PT ;  /* 0x00000003c2d87217 */ /* 0x000fc80007800200 */
[----:B------:R-:W-:-:S13]  /*5170*/  ISETP.GE.AND P0, PT, R209, R216, PT ;  /* 0x000000d8d100720c */ /* 0x000fda0003f06270 */
[----:B------:R-:W-:Y:S05]  /*5180*/  @!P0 BRA `(.L_x_921) ;  /* 0x0000378000008947 */ /* 0x000fea0003800000 */
[----:B------:R-:W-:Y:S01]  /*5190*/  IMAD.MOV.U32 R188, RZ, RZ, 0x20 ;  /* 0x00000020ffbc7424 */ /* 0x000fe200078e00ff */
[----:B------:R-:W-:Y:S01]  /*51a0*/  LOP3.LUT P1, RZ, R179, 0x2, RZ, 0xc0, !PT ;  /* 0x00000002b3ff7812 */ /* 0x000fe2000782c0ff */
[----:B------:R-:W-:Y:S01]  /*51b0*/  IMAD.MOV.U32 R3, RZ, RZ, R0 ;  /* 0x000000ffff037224 */ /* 0x000fe200078e0000 */
[C---:B------:R-:W-:Y:S01]  /*51c0*/  SHF.L.U64.HI R212, R177.reuse, 0x1, R132 ;  /* 0x00000001b1d47819 */ /* 0x040fe20000010284 */
[----:B------:R-:W-:Y:S01]  /*51d0*/  IMAD.MOV.U32 R132, RZ, RZ, R2 ;  /* 0x000000ffff847224 */ /* 0x000fe200078e0002 */
[----:B------:R-:W-:Y:S01]  /*51e0*/  SEL R188, R188, 0xffffffe0, !P1 ;  /* 0xffffffe0bcbc7807 */ /* 0x000fe20004800000 */
[----:B------:R-:W-:Y:S01]  /*51f0*/  IMAD.MOV.U32 R217, RZ, RZ, R209 ;  /* 0x000000ffffd97224 */ /* 0x000fe200078e00d1 */
[C---:B------:R-:W-:Y:S01]  /*5200*/  SHF.L.U64.HI R215, R178.reuse, 0x1, R145 ;  /* 0x00000001b2d77819 */ /* 0x040fe20000010291 */
[----:B------:R-:W-:Y:S01]  /*5210*/  IMAD.SHL.U32 R214, R178, 0x2, RZ ;  /* 0x00000002b2d67824 */ /* 0x000fe200078e00ff */
[C---:B------:R-:W-:Y:S01]  /*5220*/  SHF.L.U64.HI R192, R176.reuse, 0x1, R133 ;  /* 0x00000001b0c07819 */ /* 0x040fe20000010285 */
[----:B------:R-:W-:Y:S01]  /*5230*/  IMAD.SHL.U32 R211, R177, 0x2, RZ ;  /* 0x00000002b1d37824 */ /* 0x000fe200078e00ff */
[----:B------:R-:W-:Y:S01]  /*5240*/  SEL R213, RZ, 0x10, P5 ;  /* 0x00000010ffd57807 */ /* 0x000fe20002800000 */
[----:B------:R-:W-:Y:S01]  /*5250*/  IMAD.SHL.U32 R183, R176, 0x2, RZ ;  /* 0x00000002b0b77824 */ /* 0x000fe200078e00ff */
[----:B------:R-:W-:Y:S01]  /*5260*/  SEL R210, RZ, 0x10, P4 ;  /* 0x00000010ffd27807 */ /* 0x000fe20002000000 */
[----:B------:R-:W-:-:S02]  /*5270*/  UMOV UR16, URZ ;  /* 0x0000003f00107c82 */ /* 0x000fc40008000000 */
[----:B------:R-:W-:Y:S02]  /*5280*/  UMOV UR5, 0x1 ;  /* 0x0000000100057882 */ /* 0x000fe40000000000 */
.L_x_932:
[----:B------:R-:W-:Y:S04]  /*5290*/  DEPBAR.LE SB0, 0x2 ;  /* 0x000080800000791a */ /* 0x000fe80000000000 */
[----:B------:R-:W-:Y:S01]  /*52a0*/  BAR.SYNC.DEFER_BLOCKING 0x0 ;  /* 0x0000000000007b1d */ /* 0x000fe20000010000 */
[----:B------:R-:W-:Y:S01]  /*52b0*/  UIMAD UR4, UR5, 0x6000, URZ ;  /* 0x00006000050478a4 */ /* 0x000fe2000f8e023f */
[----:B------:R-:W-:Y:S05]  /*52c0*/  ISETP.GE.AND P0, PT, R194, R217, PT ;  /* 0x000000d9c200720c */ /* 0x000fea0003f06270 */
[----:B------:R-:W-:Y:S05]  /*52d0*/  IADD3 R133, R191, UR4, RZ ;  /* 0x00000004bf857c10 */ /* 0x000fea000fffe0ff */
[----:B------:R-:W-:Y:S01]  /*52e0*/  IMAD.IADD R134, R188, 0x1, R133 ;  /* 0x00000001bc867824 */ /* 0x000fe200078e0285 */
[----:B-1----:R1:W2:Y:S04]  /*52f0*/  LDSM.16.M88.4 R136, [R193] ;  /* 0x00000000c188783b */ /* 0x0022a80000000200 */
[----:B------:R1:W3:Y:S04]  /*5300*/  LDSM.16.M88.4 R140, [R191+UR4+0xc100] ;  /* 0x00c10004bf8c783b */ /* 0x0002e80008000200 */
[----:B------:R1:W4:Y:S04]  /*5310*/  LDSM.16.M88.4 R144, [R191+UR4+0xc900] ;  /* 0x00c90004bf90783b */ /* 0x0003280008000200 */
[----:B------:R1:W1:Y:S04]  /*5320*/  LDSM.16.M88.4 R148, [R191+UR4+0xd100] ;  /* 0x00d10004bf94783b */ /* 0x0002680008000200 */
[----:B------:R1:W1:Y:S04]  /*5330*/  LDSM.16.M88.4 R152, [R191+UR4+0xd900] ;  /* 0x00d90004bf98783b */ /* 0x0002680008000200 */
[----:B------:R1:W1:Y:S04]  /*5340*/  LDSM.16.M88.4 R156, [R189] ;  /* 0x00000000bd9c783b */ /* 0x0002680000000200 */
[----:B------:R1:W1:Y:S04]  /*5350*/  LDSM.16.M88.4 R160, [R134+0xc100] ;  /* 0x00c1000086a0783b */ /* 0x0002680000000200 */
[----:B------:R1:W1:Y:S04]  /*5360*/  LDSM.16.M88.4 R164, [R134+0xc900] ;  /* 0x00c9000086a4783b */ /* 0x0002680000000200 */
[----:B------:R1:W1:Y:S04]  /*5370*/  LDSM.16.M88.4 R168, [R134+0xd100] ;  /* 0x00d1000086a8783b */ /* 0x0002680000000200 */
[----:B------:R1:W1:Y:S01]  /*5380*/  LDSM.16.M88.4 R172, [R134+0xd900] ;  /* 0x00d9000086ac783b */ /* 0x0002620000000200 */
[----:B------:R-:W-:-:S05]  /*5390*/  @P0 BRA `(.L_x_922) ;  /* 0x0000030000000947 */ /* 0x000fca0003800000 */
[----:B------:R-:W-:Y:S01]  /*53a0*/  SHF.R.S32.HI R9, RZ, 0x1f, R201 ;  /* 0x0000001fff097819 */ /* 0x000fe200000114c9 */
[----:B------:R-:W-:Y:S01]  /*53b0*/  IMAD.WIDE.U32 R6, R201, c[0x0][0x208], RZ ;  /* 0x00008200c9067a25 */ /* 0x000fe200078e00ff */
[----:B------:R-:W-:Y:S02]  /*53c0*/  SHF.R.S32.HI R5, RZ, 0x1f, R200 ;  /* 0x0000001fff057819 */ /* 0x000fe400000114c8 */
[----:B------:R-:W-:Y:S01]  /*53d0*/  IADD3 R10, -R213, 0x10, RZ ;  /* 0x00000010d50a7810 */ /* 0x000fe20007ffe1ff */
[----:B------:R-:W-:Y:S01]  /*53e0*/  IMAD R9, R9, c[0x0][0x208], RZ ;  /* 0x0000820009097a24 */ /* 0x000fe200078e02ff */
[----:B------:R-:W-:Y:S01]  /*53f0*/  IADD3 R8, -R210, 0x10, RZ ;  /* 0x00000010d2087810 */ /* 0x000fe20007ffe1ff */
[----:B------:R-:W-:Y:S01]  /*5400*/  IMAD R5, R5, c[0x0][0x218], RZ ;  /* 0x0000860005057a24 */ /* 0x000fe200078e02ff */
[----:B------:R-:W-:Y:S01]  /*5410*/  LOP3.LUT R10, R10, 0xf, RZ, 0xc0, !PT ;  /* 0x0000000f0a0a7812 */ /* 0x000fe200078ec0ff */
[----:B------:R-:W-:Y:S01]  /*5420*/  IMAD R9, R201, c[0x0][0x20c], R9 ;  /* 0x00008300c9097a24 */ /* 0x000fe200078e0209 */
[----:B------:R-:W-:Y:S01]  /*5430*/  LOP3.LUT R8, R8, 0xf, RZ, 0xc0, !PT ;  /* 0x0000000f08087812 */ /* 0x000fe200078ec0ff */
[C---:B------:R-:W-:Y:S02]  /*5440*/  IMAD R5, R200.reuse, c[0x0][0x21c], R5 ;  /* 0x00008700c8057a24 */ /* 0x040fe400078e0205 */
[----:B------:R-:W-:Y:S04]  /*5450*/  IMAD.IADD R7, R7, 0x1, R9 ;  /* 0x0000000107077824 */ /* 0x000fe800078e0209 */
[----:B------:R-:W-:Y:S05]  /*5460*/  IMAD.WIDE.U32 R6, R200, c[0x0][0x218], R6 ;  /* 0x00008600c8067a25 */ /* 0x000fea00078e0006 */
[----:B------:R-:W-:Y:S04]  /*5470*/  IADD3 R0, P0, R6, UR20, RZ ;  /* 0x0000001406007c10 */ /* 0x000fe8000ff1e0ff */
[----:B------:R-:W-:Y:S02]  /*5480*/  IADD3.X R5, R7, UR11, R5, P0, !PT ;  /* 0x0000000b07057c10 */ /* 0x000fe400087fe405 */
[C---:B------:R-:W-:Y:S04]  /*5490*/  LEA R4, P0, R0.reuse, c[0x0][0x1f8], 0x1 ;  /* 0x00007e0000047a11 */ /* 0x040fe800078008ff */
[----:B------:R-:W-:Y:S02]  /*54a0*/  LEA.HI.X R2, R0, c[0x0][0x1fc], R5, 0x1, P0 ;  /* 0x00007f0000027a11 */ /* 0x000fe400000f0c05 */
[----:B------:R-:W5:Y:S01]  /*54b0*/  SHFL.IDX PT, R5, R4, 0x1, 0x181f ;  /* 0x00381f0004057f89 */ /* 0x000f6200000e0000 */
[----:B------:R-:W-:Y:S03]  /*54c0*/  IADD3 R0, -R180, 0x10, RZ ;  /* 0x00000010b4007810 */ /* 0x000fe60007ffe1ff */
[----:B------:R-:W4:Y:S01]  /*54d0*/  SHFL.IDX PT, R7, R2, 0x1, 0x181f ;  /* 0x00381f0002077f89 */ /* 0x000f2200000e0000 */
[----:B------:R-:W-:Y:S03]  /*54e0*/  LOP3.LUT R0, R0, 0xf, RZ, 0xc0, !PT ;  /* 0x0000000f00007812 */ /* 0x000fe600078ec0ff */
[----:B------:R-:W3:Y:S01]  /*54f0*/  SHFL.IDX PT, R4, R4, RZ, 0x181f ;  /* 0x00181fff04047589 */ /* 0x000ee200000e0000 */
[----:B-----5:R-:W-:Y:S04]  /*5500*/  IADD3 R10, P1, P0, R10, R5, R214 ;  /* 0x000000050a0a7210 */ /* 0x020fe8000783e0d6 */
[----:B----4-:R-:W-:Y:S02]  /*5510*/  IADD3.X R11, RZ, R7, R215, P1, P0 ;  /* 0x00000007ff0b7210 */ /* 0x010fe40000fe04d7 */
[----:B------:R-:W-:Y:S04]  /*5520*/  IADD3 R8, P1, P0, R8, R5, R211 ;  /* 0x0000000508087210 */ /* 0x000fe8000783e0d3 */
[----:B------:R-:W-:Y:S02]  /*5530*/  IADD3.X R9, RZ, R7, R212, P1, P0 ;  /* 0x00000007ff097210 */ /* 0x000fe40000fe04d4 */
[----:B------:R-:W-:Y:S02]  /*5540*/  IADD3 R6, P1, P0, R0, R5, R183 ;  /* 0x0000000500067210 */ /* 0x000fe4000783e0b7 */
[----:B------:R-:W4:Y:S02]  /*5550*/  SHFL.IDX PT, R5, R2, RZ, 0x181f ;  /* 0x00181fff02057589 */ /* 0x000f2400000e0000 */
[----:B------:R-:W-:Y:S02]  /*5560*/  IADD3.X R7, RZ, R7, R192, P1, P0 ;  /* 0x00000007ff077210 */ /* 0x000fe40000fe04c0 */
[C---:B---3--:R-:W-:Y:S05]  /*5570*/  IADD3 R16, P0, R4.reuse, R214, RZ ;  /* 0x000000d604107210 */ /* 0x048fea0007f1e0ff */
[C---:B----4-:R-:W-:Y:S01]  /*5580*/  IMAD.X R17, R5.reuse, 0x1, R215, P0 ;  /* 0x0000000105117824 */ /* 0x050fe200000e06d7 */
[C---:B------:R-:W-:Y:S05]  /*5590*/  IADD3 R14, P0, R4.reuse, R211, RZ ;  /* 0x000000d3040e7210 */ /* 0x040fea0007f1e0ff */
[C---:B------:R-:W-:Y:S01]  /*55a0*/  IMAD.X R15, R5.reuse, 0x1, R212, P0 ;  /* 0x00000001050f7824 */ /* 0x040fe200000e06d4 */
[----:B------:R-:W-:Y:S05]  /*55b0*/  IADD3 R18, P0, R4, R183, RZ ;  /* 0x000000b704127210 */ /* 0x000fea0007f1e0ff */
[----:B------:R-:W-:Y:S01]  /*55c0*/  IMAD.X R19, R5, 0x1, R192, P0 ;  /* 0x0000000105137824 */ /* 0x000fe200000e06c0 */
[----:B------:R-:W-:Y:S01]  /*55d0*/  ISETP.NE.U32.AND P0, PT, R213, RZ, PT ;  /* 0x000000ffd500720c */ /* 0x000fe20003f05070 */
[----:B------:R-:W-:Y:S04]  /*55e0*/  IMAD.U32 R5, RZ, RZ, UR16 ;  /* 0x00000010ff057e24 */ /* 0x000fe8000f8e00ff */
[----:B------:R-:W-:Y:S05]  /*55f0*/  IMAD R13, R5, 0x6000, R198 ;  /* 0x00006000050d7824 */ /* 0x000fea00078e02c6 */
[----:B------:R3:W-:Y:S04]  /*5600*/  LDGSTS.E.BYPASS.LTC128B.128 [R13], [R16.64], !P5 ;  /* 0x00000000100d7fae */ /* 0x0007e8000e901d4c */
[----:B------:R3:W-:Y:S04]  /*5610*/  LDGSTS.E.BYPASS.LTC128B.128 [R13+0x2000], [R14.64], !P4 ;  /* 0x020000000e0d7fae */ /* 0x0007e8000e101d4c */
[----:B------:R3:W-:Y:S04]  /*5620*/  LDGSTS.E.BYPASS.LTC128B.128 [R13+0x4000], [R18.64], !P6 ;  /* 0x04000000120d7fae */ /* 0x0007e8000f101d4c */
[----:B------:R3:W-:Y:S01]  /*5630*/  LDGSTS.E.BYPASS.LTC128B.128.ZFILL [R13+0x1000], [R10.64], P0 ;  /* 0x010000000a0d7fae */ /* 0x0007e20008141d4c */
[----:B------:R-:W-:Y:S11]  /*5640*/  ISETP.NE.U32.AND P0, PT, R210, RZ, PT ;  /* 0x000000ffd200720c */ /* 0x000ff60003f05070 */
[----:B------:R-:W-:Y:S02]  /*5650*/  @!UPT UIADD3 URZ, URZ, URZ, URZ ;  /* 0x0000003f3f3ff290 */ /* 0x000fe4000fffe03f */
[----:B------:R3:W-:Y:S01]  /*5660*/  LDGSTS.E.BYPASS.LTC128B.128.ZFILL [R13+0x3000], [R8.64], P0 ;  /* 0x03000000080d7fae */ /* 0x0007e20008141d4c */
[----:B------:R-:W-:Y:S11]  /*5670*/  ISETP.NE.U32.AND P0, PT, R180, RZ, PT ;  /* 0x000000ffb400720c */ /* 0x000ff60003f05070 */
[----:B------:R-:W-:Y:S02]  /*5680*/  @!UPT UIADD3 URZ, URZ, URZ, URZ ;  /* 0x0000003f3f3ff290 */ /* 0x000fe4000fffe03f */
[----:B------:R3:W-:Y:S02]  /*5690*/  LDGSTS.E.BYPASS.LTC128B.128.ZFILL [R13+0x5000], [R6.64], P0 ;  /* 0x05000000060d7fae */ /* 0x0007e40008141d4c */
.L_x_922:
[C---:B--23--:R-:W-:Y:S01]  /*56a0*/  HMMA.16816.F32 R4, R136.reuse, R140, RZ ;  /* 0x0000008c8804723c */ /* 0x04cfe200000018ff */
[----:B------:R-:W0:Y:S01]  /*56b0*/  LDGDEPBAR ;  /* 0x00000000000079af */ /* 0x000e220000000000 */
[----:B------:R-:W-:Y:S01]  /*56c0*/  UIADD3 UR18, UR16, 0x1, URZ ;  /* 0x0000000110127890 */ /* 0x000fe2000fffe03f */
[----:B------:R-:W-:Y:S01]  /*56d0*/  ISETP.NE.AND P0, PT, R197, 0x1, PT ;  /* 0x00000001c500780c */ /* 0x000fe20003f05270 */
[C---:B------:R-:W-:Y:S01]  /*56e0*/  IMAD.IADD R0, R135.reuse, 0x1, R133 ;  /* 0x0000000187007824 */ /* 0x040fe200078e0285 */
[----:B------:R-:W-:Y:S01]  /*56f0*/  IADD3 R133, R188, R133, R135 ;  /* 0x00000085bc857210 */ /* 0x000fe20007ffe087 */
[----:B------:R-:W-:Y:S01]  /*5700*/  IMAD.IADD R2, R135, 0x1, R134 ;  /* 0x0000000187027824 */ /* 0x000fe200078e0286 */
[----:B------:R-:W-:Y:S01]  /*5710*/  ISETP.LE.AND P2, PT, R196, c[0x0][0x32c], PT ;  /* 0x0000cb00c4007a0c */ /* 0x000fe20003f43270 */
[C---:B------:R-:W-:Y:S01]  /*5720*/  HMMA.16816.F32 R8, R136.reuse, R142, RZ ;  /* 0x0000008e8808723c */ /* 0x040fe200000018ff */
[----:B------:R-:W-:Y:S01]  /*5730*/  LDSM.16.M88.4 R140, [R187] ;  /* 0x00000000bb8c783b */ /* 0x000fe20000000200 */
[----:B------:R-:W-:Y:S02]  /*5740*/  UISETP.GE.AND UP0, UPT, UR16, 0x1, UPT ;  /* 0x000000011000788c */ /* 0x000fe4000bf06270 */
[----:B------:R-:W-:Y:S02]  /*5750*/  IMAD.MOV.U32 R219, RZ, RZ, R205 ;  /* 0x000000ffffdb7224 */ /* 0x000fe400078e00cd */
[----:B------:R-:W-:Y:S02]  /*5760*/  USEL UR16, UR18, URZ, !UP0 ;  /* 0x0000003f12107287 */ /* 0x000fe4000c000000 */
[C---:B----4-:R-:W-:Y:S01]  /*5770*/  HMMA.16816.F32 R12, R136.reuse, R144, RZ ;  /* 0x00000090880c723c */ /* 0x050fe200000018ff */
[----:B------:R-:W-:Y:S05]  /*5780*/  @P0 IMAD.HI.U32 R209, R205, c[0x0][0x2c8], RZ ;  /* 0x0000b200cdd10a27 */ /* 0x000fea00078e00ff */
[----:B------:R-:W-:Y:S01]  /*5790*/  @P0 SHF.R.U32.HI R219, RZ, c[0x0][0x2cc], R209 ;  /* 0x0000b300ffdb0a19 */ /* 0x000fe200000116d1 */
[----:B------:R-:W-:Y:S01]  /*57a0*/  IMAD.SHL.U32 R209, R217, 0x40, RZ ;  /* 0x00000040d9d17824 */ /* 0x000fe200078e00ff */
[C---:B------:R-:W-:Y:S01]  /*57b0*/  HMMA.16816.F32 R16, R136.reuse, R146, RZ ;  /* 0x000000928810723c */ /* 0x040fe200000018ff */
[----:B------:R-:W2:Y:S03]  /*57c0*/  LDSM.16.M88.4 R144, [R0+0xc100] ;  /* 0x00c100000090783b */ /* 0x000ea60000000200 */
[----:B------:R-:W-:Y:S03]  /*57d0*/  IADD3 R220, -R206, 0x1, -R209 ;  /* 0x00000001cedc7810 */ /* 0x000fe60007ffe9d1 */
[----:B------:R-:W3:Y:S01]  /*57e0*/  SHFL.IDX PT, R218, R219, RZ, 0x1c1f ;  /* 0x001c1fffdbda7589 */ /* 0x000ee200000e0000 */
[C---:B-1----:R-:W-:Y:S01]  /*57f0*/  HMMA.16816.F32 R20, R136.reuse, R148, RZ ;  /* 0x000000948814723c */ /* 0x042fe200000018ff */
[----:B------:R-:W-:Y:S05]  /*5800*/  IMAD R220, R181, c[0x0][0x1d0], R220 ;  /* 0x00007400b5dc7a24 */ /* 0x000fea00078e02dc */
[----:B------:R-:W-:Y:S02]  /*5810*/  IADD3 R220, R220, -c[0x0][0x168], RZ ;  /* 0x80005a00dcdc7a10 */ /* 0x000fe40007ffe0ff */
[C---:B------:R-:W-:Y:S01]  /*5820*/  HMMA.16816.F32 R24, R136.reuse, R150, RZ ;  /* 0x000000968818723c */ /* 0x040fe200000018ff */
[----:B------:R-:W-:Y:S03]  /*5830*/  LDSM.16.M88.4 R148, [R0+0xd100] ;  /* 0x00d100000094783b */ /* 0x000fe60000000200 */
[C---:B------:R-:W-:Y:S02]  /*5840*/  IADD3 R221, R220.reuse, c[0x0][0x328], RZ ;  /* 0x0000ca00dcdd7a10 */ /* 0x040fe40007ffe0ff */
[----:B------:R-:W-:Y:S02]  /*5850*/  IADD3 R220, R220, UR17, RZ ;  /* 0x00000011dcdc7c10 */ /* 0x000fe4000fffe0ff */
[C---:B------:R-:W-:Y:S08]  /*5860*/  HMMA.16816.F32 R28, R136.reuse, R152, RZ ;  /* 0x00000098881c723c */ /* 0x040ff000000018ff */
[----:B------:R-:W-:Y:S01]  /*5870*/  HMMA.16816.F32 R32, R136, R154, RZ ;  /* 0x0000009a8820723c */ /* 0x000fe200000018ff */
[----:B------:R-:W1:Y:S06]  /*5880*/  LDSM.16.M88.4 R136, [R0+0xc900] ;  /* 0x00c900000088783b */ /* 0x000e6c0000000200 */
[----:B------:R-:W4:Y:S01]  /*5890*/  LDSM.16.M88.4 R152, [R0+0xd900] ;  /* 0x00d900000098783b */ /* 0x000f220000000200 */
[C---:B------:R-:W-:Y:S08]  /*58a0*/  HMMA.16816.F32 R4, R156.reuse, R160, R4 ;  /* 0x000000a09c04723c */ /* 0x040ff00000001804 */
[C---:B------:R-:W-:Y:S01]  /*58b0*/  HMMA.16816.F32 R8, R156.reuse, R162, R8 ;  /* 0x000000a29c08723c */ /* 0x040fe20000001808 */
[----:B------:R-:W-:Y:S07]  /*58c0*/  LDSM.16.M88.4 R160, [R186] ;  /* 0x00000000baa0783b */ /* 0x000fee0000000200 */
[C---:B------:R-:W-:Y:S08]  /*58d0*/  HMMA.16816.F32 R12, R156.reuse, R164, R12 ;  /* 0x000000a49c0c723c */ /* 0x040ff0000000180c */
[C---:B------:R-:W-:Y:S01]  /*58e0*/  HMMA.16816.F32 R16, R156.reuse, R166, R16 ;  /* 0x000000a69c10723c */ /* 0x040fe20000001810 */
[----:B------:R-:W5:Y:S07]  /*58f0*/  LDSM.16.M88.4 R164, [R2+0xc100] ;  /* 0x00c1000002a4783b */ /* 0x000f6e0000000200 */
[C---:B------:R-:W-:Y:S08]  /*5900*/  HMMA.16816.F32 R20, R156.reuse, R168, R20 ;  /* 0x000000a89c14723c */ /* 0x040ff00000001814 */
[C---:B------:R-:W-:Y:S01]  /*5910*/  HMMA.16816.F32 R24, R156.reuse, R170, R24 ;  /* 0x000000aa9c18723c */ /* 0x040fe20000001818 */
[----:B------:R-:W-:Y:S07]  /*5920*/  LDSM.16.M88.4 R168, [R2+0xd900] ;  /* 0x00d9000002a8783b */ /* 0x000fee0000000200 */
[C---:B------:R-:W-:Y:S08]  /*5930*/  HMMA.16816.F32 R28, R156.reuse, R172, R28 ;  /* 0x000000ac9c1c723c */ /* 0x040ff0000000181c */
[----:B------:R-:W-:Y:S01]  /*5940*/  HMMA.16816.F32 R32, R156, R174, R32 ;  /* 0x000000ae9c20723c */ /* 0x000fe20000001820 */
[----:B------:R-:W4:Y:S07]  /*5950*/  LDSM.16.M88.4 R156, [R2+0xc900] ;  /* 0x00c90000029c783b */ /* 0x000f2e0000000200 */
[C---:B--2---:R-:W-:Y:S05]  /*5960*/  HMMA.16816.F32 R4, R140.reuse, R144, R4 ;  /* 0x000000908c04723c */ /* 0x044fea0000001804 */
[--C-:B---3--:R-:W-:Y:S02]  /*5970*/  IMAD.IADD R223, R221, 0x1, R218.reuse ;  /* 0x00000001dddf7824 */ /* 0x108fe400078e02da */
[----:B------:R-:W-:Y:S01]  /*5980*/  IMAD.IADD R222, R220, 0x1, R218 ;  /* 0x00000001dcde7824 */ /* 0x000fe200078e02da */
[C---:B------:R-:W-:Y:S01]  /*5990*/  HMMA.16816.F32 R8, R140.reuse, R146, R8 ;  /* 0x000000928c08723c */ /* 0x040fe20000001808 */
[----:B------:R-:W2:Y:S07]  /*59a0*/  LDSM.16.M88.4 R144, [R2+0xd100] ;  /* 0x00d100000290783b */ /* 0x000eae0000000200 */
[C---:B-1----:R-:W-:Y:S08]  /*59b0*/  HMMA.16816.F32 R12, R140.reuse, R136, R12 ;  /* 0x000000888c0c723c */ /* 0x042ff0000000180c */
[C---:B------:R-:W-:Y:S01]  /*59c0*/  HMMA.16816.F32 R16, R140.reuse, R138, R16 ;  /* 0x0000008a8c10723c */ /* 0x040fe20000001810 */
[----:B------:R-:W-:Y:S07]  /*59d0*/  LDSM.16.M88.4 R136, [R193+0x4000] ;  /* 0x00400000c188783b */ /* 0x000fee0000000200 */
[C---:B------:R-:W-:Y:S08]  /*59e0*/  HMMA.16816.F32 R20, R140.reuse, R148, R20 ;  /* 0x000000948c14723c */ /* 0x040ff00000001814 */
[C---:B------:R-:W-:Y:S01]  /*59f0*/  HMMA.16816.F32 R24, R140.reuse, R150, R24 ;  /* 0x000000968c18723c */ /* 0x040fe20000001818 */
[----:B------:R-:W-:Y:S07]  /*5a00*/  LDSM.16.M88.4 R148, [R191+UR4+0xe900] ;  /* 0x00e90004bf94783b */ /* 0x000fee0008000200 */
[C---:B----4-:R-:W-:Y:S08]  /*5a10*/  HMMA.16816.F32 R28, R140.reuse, R152, R28 ;  /* 0x000000988c1c723c */ /* 0x050ff0000000181c */
[----:B------:R-:W-:Y:S01]  /*5a20*/  HMMA.16816.F32 R32, R140, R154, R32 ;  /* 0x0000009a8c20723c */ /* 0x000fe20000001820 */
[----:B------:R-:W1:Y:S06]  /*5a30*/  LDSM.16.M88.4 R140, [R191+UR4+0xe100] ;  /* 0x00e10004bf8c783b */ /* 0x000e6c0008000200 */
[----:B------:R-:W-:Y:S01]  /*5a40*/  LDSM.16.M88.4 R152, [R191+UR4+0xf900] ;  /* 0x00f90004bf98783b */ /* 0x000fe20008000200 */
[C---:B-----5:R-:W-:Y:S08]  /*5a50*/  HMMA.16816.F32 R4, R160.reuse, R164, R4 ;  /* 0x000000a4a004723c */ /* 0x060ff00000001804 */
[C---:B------:R-:W-:Y:S01]  /*5a60*/  HMMA.16816.F32 R8, R160.reuse, R166, R8 ;  /* 0x000000a6a008723c */ /* 0x040fe20000001808 */
[----:B------:R-:W-:Y:S07]  /*5a70*/  LDSM.16.M88.4 R164, [R0+0xf100] ;  /* 0x00f1000000a4783b */ /* 0x000fee0000000200 */
[C---:B------:R-:W-:Y:S08]  /*5a80*/  HMMA.16816.F32 R12, R160.reuse, R156, R12 ;  /* 0x0000009ca00c723c */ /* 0x040ff0000000180c */
[C---:B------:R-:W-:Y:S01]  /*5a90*/  HMMA.16816.F32 R16, R160.reuse, R158, R16 ;  /* 0x0000009ea010723c */ /* 0x040fe20000001810 */
[----:B------:R-:W-:Y:S07]  /*5aa0*/  LDSM.16.M88.4 R156, [R189+0x4000] ;  /* 0x00400000bd9c783b */ /* 0x000fee0000000200 */
[C---:B--2---:R-:W-:Y:S08]  /*5ab0*/  HMMA.16816.F32 R20, R160.reuse, R144, R20 ;  /* 0x00000090a014723c */ /* 0x044ff00000001814 */
[C---:B------:R-:W-:Y:S01]  /*5ac0*/  HMMA.16816.F32 R24, R160.reuse, R146, R24 ;  /* 0x00000092a018723c */ /* 0x040fe20000001818 */
[----:B------:R-:W2:Y:S07]  /*5ad0*/  LDSM.16.M88.4 R144, [R191+UR4+0xf100] ;  /* 0x00f10004bf90783b */ /* 0x000eae0008000200 */
[C---:B------:R-:W-:Y:S08]  /*5ae0*/  HMMA.16816.F32 R28, R160.reuse, R168, R28 ;  /* 0x000000a8a01c723c */ /* 0x040ff0000000181c */
[----:B------:R-:W-:Y:S01]  /*5af0*/  HMMA.16816.F32 R32, R160, R170, R32 ;  /* 0x000000aaa020723c */ /* 0x000fe20000001820 */
[----:B------:R-:W3:Y:S06]  /*5b00*/  LDSM.16.M88.4 R160, [R134+0xe100] ;  /* 0x00e1000086a0783b */ /* 0x000eec0000000200 */
[----:B------:R-:W-:Y:S01]  /*5b10*/  LDSM.16.M88.4 R168, [R2+0xe100] ;  /* 0x00e1000002a8783b */ /* 0x000fe20000000200 */
[C---:B-1----:R-:W-:Y:S08]  /*5b20*/  HMMA.16816.F32 R4, R136.reuse, R140, R4 ;  /* 0x0000008c8804723c */ /* 0x042ff00000001804 */
[C---:B------:R-:W-:Y:S01]  /*5b30*/  HMMA.16816.F32 R8, R136.reuse, R142, R8 ;  /* 0x0000008e8808723c */ /* 0x040fe20000001808 */
[----:B------:R-:W1:Y:S07]  /*5b40*/  LDSM.16.M88.4 R140, [R134+0xe900] ;  /* 0x00e90000868c783b */ /* 0x000e6e0000000200 */
[C---:B------:R-:W-:Y:S08]  /*5b50*/  HMMA.16816.F32 R12, R136.reuse, R148, R12 ;  /* 0x00000094880c723c */ /* 0x040ff0000000180c */
[C---:B------:R-:W-:Y:S01]  /*5b60*/  HMMA.16816.F32 R16, R136.reuse, R150, R16 ;  /* 0x000000968810723c */ /* 0x040fe20000001810 */
[----:B------:R-:W4:Y:S07]  /*5b70*/  LDSM.16.M88.4 R148, [R134+0xf100] ;  /* 0x00f100008694783b */ /* 0x000f2e0000000200 */
[C---:B--2---:R-:W-:Y:S08]  /*5b80*/  HMMA.16816.F32 R20, R136.reuse, R144, R20 ;  /* 0x000000908814723c */ /* 0x044ff00000001814 */
[C---:B------:R-:W-:Y:S01]  /*5b90*/  HMMA.16816.F32 R24, R136.reuse, R146, R24 ;  /* 0x000000928818723c */ /* 0x040fe20000001818 */
[----:B------:R-:W2:Y:S07]  /*5ba0*/  LDSM.16.M88.4 R144, [R134+0xf900] ;  /* 0x00f900008690783b */ /* 0x000eae0000000200 */
[C---:B------:R-:W-:Y:S08]  /*5bb0*/  HMMA.16816.F32 R28, R136.reuse, R152, R28 ;  /* 0x00000098881c723c */ /* 0x040ff0000000181c */
[----:B------:R-:W-:Y:S01]  /*5bc0*/  HMMA.16816.F32 R32, R136, R154, R32 ;  /* 0x0000009a8820723c */ /* 0x000fe20000001820 */
[----:B------:R-:W-:Y:S06]  /*5bd0*/  LDSM.16.M88.4 R136, [R187+0x4000] ;  /* 0x00400000bb88783b */ /* 0x000fec0000000200 */
[----:B------:R-:W5:Y:S01]  /*5be0*/  LDSM.16.M88.4 R152, [R0+0xe100] ;  /* 0x00e100000098783b */ /* 0x000f620000000200 */
[C---:B---3--:R-:W-:Y:S08]  /*5bf0*/  HMMA.16816.F32 R4, R156.reuse, R160, R4 ;  /* 0x000000a09c04723c */ /* 0x048ff00000001804 */
[C---:B------:R-:W-:Y:S01]  /*5c00*/  HMMA.16816.F32 R8, R156.reuse, R162, R8 ;  /* 0x000000a29c08723c */ /* 0x040fe20000001808 */
[----:B------:R-:W3:Y:S07]  /*5c10*/  LDSM.16.M88.4 R160, [R0+0xe900] ;  /* 0x00e9000000a0783b */ /* 0x000eee0000000200 */
[C---:B-1----:R-:W-:Y:S08]  /*5c20*/  HMMA.16816.F32 R12, R156.reuse, R140, R12 ;  /* 0x0000008c9c0c723c */ /* 0x042ff0000000180c */
[C---:B------:R-:W-:Y:S01]  /*5c30*/  HMMA.16816.F32 R16, R156.reuse, R142, R16 ;  /* 0x0000008e9c10723c */ /* 0x040fe20000001810 */
[----:B------:R-:W1:Y:S07]  /*5c40*/  LDSM.16.M88.4 R140, [R0+0xf900] ;  /* 0x00f90000008c783b */ /* 0x000e6e0000000200 */
[C---:B----4-:R-:W-:Y:S08]  /*5c50*/  HMMA.16816.F32 R20, R156.reuse, R148, R20 ;  /* 0x000000949c14723c */ /* 0x050ff00000001814 */
[C---:B------:R-:W-:Y:S01]  /*5c60*/  HMMA.16816.F32 R24, R156.reuse, R150, R24 ;  /* 0x000000969c18723c */ /* 0x040fe20000001818 */
[----:B------:R-:W4:Y:S07]  /*5c70*/  LDSM.16.M88.4 R148, [R186+0x4000] ;  /* 0x00400000ba94783b */ /* 0x000f2e0000000200 */
[C---:B--2---:R-:W-:Y:S08]  /*5c80*/  HMMA.16816.F32 R28, R156.reuse, R144, R28 ;  /* 0x000000909c1c723c */ /* 0x044ff0000000181c */
[----:B------:R-:W-:Y:S01]  /*5c90*/  HMMA.16816.F32 R32, R156, R146, R32 ;  /* 0x000000929c20723c */ /* 0x000fe20000001820 */
[----:B------:R-:W2:Y:S06]  /*5ca0*/  LDSM.16.M88.4 R144, [R133+0xe900] ;  /* 0x00e900008590783b */ /* 0x000eac0000000200 */
[----:B------:R-:W1:Y:S01]  /*5cb0*/  LDSM.16.M88.4 R156, [R133+0xf100] ;  /* 0x00f10000859c783b */ /* 0x000e620000000200 */
[C---:B-----5:R-:W-:Y:S08]  /*5cc0*/  HMMA.16816.F32 R4, R136.reuse, R152, R4 ;  /* 0x000000988804723c */ /* 0x060ff00000001804 */
[C---:B------:R-:W-:Y:S01]  /*5cd0*/  HMMA.16816.F32 R8, R136.reuse, R154, R8 ;  /* 0x0000009a8808723c */ /* 0x040fe20000001808 */
[----:B------:R-:W5:Y:S07]  /*5ce0*/  LDSM.16.M88.4 R152, [R133+0xf900] ;  /* 0x00f900008598783b */ /* 0x000f6e0000000200 */
[C---:B---3--:R-:W-:Y:S08]  /*5cf0*/  HMMA.16816.F32 R12, R136.reuse, R160, R12 ;  /* 0x000000a0880c723c */ /* 0x048ff0000000180c */
[C---:B------:R-:W-:Y:S01]  /*5d00*/  HMMA.16816.F32 R16, R136.reuse, R162, R16 ;  /* 0x000000a28810723c */ /* 0x040fe20000001810 */
[----:B------:R-:W-:Y:S07]  /*5d10*/  LDSM.16.M88.4 R160, [R191+UR4+0x10900] ;  /* 0x01090004bfa0783b */ /* 0x000fee0008000200 */
[C---:B------:R-:W-:Y:S08]  /*5d20*/  HMMA.16816.F32 R20, R136.reuse, R164, R20 ;  /* 0x000000a48814723c */ /* 0x040ff00000001814 */
[C---:B------:R-:W-:Y:S01]  /*5d30*/  HMMA.16816.F32 R24, R136.reuse, R166, R24 ;  /* 0x000000a68818723c */ /* 0x040fe20000001818 */
[----:B------:R-:W-:Y:S07]  /*5d40*/  LDSM.16.M88.4 R164, [R191+UR4+0x11100] ;  /* 0x01110004bfa4783b */ /* 0x000fee0008000200 */
[C---:B-1----:R-:W-:Y:S08]  /*5d50*/  HMMA.16816.F32 R28, R136.reuse, R140, R28 ;  /* 0x0000008c881c723c */ /* 0x042ff0000000181c */
[----:B------:R-:W-:Y:S01]  /*5d60*/  HMMA.16816.F32 R32, R136, R142, R32 ;  /* 0x0000008e8820723c */ /* 0x000fe20000001820 */
[----:B------:R-:W-:Y:S06]  /*5d70*/  LDSM.16.M88.4 R136, [R193+0x8000] ;  /* 0x00800000c188783b */ /* 0x000fec0000000200 */
[----:B------:R-:W1:Y:S01]  /*5d80*/  LDSM.16.M88.4 R140, [R191+UR4+0x10100] ;  /* 0x01010004bf8c783b */ /* 0x000e620008000200 */
[C---:B----4-:R-:W-:Y:S08]  /*5d90*/  HMMA.16816.F32 R4, R148.reuse, R168, R4 ;  /* 0x000000a89404723c */ /* 0x050ff00000001804 */
[C---:B------:R-:W-:Y:S01]  /*5da0*/  HMMA.16816.F32 R8, R148.reuse, R170, R8 ;  /* 0x000000aa9408723c */ /* 0x040fe20000001808 */
[----:B------:R-:W-:Y:S07]  /*5db0*/  LDSM.16.M88.4 R168, [R134+0x10100] ;  /* 0x0101000086a8783b */ /* 0x000fee0000000200 */
[C---:B--2---:R-:W-:Y:S08]  /*5dc0*/  HMMA.16816.F32 R12, R148.reuse, R144, R12 ;  /* 0x00000090940c723c */ /* 0x044ff0000000180c */
[C---:B------:R-:W-:Y:S01]  /*5dd0*/  HMMA.16816.F32 R16, R148.reuse, R146, R16 ;  /* 0x000000929410723c */ /* 0x040fe20000001810 */
[----:B------:R-:W2:Y:S07]  /*5de0*/  LDSM.16.M88.4 R144, [R191+UR4+0x11900] ;  /* 0x01190004bf90783b */ /* 0x000eae0008000200 */
[C---:B------:R-:W-:Y:S08]  /*5df0*/  HMMA.16816.F32 R20, R148.reuse, R156, R20 ;  /* 0x0000009c9414723c */ /* 0x040ff00000001814 */
[C---:B------:R-:W-:Y:S01]  /*5e00*/  HMMA.16816.F32 R24, R148.reuse, R158, R24 ;  /* 0x0000009e9418723c */ /* 0x040fe20000001818 */
[----:B------:R-:W3:Y:S07]  /*5e10*/  LDSM.16.M88.4 R156, [R189+0x8000] ;  /* 0x00800000bd9c783b */ /* 0x000eee0000000200 */
[C---:B-----5:R-:W-:Y:S08]  /*5e20*/  HMMA.16816.F32 R28, R148.reuse, R152, R28 ;  /* 0x00000098941c723c */ /* 0x060ff0000000181c */
[----:B------:R-:W-:Y:S01]  /*5e30*/  HMMA.16816.F32 R32, R148, R154, R32 ;  /* 0x0000009a9420723c */ /* 0x000fe20000001820 */
[----:B------:R-:W-:Y:S06]  /*5e40*/  LDSM.16.M88.4 R148, [R134+0x11100] ;  /* 0x011100008694783b */ /* 0x000fec0000000200 */
[----:B------:R-:W-:Y:S01]  /*5e50*/  LDSM.16.M88.4 R152, [R134+0x11900] ;  /* 0x011900008698783b */ /* 0x000fe20000000200 */
        /* <DEDUP_REMOVED lines=8> */
[----:B------:R-:W4:Y:S07]  /*5ee0*/  LDSM.16.M88.4 R164, [R0+0x10100] ;  /* 0x0101000000a4783b */ /* 0x000f2e0000000200 */
[C---:B--2---:R-:W-:Y:S08]  /*5ef0*/  HMMA.16816.F32 R28, R136.reuse, R144, R28 ;  /* 0x00000090881c723c */ /* 0x044ff0000000181c */
[----:B------:R-:W-:Y:S01]  /*5f00*/  HMMA.16816.F32 R32, R136, R146, R32 ;  /* 0x000000928820723c */ /* 0x000fe20000001820 */
[----:B------:R-:W2:Y:S06]  /*5f10*/  LDSM.16.M88.4 R136, [R0+0x10900] ;  /* 0x010900000088783b */ /* 0x000eac0000000200 */
[----:B------:R-:W5:Y:S01]  /*5f20*/  LDSM.16.M88.4 R144, [R0+0x11100] ;  /* 0x011100000090783b */ /* 0x000f620000000200 */
[C---:B---3--:R-:W-:Y:S08]  /*5f30*/  HMMA.16816.F32 R4, R156.reuse, R168, R4 ;  /* 0x000000a89c04723c */ /* 0x048ff00000001804 */
[C---:B------:R-:W-:Y:S08]  /*5f40*/  HMMA.16816.F32 R8, R156.reuse, R170, R8 ;  /* 0x000000aa9c08723c */ /* 0x040ff00000001808 */
[C---:B-1----:R-:W-:Y:S08]  /*5f50*/  HMMA.16816.F32 R12, R156.reuse, R140, R12 ;  /* 0x0000008c9c0c723c */ /* 0x042ff0000000180c */
[C---:B------:R-:W-:Y:S01]  /*5f60*/  HMMA.16816.F32 R16, R156.reuse, R142, R16 ;  /* 0x0000008e9c10723c */ /* 0x040fe20000001810 */
[----:B------:R-:W1:Y:S07]  /*5f70*/  LDSM.16.M88.4 R140, [R0+0x11900] ;  /* 0x01190000008c783b */ /* 0x000e6e0000000200 */
[C---:B------:R-:W-:Y:S08]  /*5f80*/  HMMA.16816.F32 R20, R156.reuse, R148, R20 ;  /* 0x000000949c14723c */ /* 0x040ff00000001814 */
[C---:B------:R-:W-:Y:S01]  /*5f90*/  HMMA.16816.F32 R24, R156.reuse, R150, R24 ;  /* 0x000000969c18723c */ /* 0x040fe20000001818 */
[----:B------:R-:W-:Y:S07]  /*5fa0*/  LDSM.16.M88.4 R148, [R186+0x8000] ;  /* 0x00800000ba94783b */ /* 0x000fee0000000200 */
[C---:B------:R-:W-:Y:S08]  /*5fb0*/  HMMA.16816.F32 R28, R156.reuse, R152, R28 ;  /* 0x000000989c1c723c */ /* 0x040ff0000000181c */
[----:B------:R-:W-:Y:S01]  /*5fc0*/  HMMA.16816.F32 R32, R156, R154, R32 ;  /* 0x0000009a9c20723c */ /* 0x000fe20000001820 */
[----:B------:R-:W3:Y:S06]  /*5fd0*/  LDSM.16.M88.4 R152, [R2+0x10100] ;  /* 0x010100000298783b */ /* 0x000eec0000000200 */
[----:B------:R-:W1:Y:S01]  /*5fe0*/  LDSM.16.M88.4 R156, [R133+0x10900] ;  /* 0x01090000859c783b */ /* 0x000e620000000200 */
[C---:B----4-:R-:W-:Y:S08]  /*5ff0*/  HMMA.16816.F32 R4, R160.reuse, R164, R4 ;  /* 0x000000a4a004723c */ /* 0x050ff00000001804 */
[C---:B------:R-:W-:Y:S01]  /*6000*/  HMMA.16816.F32 R8, R160.reuse, R166, R8 ;  /* 0x000000a6a008723c */ /* 0x040fe20000001808 */
[----:B------:R-:W4:Y:S07]  /*6010*/  LDSM.16.M88.4 R164, [R133+0x11100] ;  /* 0x0111000085a4783b */ /* 0x000f2e0000000200 */
[C---:B--2---:R-:W-:Y:S08]  /*6020*/  HMMA.16816.F32 R12, R160.reuse, R136, R12 ;  /* 0x00000088a00c723c */ /* 0x044ff0000000180c */
[C---:B------:R-:W-:Y:S01]  /*6030*/  HMMA.16816.F32 R16, R160.reuse, R138, R16 ;  /* 0x0000008aa010723c */ /* 0x040fe20000001810 */
[----:B------:R-:W2:Y:S07]  /*6040*/  LDSM.16.M88.4 R136, [R133+0x11900] ;  /* 0x011900008588783b */ /* 0x000eae0000000200 */
[C---:B-----5:R-:W-:Y:S08]  /*6050*/  HMMA.16816.F32 R20, R160.reuse, R144, R20 ;  /* 0x00000090a014723c */ /* 0x060ff00000001814 */
[C---:B------:R-:W-:Y:S08]  /*6060*/  HMMA.16816.F32 R24, R160.reuse, R146, R24 ;  /* 0x00000092a018723c */ /* 0x040ff00000001818 */
[C---:B-1----:R-:W-:Y:S08]  /*6070*/  HMMA.16816.F32 R28, R160.reuse, R140, R28 ;  /* 0x0000008ca01c723c */ /* 0x042ff0000000181c */
[----:B------:R-:W-:Y:S08]  /*6080*/  HMMA.16816.F32 R32, R160, R142, R32 ;  /* 0x0000008ea020723c */ /* 0x000ff00000001820 */
[C---:B---3--:R-:W-:Y:S08]  /*6090*/  HMMA.16816.F32 R4, R148.reuse, R152, R4 ;  /* 0x000000989404723c */ /* 0x048ff00000001804 */
[C---:B------:R-:W-:Y:S08]  /*60a0*/  HMMA.16816.F32 R8, R148.reuse, R154, R8 ;  /* 0x0000009a9408723c */ /* 0x040ff00000001808 */
[C---:B------:R-:W-:Y:S08]  /*60b0*/  HMMA.16816.F32 R12, R148.reuse, R156, R12 ;  /* 0x0000009c940c723c */ /* 0x040ff0000000180c */
[C---:B------:R-:W-:Y:S08]  /*60c0*/  HMMA.16816.F32 R16, R148.reuse, R158, R16 ;  /* 0x0000009e9410723c */ /* 0x040ff00000001810 */
[C---:B----4-:R-:W-:Y:S08]  /*60d0*/  HMMA.16816.F32 R20, R148.reuse, R164, R20 ;  /* 0x000000a49414723c */ /* 0x050ff00000001814 */
[C---:B------:R-:W-:Y:S08]  /*60e0*/  HMMA.16816.F32 R24, R148.reuse, R166, R24 ;  /* 0x000000a69418723c */ /* 0x040ff00000001818 */
[C---:B--2---:R-:W-:Y:S08]  /*60f0*/  HMMA.16816.F32 R28, R148.reuse, R136, R28 ;  /* 0x00000088941c723c */ /* 0x044ff0000000181c */
[----:B------:R-:W-:Y:S01]  /*6100*/  HMMA.16816.F32 R32, R148, R138, R32 ;  /* 0x0000008a9420723c */ /* 0x000fe20000001820 */
[----:B------:R-:W-:-:S07]  /*6110*/  @!P2 BRA `(.L_x_923) ;  /* 0x000001900000a947 */ /* 0x000fce0003800000 */
[----:B------:R-:W-:Y:S01]  /*6120*/  IMAD R218, R181, c[0x0][0x1d0], R218 ;  /* 0x00007400b5da7a24 */ /* 0x000fe200078e02da */
[----:B------:R-:W-:Y:S04]  /*6130*/  BSSY B0, `(.L_x_924) ;  /* 0x0000012000007945 */ /* 0x000fe80003800000 */
        /* <DEDUP_REMOVED lines=12> */
.L_x_925:
[----:B------:R-:W-:Y:S04]  /*6200*/  MOV R0, c[0x0][0x32c] ;  /* 0x0000cb0000007a02 */ /* 0x000fe80000000f00 */
[----:B------:R-:W-:Y:S11]  /*6210*/  ISETP.NE.AND P0, PT, R0, 0x1, PT ;  /* 0x000000010000780c */ /* 0x000ff60003f05270 */
[----:B------:R-:W-:Y:S02]  /*6220*/  @!UPT UIADD3 URZ, URZ, URZ, URZ ;  /* 0x0000003f3f3ff290 */ /* 0x000fe4000fffe03f */
[----:B------:R-:W-:Y:S05]  /*6230*/  @P0 IMAD.HI.U32 R0, R218, c[0x0][0x330], RZ ;  /* 0x0000cc00da000a27 */ /* 0x000fea00078e00ff */
[----:B------:R-:W-:Y:S02]  /*6240*/  @P0 SHF.R.U32.HI R218, RZ, c[0x0][0x334], R0 ;  /* 0x0000cd00ffda0a19 */ /* 0x000fe40000011600 */
.L_x_926:
[----:B------:R-:W-:Y:S05]  /*6250*/  BSYNC B0 ;  /* 0x0000000000007941 */ /* 0x000fea0003800000 */
.L_x_924:
[----:B------:R-:W-:Y:S04]  /*6260*/  IMAD R133, R218, c[0x0][0x32c], -R209 ;  /* 0x0000cb00da857a24 */ /* 0x000fe800078e0ad1 */
[----:B------:R-:W-:Y:S05]  /*6270*/  IMAD.IADD R133, R133, 0x1, -R206 ;  /* 0x0000000185857824 */ /* 0x000fea00078e0ace */
[----:B------:R-:W-:Y:S02]  /*6280*/  IADD3 R0, R133, c[0x0][0x32c], RZ ;  /* 0x0000cb0085007a10 */ /* 0x000fe40007ffe0ff */
[----:B------:R-:W-:Y:S02]  /*6290*/  IMNMX R222, R222, R133, !PT ;  /* 0x00000085dede7217 */ /* 0x000fe40007800200 */
[----:B------:R-:W-:Y:S02]  /*62a0*/  IMNMX R223, R223, R0, PT ;  /* 0x00000000dfdf7217 */ /* 0x000fe40003800200 */
.L_x_923:
[----:B------:R-:W-:Y:S01]  /*62b0*/  ISETP.GT.AND P1, PT, R217, -0x1, PT ;  /* 0xffffffffd900780c */ /* 0x000fe20003f24270 */
[----:B------:R-:W1:Y:S03]  /*62c0*/  SHFL.IDX PT, R0, R219, 0x1, 0x1c1f ;  /* 0x003c1f00db007f89 */ /* 0x000e6600000e0000 */
[----:B------:R-:W-:Y:S04]  /*62d0*/  ISETP.GT.AND P0, PT, R222, RZ, P1 ;  /* 0x000000ffde00720c */ /* 0x000fe80000f04270 */
[C---:B------:R-:W-:Y:S04]  /*62e0*/  ISETP.LT.OR P0, PT, R223.reuse, 0x1, P0 ;  /* 0x00000001df00780c */ /* 0x040fe80000701670 */
[----:B------:R-:W-:Y:S02]  /*62f0*/  FSEL R133, R4, -INF , !P0 ;  /* 0xff80000004857808 */ /* 0x000fe40004000000 */
[C---:B------:R-:W-:Y:S04]  /*6300*/  ISETP.GT.AND P0, PT, R222.reuse, 0x1, P1 ;  /* 0x00000001de00780c */ /* 0x040fe80000f04270 */
[----:B------:R-:W-:Y:S04]  /*6310*/  ISETP.LT.OR P0, PT, R223, 0x2, P0 ;  /* 0x00000002df00780c */ /* 0x000fe80000701670 */
[----:B------:R-:W-:Y:S02]  /*6320*/  FSEL R136, R5, -INF , !P0 ;  /* 0xff80000005887808 */ /* 0x000fe40004000000 */
[----:B------:R-:W-:Y:S01]  /*6330*/  ISETP.GT.AND P0, PT, R222, 0x8, P1 ;  /* 0x00000008de00780c */ /* 0x000fe20000f04270 */
[--C-:B-1----:R-:W-:Y:S02]  /*6340*/  IMAD.IADD R221, R221, 0x1, R0.reuse ;  /* 0x00000001dddd7824 */ /* 0x102fe400078e0200 */
[----:B------:R-:W-:Y:S01]  /*6350*/  IMAD.IADD R220, R220, 0x1, R0 ;  /* 0x00000001dcdc7824 */ /* 0x000fe200078e0200 */
[C---:B------:R-:W-:Y:S04]  /*6360*/  ISETP.LT.OR P0, PT, R223.reuse, 0x9, P0 ;  /* 0x00000009df00780c */ /* 0x040fe80000701670 */
[----:B------:R-:W-:Y:S02]  /*6370*/  FSEL R134, R8, -INF , !P0 ;  /* 0xff80000008867808 */ /* 0x000fe40004000000 */
[C---:B------:R-:W-:Y:S04]  /*6380*/  ISETP.GT.AND P0, PT, R222.reuse, 0x9, P1 ;  /* 0x00000009de00780c */ /* 0x040fe80000f04270 */
[----:B------:R-:W-:Y:S04]  /*6390*/  ISETP.LT.OR P0, PT, R223, 0xa, P0 ;  /* 0x0000000adf00780c */ /* 0x000fe80000701670 */
[----:B------:R-:W-:Y:S02]  /*63a0*/  FSEL R8, R9, -INF , !P0 ;  /* 0xff80000009087808 */ /* 0x000fe40004000000 */
[----:B------:R-:W-:Y:S04]  /*63b0*/  ISETP.GT.AND P0, PT, R222, 0x10, P1 ;  /* 0x00000010de00780c */ /* 0x000fe80000f04270 */
        /* <DEDUP_REMOVED lines=32> */
[----:B------:R-:W-:Y:S04]  /*65c0*/  ISETP.GT.AND P0, PT, R222, 0x39, P1 ;  /* 0x00000039de00780c */ /* 0x000fe80000f04270 */
[----:B------:R-:W-:Y:S04]  /*65d0*/  ISETP.LT.OR P0, PT, R223, 0x3a, P0 ;  /* 0x0000003adf00780c */ /* 0x000fe80000701670 */
[----:B------:R-:W-:Y:S01]  /*65e0*/  FSEL R146, R33, -INF , !P0 ;  /* 0xff80000021927808 */ /* 0x000fe20004000000 */
[----:B------:R-:W-:-:S05]  /*65f0*/  @!P2 BRA `(.L_x_927) ;  /* 0x000001900000a947 */ /* 0x000fca0003800000 */
        /* <DEDUP_REMOVED lines=14> */
.L_x_929:
[----:B------:R-:W-:Y:S04]  /*66e0*/  MOV R0, c[0x0][0x32c] ;  /* 0x0000cb0000007a02 */ /* 0x000fe80000000f00 */
[----:B------:R-:W-:Y:S11]  /*66f0*/  ISETP.NE.AND P0, PT, R0, 0x1, PT ;  /* 0x000000010000780c */ /* 0x000ff60003f05270 */
[----:B------:R-:W-:Y:S02]  /*6700*/  @!UPT UIADD3 URZ, URZ, URZ, URZ ;  /* 0x0000003f3f3ff290 */ /* 0x000fe4000fffe03f */
[----:B------:R-:W-:Y:S05]  /*6710*/  @P0 IMAD.HI.U32 R0, R2, c[0x0][0x330], RZ ;  /* 0x0000cc0002000a27 */ /* 0x000fea00078e00ff */
[----:B------:R-:W-:Y:S02]  /*6720*/  @P0 SHF.R.U32.HI R2, RZ, c[0x0][0x334], R0 ;  /* 0x0000cd00ff020a19 */ /* 0x000fe40000011600 */
.L_x_930:
[----:B------:R-:W-:Y:S05]  /*6730*/  BSYNC B0 ;  /* 0x0000000000007941 */ /* 0x000fea0003800000 */
.L_x_928:
[----:B------:R-:W-:Y:S04]  /*6740*/  IMAD R5, R2, c[0x0][0x32c], -R209 ;  /* 0x0000cb0002057a24 */ /* 0x000fe800078e0ad1 */
[----:B------:R-:W-:Y:S05]  /*6750*/  IMAD.IADD R5, R5, 0x1, -R206 ;  /* 0x0000000105057824 */ /* 0x000fea00078e0ace */
[----:B------:R-:W-:Y:S02]  /*6760*/  IADD3 R0, R5, c[0x0][0x32c], RZ ;  /* 0x0000cb0005007a10 */ /* 0x000fe40007ffe0ff */
[----:B------:R-:W-:Y:S02]  /*6770*/  IMNMX R220, R220, R5, !PT ;  /* 0x00000005dcdc7217 */ /* 0x000fe40007800200 */
[----:B------:R-:W-:Y:S02]  /*6780*/  IMNMX R221, R221, R0, PT ;  /* 0x00000000dddd7217 */ /* 0x000fe40003800200 */
.L_x_927:
[----:B------:R-:W-:Y:S01]  /*6790*/  FMNMX.FTZ R5, R133, R132, !PT ;  /* 0x0000008485057209 */ /* 0x000fe20007810000 */
[----:B------:R-:W-:Y:S04]  /*67a0*/  DEPBAR.LE SB0, 0x2 ;  /* 0x000080800000791a */ /* 0x000fe80000000000 */
[----:B------:R-:W-:Y:S01]  /*67b0*/  FMNMX.FTZ R5, R136, R5, !PT ;  /* 0x0000000588057209 */ /* 0x000fe20007810000 */
[----:B------:R-:W-:Y:S01]  /*67c0*/  BAR.SYNC.DEFER_BLOCKING 0x0 ;  /* 0x0000000000007b1d */ /* 0x000fe20000010000 */
[----:B------:R-:W-:Y:S02]  /*67d0*/  ISETP.GT.AND P0, PT, R220, RZ, P1 ;  /* 0x000000ffdc00720c */ /* 0x000fe40000f04270 */
[----:B------:R-:W-:Y:S02]  /*67e0*/  FMNMX.FTZ R5, R134, R5, !PT ;  /* 0x0000000586057209 */ /* 0x000fe40007810000 */
[C---:B------:R-:W-:Y:S02]  /*67f0*/  ISETP.LT.OR P0, PT, R221.reuse, 0x1, P0 ;  /* 0x00000001dd00780c */ /* 0x040fe40000701670 */
[----:B------:R-:W-:Y:S02]  /*6800*/  FMNMX.FTZ R5, R8, R5, !PT ;  /* 0x0000000508057209 */ /* 0x000fe40007810000 */
[----:B------:R-:W-:Y:S02]  /*6810*/  FSEL R6, R6, -INF , !P0 ;  /* 0xff80000006067808 */ /* 0x000fe40004000000 */
[----:B------:R-:W-:Y:S02]  /*6820*/  FMNMX.FTZ R5, R168, R5, !PT ;  /* 0x00000005a8057209 */ /* 0x000fe40007810000 */
[----:B------:R-:W-:Y:S02]  /*6830*/  ISETP.GT.AND P0, PT, R220, 0x1, P1 ;  /* 0x00000001dc00780c */ /* 0x000fe40000f04270 */
[----:B------:R-:W-:Y:S02]  /*6840*/  FMNMX.FTZ R5, R170, R5, !PT ;  /* 0x00000005aa057209 */ /* 0x000fe40007810000 */
[----:B------:R-:W-:Y:S02]  /*6850*/  ISETP.LT.OR P0, PT, R221, 0x2, P0 ;  /* 0x00000002dd00780c */ /* 0x000fe40000701670 */
[----:B------:R-:W-:Y:S02]  /*6860*/  FMNMX.FTZ R5, R142, R5, !PT ;  /* 0x000000058e057209 */ /* 0x000fe40007810000 */
[----:B------:R-:W-:Y:S02]  /*6870*/  FSEL R9, R7, -INF , !P0 ;  /* 0xff80000007097808 */ /* 0x000fe40004000000 */
[----:B------:R-:W-:Y:S02]  /*6880*/  FMNMX.FTZ R5, R140, R5, !PT ;  /* 0x000000058c057209 */ /* 0x000fe40007810000 */
[----:B------:R-:W-:Y:S02]  /*6890*/  ISETP.GT.AND P0, PT, R220, 0x8, P1 ;  /* 0x00000008dc00780c */ /* 0x000fe40000f04270 */
[----:B------:R-:W-:Y:S02]  /*68a0*/  FMNMX.FTZ R5, R218, R5, !PT ;  /* 0x00000005da057209 */ /* 0x000fe40007810000 */
[C---:B------:R-:W-:Y:S02]  /*68b0*/  ISETP.LT.OR P0, PT, R221.reuse, 0x9, P0 ;  /* 0x00000009dd00780c */ /* 0x040fe40000701670 */
        /* <DEDUP_REMOVED lines=15> */
[----:B------:R-:W-:Y:S02]  /*69b0*/  IADD3 R17, R184, UR4, RZ ;  /* 0x00000004b8117c10 */ /* 0x000fe4000fffe0ff */
[----:B------:R-:W-:Y:S02]  /*69c0*/  FSEL R173, R15, -INF , !P0 ;  /* 0xff8000000fad7808 */ /* 0x000fe40004000000 */
[----:B------:R-:W-:Y:S02]  /*69d0*/  FMNMX.FTZ R15, R146, R5, !PT ;  /* 0x00000005920f7209 */ /* 0x000fe40007810000 */
[----:B------:R-:W-:Y:S03]  /*69e0*/  ISETP.GT.AND P0, PT, R220, 0x18, P1 ;  /* 0x00000018dc00780c */ /* 0x000fe60000f04270 */
[----:B------:R-:W1:Y:S01]  /*69f0*/  SHFL.BFLY PT, R0, R15, 0x2, 0x1f ;  /* 0x0c401f000f007f89 */ /* 0x000e6200000e0000 */
[C---:B------:R-:W-:Y:S04]  /*6a00*/  ISETP.LT.OR P0, PT, R221.reuse, 0x19, P0 ;  /* 0x00000019dd00780c */ /* 0x040fe80000701670 */
[----:B------:R-:W-:Y:S02]  /*6a10*/  FSEL R143, R18, -INF , !P0 ;  /* 0xff800000128f7808 */ /* 0x000fe40004000000 */
[C---:B------:R-:W-:Y:S04]  /*6a20*/  ISETP.GT.AND P0, PT, R220.reuse, 0x19, P1 ;  /* 0x00000019dc00780c */ /* 0x040fe80000f04270 */
[----:B------:R-:W-:Y:S04]  /*6a30*/  ISETP.LT.OR P0, PT, R221, 0x1a, P0 ;  /* 0x0000001add00780c */ /* 0x000fe80000701670 */
[----:B------:R-:W-:Y:S02]  /*6a40*/  FSEL R141, R19, -INF , !P0 ;  /* 0xff800000138d7808 */ /* 0x000fe40004000000 */
[----:B------:R-:W-:Y:S04]  /*6a50*/  ISETP.GT.AND P0, PT, R220, 0x20, P1 ;  /* 0x00000020dc00780c */ /* 0x000fe80000f04270 */
[----:B------:R-:W-:Y:S02]  /*6a60*/  ISETP.LT.OR P0, PT, R221, 0x21, P0 ;  /* 0x00000021dd00780c */ /* 0x000fe40000701670 */
[----:B-1----:R-:W-:Y:S02]  /*6a70*/  FMNMX.FTZ R13, R15, R0, !PT ;  /* 0x000000000f0d7209 */ /* 0x002fe40007810000 */
[----:B------:R-:W-:Y:S02]  /*6a80*/  FSEL R219, R22, -INF , !P0 ;  /* 0xff80000016db7808 */ /* 0x000fe40004000000 */
[----:B------:R-:W-:Y:S01]  /*6a90*/  ISETP.GT.AND P0, PT, R220, 0x21, P1 ;  /* 0x00000021dc00780c */ /* 0x000fe20000f04270 */
[----:B------:R-:W1:Y:S01]  /*6aa0*/  SHFL.BFLY PT, R2, R13, 0x1, 0x1f ;  /* 0x0c201f000d027f89 */ /* 0x000e6200000e0000 */
        /* <DEDUP_REMOVED lines=9> */
[C---:B------:R-:W-:Y:S02]  /*6b40*/  ISETP.GT.AND P0, PT, R220.reuse, 0x29, P1 ;  /* 0x00000029dc00780c */ /* 0x040fe40000f04270 */
[----:B------:R-:W-:Y:S02]  /*6b50*/  FMNMX.FTZ R0, R175, R0, !PT ;  /* 0x00000000af007209 */ /* 0x000fe40007810000 */
[----:B------:R-:W-:Y:S02]  /*6b60*/  ISETP.LT.OR P0, PT, R221, 0x2a, P0 ;  /* 0x0000002add00780c */ /* 0x000fe40000701670 */
        /* <DEDUP_REMOVED lines=13> */
[----:B------:R-:W-:Y:S01]  /*6c40*/  ISETP.GT.AND P0, PT, R220, 0x38, P1 ;  /* 0x00000038dc00780c */ /* 0x000fe20000f04270 */
[----:B------:R-:W-:Y:S01]  /*6c50*/  LDSM.16.MT88.4 R28, [R184+UR4+0x100] ;  /* 0x00010004b81c783b */ /* 0x000fe20008004200 */
        /* <DEDUP_REMOVED lines=9> */
[----:B-1----:R-:W-:Y:S02]  /*6cf0*/  FMNMX.FTZ R2, R13, R2, !PT ;  /* 0x000000020d027209 */ /* 0x002fe40007810000 */
[----:B------:R-:W-:Y:S02]  /*6d00*/  FMNMX.FTZ R15, R145, R0, !PT ;  /* 0x00000000910f7209 */ /* 0x000fe40007810000 */
[C---:B------:R-:W-:Y:S01]  /*6d10*/  FSETP.NEU.FTZ.AND P0, PT, R2.reuse, -INF , PT ;  /* 0xff8000000200780b */ /* 0x040fe20003f1d000 */
[C---:B------:R-:W-:Y:S02]  /*6d20*/  FMUL.FTZ R153, R2.reuse, c[0x0][0x2d0] ;  /* 0x0000b40002997a20 */ /* 0x040fe40000410000 */
[----:B------:R-:W1:Y:S01]  /*6d30*/  SHFL.BFLY PT, R0, R15, 0x2, 0x1f ;  /* 0x0c401f000f007f89 */ /* 0x000e6200000e0000 */
[----:B------:R-:W-:Y:S02]  /*6d40*/  FSEL R5, R2, RZ, P0 ;  /* 0x000000ff02057208 */ /* 0x000fe40000000000 */
[----:B------:R-:W-:Y:S03]  /*6d50*/  FSEL R153, R153, RZ, P0 ;  /* 0x000000ff99997208 */ /* 0x000fe60000000000 */
[----:B------:R-:W-:Y:S02]  /*6d60*/  FADD.FTZ R5, -R5, R132 ;  /* 0x0000008405057221 */ /* 0x000fe40000010100 */
[--C-:B------:R-:W-:Y:S02]  /*6d70*/  FFMA.FTZ R165, R133, c[0x0][0x2d0], -R153.reuse ;  /* 0x0000b40085a57a23 */ /* 0x100fe40000010899 */
[--C-:B------:R-:W-:Y:S02]  /*6d80*/  FFMA.FTZ R162, R136, c[0x0][0x2d0], -R153.reuse ;  /* 0x0000b40088a27a23 */ /* 0x100fe40000010899 */
[--C-:B------:R-:W-:Y:S01]  /*6d90*/  FFMA.FTZ R161, R134, c[0x0][0x2d0], -R153.reuse ;  /* 0x0000b40086a17a23 */ /* 0x100fe20000010899 */
[----:B------:R-:W-:Y:S01]  /*6da0*/  IADD3 R134, R190, R17, RZ ;  /* 0x00000011be867210 */ /* 0x000fe20007ffe0ff */
[--C-:B------:R-:W-:Y:S01]  /*6db0*/  FFMA.FTZ R160, R8, c[0x0][0x2d0], -R153.reuse ;  /* 0x0000b40008a07a23 */ /* 0x100fe20000010899 */
[----:B------:R-:W-:Y:S01]  /*6dc0*/  MUFU.EX2 R165, R165 ;  /* 0x000000a500a57308 */ /* 0x000fe20000000800 */
[----:B------:R-:W-:Y:S01]  /*6dd0*/  FMUL.FTZ R132, R5, c[0x0][0x2d0] ;  /* 0x0000b40005847a20 */ /* 0x000fe20000410000 */
[----:B------:R-:W-:Y:S01]  /*6de0*/  IADD3 R5, R185, UR4, RZ ;  /* 0x00000004b9057c10 */ /* 0x000fe2000fffe0ff */
[--C-:B------:R-:W-:Y:S02]  /*6df0*/  FFMA.FTZ R171, R140, c[0x0][0x2d0], -R153.reuse ;  /* 0x0000b4008cab7a23 */ /* 0x100fe40000010899 */
[--C-:B------:R-:W-:Y:S01]  /*6e00*/  FFMA.FTZ R221, R158, c[0x0][0x2d0], -R153.reuse ;  /* 0x0000b4009edd7a23 */ /* 0x100fe20000010899 */
[----:B------:R-:W-:Y:S01]  /*6e10*/  IADD3 R133, R190, R5, RZ ;  /* 0x00000005be857210 */ /* 0x000fe20007ffe0ff */
[--C-:B------:R-:W-:Y:S01]  /*6e20*/  FFMA.FTZ R220, R156, c[0x0][0x2d0], -R153.reuse ;  /* 0x0000b4009cdc7a23 */ /* 0x100fe20000010899 */
[----:B-1----:R-:W-:Y:S02]  /*6e30*/  FMNMX.FTZ R13, R15, R0, !PT ;  /* 0x000000000f0d7209 */ /* 0x002fe40007810000 */
[----:B------:R-:W1:Y:S01]  /*6e40*/  MUFU.EX2 R162, R162 ;  /* 0x000000a200a27308 */ /* 0x000e620000000800 */
[----:B------:R-:W-:Y:S01]  /*6e50*/  LDSM.16.MT88.4 R20, [R133+0x100] ;  /* 0x000100008514783b */ /* 0x000fe20000004200 */
[--C-:B------:R-:W-:Y:S02]  /*6e60*/  FFMA.FTZ R223, R154, c[0x0][0x2d0], -R153.reuse ;  /* 0x0000b4009adf7a23 */ /* 0x100fe40000010899 */
[--C-:B------:R-:W-:Y:S02]  /*6e70*/  FFMA.FTZ R226, R152, c[0x0][0x2d0], -R153.reuse ;  /* 0x0000b40098e27a23 */ /* 0x100fe40000010899 */
[--C-:B------:R-:W-:Y:S02]  /*6e80*/  FFMA.FTZ R227, R150, c[0x0][0x2d0], -R153.reuse ;  /* 0x0000b40096e37a23 */ /* 0x100fe40000010899 */
[--C-:B------:R-:W-:Y:S01]  /*6e90*/  FFMA.FTZ R228, R148, c[0x0][0x2d0], -R153.reuse ;  /* 0x0000b40094e47a23 */ /* 0x100fe20000010899 */
[----:B------:R-:W2:Y:S01]  /*6ea0*/  SHFL.BFLY PT, R0, R13, 0x1, 0x1f ;  /* 0x0c201f000d007f89 */ /* 0x000ea200000e0000 */
[----:B------:R-:W-:Y:S01]  /*6eb0*/  MUFU.EX2 R161, R161 ;  /* 0x000000a100a17308 */ /* 0x000fe20000000800 */
[--C-:B------:R-:W-:Y:S02]  /*6ec0*/  FFMA.FTZ R168, R168, c[0x0][0x2d0], -R153.reuse ;  /* 0x0000b400a8a87a23 */ /* 0x100fe40000010899 */
[--C-:B------:R-:W-:Y:S02]  /*6ed0*/  FFMA.FTZ R169, R170, c[0x0][0x2d0], -R153.reuse ;  /* 0x0000b400aaa97a23 */ /* 0x100fe40000010899 */
[--C-:B------:R-:W-:Y:S02]  /*6ee0*/  FFMA.FTZ R170, R142, c[0x0][0x2d0], -R153.reuse ;  /* 0x0000b4008eaa7a23 */ /* 0x100fe40000010899 */
[--C-:B------:R-:W-:Y:S02]  /*6ef0*/  FFMA.FTZ R218, R218, c[0x0][0x2d0], -R153.reuse ;  /* 0x0000b400dada7a23 */ /* 0x100fe40000010899 */
[----:B------:R-:W-:Y:S01]  /*6f00*/  FFMA.FTZ R153, R146, c[0x0][0x2d0], -R153 ;  /* 0x0000b40092997a23 */ /* 0x000fe20000010899 */
[----:B------:R-:W3:Y:S01]  /*6f10*/  MUFU.EX2 R160, R160 ;  /* 0x000000a000a07308 */ /* 0x000ee20000000800 */
[----:B-1----:R-:W-:Y:S09]  /*6f20*/  F2FP.PACK_AB R136, R162, R165 ;  /* 0x000000a5a288723e */ /* 0x002ff200000000ff */
[----:B------:R-:W1:Y:S01]  /*6f30*/  MUFU.EX2 R132, R132 ;  /* 0x0000008400847308 */ /* 0x000e620000000800 */
[----:B--2---:R-:W-:Y:S02]  /*6f40*/  FMNMX.FTZ R0, R13, R0, !PT ;  /* 0x000000000d007209 */ /* 0x004fe40007810000 */
[----:B------:R-:W2:Y:S02]  /*6f50*/  LDSM.16.MT88.4 R12, [R185+UR4+0x100] ;  /* 0x00010004b90c783b */ /* 0x000ea40008004200 */
[C---:B------:R-:W-:Y:S01]  /*6f60*/  FSETP.NEU.FTZ.AND P0, PT, R0.reuse, -INF , PT ;  /* 0xff8000000000780b */ /* 0x040fe20003f1d000 */
[C---:B------:R-:W-:Y:S04]  /*6f70*/  FMUL.FTZ R144, R0.reuse, c[0x0][0x2d0] ;  /* 0x0000b40000907a20 */ /* 0x040fe80000410000 */
[----:B------:R-:W-:Y:S01]  /*6f80*/  MUFU.EX2 R229, R153 ;  /* 0x0000009900e57308 */ /* 0x000fe20000000800 */
[----:B------:R-:W-:Y:S02]  /*6f90*/  FSEL R4, R0, RZ, P0 ;  /* 0x000000ff00047208 */ /* 0x000fe40000000000 */
[----:B------:R-:W-:Y:S02]  /*6fa0*/  FSEL R144, R144, RZ, P0 ;  /* 0x000000ff90907208 */ /* 0x000fe40000000000 */
[----:B---3--:R-:W-:Y:S01]  /*6fb0*/  F2FP.PACK_AB R138, R160, R161 ;  /* 0x000000a1a08a723e */ /* 0x008fe200000000ff */
[----:B------:R-:W-:Y:S02]  /*6fc0*/  FADD.FTZ R4, -R4, R3 ;  /* 0x0000000304047221 */ /* 0x000fe40000010100 */
[--C-:B------:R-:W-:Y:S02]  /*6fd0*/  FFMA.FTZ R167, R6, c[0x0][0x2d0], -R144.reuse ;  /* 0x0000b40006a77a23 */ /* 0x100fe40000010890 */
[--C-:B------:R-:W-:Y:S01]  /*6fe0*/  FFMA.FTZ R164, R9, c[0x0][0x2d0], -R144.reuse ;  /* 0x0000b40009a47a23 */ /* 0x100fe20000010890 */
[----:B------:R-:W-:Y:S01]  /*6ff0*/  MUFU.EX2 R168, R168 ;  /* 0x000000a800a87308 */ /* 0x000fe20000000800 */
[--C-:B------:R-:W-:Y:S02]  /*7000*/  FFMA.FTZ R163, R7, c[0x0][0x2d0], -R144.reuse ;  /* 0x0000b40007a37a23 */ /* 0x100fe40000010890 */
[--C-:B------:R-:W-:Y:S02]  /*7010*/  FFMA.FTZ R166, R11, c[0x0][0x2d0], -R144.reuse ;  /* 0x0000b4000ba67a23 */ /* 0x100fe40000010890 */
[----:B------:R-:W-:Y:S02]  /*7020*/  FMUL.FTZ R3, R4, c[0x0][0x2d0] ;  /* 0x0000b40004037a20 */ /* 0x000fe40000410000 */
[C---:B-1----:R-:W-:Y:S02]  /*7030*/  FMUL.FTZ R4, R132.reuse, R128 ;  /* 0x0000008084047220 */ /* 0x042fe40000410000 */
[C---:B------:R-:W-:Y:S01]  /*7040*/  FMUL.FTZ R5, R132.reuse, R129 ;  /* 0x0000008184057220 */ /* 0x040fe20000410000 */
        /* <DEDUP_REMOVED lines=8> */
[C---:B------:R-:W-:Y:S02]  /*70d0*/  FMUL.FTZ R32, R132.reuse, R120 ;  /* 0x0000007884207220 */ /* 0x040fe40000410000 */
[----:B------:R-:W-:Y:S02]  /*70e0*/  FMUL.FTZ R33, R132, R121 ;  /* 0x0000007984217220 */ /* 0x000fe40000410000 */
[--C-:B------:R-:W-:Y:S02]  /*70f0*/  FFMA.FTZ R174, R143, c[0x0][0x2d0], -R144.reuse ;  /* 0x0000b4008fae7a23 */ /* 0x100fe40000010890 */
[--C-:B------:R-:W-:Y:S01]  /*7100*/  FFMA.FTZ R222, R159, c[0x0][0x2d0], -R144.reuse ;  /* 0x0000b4009fde7a23 */ /* 0x100fe20000010890 */
[----:B------:R-:W-:Y:S01]  /*7110*/  MUFU.EX2 R163, R163 ;  /* 0x000000a300a37308 */ /* 0x000fe20000000800 */
[--C-:B------:R-:W-:Y:S02]  /*7120*/  FFMA.FTZ R224, R157, c[0x0][0x2d0], -R144.reuse ;  /* 0x0000b4009de07a23 */ /* 0x100fe40000010890 */
[----:B------:R-:W-:Y:S01]  /*7130*/  LDSM.16.MT88.4 R156, [R185+UR4+0x5900] ;  /* 0x00590004b99c783b */ /* 0x000fe20008004200 */
[--C-:B------:R-:W-:Y:S02]  /*7140*/  FFMA.FTZ R225, R155, c[0x0][0x2d0], -R144.reuse ;  /* 0x0000b4009be17a23 */ /* 0x100fe40000010890 */
[--C-:B------:R-:W-:Y:S02]  /*7150*/  FFMA.FTZ R230, R151, c[0x0][0x2d0], -R144.reuse ;  /* 0x0000b40097e67a23 */ /* 0x100fe40000010890 */
[--C-:B------:R-:W-:Y:S02]  /*7160*/  FFMA.FTZ R231, R149, c[0x0][0x2d0], -R144.reuse ;  /* 0x0000b40095e77a23 */ /* 0x100fe40000010890 */
[----:B------:R-:W3:Y:S01]  /*7170*/  MUFU.EX2 R166, R166 ;  /* 0x000000a600a67308 */ /* 0x000ee20000000800 */
[----:B------:R-:W-:Y:S01]  /*7180*/  LDSM.16.MT88.4 R148, [R184+UR4+0x3900] ;  /* 0x00390004b894783b */ /* 0x000fe20008004200 */
[--C-:B------:R-:W-:Y:S01]  /*7190*/  FFMA.FTZ R232, R147, c[0x0][0x2d0], -R144.reuse ;  /* 0x0000b40093e87a23 */ /* 0x100fe20000010890 */
[----:B-1----:R-:W-:Y:S01]  /*71a0*/  F2FP.PACK_AB R137, R164, R167 ;  /* 0x000000a7a489723e */ /* 0x002fe200000000ff */
[C---:B------:R-:W-:Y:S02]  /*71b0*/  FMUL.FTZ R36, R132.reuse, R36 ;  /* 0x0000002484247220 */ /* 0x040fe40000410000 */
[C---:B------:R-:W-:Y:S03]  /*71c0*/  FMUL.FTZ R37, R132.reuse, R37 ;  /* 0x0000002584257220 */ /* 0x040fe60000410000 */
[----:B------:R-:W-:Y:S01]  /*71d0*/  LDSM.16.MT88.4 R152, [R134+0x3900] ;  /* 0x003900008698783b */ /* 0x000fe20000004200 */
[----:B------:R-:W1:Y:S01]  /*71e0*/  MUFU.EX2 R3, R3 ;  /* 0x0000000300037308 */ /* 0x000e620000000800 */
[C---:B------:R-:W-:Y:S02]  /*71f0*/  FMUL.FTZ R40, R132.reuse, R40 ;  /* 0x0000002884287220 */ /* 0x040fe40000410000 */
[C---:B------:R-:W-:Y:S02]  /*7200*/  FMUL.FTZ R41, R132.reuse, R41 ;  /* 0x0000002984297220 */ /* 0x040fe40000410000 */
[C---:B------:R-:W-:Y:S02]  /*7210*/  FMUL.FTZ R44, R132.reuse, R44 ;  /* 0x0000002c842c7220 */ /* 0x040fe40000410000 */
[C---:B------:R-:W-:Y:S02]  /*7220*/  FMUL.FTZ R45, R132.reuse, R45 ;  /* 0x0000002d842d7220 */ /* 0x040fe40000410000 */
[C---:B------:R-:W-:Y:S01]  /*7230*/  FMUL.FTZ R48, R132.reuse, R48 ;  /* 0x0000003084307220 */ /* 0x040fe20000410000 */
[----:B------:R-:W4:Y:S01]  /*7240*/  MUFU.EX2 R169, R169 ;  /* 0x000000a900a97308 */ /* 0x000f220000000800 */
[C---:B------:R-:W-:Y:S02]  /*7250*/  FMUL.FTZ R49, R132.reuse, R49 ;  /* 0x0000003184317220 */ /* 0x040fe40000410000 */
[----:B------:R-:W-:Y:S01]  /*7260*/  FMUL.FTZ R52, R132, R52 ;  /* 0x0000003484347220 */ /* 0x000fe20000410000 */
[----:B---3--:R-:W-:Y:S01]  /*7270*/  F2FP.PACK_AB R139, R166, R163 ;  /* 0x000000a3a68b723e */ /* 0x008fe200000000ff */
        /* <DEDUP_REMOVED lines=12> */
[C---:B--2---:R-:W-:Y:S03]  /*7340*/  HMMA.16816.F32 R4, R136.reuse, R12, R4 ;  /* 0x0000000c8804723c */ /* 0x044fe60000001804 */
[----:B------:R-:W-:Y:S02]  /*7350*/  LDSM.16.MT88.4 R124, [R185+UR4+0x2900] ;  /* 0x00290004b97c783b */ /* 0x000fe40008004200 */
[C---:B------:R-:W-:Y:S02]  /*7360*/  FMUL.FTZ R18, R3.reuse, R106 ;  /* 0x0000006a03127220 */ /* 0x040fe40000410000 */
[C---:B------:R-:W-:Y:S01]  /*7370*/  FMUL.FTZ R12, R132.reuse, R100 ;  /* 0x00000064840c7220 */ /* 0x040fe20000410000 */
[C---:B------:R-:W-:Y:S01]  /*7380*/  HMMA.16816.F32 R8, R136.reuse, R14, R8 ;  /* 0x0000000e8808723c */ /* 0x040fe20000001808 */
[----:B------:R-:W-:Y:S03]  /*7390*/  MUFU.EX2 R174, R174 ;  /* 0x000000ae00ae7308 */ /* 0x000fe60000000800 */
[C---:B------:R-:W-:Y:S02]  /*73a0*/  FMUL.FTZ R13, R132.reuse, R101 ;  /* 0x00000065840d7220 */ /* 0x040fe40000410000 */
[C---:B------:R-:W-:Y:S02]  /*73b0*/  FMUL.FTZ R19, R3.reuse, R107 ;  /* 0x0000006b03137220 */ /* 0x040fe40000410000 */
[C---:B------:R-:W-:Y:S01]  /*73c0*/  FMUL.FTZ R14, R3.reuse, R102 ;  /* 0x00000066030e7220 */ /* 0x040fe20000410000 */
[----:B------:R-:W-:Y:S02]  /*73d0*/  LDSM.16.MT88.4 R104, [R185+UR4+0x2100] ;  /* 0x00210004b968783b */ /* 0x000fe40008004200 */
[----:B------:R-:W-:Y:S01]  /*73e0*/  MUFU.EX2 R218, R218 ;  /* 0x000000da00da7308 */ /* 0x000fe20000000800 */
[C---:B------:R-:W-:Y:S02]  /*73f0*/  FMUL.FTZ R15, R3.reuse, R103 ;  /* 0x00000067030f7220 */ /* 0x040fe40000410000 */
[C---:B------:R-:W-:Y:S02]  /*7400*/  FMUL.FTZ R26, R3.reuse, R114 ;  /* 0x00000072031a7220 */ /* 0x040fe40000410000 */
[C---:B------:R-:W-:Y:S01]  /*7410*/  FMUL.FTZ R27, R3.reuse, R115 ;  /* 0x00000073031b7220 */ /* 0x040fe20000410000 */
[----:B------:R-:W2:Y:S01]  /*7420*/  LDSM.16.MT88.4 R100, [R134+0x100] ;  /* 0x000100008664783b */ /* 0x000ea20000004200 */
[C---:B------:R-:W-:Y:S01]  /*7430*/  FMUL.FTZ R34, R3.reuse, R122 ;  /* 0x0000007a03227220 */ /* 0x040fe20000410000 */
[C---:B------:R-:W-:Y:S02]  /*7440*/  HMMA.16816.F32 R12, R136.reuse, R20, R12 ;  /* 0x00000014880c723c */ /* 0x040fe4000000180c */
[----:B------:R-:W-:Y:S01]  /*7450*/  MUFU.EX2 R221, R221 ;  /* 0x000000dd00dd7308 */ /* 0x000fe20000000800 */
[C---:B------:R-:W-:Y:S02]  /*7460*/  FMUL.FTZ R35, R3.reuse, R123 ;  /* 0x0000007b03237220 */ /* 0x040fe40000410000 */
[C---:B------:R-:W-:Y:S01]  /*7470*/  FMUL.FTZ R38, R3.reuse, R38 ;  /* 0x0000002603267220 */ /* 0x040fe20000410000 */
[----:B------:R-:W-:Y:S01]  /*7480*/  LDSM.16.MT88.4 R112, [R185+UR4+0x900] ;  /* 0x00090004b970783b */ /* 0x000fe20008004200 */
[C---:B------:R-:W-:Y:S01]  /*7490*/  FMUL.FTZ R20, R132.reuse, R108 ;  /* 0x0000006c84147220 */ /* 0x040fe20000410000 */
[C---:B------:R-:W-:Y:S04]  /*74a0*/  HMMA.16816.F32 R16, R136.reuse, R22, R16 ;  /* 0x000000168810723c */ /* 0x040fe80000001810 */
[C---:B------:R-:W-:Y:S01]  /*74b0*/  FMUL.FTZ R21, R132.reuse, R109 ;  /* 0x0000006d84157220 */ /* 0x040fe20000410000 */
[----:B------:R-:W-:Y:S01]  /*74c0*/  MUFU.EX2 R220, R220 ;  /* 0x000000dc00dc7308 */ /* 0x000fe20000000800 */
[----:B------:R-:W-:Y:S01]  /*74d0*/  LDSM.16.MT88.4 R120, [R134+0x900] ;  /* 0x000900008678783b */ /* 0x000fe20000004200 */
[C---:B------:R-:W-:Y:S02]  /*74e0*/  FMUL.FTZ R22, R3.reuse, R110 ;  /* 0x0000006e03167220 */ /* 0x040fe40000410000 */
[C---:B------:R-:W-:Y:S03]  /*74f0*/  FMUL.FTZ R23, R3.reuse, R111 ;  /* 0x0000006f03177220 */ /* 0x040fe60000410000 */
[C---:B------:R-:W-:Y:S02]  /*7500*/  FMUL.FTZ R39, R3.reuse, R39 ;  /* 0x0000002703277220 */ /* 0x040fe40000410000 */
[----:B------:R-:W3:Y:S01]  /*7510*/  LDSM.16.MT88.4 R108, [R133+0x2100] ;  /* 0x00210000856c783b */ /* 0x000ee20000004200 */
[C---:B------:R-:W-:Y:S01]  /*7520*/  FMUL.FTZ R42, R3.reuse, R42 ;  /* 0x0000002a032a7220 */ /* 0x040fe20000410000 */
[C---:B------:R-:W-:Y:S01]  /*7530*/  HMMA.16816.F32 R20, R136.reuse, R28, R20 ;  /* 0x0000001c8814723c */ /* 0x040fe20000001814 */
[----:B------:R-:W-:Y:S02]  /*7540*/  MUFU.EX2 R223, R223 ;  /* 0x000000df00df7308 */ /* 0x000fe40000000800 */
        /* <DEDUP_REMOVED lines=19> */
[----:B------:R-:W2:Y:S03]  /*7680*/  LDSM.16.MT88.4 R100, [R184+UR4+0x2100] ;  /* 0x00210004b864783b */ /* 0x000ea60008004200 */
[C---:B------:R-:W-:Y:S02]  /*7690*/  FMUL.FTZ R59, R3.reuse, R59 ;  /* 0x0000003b033b7220 */ /* 0x040fe40000410000 */
[C---:B------:R-:W-:Y:S01]  /*76a0*/  FMUL.FTZ R62, R3.reuse, R62 ;  /* 0x0000003e033e7220 */ /* 0x040fe20000410000 */
[----:B------:R-:W-:Y:S01]  /*76b0*/  MUFU.EX2 R226, R226 ;  /* 0x000000e200e27308 */ /* 0x000fe20000000800 */
[C---:B------:R-:W-:Y:S04]  /*76c0*/  HMMA.16816.F32 R36, R136.reuse, R104, R36 ;  /* 0x000000688824723c */ /* 0x040fe80000001824 */
[C---:B------:R-:W-:Y:S02]  /*76d0*/  FMUL.FTZ R63, R3.reuse, R63 ;  /* 0x0000003f033f7220 */ /* 0x040fe40000410000 */
[C---:B------:R-:W-:Y:S02]  /*76e0*/  FMUL.FTZ R64, R132.reuse, R64 ;  /* 0x0000004084407220 */ /* 0x040fe40000410000 */
[C---:B------:R-:W-:Y:S01]  /*76f0*/  HMMA.16816.F32 R40, R136.reuse, R106, R40 ;  /* 0x0000006a8828723c */ /* 0x040fe20000001828 */
[----:B------:R-:W5:Y:S01]  /*7700*/  LDSM.16.MT88.4 R104, [R134+0x2100] ;  /* 0x002100008668783b */ /* 0x000f620000004200 */
[----:B------:R-:W-:Y:S02]  /*7710*/  MUFU.EX2 R227, R227 ;  /* 0x000000e300e37308 */ /* 0x000fe40000000800 */
[C---:B------:R-:W-:Y:S02]  /*7720*/  FMUL.FTZ R65, R132.reuse, R65 ;  /* 0x0000004184417220 */ /* 0x040fe40000410000 */
[C---:B------:R-:W-:Y:S02]  /*7730*/  FMUL.FTZ R66, R3.reuse, R66 ;  /* 0x0000004203427220 */ /* 0x040fe40000410000 */
[C---:B---3--:R-:W-:Y:S04]  /*7740*/  HMMA.16816.F32 R44, R136.reuse, R108, R44 ;  /* 0x0000006c882c723c */ /* 0x048fe8000000182c */
[C---:B------:R-:W-:Y:S01]  /*7750*/  FMUL.FTZ R67, R3.reuse, R67 ;  /* 0x0000004303437220 */ /* 0x040fe20000410000 */
[----:B------:R-:W-:Y:S01]  /*7760*/  MUFU.EX2 R228, R228 ;  /* 0x000000e400e47308 */ /* 0x000fe20000000800 */
[C---:B------:R-:W-:Y:S02]  /*7770*/  FMUL.FTZ R68, R132.reuse, R68 ;  /* 0x0000004484447220 */ /* 0x040fe40000410000 */
[C---:B------:R-:W-:Y:S01]  /*7780*/  HMMA.16816.F32 R48, R136.reuse, R110, R48 ;  /* 0x0000006e8830723c */ /* 0x040fe20000001830 */
[----:B------:R-:W3:Y:S03]  /*7790*/  LDSM.16.MT88.4 R108, [R185+UR4+0x4100] ;  /* 0x00410004b96c783b */ /* 0x000ee60008004200 */
        /* <DEDUP_REMOVED lines=18> */
[----:B------:R-:W5:Y:S03]  /*78c0*/  LDSM.16.MT88.4 R104, [R184+UR4+0x4100] ;  /* 0x00410004b868783b */ /* 0x000f660008004200 */
        /* <DEDUP_REMOVED lines=11> */
[C---:B------:R-:W-:Y:S02]  /*7980*/  FMUL.FTZ R86, R3.reuse, R86 ;  /* 0x0000005603567220 */ /* 0x040fe40000410000 */
[----:B------:R-:W-:Y:S02]  /*7990*/  FMUL.FTZ R87, R3, R87 ;  /* 0x0000005703577220 */ /* 0x000fe40000410000 */
[--C-:B------:R-:W-:Y:S01]  /*79a0*/  FFMA.FTZ R172, R175, c[0x0][0x2d0], -R144.reuse ;  /* 0x0000b400afac7a23 */ /* 0x100fe20000010890 */
[C---:B------:R-:W-:Y:S04]  /*79b0*/  HMMA.16816.F32 R80, R136.reuse, R102, R80 ;  /* 0x000000668850723c */ /* 0x040fe80000001850 */
[--C-:B------:R-:W-:Y:S01]  /*79c0*/  FFMA.FTZ R175, R141, c[0x0][0x2d0], -R144.reuse ;  /* 0x0000b4008daf7a23 */ /* 0x100fe20000010890 */
[----:B----4-:R-:W-:Y:S01]  /*79d0*/  F2FP.PACK_AB R100, R169, R168 ;  /* 0x000000a8a964723e */ /* 0x010fe200000000ff */
[--C-:B------:R-:W-:Y:S01]  /*79e0*/  FFMA.FTZ R173, R173, c[0x0][0x2d0], -R144.reuse ;  /* 0x0000b400adad7a23 */ /* 0x100fe20000010890 */
[----:B------:R-:W-:Y:S01]  /*79f0*/  LDSM.16.MT88.4 R140, [R184+UR4+0x2900] ;  /* 0x00290004b88c783b */ /* 0x000fe20008004200 */
[C---:B-----5:R-:W-:Y:S01]  /*7a00*/  HMMA.16816.F32 R84, R136.reuse, R104, R84 ;  /* 0x000000688854723c */ /* 0x060fe20000001854 */
[----:B------:R-:W-:Y:S03]  /*7a10*/  MUFU.EX2 R172, R172 ;  /* 0x000000ac00ac7308 */ /* 0x000fe60000000800 */
[C---:B------:R-:W-:Y:S01]  /*7a20*/  FMUL.FTZ R88, R132.reuse, R88 ;  /* 0x0000005884587220 */ /* 0x040fe20000410000 */
[----:B-1----:R-:W-:Y:S01]  /*7a30*/  F2FP.PACK_AB R102, R171, R170 ;  /* 0x000000aaab66723e */ /* 0x002fe200000000ff */
[C---:B------:R-:W-:Y:S02]  /*7a40*/  FMUL.FTZ R89, R132.reuse, R89 ;  /* 0x0000005984597220 */ /* 0x040fe40000410000 */
[C---:B------:R-:W-:Y:S03]  /*7a50*/  FMUL.FTZ R90, R3.reuse, R90 ;  /* 0x0000005a035a7220 */ /* 0x040fe60000410000 */
[----:B------:R-:W1:Y:S01]  /*7a60*/  MUFU.EX2 R173, R173 ;  /* 0x000000ad00ad7308 */ /* 0x000e620000000800 */
[C---:B------:R-:W-:Y:S02]  /*7a70*/  FMUL.FTZ R91, R3.reuse, R91 ;  /* 0x0000005b035b7220 */ /* 0x040fe40000410000 */
[C---:B------:R-:W-:Y:S02]  /*7a80*/  FMUL.FTZ R92, R132.reuse, R92 ;  /* 0x0000005c845c7220 */ /* 0x040fe40000410000 */
[C---:B------:R-:W-:Y:S02]  /*7a90*/  FMUL.FTZ R93, R132.reuse, R93 ;  /* 0x0000005d845d7220 */ /* 0x040fe40000410000 */
[C---:B------:R-:W-:Y:S01]  /*7aa0*/  FMUL.FTZ R94, R3.reuse, R94 ;  /* 0x0000005e035e7220 */ /* 0x040fe20000410000 */
[C---:B------:R-:W-:Y:S01]  /*7ab0*/  HMMA.16816.F32 R88, R136.reuse, R106, R88 ;  /* 0x0000006a8858723c */ /* 0x040fe20000001858 */
[----:B------:R-:W2:Y:S01]  /*7ac0*/  LDSM.16.MT88.4 R104, [R184+UR4+0x900] ;  /* 0x00090004b868783b */ /* 0x000ea20008004200 */
[----:B------:R-:W4:Y:S01]  /*7ad0*/  MUFU.EX2 R175, R175 ;  /* 0x000000af00af7308 */ /* 0x000f220000000800 */
[C---:B------:R-:W-:Y:S02]  /*7ae0*/  FMUL.FTZ R95, R3.reuse, R95 ;  /* 0x0000005f035f7220 */ /* 0x040fe40000410000 */
[C---:B------:R-:W-:Y:S02]  /*7af0*/  FMUL.FTZ R96, R132.reuse, R96 ;  /* 0x0000006084607220 */ /* 0x040fe40000410000 */
[C---:B------:R-:W-:Y:S02]  /*7b00*/  FMUL.FTZ R97, R132.reuse, R97 ;  /* 0x0000006184617220 */ /* 0x040fe40000410000 */
[C---:B------:R-:W-:Y:S01]  /*7b10*/  FMUL.FTZ R98, R3.reuse, R98 ;  /* 0x0000006203627220 */ /* 0x040fe20000410000 */
[C---:B---3--:R-:W-:Y:S03]  /*7b20*/  HMMA.16816.F32 R92, R136.reuse, R108, R92 ;  /* 0x0000006c885c723c */ /* 0x048fe6000000185c */
[----:B------:R-:W-:Y:S02]  /*7b30*/  FMUL.FTZ R99, R3, R99 ;  /* 0x0000006303637220 */ /* 0x000fe40000410000 */
[--C-:B------:R-:W-:Y:S01]  /*7b40*/  FFMA.FTZ R219, R219, c[0x0][0x2d0], -R144.reuse ;  /* 0x0000b400dbdb7a23 */ /* 0x100fe20000010890 */
[----:B-1----:R-:W-:Y:S01]  /*7b50*/  F2FP.PACK_AB R101, R173, R172 ;  /* 0x000000acad65723e */ /* 0x002fe200000000ff */
[----:B------:R-:W-:Y:S02]  /*7b60*/  FFMA.FTZ R144, R145, c[0x0][0x2d0], -R144 ;  /* 0x0000b40091907a23 */ /* 0x000fe40000010890 */
[----:B------:R-:W-:Y:S01]  /*7b70*/  FFMA.FTZ R165, R132, R207, R165 ;  /* 0x000000cf84a57223 */ /* 0x000fe200000100a5 */
[----:B------:R-:W-:Y:S01]  /*7b80*/  HMMA.16816.F32 R96, R136, R110, R96 ;  /* 0x0000006e8860723c */ /* 0x000fe20000001860 */
[----:B------:R-:W1:Y:S01]  /*7b90*/  LDSM.16.MT88.4 R108, [R134+0x2900] ;  /* 0x00290000866c783b */ /* 0x000e620000004200 */
[----:B------:R3:W-:Y:S01]  /*7ba0*/  MUFU.EX2 R233, R144 ;  /* 0x0000009000e97308 */ /* 0x0007e20000000800 */
[----:B------:R-:W-:Y:S01]  /*7bb0*/  FFMA.FTZ R167, R3, R208, R167 ;  /* 0x000000d003a77223 */ /* 0x000fe200000100a7 */
[----:B------:R-:W-:Y:S01]  /*7bc0*/  IADD3 R3, R217, -0x2, RZ ;  /* 0xfffffffed9037810 */ /* 0x000fe20007ffe0ff */
[----:B------:R-:W-:Y:S01]  /*7bd0*/  FADD.FTZ R162, R162, R165 ;  /* 0x000000a5a2a27221 */ /* 0x000fe20000010000 */
[----:B----4-:R-:W-:Y:S01]  /*7be0*/  F2FP.PACK_AB R103, R175, R174 ;  /* 0x000000aeaf67723e */ /* 0x010fe200000000ff */
[----:B------:R-:W-:Y:S01]  /*7bf0*/  FADD.FTZ R164, R164, R167 ;  /* 0x000000a7a4a47221 */ /* 0x000fe20000010000 */
[----:B------:R-:W-:Y:S01]  /*7c00*/  ISETP.GE.AND P0, PT, R3, R194, PT ;  /* 0x000000c20300720c */ /* 0x000fe20003f06270 */
[----:B------:R-:W-:Y:S03]  /*7c10*/  LDSM.16.MT88.4 R136, [R184+UR4+0x3100] ;  /* 0x00310004b888783b */ /* 0x000fe60008004200 */
[----:B------:R-:W4:Y:S01]  /*7c20*/  MUFU.EX2 R219, R219 ;  /* 0x000000db00db7308 */ /* 0x000f220000000800 */
[C---:B------:R-:W-:Y:S05]  /*7c30*/  HMMA.16816.F32 R4, R100.reuse, R112, R4 ;  /* 0x000000706404723c */ /* 0x040fea0000001804 */
[----:B------:R-:W-:Y:S02]  /*7c40*/  FADD.FTZ R161, R161, R162 ;  /* 0x000000a2a1a17221 */ /* 0x000fe40000010000 */
[----:B------:R-:W-:Y:S01]  /*7c50*/  FADD.FTZ R163, R163, R164 ;  /* 0x000000a4a3a37221 */ /* 0x000fe20000010000 */
[C---:B------:R-:W-:Y:S01]  /*7c60*/  HMMA.16816.F32 R8, R100.reuse, R114, R8 ;  /* 0x000000726408723c */ /* 0x040fe20000001808 */
[----:B------:R-:W-:Y:S03]  /*7c70*/  LDSM.16.MT88.4 R112, [R133+0x4900] ;  /* 0x004900008570783b */ /* 0x000fe60000004200 */
[----:B------:R-:W-:Y:S02]  /*7c80*/  FADD.FTZ R161, R160, R161 ;  /* 0x000000a1a0a17221 */ /* 0x000fe40000010000 */
[----:B------:R-:W-:Y:S02]  /*7c90*/  FADD.FTZ R163, R166, R163 ;  /* 0x000000a3a6a37221 */ /* 0x000fe40000010000 */
[C---:B------:R-:W-:Y:S01]  /*7ca0*/  HMMA.16816.F32 R12, R100.reuse, R116, R12 ;  /* 0x00000074640c723c */ /* 0x040fe2000000180c */
[----:B---3--:R-:W-:Y:S03]  /*7cb0*/  LDSM.16.MT88.4 R144, [R133+0x3900] ;  /* 0x003900008590783b */ /* 0x008fe60000004200 */
[----:B------:R-:W-:Y:S02]  /*7cc0*/  FADD.FTZ R168, R168, R161 ;  /* 0x000000a1a8a87221 */ /* 0x000fe40000010000 */
[----:B------:R-:W-:Y:S02]  /*7cd0*/  FADD.FTZ R172, R172, R163 ;  /* 0x000000a3acac7221 */ /* 0x000fe40000010000 */
[C---:B------:R-:W-:Y:S01]  /*7ce0*/  HMMA.16816.F32 R16, R100.reuse, R118, R16 ;  /* 0x000000766410723c */ /* 0x040fe20000001810 */
[----:B------:R-:W-:Y:S03]  /*7cf0*/  LDSM.16.MT88.4 R116, [R184+UR4+0x4900] ;  /* 0x00490004b874783b */ /* 0x000fe60008004200 */
[----:B------:R-:W-:Y:S02]  /*7d00*/  FADD.FTZ R169, R169, R168 ;  /* 0x000000a8a9a97221 */ /* 0x000fe40000010000 */
[----:B------:R-:W-:Y:S02]  /*7d10*/  FADD.FTZ R173, R173, R172 ;  /* 0x000000acadad7221 */ /* 0x000fe40000010000 */
[C---:B--2---:R-:W-:Y:S04]  /*7d20*/  HMMA.16816.F32 R20, R100.reuse, R104, R20 ;  /* 0x000000686414723c */ /* 0x044fe80000001814 */
[----:B------:R-:W-:Y:S02]  /*7d30*/  FADD.FTZ R170, R170, R169 ;  /* 0x000000a9aaaa7221 */ /* 0x000fe40000010000 */
[----:B------:R-:W-:Y:S02]  /*7d40*/  FADD.FTZ R174, R174, R173 ;  /* 0x000000adaeae7221 */ /* 0x000fe40000010000 */
[C---:B------:R-:W-:Y:S01]  /*7d50*/  HMMA.16816.F32 R24, R100.reuse, R106, R24 ;  /* 0x0000006a6418723c */ /* 0x040fe20000001818 */
[----:B------:R-:W2:Y:S03]  /*7d60*/  LDSM.16.MT88.4 R104, [R185+UR4+0x4900] ;  /* 0x00490004b968783b */ /* 0x000ea60008004200 */
[----:B------:R-:W-:Y:S02]  /*7d70*/  FADD.FTZ R171, R171, R170 ;  /* 0x000000aaabab7221 */ /* 0x000fe40000010000 */
[----:B------:R-:W-:Y:S02]  /*7d80*/  FADD.FTZ R174, R175, R174 ;  /* 0x000000aeafae7221 */ /* 0x000fe40000010000 */
        /* <DEDUP_REMOVED lines=11> */
[----:B------:R-:W-:Y:S07]  /*7e40*/  LDSM.16.MT88.4 R140, [R185+UR4+0x3900] ;  /* 0x00390004b98c783b */ /* 0x000fee0008004200 */
[C---:B-1----:R-:W-:Y:S08]  /*7e50*/  HMMA.16816.F32 R60, R100.reuse, R108, R60 ;  /* 0x0000006c643c723c */ /* 0x042ff0000000183c */
[C---:B------:R-:W-:Y:S01]  /*7e60*/  HMMA.16816.F32 R64, R100.reuse, R110, R64 ;  /* 0x0000006e6440723c */ /* 0x040fe20000001840 */
[----:B------:R-:W1:Y:S07]  /*7e70*/  LDSM.16.MT88.4 R108, [R134+0x4900] ;  /* 0x00490000866c783b */ /* 0x000e6e0000004200 */
[C---:B--2---:R-:W-:Y:S08]  /*7e80*/  HMMA.16816.F32 R68, R100.reuse, R104, R68 ;  /* 0x000000686444723c */ /* 0x044ff00000001844 */
[C---:B------:R-:W-:Y:S01]  /*7e90*/  HMMA.16816.F32 R72, R100.reuse, R106, R72 ;  /* 0x0000006a6448723c */ /* 0x040fe20000001848 */
[----:B------:R-:W2:Y:S07]  /*7ea0*/  LDSM.16.MT88.4 R104, [R185+UR4+0x1100] ;  /* 0x00110004b968783b */ /* 0x000eae0008004200 */
[C---:B------:R-:W-:Y:S08]  /*7eb0*/  HMMA.16816.F32 R76, R100.reuse, R112, R76 ;  /* 0x00000070644c723c */ /* 0x040ff0000000184c */
[C---:B------:R-:W-:Y:S01]  /*7ec0*/  HMMA.16816.F32 R80, R100.reuse, R114, R80 ;  /* 0x000000726450723c */ /* 0x040fe20000001850 */
[----:B------:R-:W3:Y:S07]  /*7ed0*/  LDSM.16.MT88.4 R112, [R184+UR4+0x1100] ;  /* 0x00110004b870783b */ /* 0x000eee0008004200 */
[C---:B------:R-:W-:Y:S08]  /*7ee0*/  HMMA.16816.F32 R84, R100.reuse, R116, R84 ;  /* 0x000000746454723c */ /* 0x040ff00000001854 */
[C---:B------:R-:W-:Y:S01]  /*7ef0*/  HMMA.16816.F32 R88, R100.reuse, R118, R88 ;  /* 0x000000766458723c */ /* 0x040fe20000001858 */
[----:B------:R-:W5:Y:S07]  /*7f00*/  LDSM.16.MT88.4 R116, [R185+UR4+0x3100] ;  /* 0x00310004b974783b */ /* 0x000f6e0008004200 */
[C---:B-1----:R-:W-:Y:S08]  /*7f10*/  HMMA.16816.F32 R92, R100.reuse, R108, R92 ;  /* 0x0000006c645c723c */ /* 0x042ff0000000185c */
[----:B------:R-:W-:Y:S01]  /*7f20*/  HMMA.16816.F32 R96, R100, R110, R96 ;  /* 0x0000006e6460723c */ /* 0x000fe20000001860 */
[----:B------:R-:W-:Y:S06]  /*7f30*/  LDSM.16.MT88.4 R108, [R185+UR4+0x5100] ;  /* 0x00510004b96c783b */ /* 0x000fec0008004200 */
[----:B------:R-:W-:Y:S01]  /*7f40*/  F2FP.PACK_AB R100, R221, R218 ;  /* 0x000000dadd64723e */ /* 0x000fe200000000ff */
[----:B------:R-:W-:Y:S01]  /*7f50*/  FADD.FTZ R218, R218, R171 ;  /* 0x000000abdada7221 */ /* 0x000fe20000010000 */
[----:B------:R-:W-:Y:S03]  /*7f60*/  F2FP.PACK_AB R102, R223, R220 ;  /* 0x000000dcdf66723e */ /* 0x000fe600000000ff */
[C---:B----4-:R-:W-:Y:S01]  /*7f70*/  F2FP.PACK_AB R101, R222.reuse, R219 ;  /* 0x000000dbde65723e */ /* 0x050fe200000000ff */
        /* <DEDUP_REMOVED lines=19> */
[----:B------:R-:W-:Y:S07]  /*80b0*/  LDSM.16.MT88.4 R124, [R185+UR4+0x1900] ;  /* 0x00190004b97c783b */ /* 0x000fee0008004200 */
[C---:B-----5:R-:W-:Y:S08]  /*80c0*/  HMMA.16816.F32 R36, R100.reuse, R116, R36 ;  /* 0x000000746424723c */ /* 0x060ff00000001824 */
[C---:B------:R-:W-:Y:S01]  /*80d0*/  HMMA.16816.F32 R40, R100.reuse, R118, R40 ;  /* 0x000000766428723c */ /* 0x040fe20000001828 */
[----:B------:R-:W3:Y:S07]  /*80e0*/  LDSM.16.MT88.4 R116, [R184+UR4+0x5100] ;  /* 0x00510004b874783b */ /* 0x000eee0008004200 */
        /* <DEDUP_REMOVED lines=24> */
[----:B------:R-:W2:Y:S07]  /*8270*/  LDSM.16.MT88.4 R112, [R184+UR4+0x1900] ;  /* 0x00190004b870783b */ /* 0x000eae0008004200 */
[C---:B---3--:R-:W-:Y:S08]  /*8280*/  HMMA.16816.F32 R84, R100.reuse, R116, R84 ;  /* 0x000000746454723c */ /* 0x048ff00000001854 */
[C---:B------:R-:W-:Y:S08]  /*8290*/  HMMA.16816.F32 R88, R100.reuse, R118, R88 ;  /* 0x000000766458723c */ /* 0x040ff00000001858 */
[C---:B-1----:R-:W-:Y:S08]  /*82a0*/  HMMA.16816.F32 R92, R100.reuse, R104, R92 ;  /* 0x00000068645c723c */ /* 0x042ff0000000185c */
[----:B------:R-:W-:Y:S08]  /*82b0*/  HMMA.16816.F32 R96, R100, R106, R96 ;  /* 0x0000006a6460723c */ /* 0x000ff00000001860 */
[C---:B------:R-:W-:Y:S01]  /*82c0*/  HMMA.16816.F32 R128, R136.reuse, R124, R4 ;  /* 0x0000007c8880723c */ /* 0x040fe20000001804 */
[----:B------:R-:W1:Y:S07]  /*82d0*/  LDSM.16.MT88.4 R4, [R133+0x5900] ;  /* 0x005900008504783b */ /* 0x000e6e0000004200 */
[C---:B------:R-:W-:Y:S01]  /*82e0*/  HMMA.16816.F32 R124, R136.reuse, R126, R8 ;  /* 0x0000007e887c723c */ /* 0x040fe20000001808 */
[----:B------:R-:W3:Y:S07]  /*82f0*/  LDSM.16.MT88.4 R8, [R184+UR4+0x5900] ;  /* 0x00590004b808783b */ /* 0x000eee0008004200 */
        /* <DEDUP_REMOVED lines=23> */
[----:B------:R-:W-:-:S07]  /*8470*/  @!P0 BRA `(.L_x_931) ;  /* 0x000003f000008947 */ /* 0x000fce0003800000 */
[----:B------:R-:W-:Y:S01]  /*8480*/  ISETP.NE.AND P2, PT, R195, 0x1, PT ;  /* 0x00000001c300780c */ /* 0x000fe20003f45270 */
[----:B------:R-:W-:Y:S01]  /*8490*/  IMAD.MOV.U32 R200, RZ, RZ, RZ ;  /* 0x000000ffffc87224 */ /* 0x000fe200078e00ff */
[----:B------:R-:W-:Y:S02]  /*84a0*/  IADD3 R201, R203, R209, R204 ;  /* 0x000000d1cbc97210 */ /* 0x000fe40007ffe0cc */
[----:B------:R-:W-:Y:S02]  /*84b0*/  IADD3 R10, -R213, 0x10, RZ ;  /* 0x00000010d50a7810 */ /* 0x000fe40007ffe1ff */
[----:B------:R-:W-:Y:S02]  /*84c0*/  IADD3 R201, R201, -0x80, RZ ;  /* 0xffffff80c9c97810 */ /* 0x000fe40007ffe0ff */
[----:B------:R-:W-:Y:S02]  /*84d0*/  LOP3.LUT R10, R10, 0xf, RZ, 0xc0, !PT ;  /* 0x0000000f0a0a7812 */ /* 0x000fe400078ec0ff */
[----:B------:R-:W-:Y:S01]  /*84e0*/  IADD3 R8, -R210, 0x10, RZ ;  /* 0x00000010d2087810 */ /* 0x000fe20007ffe1ff */
[----:B------:R-:W-:Y:S02]  /*84f0*/  IMAD.MOV.U32 R3, RZ, RZ, R201 ;  /* 0x000000ffff037224 */ /* 0x000fe400078e00c9 */
[----:B------:R-:W-:Y:S01]  /*8500*/  @P2 IMAD.HI.U32 R6, R201, c[0x0][0x2bc], RZ ;  /* 0x0000af00c9062a27 */ /* 0x000fe200078e00ff */
[----:B------:R-:W-:Y:S04]  /*8510*/  LOP3.LUT R8, R8, 0xf, RZ, 0xc0, !PT ;  /* 0x0000000f08087812 */ /* 0x000fe800078ec0ff */
        /* <DEDUP_REMOVED lines=8> */
[----:B------:R-:W-:Y:S01]  /*85a0*/  IMAD.WIDE.U32 R6, R201, c[0x0][0x1e0], RZ ;  /* 0x00007800c9067a25 */ /* 0x000fe200078e00ff */
        /* <DEDUP_REMOVED lines=12> */
[----:B------:R-:W1:Y:S01]  /*8670*/  SHFL.IDX PT, R7, R4, 0x1, 0x181f ;  /* 0x00381f0004077f89 */ /* 0x000e6200000e0000 */
[----:B------:R-:W-:Y:S03]  /*8680*/  IADD3 R6, -R180, 0x10, RZ ;  /* 0x00000010b4067810 */ /* 0x000fe60007ffe1ff */
[----:B------:R-:W2:Y:S01]  /*8690*/  SHFL.IDX PT, R3, R18, 0x1, 0x181f ;  /* 0x00381f0012037f89 */ /* 0x000ea200000e0000 */
[----:B------:R-:W-:Y:S03]  /*86a0*/  LOP3.LUT R6, R6, 0xf, RZ, 0xc0, !PT ;  /* 0x0000000f06067812 */ /* 0x000fe600078ec0ff */
[----:B------:R-:W3:Y:S01]  /*86b0*/  SHFL.IDX PT, R4, R4, RZ, 0x181f ;  /* 0x00181fff04047589 */ /* 0x000ee200000e0000 */
[----:B-1----:R-:W-:Y:S04]  /*86c0*/  IADD3 R10, P1, P0, R10, R7, R214 ;  /* 0x000000070a0a7210 */ /* 0x002fe8000783e0d6 */
[----:B--2---:R-:W-:Y:S02]  /*86d0*/  IADD3.X R11, RZ, R3, R215, P1, P0 ;  /* 0x00000003ff0b7210 */ /* 0x004fe40000fe04d7 */
[----:B------:R-:W-:Y:S04]  /*86e0*/  IADD3 R8, P1, P0, R8, R7, R211 ;  /* 0x0000000708087210 */ /* 0x000fe8000783e0d3 */
[----:B------:R-:W-:Y:S02]  /*86f0*/  IADD3.X R9, RZ, R3, R212, P1, P0 ;  /* 0x00000003ff097210 */ /* 0x000fe40000fe04d4 */
[----:B------:R-:W-:Y:S04]  /*8700*/  IADD3 R6, P1, P0, R6, R7, R183 ;  /* 0x0000000706067210 */ /* 0x000fe8000783e0b7 */
[----:B------:R-:W-:Y:S02]  /*8710*/  IADD3.X R7, RZ, R3, R192, P1, P0 ;  /* 0x00000003ff077210 */ /* 0x000fe40000fe04c0 */
[----:B------:R-:W1:Y:S01]  /*8720*/  SHFL.IDX PT, R3, R18, RZ, 0x181f ;  /* 0x00181fff12037589 */ /* 0x000e6200000e0000 */
[C---:B---3--:R-:W-:Y:S05]  /*8730*/  IADD3 R14, P0, R4.reuse, R214, RZ ;  /* 0x000000d6040e7210 */ /* 0x048fea0007f1e0ff */
[C---:B-1----:R-:W-:Y:S01]  /*8740*/  IMAD.X R15, R3.reuse, 0x1, R215, P0 ;  /* 0x00000001030f7824 */ /* 0x042fe200000e06d7 */
[C---:B------:R-:W-:Y:S05]  /*8750*/  IADD3 R12, P0, R4.reuse, R211, RZ ;  /* 0x000000d3040c7210 */ /* 0x040fea0007f1e0ff */
[C---:B------:R-:W-:Y:S01]  /*8760*/  IMAD.X R13, R3.reuse, 0x1, R212, P0 ;  /* 0x00000001030d7824 */ /* 0x040fe200000e06d4 */
[----:B------:R-:W-:Y:S05]  /*8770*/  IADD3 R16, P0, R4, R183, RZ ;  /* 0x000000b704107210 */ /* 0x000fea0007f1e0ff */
[----:B------:R-:W-:Y:S01]  /*8780*/  IMAD.X R17, R3, 0x1, R192, P0 ;  /* 0x0000000103117824 */ /* 0x000fe200000e06c0 */
[----:B------:R-:W-:Y:S01]  /*8790*/  ISETP.NE.U32.AND P0, PT, R213, RZ, PT ;  /* 0x000000ffd500720c */ /* 0x000fe20003f05070 */
[----:B------:R-:W-:Y:S04]  /*87a0*/  IMAD.U32 R3, RZ, RZ, UR16 ;  /* 0x00000010ff037e24 */ /* 0x000fe8000f8e00ff */
[----:B------:R-:W-:Y:S04]  /*87b0*/  IMAD R3, R3, 0x3000, R202 ;  /* 0x0000300003037824 */ /* 0x000fe800078e02ca */
[----:B------:R-:W-:Y:S05]  /*87c0*/  IMAD.SHL.U32 R5, R3, 0x2, RZ ;  /* 0x0000000203057824 */ /* 0x000fea00078e00ff */
[----:B------:R1:W-:Y:S04]  /*87d0*/  LDGSTS.E.BYPASS.LTC128B.128 [R5+0xc100], [R14.64], !P5 ;  /* 0x0c1000000e057fae */ /* 0x0003e8000e901d4c */
        /* <DEDUP_REMOVED lines=9> */
.L_x_931:
[----:B------:R-:W0:Y:S01]  /*8870*/  LDGDEPBAR ;  /* 0x00000000000079af */ /* 0x000e220000000000 */
[----:B------:R-:W-:Y:S01]  /*8880*/  UIADD3 UR4, UR5, 0x1, URZ ;  /* 0x0000000105047890 */ /* 0x000fe2000fffe03f */
[C---:B------:R-:W-:Y:S01]  /*8890*/  ISETP.GT.AND P0, PT, R217.reuse, R216, PT ;  /* 0x000000d8d900720c */ /* 0x040fe20003f04270 */
[----:B------:R-:W-:Y:S01]  /*88a0*/  UISETP.GE.AND UP0, UPT, UR5, 0x1, UPT ;  /* 0x000000010500788c */ /* 0x000fe2000bf06270 */
[----:B------:R-:W-:Y:S01]  /*88b0*/  IADD3 R209, R217, -0x1, RZ ;  /* 0xffffffffd9d17810 */ /* 0x000fe20007ffe0ff */
[----:B------:R-:W-:Y:S01]  /*88c0*/  IMAD.MOV.U32 R3, RZ, RZ, R0 ;  /* 0x000000ffff037224 */ /* 0x000fe200078e0000 */
[----:B------:R-:W-:Y:S01]  /*88d0*/  MOV R132, R2 ;  /* 0x0000000200847202 */ /* 0x000fe20000000f00 */
[----:B------:R-:W-:Y:S02]  /*88e0*/  USEL UR5, UR4, URZ, !UP0 ;  /* 0x0000003f04057287 */ /* 0x000fe4000c000000 */
[----:B------:R-:W-:Y:S06]  /*88f0*/  IMAD.MOV.U32 R217, RZ, RZ, R209 ;  /* 0x000000ffffd97224 */ /* 0x000fec00078e00d1 */
[----:B------:R-:W-:-:S05]  /*8900*/  @P0 BRA `(.L_x_932) ;  /* 0xffffc98000000947 */ /* 0x000fca000383ffff */
.L_x_921:
[----:B------:R-:W-:Y:S01]  /*8910*/  ISETP.NE.AND P1, PT, R197, 0x1, PT ;  /* 0x00000001c500780c */ /* 0x000fe20003f25270 */
[----:B------:R-:W-:Y:S01]  /*8920*/  IMAD.MOV.U32 R4, RZ, RZ, 0x1 ;  /* 0x00000001ff047424 */ /* 0x000fe200078e00ff */
[----:B------:R-:W-:-:S02]  /*8930*/  LEA R182, R182, 0x7f, 0x7 ;  /* 0x0000007fb6b67811 */ /* 0x000fc400078e38ff */
[----:B------:R-:W-:Y:S02]  /*8940*/  ISETP.LE.AND P0, PT, R196, c[0x0][0x32c], PT ;  /* 0x0000cb00c4007a0c */ /* 0x000fe40003f03270 */
[----:B------:R-:W-:-:S05]  /*8950*/  IADD3 R4, R4, -c[0x0][0x168], RZ ;  /* 0x80005a0004047a10 */ /* 0x000fca0007ffe0ff */
[----:B------:R-:W-:Y:S02]  /*8960*/  IMAD R181, R181, c[0x0][0x1d0], R4 ;  /* 0x00007400b5b57a24 */ /* 0x000fe400078e0204 */
[----:B------:R-:W-:-:S05]  /*8970*/  @P1 IMAD.HI.U32 R3, R182, c[0x0][0x2c8], RZ ;  /* 0x0000b200b6031a27 */ /* 0x000fca00078e00ff */
[----:B------:R-:W-:-:S05]  /*8980*/  @P1 SHF.R.U32.HI R182, RZ, c[0x0][0x2cc], R3 ;  /* 0x0000b300ffb61a19 */ /* 0x000fca0000011603 */
[----:B-1----:R-:W-:-:S05]  /*8990*/  IMAD.IADD R5, R181, 0x1, R182 ;  /* 0x00000001b5057824 */ /* 0x002fca00078e02b6 */
[----:B------:R-:W-:Y:S01]  /*89a0*/  IADD3 R4, R5, -c[0x0][0x324], RZ ;  /* 0x8000c90005047a10 */ /* 0x000fe20007ffe0ff */
        /* <DEDUP_REMOVED lines=10> */
.L_x_934:
[----:B------:R-:W-:-:S04]  /*8a50*/  MOV R3, c[0x0][0x32c] ;  /* 0x0000cb0000037a02 */ /* 0x000fc80000000f00 */
[----:B------:R-:W-:-:S13]  /*8a60*/  ISETP.NE.AND P0, PT, R3, 0x1, PT ;  /* 0x000000010300780c */ /* 0x000fda0003f05270 */
[----:B------:R-:W-:-:S05]  /*8a70*/  @P0 IMAD.HI.U32 R3, R5, c[0x0][0x330], RZ ;  /* 0x0000cc0005030a27 */ /* 0x000fca00078e00ff */
[----:B------:R-:W-:-:S05]  /*8a80*/  @P0 SHF.R.U32.HI R5, RZ, c[0x0][0x334], R3 ;  /* 0x0000cd00ff050a19 */ /* 0x000fca0000011603 */
.L_x_935:
[----:B------:R-:W-:-:S05]  /*8a90*/  IMAD R5, R5, c[0x0][0x32c], RZ ;  /* 0x0000cb0005057a24 */ /* 0x000fca00078e02ff */
[----:B------:R-:W-:-:S04]  /*8aa0*/  IMNMX R4, R4, R5, !PT ;  /* 0x0000000504047217 */ /* 0x000fc80007800200 */
.L_x_933:
[----:B------:R-:W-:-:S04]  /*8ab0*/  IADD3 R4, R4, 0x3f, RZ ;  /* 0x0000003f04047810 */ /* 0x000fc80007ffe0ff */
[----:B------:R-:W-:-:S04]  /*8ac0*/  SHF.R.S32.HI R3, RZ, 0x1f, R4 ;  /* 0x0000001fff037819 */ /* 0x000fc80000011404 */
        /* <DEDUP_REMOVED lines=8> */
[----:B------:R-:W-:Y:S01]  /*8b50*/  SHF.R.S32.HI R213, RZ, 0x1f, R178 ;  /* 0x0000001fffd57819 */ /* 0x000fe200000114b2 */
[----:B------:R-:W-:Y:S01]  /*8b60*/  IMAD.MOV.U32 R133, RZ, RZ, R2 ;  /* 0x000000ffff857224 */ /* 0x000fe200078e0002 */
[----:B------:R-:W-:Y:S01]  /*8b70*/  SHF.R.S32.HI R210, RZ, 0x1f, R177 ;  /* 0x0000001fffd27819 */ /* 0x000fe200000114b1 */
[----:B------:R-:W-:Y:S01]  /*8b80*/  IMAD.MOV.U32 R215, RZ, RZ, R209 ;  /* 0x000000ffffd77224 */ /* 0x000fe200078e00d1 */
[----:B------:R-:W-:Y:S01]  /*8b90*/  SHF.R.S32.HI R5, RZ, 0x1f, R176 ;  /* 0x0000001fff057819 */ /* 0x000fe200000114b0 */
[----:B------:R-:W-:Y:S01]  /*8ba0*/  IMAD.SHL.U32 R212, R178, 0x2, RZ ;  /* 0x00000002b2d47824 */ /* 0x000fe200078e00ff */
[----:B------:R-:W-:Y:S01]  /*8bb0*/  SEL R188, R188, 0xffffffe0, !P0 ;  /* 0xffffffe0bcbc7807 */ /* 0x000fe20004000000 */
[----:B------:R-:W-:Y:S01]  /*8bc0*/  IMAD.SHL.U32 R192, R177, 0x2, RZ ;  /* 0x00000002b1c07824 */ /* 0x000fe200078e00ff */
[----:B------:R-:W-:Y:S01]  /*8bd0*/  SEL R211, RZ, 0x10, P5 ;  /* 0x00000010ffd37807 */ /* 0x000fe20002800000 */
[----:B------:R-:W-:Y:S01]  /*8be0*/  IMAD.SHL.U32 R181, R176, 0x2, RZ ;  /* 0x00000002b0b57824 */ /* 0x000fe200078e00ff */
[----:B------:R-:W-:-:S02]  /*8bf0*/  SEL R183, RZ, 0x10, P4 ;  /* 0x00000010ffb77807 */ /* 0x000fc40002000000 */
[----:B------:R-:W-:Y:S02]  /*8c00*/  SHF.L.U64.HI R213, R178, 0x1, R213 ;  /* 0x00000001b2d57819 */ /* 0x000fe400000102d5 */
[----:B------:R-:W-:Y:S02]  /*8c10*/  SHF.L.U64.HI R210, R177, 0x1, R210 ;  /* 0x00000001b1d27819 */ /* 0x000fe400000102d2 */
[----:B------:R-:W-:Y:S02]  /*8c20*/  SHF.L.U64.HI R182, R176, 0x1, R5 ;  /* 0x00000001b0b67819 */ /* 0x000fe40000010205 */
.L_x_939:
        /* <DEDUP_REMOVED lines=33> */
[----:B------:R-:W-:Y:S01]  /*8e40*/  LEA.HI.X R4, R0, c[0x0][0x1fc], R9, 0x1, P0 ;  /* 0x00007f0000047a11 */ /* 0x000fe200000f0c09 */
        /* <DEDUP_REMOVED lines=9> */
[----:B------:R-:W-:Y:S04]  /*8ee0*/  IADD3 R6, P1, P0, R0, R7, R181 ;  /* 0x0000000700067210 */ /* 0x000fe8000783e0b5 */
[----:B------:R-:W-:Y:S02]  /*8ef0*/  IADD3.X R7, RZ, R9, R182, P1, P0 ;  /* 0x00000009ff077210 */ /* 0x000fe40000fe04b6 */
[----:B------:R-:W4:Y:S01]  /*8f00*/  SHFL.IDX PT, R9, R4, RZ, 0x181f ;  /* 0x00181fff04097589 */ /* 0x000f2200000e0000 */
[----:B---3--:R-:W-:Y:S05]  /*8f10*/  IADD3 R22, P0, R5, R212, RZ ;  /* 0x000000d405167210 */ /* 0x008fea0007f1e0ff */
[----:B----4-:R-:W-:Y:S01]  /*8f20*/  IMAD.X R23, R9, 0x1, R213, P0 ;  /* 0x0000000109177824 */ /* 0x010fe200000e06d5 */
[----:B------:R-:W-:Y:S05]  /*8f30*/  IADD3 R20, P0, R5, R192, RZ ;  /* 0x000000c005147210 */ /* 0x000fea0007f1e0ff */
[----:B------:R-:W-:Y:S01]  /*8f40*/  IMAD.X R21, R9, 0x1, R210, P0 ;  /* 0x0000000109157824 */ /* 0x000fe200000e06d2 */
        /* <DEDUP_REMOVED lines=15> */
.L_x_937:
[C---:B--23--:R-:W-:Y:S01]  /*9040*/  HMMA.16816.F32 R4, R136.reuse, R140, RZ ;  /* 0x0000008c8804723c */ /* 0x04cfe200000018ff */
[----:B------:R-:W0:Y:S01]  /*9050*/  LDGDEPBAR ;  /* 0x00000000000079af */ /* 0x000e220000000000 */
[----:B------:R-:W-:Y:S02]  /*9060*/  UIADD3 UR18, UR16, 0x1, URZ ;  /* 0x0000000110127890 */ /* 0x000fe4000fffe03f */
[C---:B------:R-:W-:Y:S01]  /*9070*/  IADD3 R0, R135.reuse, R132, RZ ;  /* 0x0000008487007210 */ /* 0x040fe20007ffe0ff */
[----:B------:R-:W-:Y:S01]  /*9080*/  UISETP.GE.AND UP0, UPT, UR16, 0x1, UPT ;  /* 0x000000011000788c */ /* 0x000fe2000bf06270 */
[----:B------:R-:W-:Y:S02]  /*9090*/  IADD3 R172, R135, R2, RZ ;  /* 0x0000000287ac7210 */ /* 0x000fe40007ffe0ff */
[C---:B------:R-:W-:Y:S01]  /*90a0*/  HMMA.16816.F32 R8, R136.reuse, R142, RZ ;  /* 0x0000008e8808723c */ /* 0x040fe200000018ff */
[----:B------:R-:W-:Y:S01]  /*90b0*/  LDSM.16.M88.4 R140, [R0+0xc100] ;  /* 0x00c10000008c783b */ /* 0x000fe20000000200 */
[----:B------:R-:W-:Y:S02]  /*90c0*/  USEL UR16, UR18, URZ, !UP0 ;  /* 0x0000003f12107287 */ /* 0x000fe4000c000000 */
[----:B------:R-:W-:Y:S04]  /*90d0*/  IADD3 R132, R188, R132, R135 ;  /* 0x00000084bc847210 */ /* 0x000fe80007ffe087 */
[C---:B----4-:R-:W-:Y:S01]  /*90e0*/  HMMA.16816.F32 R12, R136.reuse, R16, RZ ;  /* 0x00000010880c723c */ /* 0x050fe200000018ff */
[----:B------:R-:W-:Y:S07]  /*90f0*/  LDSM.16.M88.4 R164, [R0+0xd900] ;  /* 0x00d9000000a4783b */ /* 0x000fee0000000200 */
[C---:B------:R-:W-:Y:S01]  /*9100*/  HMMA.16816.F32 R16, R136.reuse, R18, RZ ;  /* 0x000000128810723c */ /* 0x040fe200000018ff */
[----:B------:R-:W-:Y:S07]  /*9110*/  LDSM.16.M88.4 R168, [R172+0xc100] ;  /* 0x00c10000aca8783b */ /* 0x000fee0000000200 */
[C---:B-1----:R-:W-:Y:S08]  /*9120*/  HMMA.16816.F32 R20, R136.reuse, R24, RZ ;  /* 0x000000188814723c */ /* 0x042ff000000018ff */
[C---:B------:R-:W-:Y:S08]  /*9130*/  HMMA.16816.F32 R24, R136.reuse, R26, RZ ;  /* 0x0000001a8818723c */ /* 0x040ff000000018ff */
[C---:B------:R-:W-:Y:S08]  /*9140*/  HMMA.16816.F32 R28, R136.reuse, R32, RZ ;  /* 0x00000020881c723c */ /* 0x040ff000000018ff */
[----:B------:R-:W-:Y:S01]  /*9150*/  HMMA.16816.F32 R32, R136, R34, RZ ;  /* 0x000000228820723c */ /* 0x000fe200000018ff */
[----:B------:R-:W1:Y:S07]  /*9160*/  LDSM.16.M88.4 R136, [R187] ;  /* 0x00000000bb88783b */ /* 0x000e6e0000000200 */
        /* <DEDUP_REMOVED lines=8> */
[----:B------:R-:W4:Y:S07]  /*91f0*/  LDSM.16.M88.4 R156, [R186] ;  /* 0x00000000ba9c783b */ /* 0x000f2e0000000200 */
[C---:B------:R-:W-:Y:S08]  /*9200*/  HMMA.16816.F32 R28, R144.reuse, R160, R28 ;  /* 0x000000a0901c723c */ /* 0x040ff0000000181c */
[----:B------:R-:W-:Y:S01]  /*9210*/  HMMA.16816.F32 R32, R144, R162, R32 ;  /* 0x000000a29020723c */ /* 0x000fe20000001820 */
[----:B------:R-:W5:Y:S07]  /*9220*/  LDSM.16.M88.4 R144, [R172+0xc900] ;  /* 0x00c90000ac90783b */ /* 0x000f6e0000000200 */
[C---:B-1----:R-:W-:Y:S01]  /*9230*/  HMMA.16816.F32 R4, R136.reuse, R140, R4 ;  /* 0x0000008c8804723c */ /* 0x042fe20000001804 */
[----:B------:R-:W1:Y:S07]  /*9240*/  LDSM.16.M88.4 R160, [R172+0xd100] ;  /* 0x00d10000aca0783b */ /* 0x000e6e0000000200 */
[C---:B------:R-:W-:Y:S01]  /*9250*/  HMMA.16816.F32 R8, R136.reuse, R142, R8 ;  /* 0x0000008e8808723c */ /* 0x040fe20000001808 */
[----:B------:R-:W1:Y:S07]  /*9260*/  LDSM.16.M88.4 R140, [R172+0xd900] ;  /* 0x00d90000ac8c783b */ /* 0x000e6e0000000200 */
[C---:B--2---:R-:W-:Y:S08]  /*9270*/  HMMA.16816.F32 R12, R136.reuse, R148, R12 ;  /* 0x00000094880c723c */ /* 0x044ff0000000180c */
[C---:B------:R-:W-:Y:S01]  /*9280*/  HMMA.16816.F32 R16, R136.reuse, R150, R16 ;  /* 0x000000968810723c */ /* 0x040fe20000001810 */
[----:B------:R-:W-:Y:S07]  /*9290*/  LDSM.16.M88.4 R148, [R191+UR4+0xe100] ;  /* 0x00e10004bf94783b */ /* 0x000fee0008000200 */
[C---:B---3--:R-:W-:Y:S08]  /*92a0*/  HMMA.16816.F32 R20, R136.reuse, R152, R20 ;  /* 0x000000988814723c */ /* 0x048ff00000001814 */
[C---:B------:R-:W-:Y:S01]  /*92b0*/  HMMA.16816.F32 R24, R136.reuse, R154, R24 ;  /* 0x0000009a8818723c */ /* 0x040fe20000001818 */
[----:B------:R-:W-:Y:S07]  /*92c0*/  LDSM.16.M88.4 R152, [R191+UR4+0xe900] ;  /* 0x00e90004bf98783b */ /* 0x000fee0008000200 */
[C---:B------:R-:W-:Y:S08]  /*92d0*/  HMMA.16816.F32 R28, R136.reuse, R164, R28 ;  /* 0x000000a4881c723c */ /* 0x040ff0000000181c */
[----:B------:R-:W-:Y:S01]  /*92e0*/  HMMA.16816.F32 R32, R136, R166, R32 ;  /* 0x000000a68820723c */ /* 0x000fe20000001820 */
[----:B------:R-:W2:Y:S07]  /*92f0*/  LDSM.16.M88.4 R136, [R193+0x4000] ;  /* 0x00400000c188783b */ /* 0x000eae0000000200 */
[C---:B----4-:R-:W-:Y:S01]  /*9300*/  HMMA.16816.F32 R4, R156.reuse, R168, R4 ;  /* 0x000000a89c04723c */ /* 0x050fe20000001804 */
[----:B------:R-:W-:Y:S07]  /*9310*/  LDSM.16.M88.4 R164, [R189+0x4000] ;  /* 0x00400000bda4783b */ /* 0x000fee0000000200 */
[C---:B------:R-:W-:Y:S01]  /*9320*/  HMMA.16816.F32 R8, R156.reuse, R170, R8 ;  /* 0x000000aa9c08723c */ /* 0x040fe20000001808 */
[----:B------:R-:W-:Y:S07]  /*9330*/  LDSM.16.M88.4 R168, [R2+0xe100] ;  /* 0x00e1000002a8783b */ /* 0x000fee0000000200 */
[C---:B-----5:R-:W-:Y:S08]  /*9340*/  HMMA.16816.F32 R12, R156.reuse, R144, R12 ;  /* 0x000000909c0c723c */ /* 0x060ff0000000180c */
[C---:B------:R-:W-:Y:S01]  /*9350*/  HMMA.16816.F32 R16, R156.reuse, R146, R16 ;  /* 0x000000929c10723c */ /* 0x040fe20000001810 */
[----:B------:R-:W3:Y:S07]  /*9360*/  LDSM.16.M88.4 R144, [R191+UR4+0xf100] ;  /* 0x00f10004bf90783b */ /* 0x000eee0008000200 */
[C---:B-1----:R-:W-:Y:S08]  /*9370*/  HMMA.16816.F32 R20, R156.reuse, R160, R20 ;  /* 0x000000a09c14723c */ /* 0x042ff00000001814 */
[C---:B------:R-:W-:Y:S01]  /*9380*/  HMMA.16816.F32 R24, R156.reuse, R162, R24 ;  /* 0x000000a29c18723c */ /* 0x040fe20000001818 */
[----:B------:R-:W1:Y:S07]  /*9390*/  LDSM.16.M88.4 R160, [R191+UR4+0xf900] ;  /* 0x00f90004bfa0783b */ /* 0x000e6e0008000200 */
[C---:B------:R-:W-:Y:S08]  /*93a0*/  HMMA.16816.F32 R28, R156.reuse, R140, R28 ;  /* 0x0000008c9c1c723c */ /* 0x040ff0000000181c */
[----:B------:R-:W-:Y:S01]  /*93b0*/  HMMA.16816.F32 R32, R156, R142, R32 ;  /* 0x0000008e9c20723c */ /* 0x000fe20000001820 */
[----:B------:R-:W4:Y:S07]  /*93c0*/  LDSM.16.M88.4 R140, [R2+0xe900] ;  /* 0x00e90000028c783b */ /* 0x000f2e0000000200 */
[C---:B--2---:R-:W-:Y:S01]  /*93d0*/  HMMA.16816.F32 R4, R136.reuse, R148, R4 ;  /* 0x000000948804723c */ /* 0x044fe20000001804 */
[----:B------:R-:W-:Y:S07]  /*93e0*/  LDSM.16.M88.4 R156, [R2+0xf900] ;  /* 0x00f90000029c783b */ /* 0x000fee0000000200 */
[C---:B------:R-:W-:Y:S01]  /*93f0*/  HMMA.16816.F32 R8, R136.reuse, R150, R8 ;  /* 0x000000968808723c */ /* 0x040fe20000001808 */
[----:B------:R-:W2:Y:S07]  /*9400*/  LDSM.16.M88.4 R148, [R2+0xf100] ;  /* 0x00f100000294783b */ /* 0x000eae0000000200 */
[C---:B------:R-:W-:Y:S08]  /*9410*/  HMMA.16816.F32 R12, R136.reuse, R152, R12 ;  /* 0x00000098880c723c */ /* 0x040ff0000000180c */
[C---:B------:R-:W-:Y:S01]  /*9420*/  HMMA.16816.F32 R16, R136.reuse, R154, R16 ;  /* 0x0000009a8810723c */ /* 0x040fe20000001810 */
[----:B------:R-:W-:Y:S07]  /*9430*/  LDSM.16.M88.4 R152, [R0+0xe100] ;  /* 0x00e100000098783b */ /* 0x000fee0000000200 */
[C---:B---3--:R-:W-:Y:S08]  /*9440*/  HMMA.16816.F32 R20, R136.reuse, R144, R20 ;  /* 0x000000908814723c */ /* 0x048ff00000001814 */
[C---:B------:R-:W-:Y:S01]  /*9450*/  HMMA.16816.F32 R24, R136.reuse, R146, R24 ;  /* 0x000000928818723c */ /* 0x040fe20000001818 */
[----:B------:R-:W3:Y:S07]  /*9460*/  LDSM.16.M88.4 R144, [R187+0x4000] ;  /* 0x00400000bb90783b */ /* 0x000eee0000000200 */
[C---:B-1----:R-:W-:Y:S08]  /*9470*/  HMMA.16816.F32 R28, R136.reuse, R160, R28 ;  /* 0x000000a0881c723c */ /* 0x042ff0000000181c */
[----:B------:R-:W-:Y:S01]  /*9480*/  HMMA.16816.F32 R32, R136, R162, R32 ;  /* 0x000000a28820723c */ /* 0x000fe20000001820 */
[----:B------:R-:W1:Y:S07]  /*9490*/  LDSM.16.M88.4 R136, [R0+0xe900] ;  /* 0x00e900000088783b */ /* 0x000e6e0000000200 */
[C---:B------:R-:W-:Y:S01]  /*94a0*/  HMMA.16816.F32 R4, R164.reuse, R168, R4 ;  /* 0x000000a8a404723c */ /* 0x040fe20000001804 */
[----:B------:R-:W-:Y:S07]  /*94b0*/  LDSM.16.M88.4 R160, [R186+0x4000] ;  /* 0x00400000baa0783b */ /* 0x000fee0000000200 */
[C---:B------:R-:W-:Y:S01]  /*94c0*/  HMMA.16816.F32 R8, R164.reuse, R170, R8 ;  /* 0x000000aaa408723c */ /* 0x040fe20000001808 */
[----:B------:R-:W-:Y:S07]  /*94d0*/  LDSM.16.M88.4 R168, [R172+0xe100] ;  /* 0x00e10000aca8783b */ /* 0x000fee0000000200 */
[C---:B----4-:R-:W-:Y:S01]  /*94e0*/  HMMA.16816.F32 R12, R164.reuse, R140, R12 ;  /* 0x0000008ca40c723c */ /* 0x050fe2000000180c */
[----:B------:R-:W-:Y:S07]  /*94f0*/  LDSM.16.M88.4 R172, [R172+0x10100] ;  /* 0x01010000acac783b */ /* 0x000fee0000000200 */
[C---:B------:R-:W-:Y:S01]  /*9500*/  HMMA.16816.F32 R16, R164.reuse, R142, R16 ;  /* 0x0000008ea410723c */ /* 0x040fe20000001810 */
[----:B------:R-:W4:Y:S07]  /*9510*/  LDSM.16.M88.4 R140, [R0+0xf100] ;  /* 0x00f10000008c783b */ /* 0x000f2e0000000200 */
[C---:B--2---:R-:W-:Y:S08]  /*9520*/  HMMA.16816.F32 R20, R164.reuse, R148, R20 ;  /* 0x00000094a414723c */ /* 0x044ff00000001814 */
[C---:B------:R-:W-:Y:S01]  /*9530*/  HMMA.16816.F32 R24, R164.reuse, R150, R24 ;  /* 0x00000096a418723c */ /* 0x040fe20000001818 */
[----:B------:R-:W2:Y:S07]  /*9540*/  LDSM.16.M88.4 R148, [R0+0xf900] ;  /* 0x00f900000094783b */ /* 0x000eae0000000200 */
[C---:B------:R-:W-:Y:S08]  /*9550*/  HMMA.16816.F32 R28, R164.reuse, R156, R28 ;  /* 0x0000009ca41c723c */ /* 0x040ff0000000181c */
[----:B------:R-:W-:Y:S01]  /*9560*/  HMMA.16816.F32 R32, R164, R158, R32 ;  /* 0x0000009ea420723c */ /* 0x000fe20000001820 */
[----:B------:R-:W5:Y:S07]  /*9570*/  LDSM.16.M88.4 R156, [R132+0xe900] ;  /* 0x00e90000849c783b */ /* 0x000f6e0000000200 */
[C---:B---3--:R-:W-:Y:S01]  /*9580*/  HMMA.16816.F32 R4, R144.reuse, R152, R4 ;  /* 0x000000989004723c */ /* 0x048fe20000001804 */
[----:B------:R-:W-:Y:S07]  /*9590*/  LDSM.16.M88.4 R164, [R191+UR4+0x11100] ;  /* 0x01110004bfa4783b */ /* 0x000fee0008000200 */
[C---:B------:R-:W-:Y:S01]  /*95a0*/  HMMA.16816.F32 R8, R144.reuse, R154, R8 ;  /* 0x0000009a9008723c */ /* 0x040fe20000001808 */
[----:B------:R-:W-:Y:S07]  /*95b0*/  LDSM.16.M88.4 R152, [R191+UR4+0x10900] ;  /* 0x01090004bf98783b */ /* 0x000fee0008000200 */
[C---:B-1----:R-:W-:Y:S08]  /*95c0*/  HMMA.16816.F32 R12, R144.reuse, R136, R12 ;  /* 0x00000088900c723c */ /* 0x042ff0000000180c */
[C---:B------:R-:W-:Y:S01]  /*95d0*/  HMMA.16816.F32 R16, R144.reuse, R138, R16 ;  /* 0x0000008a9010723c */ /* 0x040fe20000001810 */
[----:B------:R-:W1:Y:S07]  /*95e0*/  LDSM.16.M88.4 R136, [R132+0xf100] ;  /* 0x00f100008488783b */ /* 0x000e6e0000000200 */
[C---:B----4-:R-:W-:Y:S08]  /*95f0*/  HMMA.16816.F32 R20, R144.reuse, R140, R20 ;  /* 0x0000008c9014723c */ /* 0x050ff00000001814 */
[C---:B------:R-:W-:Y:S01]  /*9600*/  HMMA.16816.F32 R24, R144.reuse, R142, R24 ;  /* 0x0000008e9018723c */ /* 0x040fe20000001818 */
[----:B------:R-:W3:Y:S07]  /*9610*/  LDSM.16.M88.4 R140, [R132+0xf900] ;  /* 0x00f90000848c783b */ /* 0x000eee0000000200 */
[C---:B--2---:R-:W-:Y:S08]  /*9620*/  HMMA.16816.F32 R28, R144.reuse, R148, R28 ;  /* 0x00000094901c723c */ /* 0x044ff0000000181c */
[----:B------:R-:W-:Y:S01]  /*9630*/  HMMA.16816.F32 R32, R144, R150, R32 ;  /* 0x000000969020723c */ /* 0x000fe20000001820 */
[----:B------:R-:W-:Y:S07]  /*9640*/  LDSM.16.M88.4 R144, [R193+0x8000] ;  /* 0x00800000c190783b */ /* 0x000fee0000000200 */
[C---:B------:R-:W-:Y:S01]  /*9650*/  HMMA.16816.F32 R4, R160.reuse, R168, R4 ;  /* 0x000000a8a004723c */ /* 0x040fe20000001804 */
[----:B------:R-:W2:Y:S07]  /*9660*/  LDSM.16.M88.4 R148, [R191+UR4+0x10100] ;  /* 0x01010004bf94783b */ /* 0x000eae0008000200 */
        /* <DEDUP_REMOVED lines=8> */
[C---:B---3--:R-:W-:Y:S08]  /*96f0*/  HMMA.16816.F32 R28, R160.reuse, R140, R28 ;  /* 0x0000008ca01c723c */ /* 0x048ff0000000181c */
[----:B------:R-:W-:Y:S01]  /*9700*/  HMMA.16816.F32 R32, R160, R142, R32 ;  /* 0x0000008ea020723c */ /* 0x000fe20000001820 */
[----:B------:R-:W3:Y:S07]  /*9710*/  LDSM.16.M88.4 R140, [R2+0x10900] ;  /* 0x01090000028c783b */ /* 0x000eee0000000200 */
        /* <DEDUP_REMOVED lines=10> */
[C---:B----4-:R-:W-:Y:S08]  /*97c0*/  HMMA.16816.F32 R28, R144.reuse, R156, R28 ;  /* 0x0000009c901c723c */ /* 0x050ff0000000181c */
[----:B------:R-:W-:Y:S01]  /*97d0*/  HMMA.16816.F32 R32, R144, R158, R32 ;  /* 0x0000009e9020723c */ /* 0x000fe20000001820 */
[----:B------:R-:W4:Y:S07]  /*97e0*/  LDSM.16.M88.4 R144, [R0+0x10900] ;  /* 0x010900000090783b */ /* 0x000f2e0000000200 */
[C---:B-1----:R-:W-:Y:S01]  /*97f0*/  HMMA.16816.F32 R4, R136.reuse, R168, R4 ;  /* 0x000000a88804723c */ /* 0x042fe20000001804 */
[----:B------:R-:W1:Y:S07]  /*9800*/  LDSM.16.M88.4 R156, [R0+0x11100] ;  /* 0x01110000009c783b */ /* 0x000e6e0000000200 */
[C---:B------:R-:W-:Y:S01]  /*9810*/  HMMA.16816.F32 R8, R136.reuse, R170, R8 ;  /* 0x000000aa8808723c */ /* 0x040fe20000001808 */
[----:B------:R-:W-:Y:S07]  /*9820*/  LDSM.16.M88.4 R168, [R186+0x8000] ;  /* 0x00800000baa8783b */ /* 0x000fee0000000200 */
[C---:B---3--:R-:W-:Y:S08]  /*9830*/  HMMA.16816.F32 R12, R136.reuse, R140, R12 ;  /* 0x0000008c880c723c */ /* 0x048ff0000000180c */
[C---:B------:R-:W-:Y:S01]  /*9840*/  HMMA.16816.F32 R16, R136.reuse, R142, R16 ;  /* 0x0000008e8810723c */ /* 0x040fe20000001810 */
[----:B------:R-:W3:Y:S07]  /*9850*/  LDSM.16.M88.4 R140, [R0+0x11900] ;  /* 0x01190000008c783b */ /* 0x000eee0000000200 */
[C---:B--2---:R-:W-:Y:S08]  /*9860*/  HMMA.16816.F32 R20, R136.reuse, R148, R20 ;  /* 0x000000948814723c */ /* 0x044ff00000001814 */
[C---:B------:R-:W-:Y:S08]  /*9870*/  HMMA.16816.F32 R24, R136.reuse, R150, R24 ;  /* 0x000000968818723c */ /* 0x040ff00000001818 */
[C---:B-----5:R-:W-:Y:S08]  /*9880*/  HMMA.16816.F32 R28, R136.reuse, R152, R28 ;  /* 0x00000098881c723c */ /* 0x060ff0000000181c */
[----:B------:R-:W-:Y:S01]  /*9890*/  HMMA.16816.F32 R32, R136, R154, R32 ;  /* 0x0000009a8820723c */ /* 0x000fe20000001820 */
[----:B------:R-:W2:Y:S07]  /*98a0*/  LDSM.16.M88.4 R136, [R132+0x10900] ;  /* 0x010900008488783b */ /* 0x000eae0000000200 */
[C---:B------:R-:W-:Y:S08]  /*98b0*/  HMMA.16816.F32 R4, R160.reuse, R164, R4 ;  /* 0x000000a4a004723c */ /* 0x040ff00000001804 */
[C---:B------:R-:W-:Y:S08]  /*98c0*/  HMMA.16816.F32 R8, R160.reuse, R166, R8 ;  /* 0x000000a6a008723c */ /* 0x040ff00000001808 */
[C---:B----4-:R-:W-:Y:S08]  /*98d0*/  HMMA.16816.F32 R12, R160.reuse, R144, R12 ;  /* 0x00000090a00c723c */ /* 0x050ff0000000180c */
[C---:B------:R-:W-:Y:S01]  /*98e0*/  HMMA.16816.F32 R16, R160.reuse, R146, R16 ;  /* 0x00000092a010723c */ /* 0x040fe20000001810 */
[----:B------:R-:W4:Y:S07]  /*98f0*/  LDSM.16.M88.4 R144, [R132+0x11100] ;  /* 0x011100008490783b */ /* 0x000f2e0000000200 */
[C---:B-1----:R-:W-:Y:S08]  /*9900*/  HMMA.16816.F32 R20, R160.reuse, R156, R20 ;  /* 0x0000009ca014723c */ /* 0x042ff00000001814 */
[C---:B------:R-:W-:Y:S08]  /*9910*/  HMMA.16816.F32 R24, R160.reuse, R158, R24 ;  /* 0x0000009ea018723c */ /* 0x040ff00000001818 */
[C---:B---3--:R-:W-:Y:S08]  /*9920*/  HMMA.16816.F32 R28, R160.reuse, R140, R28 ;  /* 0x0000008ca01c723c */ /* 0x048ff0000000181c */
        /* <DEDUP_REMOVED lines=11> */
[C---:B----4-:R-:W-:Y:S01]  /*99e0*/  HMMA.16816.F32 R20, R168.reuse, R144, R20 ;  /* 0x00000090a814723c */ /* 0x050fe20000001814 */
[----:B------:R-:W-:Y:S03]  /*99f0*/  LDSM.16.MT88.4 R152, [R184+UR4+0x2900] ;  /* 0x00290004b898783b */ /* 0x000fe60008004200 */
[----:B------:R-:W-:Y:S04]  /*9a00*/  FMNMX.FTZ R149, R5, R0, !PT ;  /* 0x0000000005957209 */ /* 0x000fe80007810000 */
[C---:B------:R-:W-:Y:S04]  /*9a10*/  HMMA.16816.F32 R24, R168.reuse, R146, R24 ;  /* 0x00000092a818723c */ /* 0x040fe80000001818 */
        /* <DEDUP_REMOVED lines=37> */
[----:B-1----:R-:W-:Y:S07]  /*9c70*/  FMNMX.FTZ R2, R145, R2, !PT ;  /* 0x0000000291027209 */ /* 0x002fee0007810000 */
[----:B------:R-:W-:Y:S01]  /*9c80*/  LDSM.16.MT88.4 R144, [R185+UR4+0x2900] ;  /* 0x00290004b990783b */ /* 0x000fe20008004200 */
[C---:B------:R-:W-:Y:S02]  /*9c90*/  FADD.FTZ R133, -R2.reuse, R133 ;  /* 0x0000008502857221 */ /* 0x040fe40000010100 */
[----:B------:R-:W-:Y:S01]  /*9ca0*/  FMUL.FTZ R165, R2, c[0x0][0x2d0] ;  /* 0x0000b40002a57a20 */ /* 0x000fe20000410000 */
[----:B--2---:R-:W-:Y:S01]  /*9cb0*/  FMNMX.FTZ R0, R143, R0, !PT ;  /* 0x000000008f007209 */ /* 0x004fe20007810000 */
[----:B------:R-:W-:Y:S02]  /*9cc0*/  FMUL.FTZ R132, R133, c[0x0][0x2d0] ;  /* 0x0000b40085847a20 */ /* 0x000fe40000410000 */
[----:B------:R-:W-:Y:S02]  /*9cd0*/  FFMA.FTZ R158, R4, c[0x0][0x2d0], -R165 ;  /* 0x0000b400049e7a23 */ /* 0x000fe400000108a5 */
[C---:B------:R-:W-:Y:S02]  /*9ce0*/  FADD.FTZ R133, -R0.reuse, R3 ;  /* 0x0000000300857221 */ /* 0x040fe40000010100 */
[----:B------:R-:W-:Y:S01]  /*9cf0*/  FMUL.FTZ R164, R0, c[0x0][0x2d0] ;  /* 0x0000b40000a47a20 */ /* 0x000fe20000410000 */
[----:B------:R-:W1:Y:S01]  /*9d00*/  MUFU.EX2 R132, R132 ;  /* 0x0000008400847308 */ /* 0x000e620000000800 */
[----:B------:R-:W-:Y:S02]  /*9d10*/  FMUL.FTZ R3, R133, c[0x0][0x2d0] ;  /* 0x0000b40085037a20 */ /* 0x000fe40000410000 */
[--C-:B------:R-:W-:Y:S02]  /*9d20*/  FFMA.FTZ R161, R5, c[0x0][0x2d0], -R165.reuse ;  /* 0x0000b40005a17a23 */ /* 0x100fe400000108a5 */
[--C-:B------:R-:W-:Y:S02]  /*9d30*/  FFMA.FTZ R156, R8, c[0x0][0x2d0], -R165.reuse ;  /* 0x0000b400089c7a23 */ /* 0x100fe400000108a5 */
[--C-:B------:R-:W-:Y:S01]  /*9d40*/  FFMA.FTZ R157, R9, c[0x0][0x2d0], -R165.reuse ;  /* 0x0000b400099d7a23 */ /* 0x100fe200000108a5 */
[----:B------:R-:W-:Y:S01]  /*9d50*/  IADD3 R9, R185, UR4, RZ ;  /* 0x00000004b9097c10 */ /* 0x000fe2000fffe0ff */
[--C-:B------:R-:W-:Y:S01]  /*9d60*/  FFMA.FTZ R162, R6, c[0x0][0x2d0], -R164.reuse ;  /* 0x0000b40006a27a23 */ /* 0x100fe200000108a4 */
[----:B------:R-:W2:Y:S01]  /*9d70*/  MUFU.EX2 R3, R3 ;  /* 0x0000000300037308 */ /* 0x000ea20000000800 */
[--C-:B------:R-:W-:Y:S01]  /*9d80*/  FFMA.FTZ R159, R7, c[0x0][0x2d0], -R164.reuse ;  /* 0x0000b400079f7a23 */ /* 0x100fe200000108a4 */
[----:B------:R-:W-:Y:S01]  /*9d90*/  IADD3 R133, R190, R9, RZ ;  /* 0x00000009be857210 */ /* 0x000fe20007ffe0ff */
[--C-:B------:R-:W-:Y:S02]  /*9da0*/  FFMA.FTZ R160, R10, c[0x0][0x2d0], -R164.reuse ;  /* 0x0000b4000aa07a23 */ /* 0x100fe400000108a4 */
[--C-:B------:R-:W-:Y:S02]  /*9db0*/  FFMA.FTZ R163, R11, c[0x0][0x2d0], -R164.reuse ;  /* 0x0000b4000ba37a23 */ /* 0x100fe400000108a4 */
[----:B------:R-:W3:Y:S01]  /*9dc0*/  LDSM.16.MT88.4 R140, [R133+0x100] ;  /* 0x00010000858c783b */ /* 0x000ee20000004200 */
[--C-:B------:R-:W-:Y:S02]  /*9dd0*/  FFMA.FTZ R166, R12, c[0x0][0x2d0], -R165.reuse ;  /* 0x0000b4000ca67a23 */ /* 0x100fe400000108a5 */
[----:B------:R-:W-:Y:S01]  /*9de0*/  MUFU.EX2 R158, R158 ;  /* 0x0000009e009e7308 */ /* 0x000fe20000000800 */
[--C-:B------:R-:W-:Y:S02]  /*9df0*/  FFMA.FTZ R167, R13, c[0x0][0x2d0], -R165.reuse ;  /* 0x0000b4000da77a23 */ /* 0x100fe400000108a5 */
[--C-:B------:R-:W-:Y:S02]  /*9e00*/  FFMA.FTZ R168, R14, c[0x0][0x2d0], -R164.reuse ;  /* 0x0000b4000ea87a23 */ /* 0x100fe400000108a4 */
[C---:B-1----:R-:W-:Y:S01]  /*9e10*/  FMUL.FTZ R4, R132.reuse, R128 ;  /* 0x0000008084047220 */ /* 0x042fe20000410000 */
[----:B------:R-:W-:Y:S01]  /*9e20*/  LDSM.16.MT88.4 R148, [R133+0x2900] ;  /* 0x002900008594783b */ /* 0x000fe20000004200 */
[C---:B------:R-:W-:Y:S02]  /*9e30*/  FMUL.FTZ R5, R132.reuse, R129 ;  /* 0x0000008184057220 */ /* 0x040fe40000410000 */
[C---:B------:R-:W-:Y:S01]  /*9e40*/  FMUL.FTZ R8, R132.reuse, R124 ;  /* 0x0000007c84087220 */ /* 0x040fe20000410000 */
[----:B------:R-:W1:Y:S01]  /*9e50*/  MUFU.EX2 R161, R161 ;  /* 0x000000a100a17308 */ /* 0x000e620000000800 */
[C---:B------:R-:W-:Y:S02]  /*9e60*/  FMUL.FTZ R9, R132.reuse, R125 ;  /* 0x0000007d84097220 */ /* 0x040fe40000410000 */
[C---:B------:R-:W-:Y:S02]  /*9e70*/  FMUL.FTZ R100, R132.reuse, R100 ;  /* 0x0000006484647220 */ /* 0x040fe40000410000 */
[C---:B--2---:R-:W-:Y:S02]  /*9e80*/  FMUL.FTZ R6, R3.reuse, R130 ;  /* 0x0000008203067220 */ /* 0x044fe40000410000 */
[C---:B------:R-:W-:Y:S02]  /*9e90*/  FMUL.FTZ R7, R3.reuse, R131 ;  /* 0x0000008303077220 */ /* 0x040fe40000410000 */
[C---:B------:R-:W-:Y:S01]  /*9ea0*/  FMUL.FTZ R10, R3.reuse, R126 ;  /* 0x0000007e030a7220 */ /* 0x040fe20000410000 */
[----:B------:R-:W-:Y:S01]  /*9eb0*/  MUFU.EX2 R156, R156 ;  /* 0x0000009c009c7308 */ /* 0x000fe20000000800 */
[C---:B------:R-:W-:Y:S02]  /*9ec0*/  FMUL.FTZ R11, R3.reuse, R127 ;  /* 0x0000007f030b7220 */ /* 0x040fe40000410000 */
[----:B------:R-:W2:Y:S01]  /*9ed0*/  LDSM.16.MT88.4 R124, [R184+UR4+0x100] ;  /* 0x00010004b87c783b */ /* 0x000ea20008004200 */
[C---:B------:R-:W-:Y:S02]  /*9ee0*/  FMUL.FTZ R101, R132.reuse, R101 ;  /* 0x0000006584657220 */ /* 0x040fe40000410000 */
[C---:B------:R-:W-:Y:S02]  /*9ef0*/  FMUL.FTZ R102, R3.reuse, R102 ;  /* 0x0000006603667220 */ /* 0x040fe40000410000 */
[----:B------:R-:W-:Y:S02]  /*9f00*/  FMUL.FTZ R103, R3, R103 ;  /* 0x0000006703677220 */ /* 0x000fe40000410000 */
[----:B------:R-:W4:Y:S01]  /*9f10*/  MUFU.EX2 R157, R157 ;  /* 0x0000009d009d7308 */ /* 0x000f220000000800 */
[C---:B------:R-:W-:Y:S02]  /*9f20*/  FMUL.FTZ R104, R132.reuse, R104 ;  /* 0x0000006884687220 */ /* 0x040fe40000410000 */
[C---:B------:R-:W-:Y:S01]  /*9f30*/  FMUL.FTZ R105, R132.reuse, R105 ;  /* 0x0000006984697220 */ /* 0x040fe20000410000 */
[----:B-1----:R-:W-:Y:S01]  /*9f40*/  F2FP.PACK_AB R128, R161, R158 ;  /* 0x0000009ea180723e */ /* 0x002fe200000000ff */
        /* <DEDUP_REMOVED lines=8> */
[--C-:B------:R-:W-:Y:S01]  /*9fd0*/  FFMA.FTZ R170, R16, c[0x0][0x2d0], -R165.reuse ;  /* 0x0000b40010aa7a23 */ /* 0x100fe200000108a5 */
[----:B------:R-:W1:Y:S01]  /*9fe0*/  MUFU.EX2 R159, R159 ;  /* 0x0000009f009f7308 */ /* 0x000e620000000800 */
[--C-:B------:R-:W-:Y:S02]  /*9ff0*/  FFMA.FTZ R171, R17, c[0x0][0x2d0], -R165.reuse ;  /* 0x0000b40011ab7a23 */ /* 0x100fe400000108a5 */
[--C-:B------:R-:W-:Y:S01]  /*a000*/  FFMA.FTZ R172, R18, c[0x0][0x2d0], -R164.reuse ;  /* 0x0000b40012ac7a23 */ /* 0x100fe200000108a4 */
[----:B----4-:R-:W-:Y:S01]  /*a010*/  F2FP.PACK_AB R130, R157, R156 ;  /* 0x0000009c9d82723e */ /* 0x010fe200000000ff */
[--C-:B------:R-:W-:Y:S02]  /*a020*/  FFMA.FTZ R173, R19, c[0x0][0x2d0], -R164.reuse ;  /* 0x0000b40013ad7a23 */ /* 0x100fe400000108a4 */
[----:B------:R-:W-:Y:S01]  /*a030*/  LDSM.16.MT88.4 R16, [R133+0x900] ;  /* 0x000900008510783b */ /* 0x000fe20000004200 */
[--C-:B------:R-:W-:Y:S02]  /*a040*/  FFMA.FTZ R174, R28, c[0x0][0x2d0], -R165.reuse ;  /* 0x0000b4001cae7a23 */ /* 0x100fe400000108a5 */
[----:B------:R-:W-:Y:S01]  /*a050*/  MUFU.EX2 R160, R160 ;  /* 0x000000a000a07308 */ /* 0x000fe20000000800 */
[--C-:B------:R-:W-:Y:S02]  /*a060*/  FFMA.FTZ R175, R29, c[0x0][0x2d0], -R165.reuse ;  /* 0x0000b4001daf7a23 */ /* 0x100fe400000108a5 */
[--C-:B------:R-:W-:Y:S02]  /*a070*/  FFMA.FTZ R209, R30, c[0x0][0x2d0], -R164.reuse ;  /* 0x0000b4001ed17a23 */ /* 0x100fe400000108a4 */
[--C-:B------:R-:W-:Y:S02]  /*a080*/  FFMA.FTZ R216, R31, c[0x0][0x2d0], -R164.reuse ;  /* 0x0000b4001fd87a23 */ /* 0x100fe400000108a4 */
[----:B------:R-:W-:Y:S01]  /*a090*/  LDSM.16.MT88.4 R28, [R184+UR4+0x1900] ;  /* 0x00190004b81c783b */ /* 0x000fe20008004200 */
[----:B------:R-:W-:Y:S02]  /*a0a0*/  FFMA.FTZ R217, R32, c[0x0][0x2d0], -R165 ;  /* 0x0000b40020d97a23 */ /* 0x000fe400000108a5 */
[----:B------:R-:W4:Y:S01]  /*a0b0*/  MUFU.EX2 R163, R163 ;  /* 0x000000a300a37308 */ /* 0x000f220000000800 */
[----:B------:R-:W-:Y:S02]  /*a0c0*/  FFMA.FTZ R219, R34, c[0x0][0x2d0], -R164 ;  /* 0x0000b40022db7a23 */ /* 0x000fe400000108a4 */
        /* <DEDUP_REMOVED lines=13> */
[----:B------:R-:W-:Y:S01]  /*a1a0*/  FMUL.FTZ R122, R3, R122 ;  /* 0x0000007a037a7220 */ /* 0x000fe20000410000 */
[----:B----4-:R-:W-:Y:S01]  /*a1b0*/  F2FP.PACK_AB R131, R163, R160 ;  /* 0x000000a0a383723e */ /* 0x010fe200000000ff */
[C---:B------:R-:W-:Y:S02]  /*a1c0*/  FMUL.FTZ R123, R3.reuse, R123 ;  /* 0x0000007b037b7220 */ /* 0x040fe40000410000 */
[C---:B------:R-:W-:Y:S02]  /*a1d0*/  FMUL.FTZ R36, R132.reuse, R36 ;  /* 0x0000002484247220 */ /* 0x040fe40000410000 */
[----:B------:R-:W-:Y:S01]  /*a1e0*/  FMUL.FTZ R37, R132, R37 ;  /* 0x0000002584257220 */ /* 0x000fe20000410000 */
[----:B------:R-:W-:Y:S01]  /*a1f0*/  MUFU.EX2 R168, R168 ;  /* 0x000000a800a87308 */ /* 0x000fe20000000800 */
[C---:B------:R-:W-:Y:S05]  /*a200*/  HMMA.16816.F32 R4, R128.reuse, R136, R4 ;  /* 0x000000888004723c */ /* 0x040fea0000001804 */
[C---:B------:R-:W-:Y:S02]  /*a210*/  FMUL.FTZ R38, R3.reuse, R38 ;  /* 0x0000002603267220 */ /* 0x040fe40000410000 */
[----:B------:R-:W-:Y:S01]  /*a220*/  IADD3 R137, R184, UR4, RZ ;  /* 0x00000004b8897c10 */ /* 0x000fe2000fffe0ff */
[C---:B------:R-:W-:Y:S01]  /*a230*/  HMMA.16816.F32 R8, R128.reuse, R138, R8 ;  /* 0x0000008a8008723c */ /* 0x040fe20000001808 */
[----:B------:R-:W4:Y:S03]  /*a240*/  MUFU.EX2 R169, R169 ;  /* 0x000000a900a97308 */ /* 0x000f260000000800 */
[----:B------:R-:W-:Y:S01]  /*a250*/  IADD3 R134, R190, R137, RZ ;  /* 0x00000089be867210 */ /* 0x000fe20007ffe0ff */
[C---:B------:R-:W-:Y:S02]  /*a260*/  FMUL.FTZ R39, R3.reuse, R39 ;  /* 0x0000002703277220 */ /* 0x040fe40000410000 */
[C---:B------:R-:W-:Y:S01]  /*a270*/  FMUL.FTZ R40, R132.reuse, R40 ;  /* 0x0000002884287220 */ /* 0x040fe20000410000 */
[C---:B---3--:R-:W-:Y:S01]  /*a280*/  HMMA.16816.F32 R100, R128.reuse, R140, R100 ;  /* 0x0000008c8064723c */ /* 0x048fe20000001864 */
[----:B------:R-:W3:Y:S02]  /*a290*/  LDSM.16.MT88.4 R136, [R134+0x100] ;  /* 0x000100008688783b */ /* 0x000ee40000004200 */
[----:B------:R-:W-:Y:S01]  /*a2a0*/  MUFU.EX2 R170, R170 ;  /* 0x000000aa00aa7308 */ /* 0x000fe20000000800 */
[C---:B------:R-:W-:Y:S02]  /*a2b0*/  FMUL.FTZ R41, R132.reuse, R41 ;  /* 0x0000002984297220 */ /* 0x040fe40000410000 */
[C---:B------:R-:W-:Y:S02]  /*a2c0*/  FMUL.FTZ R42, R3.reuse, R42 ;  /* 0x0000002a032a7220 */ /* 0x040fe40000410000 */
[C---:B------:R-:W-:Y:S01]  /*a2d0*/  HMMA.16816.F32 R104, R128.reuse, R142, R104 ;  /* 0x0000008e8068723c */ /* 0x040fe20000001868 */
[----:B------:R-:W5:Y:S03]  /*a2e0*/  LDSM.16.MT88.4 R140, [R185+UR4+0x2100] ;  /* 0x00210004b98c783b */ /* 0x000f660008004200 */
[C---:B------:R-:W-:Y:S01]  /*a2f0*/  FMUL.FTZ R43, R3.reuse, R43 ;  /* 0x0000002b032b7220 */ /* 0x040fe20000410000 */
[----:B------:R-:W1:Y:S01]  /*a300*/  MUFU.EX2 R171, R171 ;  /* 0x000000ab00ab7308 */ /* 0x000e620000000800 */
[C---:B------:R-:W-:Y:S02]  /*a310*/  FMUL.FTZ R44, R132.reuse, R44 ;  /* 0x0000002c842c7220 */ /* 0x040fe40000410000 */
[C---:B--2---:R-:W-:Y:S01]  /*a320*/  HMMA.16816.F32 R108, R128.reuse, R124, R108 ;  /* 0x0000007c806c723c */ /* 0x044fe2000000186c */
[----:B------:R-:W-:Y:S03]  /*a330*/  LDSM.16.MT88.4 R12, [R134+0x4100] ;  /* 0x00410000860c783b */ /* 0x000fe60000004200 */
[C---:B------:R-:W-:Y:S02]  /*a340*/  FMUL.FTZ R45, R132.reuse, R45 ;  /* 0x0000002d842d7220 */ /* 0x040fe40000410000 */
[C---:B------:R-:W-:Y:S01]  /*a350*/  FMUL.FTZ R46, R3.reuse, R46 ;  /* 0x0000002e032e7220 */ /* 0x040fe20000410000 */
[----:B------:R-:W-:Y:S01]  /*a360*/  MUFU.EX2 R172, R172 ;  /* 0x000000ac00ac7308 */ /* 0x000fe20000000800 */
[C---:B------:R-:W-:Y:S01]  /*a370*/  HMMA.16816.F32 R112, R128.reuse, R126, R112 ;  /* 0x0000007e8070723c */ /* 0x040fe20000001870 */
[----:B------:R-:W2:Y:S03]  /*a380*/  LDSM.16.MT88.4 R124, [R133+0x2100] ;  /* 0x00210000857c783b */ /* 0x000ea60000004200 */
[C---:B------:R-:W-:Y:S02]  /*a390*/  FMUL.FTZ R47, R3.reuse, R47 ;  /* 0x0000002f032f7220 */ /* 0x040fe40000410000 */
[C---:B------:R-:W-:Y:S02]  /*a3a0*/  FMUL.FTZ R48, R132.reuse, R48 ;  /* 0x0000003084307220 */ /* 0x040fe40000410000 */
[C---:B------:R-:W-:Y:S01]  /*a3b0*/  FMUL.FTZ R49, R132.reuse, R49 ;  /* 0x0000003184317220 */ /* 0x040fe20000410000 */
[----:B------:R-:W1:Y:S03]  /*a3c0*/  MUFU.EX2 R173, R173 ;  /* 0x000000ad00ad7308 */ /* 0x000e660000000800 */
[C---:B------:R-:W-:Y:S02]  /*a3d0*/  FMUL.FTZ R50, R3.reuse, R50 ;  /* 0x0000003203327220 */ /* 0x040fe40000410000 */
[C---:B------:R-:W-:Y:S02]  /*a3e0*/  FMUL.FTZ R51, R3.reuse, R51 ;  /* 0x0000003303337220 */ /* 0x040fe40000410000 */
[C---:B------:R-:W-:Y:S01]  /*a3f0*/  FMUL.FTZ R52, R132.reuse, R52 ;  /* 0x0000003484347220 */ /* 0x040fe20000410000 */
[C---:B---3--:R-:W-:Y:S02]  /*a400*/  HMMA.16816.F32 R116, R128.reuse, R136, R116 ;  /* 0x000000888074723c */ /* 0x048fe40000001874 */
[----:B------:R-:W-:Y:S01]  /*a410*/  MUFU.EX2 R174, R174 ;  /* 0x000000ae00ae7308 */ /* 0x000fe20000000800 */
[C---:B------:R-:W-:Y:S02]  /*a420*/  FMUL.FTZ R53, R132.reuse, R53 ;  /* 0x0000003584357220 */ /* 0x040fe40000410000 */
[C---:B------:R-:W-:Y:S02]  /*a430*/  FMUL.FTZ R54, R3.reuse, R54 ;  /* 0x0000003603367220 */ /* 0x040fe40000410000 */
[C---:B------:R-:W-:Y:S01]  /*a440*/  FMUL.FTZ R55, R3.reuse, R55 ;  /* 0x0000003703377220 */ /* 0x040fe20000410000 */
[C---:B------:R-:W-:Y:S01]  /*a450*/  HMMA.16816.F32 R120, R128.reuse, R138, R120 ;  /* 0x0000008a8078723c */ /* 0x040fe20000001878 */
[----:B------:R-:W3:Y:S03]  /*a460*/  LDSM.16.MT88.4 R136, [R184+UR4+0x2100] ;  /* 0x00210004b888783b */ /* 0x000ee60008004200 */
[C---:B------:R-:W-:Y:S01]  /*a470*/  FMUL.FTZ R56, R132.reuse, R56 ;  /* 0x0000003884387220 */ /* 0x040fe20000410000 */
[----:B------:R-:W-:Y:S01]  /*a480*/  MUFU.EX2 R175, R175 ;  /* 0x000000af00af7308 */ /* 0x000fe20000000800 */
[C---:B------:R-:W-:Y:S02]  /*a490*/  FMUL.FTZ R57, R132.reuse, R57 ;  /* 0x0000003984397220 */ /* 0x040fe40000410000 */
[C---:B-----5:R-:W-:Y:S04]  /*a4a0*/  HMMA.16816.F32 R36, R128.reuse, R140, R36 ;  /* 0x0000008c8024723c */ /* 0x060fe80000001824 */
[C---:B------:R-:W-:Y:S02]  /*a4b0*/  FMUL.FTZ R58, R3.reuse, R58 ;  /* 0x0000003a033a7220 */ /* 0x040fe40000410000 */
[C---:B------:R-:W-:Y:S01]  /*a4c0*/  FMUL.FTZ R59, R3.reuse, R59 ;  /* 0x0000003b033b7220 */ /* 0x040fe20000410000 */
[----:B------:R-:W-:Y:S01]  /*a4d0*/  MUFU.EX2 R209, R209 ;  /* 0x000000d100d17308 */ /* 0x000fe20000000800 */
[C---:B------:R-:W-:Y:S01]  /*a4e0*/  HMMA.16816.F32 R40, R128.reuse, R142, R40 ;  /* 0x0000008e8028723c */ /* 0x040fe20000001828 */
[----:B------:R-:W5:Y:S03]  /*a4f0*/  LDSM.16.MT88.4 R140, [R134+0x2100] ;  /* 0x00210000868c783b */ /* 0x000f660000004200 */
[C---:B------:R-:W-:Y:S02]  /*a500*/  FMUL.FTZ R60, R132.reuse, R60 ;  /* 0x0000003c843c7220 */ /* 0x040fe40000410000 */
[C---:B------:R-:W-:Y:S02]  /*a510*/  FMUL.FTZ R61, R132.reuse, R61 ;  /* 0x0000003d843d7220 */ /* 0x040fe40000410000 */
[C---:B--2---:R-:W-:Y:S01]  /*a520*/  HMMA.16816.F32 R44, R128.reuse, R124, R44 ;  /* 0x0000007c802c723c */ /* 0x044fe2000000182c */
[----:B------:R-:W-:Y:S03]  /*a530*/  MUFU.EX2 R216, R216 ;  /* 0x000000d800d87308 */ /* 0x000fe60000000800 */
[C---:B------:R-:W-:Y:S02]  /*a540*/  FMUL.FTZ R62, R3.reuse, R62 ;  /* 0x0000003e033e7220 */ /* 0x040fe40000410000 */
[C---:B------:R-:W-:Y:S02]  /*a550*/  FMUL.FTZ R63, R3.reuse, R63 ;  /* 0x0000003f033f7220 */ /* 0x040fe40000410000 */
[C---:B------:R-:W-:Y:S01]  /*a560*/  HMMA.16816.F32 R48, R128.reuse, R126, R48 ;  /* 0x0000007e8030723c */ /* 0x040fe20000001830 */
[----:B------:R-:W2:Y:S02]  /*a570*/  LDSM.16.MT88.4 R124, [R185+UR4+0x4100] ;  /* 0x00410004b97c783b */ /* 0x000ea40008004200 */
[----:B------:R-:W-:Y:S01]  /*a580*/  MUFU.EX2 R217, R217 ;  /* 0x000000d900d97308 */ /* 0x000fe20000000800 */
[C---:B------:R-:W-:Y:S02]  /*a590*/  FMUL.FTZ R64, R132.reuse, R64 ;  /* 0x0000004084407220 */ /* 0x040fe40000410000 */
[C---:B------:R-:W-:Y:S02]  /*a5a0*/  FMUL.FTZ R65, R132.reuse, R65 ;  /* 0x0000004184417220 */ /* 0x040fe40000410000 */
[C---:B------:R-:W-:Y:S01]  /*a5b0*/  FMUL.FTZ R66, R3.reuse, R66 ;  /* 0x0000004203427220 */ /* 0x040fe20000410000 */
        /* <DEDUP_REMOVED lines=13> */
[----:B------:R-:W5:Y:S03]  /*a690*/  LDSM.16.MT88.4 R140, [R184+UR4+0x4100] ;  /* 0x00410004b88c783b */ /* 0x000f660008004200 */
[C---:B------:R-:W-:Y:S02]  /*a6a0*/  FMUL.FTZ R74, R3.reuse, R74 ;  /* 0x0000004a034a7220 */ /* 0x040fe40000410000 */
[C---:B------:R-:W-:Y:S02]  /*a6b0*/  FMUL.FTZ R75, R3.reuse, R75 ;  /* 0x0000004b034b7220 */ /* 0x040fe40000410000 */
[C---:B--2---:R-:W-:Y:S04]  /*a6c0*/  HMMA.16816.F32 R68, R128.reuse, R124, R68 ;  /* 0x0000007c8044723c */ /* 0x044fe80000001844 */
[C---:B------:R-:W-:Y:S02]  /*a6d0*/  FMUL.FTZ R76, R132.reuse, R76 ;  /* 0x0000004c844c7220 */ /* 0x040fe40000410000 */
[C---:B------:R-:W-:Y:S02]  /*a6e0*/  FMUL.FTZ R77, R132.reuse, R77 ;  /* 0x0000004d844d7220 */ /* 0x040fe40000410000 */
[C---:B------:R-:W-:Y:S01]  /*a6f0*/  HMMA.16816.F32 R72, R128.reuse, R126, R72 ;  /* 0x0000007e8048723c */ /* 0x040fe20000001848 */
[----:B------:R-:W2:Y:S03]  /*a700*/  LDSM.16.MT88.4 R124, [R185+UR4+0x900] ;  /* 0x00090004b97c783b */ /* 0x000ea60008004200 */
[C---:B------:R-:W-:Y:S02]  /*a710*/  FMUL.FTZ R78, R3.reuse, R78 ;  /* 0x0000004e034e7220 */ /* 0x040fe40000410000 */
[C---:B------:R-:W-:Y:S02]  /*a720*/  FMUL.FTZ R79, R3.reuse, R79 ;  /* 0x0000004f034f7220 */ /* 0x040fe40000410000 */
[C---:B------:R-:W-:Y:S04]  /*a730*/  FMUL.FTZ R80, R132.reuse, R80 ;  /* 0x0000005084507220 */ /* 0x040fe80000410000 */
[C---:B------:R-:W-:Y:S01]  /*a740*/  FMUL.FTZ R81, R132.reuse, R81 ;  /* 0x0000005184517220 */ /* 0x040fe20000410000 */
[C---:B---3--:R-:W-:Y:S03]  /*a750*/  HMMA.16816.F32 R76, R128.reuse, R136, R76 ;  /* 0x00000088804c723c */ /* 0x048fe6000000184c */
[C---:B------:R-:W-:Y:S02]  /*a760*/  FMUL.FTZ R82, R3.reuse, R82 ;  /* 0x0000005203527220 */ /* 0x040fe40000410000 */
[C---:B------:R-:W-:Y:S02]  /*a770*/  FMUL.FTZ R83, R3.reuse, R83 ;  /* 0x0000005303537220 */ /* 0x040fe40000410000 */
[C---:B------:R-:W-:Y:S02]  /*a780*/  FMUL.FTZ R84, R132.reuse, R84 ;  /* 0x0000005484547220 */ /* 0x040fe40000410000 */
[C---:B------:R-:W-:Y:S03]  /*a790*/  FMUL.FTZ R85, R132.reuse, R85 ;  /* 0x0000005584557220 */ /* 0x040fe60000410000 */
[C---:B------:R-:W-:Y:S01]  /*a7a0*/  HMMA.16816.F32 R80, R128.reuse, R138, R80 ;  /* 0x0000008a8050723c */ /* 0x040fe20000001850 */
[----:B------:R-:W3:Y:S02]  /*a7b0*/  LDSM.16.MT88.4 R136, [R184+UR4+0x900] ;  /* 0x00090004b888783b */ /* 0x000ee40008004200 */
        /* <DEDUP_REMOVED lines=15> */
[C---:B------:R-:W-:Y:S03]  /*a8b0*/  HMMA.16816.F32 R92, R128.reuse, R12, R92 ;  /* 0x0000000c805c723c */ /* 0x040fe6000000185c */
[C---:B------:R-:W-:Y:S02]  /*a8c0*/  FMUL.FTZ R98, R3.reuse, R98 ;  /* 0x0000006203627220 */ /* 0x040fe40000410000 */
[----:B------:R-:W-:Y:S02]  /*a8d0*/  FMUL.FTZ R99, R3, R99 ;  /* 0x0000006303637220 */ /* 0x000fe40000410000 */
[----:B-1----:R-:W-:Y:S01]  /*a8e0*/  F2FP.PACK_AB R12, R167, R166 ;  /* 0x000000a6a70c723e */ /* 0x002fe200000000ff */
[----:B------:R-:W-:Y:S01]  /*a8f0*/  FFMA.FTZ R158, R132, R207, R158 ;  /* 0x000000cf849e7223 */ /* 0x000fe2000001009e */
[----:B----4-:R-:W-:Y:S03]  /*a900*/  F2FP.PACK_AB R13, R169, R168 ;  /* 0x000000a8a90d723e */ /* 0x010fe600000000ff */
[----:B------:R-:W-:Y:S01]  /*a910*/  HMMA.16816.F32 R96, R128, R14, R96 ;  /* 0x0000000e8060723c */ /* 0x000fe20000001860 */
[----:B------:R-:W1:Y:S02]  /*a920*/  LDSM.16.MT88.4 R128, [R134+0x2900] ;  /* 0x002900008680783b */ /* 0x000e640000004200 */
[----:B------:R-:W-:Y:S01]  /*a930*/  FFMA.FTZ R162, R3, R208, R162 ;  /* 0x000000d003a27223 */ /* 0x000fe200000100a2 */
[----:B------:R-:W-:Y:S01]  /*a940*/  IADD3 R3, R215, -0x2, RZ ;  /* 0xfffffffed7037810 */ /* 0x000fe20007ffe0ff */
[----:B------:R-:W-:Y:S02]  /*a950*/  FADD.FTZ R161, R161, R158 ;  /* 0x0000009ea1a17221 */ /* 0x000fe40000010000 */
[----:B------:R-:W-:Y:S01]  /*a960*/  F2FP.PACK_AB R14, R171, R170 ;  /* 0x000000aaab0e723e */ /* 0x000fe200000000ff */
[----:B------:R-:W-:Y:S01]  /*a970*/  FADD.FTZ R159, R159, R162 ;  /* 0x000000a29f9f7221 */ /* 0x000fe20000010000 */
[----:B------:R-:W-:Y:S02]  /*a980*/  F2FP.PACK_AB R15, R173, R172 ;  /* 0x000000acad0f723e */ /* 0x000fe400000000ff */
[----:B------:R-:W-:Y:S01]  /*a990*/  ISETP.GE.AND P0, PT, R3, R194, PT ;  /* 0x000000c20300720c */ /* 0x000fe20003f06270 */
[----:B------:R-:W-:Y:S02]  /*a9a0*/  FADD.FTZ R156, R156, R161 ;  /* 0x000000a19c9c7221 */ /* 0x000fe40000010000 */
[----:B------:R-:W-:Y:S02]  /*a9b0*/  FADD.FTZ R160, R160, R159 ;  /* 0x0000009fa0a07221 */ /* 0x000fe40000010000 */
[C---:B--2---:R-:W-:Y:S05]  /*a9c0*/  HMMA.16816.F32 R4, R12.reuse, R124, R4 ;  /* 0x0000007c0c04723c */ /* 0x044fea0000001804 */
        /* <DEDUP_REMOVED lines=10> */
[----:B------:R-:W2:Y:S03]  /*aa70*/  LDSM.16.MT88.4 R16, [R185+UR4+0x4900] ;  /* 0x00490004b910783b */ /* 0x000ea60008004200 */
[----:B------:R-:W-:Y:S02]  /*aa80*/  FADD.FTZ R170, R170, R167 ;  /* 0x000000a7aaaa7221 */ /* 0x000fe40000010000 */
[----:B------:R-:W-:Y:S02]  /*aa90*/  FADD.FTZ R172, R172, R169 ;  /* 0x000000a9acac7221 */ /* 0x000fe40000010000 */
[C---:B---3--:R-:W-:Y:S04]  /*aaa0*/  HMMA.16816.F32 R108, R12.reuse, R136, R108 ;  /* 0x000000880c6c723c */ /* 0x048fe8000000186c */
[----:B------:R-:W-:Y:S02]  /*aab0*/  FADD.FTZ R171, R171, R170 ;  /* 0x000000aaabab7221 */ /* 0x000fe40000010000 */
[----:B------:R-:W-:Y:S02]  /*aac0*/  FADD.FTZ R173, R173, R172 ;  /* 0x000000acadad7221 */ /* 0x000fe40000010000 */
[C---:B------:R-:W-:Y:S01]  /*aad0*/  HMMA.16816.F32 R112, R12.reuse, R138, R112 ;  /* 0x0000008a0c70723c */ /* 0x040fe20000001870 */
[----:B------:R-:W3:Y:S07]  /*aae0*/  LDSM.16.MT88.4 R136, [R184+UR4+0x4900] ;  /* 0x00490004b888783b */ /* 0x000eee0008004200 */
[C---:B-----5:R-:W-:Y:S08]  /*aaf0*/  HMMA.16816.F32 R116, R12.reuse, R140, R116 ;  /* 0x0000008c0c74723c */ /* 0x060ff00000001874 */
        /* <DEDUP_REMOVED lines=13> */
[----:B------:R-:W4:Y:S01]  /*abd0*/  LDSM.16.MT88.4 R20, [R134+0x4900] ;  /* 0x004900008614783b */ /* 0x000f220000004200 */
[--C-:B------:R-:W-:Y:S01]  /*abe0*/  FFMA.FTZ R152, R24, c[0x0][0x2d0], -R165.reuse ;  /* 0x0000b40018987a23 */ /* 0x100fe200000108a5 */
[C---:B------:R-:W-:Y:S01]  /*abf0*/  HMMA.16816.F32 R56, R12.reuse, R154, R56 ;  /* 0x0000009a0c38723c */ /* 0x040fe20000001838 */
[----:B------:R-:W5:Y:S03]  /*ac00*/  MUFU.EX2 R149, R149 ;  /* 0x0000009500957308 */ /* 0x000f660000000800 */
[--C-:B------:R-:W-:Y:S02]  /*ac10*/  FFMA.FTZ R153, R25, c[0x0][0x2d0], -R165.reuse ;  /* 0x0000b40019997a23 */ /* 0x100fe400000108a5 */
[----:B------:R-:W-:Y:S02]  /*ac20*/  FFMA.FTZ R165, R33, c[0x0][0x2d0], -R165 ;  /* 0x0000b40021a57a23 */ /* 0x000fe400000108a5 */
[C---:B-1----:R-:W-:Y:S03]  /*ac30*/  HMMA.16816.F32 R60, R12.reuse, R128, R60 ;  /* 0x000000800c3c723c */ /* 0x042fe6000000183c */
[----:B------:R-:W-:Y:S01]  /*ac40*/  MUFU.EX2 R150, R150 ;  /* 0x0000009600967308 */ /* 0x000fe20000000800 */
[--C-:B------:R-:W-:Y:S02]  /*ac50*/  FFMA.FTZ R154, R26, c[0x0][0x2d0], -R164.reuse ;  /* 0x0000b4001a9a7a23 */ /* 0x100fe400000108a4 */
[--C-:B------:R-:W-:Y:S02]  /*ac60*/  FFMA.FTZ R155, R27, c[0x0][0x2d0], -R164.reuse ;  /* 0x0000b4001b9b7a23 */ /* 0x100fe400000108a4 */
[C---:B------:R-:W-:Y:S01]  /*ac70*/  HMMA.16816.F32 R64, R12.reuse, R130, R64 ;  /* 0x000000820c40723c */ /* 0x040fe20000001840 */
[----:B------:R-:W-:Y:S03]  /*ac80*/  LDSM.16.MT88.4 R24, [R133+0x1100] ;  /* 0x001100008518783b */ /* 0x000fe60000004200 */
[----:B------:R-:W-:Y:S01]  /*ac90*/  FFMA.FTZ R164, R35, c[0x0][0x2d0], -R164 ;  /* 0x0000b40023a47a23 */ /* 0x000fe200000108a4 */
[----:B------:R-:W1:Y:S03]  /*aca0*/  MUFU.EX2 R151, R151 ;  /* 0x0000009700977308 */ /* 0x000e660000000800 */
[C---:B--2---:R-:W-:Y:S01]  /*acb0*/  HMMA.16816.F32 R68, R12.reuse, R16, R68 ;  /* 0x000000100c44723c */ /* 0x044fe20000001844 */
[----:B------:R-:W-:Y:S06]  /*acc0*/  LDSM.16.MT88.4 R128, [R134+0x1100] ;  /* 0x001100008680783b */ /* 0x000fec0000004200 */
[----:B------:R-:W-:Y:S01]  /*acd0*/  MUFU.EX2 R152, R152 ;  /* 0x0000009800987308 */ /* 0x000fe20000000800 */
[C---:B------:R-:W-:Y:S01]  /*ace0*/  HMMA.16816.F32 R72, R12.reuse, R18, R72 ;  /* 0x000000120c48723c */ /* 0x040fe20000001848 */
[----:B------:R-:W2:Y:S07]  /*acf0*/  LDSM.16.MT88.4 R16, [R185+UR4+0x1100] ;  /* 0x00110004b910783b */ /* 0x000eae0008004200 */
[C---:B------:R-:W-:Y:S01]  /*ad00*/  HMMA.16816.F32 R76, R12.reuse, R124, R76 ;  /* 0x0000007c0c4c723c */ /* 0x040fe2000000184c */
[----:B------:R-:W-:Y:S01]  /*ad10*/  LDSM.16.MT88.4 R32, [R134+0x1900] ;  /* 0x001900008620783b */ /* 0x000fe20000004200 */
[----:B------:R-:W1:Y:S06]  /*ad20*/  MUFU.EX2 R153, R153 ;  /* 0x0000009900997308 */ /* 0x000e6c0000000800 */
[C---:B------:R-:W-:Y:S01]  /*ad30*/  HMMA.16816.F32 R80, R12.reuse, R126, R80 ;  /* 0x0000007e0c50723c */ /* 0x040fe20000001850 */
[----:B------:R-:W1:Y:S03]  /*ad40*/  LDSM.16.MT88.4 R124, [R184+UR4+0x1100] ;  /* 0x00110004b87c783b */ /* 0x000e660008004200 */
[----:B------:R-:W-:Y:S04]  /*ad50*/  MUFU.EX2 R154, R154 ;  /* 0x0000009a009a7308 */ /* 0x000fe80000000800 */
[C---:B---3--:R-:W-:Y:S06]  /*ad60*/  HMMA.16816.F32 R84, R12.reuse, R136, R84 ;  /* 0x000000880c54723c */ /* 0x048fec0000001854 */
[----:B------:R-:W3:Y:S02]  /*ad70*/  MUFU.EX2 R155, R155 ;  /* 0x0000009b009b7308 */ /* 0x000ee40000000800 */
[C---:B------:R-:W-:Y:S01]  /*ad80*/  HMMA.16816.F32 R88, R12.reuse, R138, R88 ;  /* 0x0000008a0c58723c */ /* 0x040fe20000001858 */
[----:B------:R-:W-:Y:S07]  /*ad90*/  LDSM.16.MT88.4 R136, [R133+0x3100] ;  /* 0x003100008588783b */ /* 0x000fee0000004200 */
[C---:B----4-:R-:W-:Y:S01]  /*ada0*/  HMMA.16816.F32 R92, R12.reuse, R20, R92 ;  /* 0x000000140c5c723c */ /* 0x050fe2000000185c */
[----:B------:R-:W4:Y:S07]  /*adb0*/  MUFU.EX2 R218, R165 ;  /* 0x000000a500da7308 */ /* 0x000f2e0000000800 */
[----:B------:R-:W-:Y:S01]  /*adc0*/  HMMA.16816.F32 R96, R12, R22, R96 ;  /* 0x000000160c60723c */ /* 0x000fe20000001860 */
[----:B------:R-:W4:Y:S02]  /*add0*/  LDSM.16.MT88.4 R20, [R185+UR4+0x3100] ;  /* 0x00310004b914783b */ /* 0x000f240008004200 */
[----:B------:R-:W4:Y:S04]  /*ade0*/  MUFU.EX2 R164, R164 ;  /* 0x000000a400a47308 */ /* 0x000f280000000800 */
[----:B-----5:R-:W-:Y:S01]  /*adf0*/  F2FP.PACK_AB R12, R149, R148 ;  /* 0x00000094950c723e */ /* 0x020fe200000000ff */
[----:B------:R-:W-:Y:S01]  /*ae00*/  FADD.FTZ R148, R148, R171 ;  /* 0x000000ab94947221 */ /* 0x000fe20000010000 */
[----:B-1----:R-:W-:Y:S03]  /*ae10*/  F2FP.PACK_AB R13, R151, R150 ;  /* 0x00000096970d723e */ /* 0x002fe600000000ff */
[----:B------:R-:W-:Y:S01]  /*ae20*/  F2FP.PACK_AB R14, R153, R152 ;  /* 0x00000098990e723e */ /* 0x000fe200000000ff */
[----:B------:R-:W-:Y:S01]  /*ae30*/  FADD.FTZ R150, R150, R173 ;  /* 0x000000ad96967221 */ /* 0x000fe20000010000 */
[----:B---3--:R-:W-:Y:S01]  /*ae40*/  F2FP.PACK_AB R15, R155, R154 ;  /* 0x0000009a9b0f723e */ /* 0x008fe200000000ff */
        /* <DEDUP_REMOVED lines=8> */
[----:B------:R-:W1:Y:S07]  /*aed0*/  LDSM.16.MT88.4 R16, [R184+UR4+0x3100] ;  /* 0x00310004b810783b */ /* 0x000e6e0008004200 */
[C---:B------:R-:W-:Y:S08]  /*aee0*/  HMMA.16816.F32 R100, R12.reuse, R24, R100 ;  /* 0x000000180c64723c */ /* 0x040ff00000001864 */
[C---:B------:R-:W-:Y:S01]  /*aef0*/  HMMA.16816.F32 R104, R12.reuse, R26, R104 ;  /* 0x0000001a0c68723c */ /* 0x040fe20000001868 */
[----:B------:R-:W2:Y:S07]  /*af00*/  LDSM.16.MT88.4 R24, [R134+0x3100] ;  /* 0x003100008618783b */ /* 0x000eae0000004200 */
[C---:B------:R-:W-:Y:S08]  /*af10*/  HMMA.16816.F32 R108, R12.reuse, R124, R108 ;  /* 0x0000007c0c6c723c */ /* 0x040ff0000000186c */
[C---:B------:R-:W-:Y:S01]  /*af20*/  HMMA.16816.F32 R112, R12.reuse, R126, R112 ;  /* 0x0000007e0c70723c */ /* 0x040fe20000001870 */
[----:B------:R-:W3:Y:S07]  /*af30*/  LDSM.16.MT88.4 R124, [R185+UR4+0x5100] ;  /* 0x00510004b97c783b */ /* 0x000eee0008004200 */
[C---:B------:R-:W-:Y:S08]  /*af40*/  HMMA.16816.F32 R116, R12.reuse, R128, R116 ;  /* 0x000000800c74723c */ /* 0x040ff00000001874 */
[C---:B------:R-:W-:Y:S08]  /*af50*/  HMMA.16816.F32 R120, R12.reuse, R130, R120 ;  /* 0x000000820c78723c */ /* 0x040ff00000001878 */
[C---:B----4-:R-:W-:Y:S08]  /*af60*/  HMMA.16816.F32 R36, R12.reuse, R20, R36 ;  /* 0x000000140c24723c */ /* 0x050ff00000001824 */
[C---:B------:R-:W-:Y:S01]  /*af70*/  HMMA.16816.F32 R40, R12.reuse, R22, R40 ;  /* 0x000000160c28723c */ /* 0x040fe20000001828 */
[----:B------:R-:W4:Y:S07]  /*af80*/  LDSM.16.MT88.4 R20, [R133+0x5100] ;  /* 0x005100008514783b */ /* 0x000f2e0000004200 */
[C---:B------:R-:W-:Y:S08]  /*af90*/  HMMA.16816.F32 R44, R12.reuse, R136, R44 ;  /* 0x000000880c2c723c */ /* 0x040ff0000000182c */
[C---:B------:R-:W-:Y:S01]  /*afa0*/  HMMA.16816.F32 R48, R12.reuse, R138, R48 ;  /* 0x0000008a0c30723c */ /* 0x040fe20000001830 */
[----:B------:R-:W-:Y:S07]  /*afb0*/  LDSM.16.MT88.4 R136, [R133+0x3900] ;  /* 0x003900008588783b */ /* 0x000fee0000004200 */
[C---:B-1----:R-:W-:Y:S08]  /*afc0*/  HMMA.16816.F32 R52, R12.reuse, R16, R52 ;  /* 0x000000100c34723c */ /* 0x042ff00000001834 */
[C---:B------:R-:W-:Y:S01]  /*afd0*/  HMMA.16816.F32 R56, R12.reuse, R18, R56 ;  /* 0x000000120c38723c */ /* 0x040fe20000001838 */
[----:B------:R-:W1:Y:S07]  /*afe0*/  LDSM.16.MT88.4 R16, [R184+UR4+0x5100] ;  /* 0x00510004b810783b */ /* 0x000e6e0008004200 */
[C---:B--2---:R-:W-:Y:S08]  /*aff0*/  HMMA.16816.F32 R60, R12.reuse, R24, R60 ;  /* 0x000000180c3c723c */ /* 0x044ff0000000183c */
[C---:B------:R-:W-:Y:S01]  /*b000*/  HMMA.16816.F32 R64, R12.reuse, R26, R64 ;  /* 0x0000001a0c40723c */ /* 0x040fe20000001840 */
[----:B------:R-:W2:Y:S07]  /*b010*/  LDSM.16.MT88.4 R24, [R134+0x5100] ;  /* 0x005100008618783b */ /* 0x000eae0000004200 */
[C---:B---3--:R-:W-:Y:S08]  /*b020*/  HMMA.16816.F32 R68, R12.reuse, R124, R68 ;  /* 0x0000007c0c44723c */ /* 0x048ff00000001844 */
[C---:B------:R-:W-:Y:S01]  /*b030*/  HMMA.16816.F32 R72, R12.reuse, R126, R72 ;  /* 0x0000007e0c48723c */ /* 0x040fe20000001848 */
[----:B------:R-:W3:Y:S07]  /*b040*/  LDSM.16.MT88.4 R124, [R185+UR4+0x1900] ;  /* 0x00190004b97c783b */ /* 0x000eee0008004200 */
[C---:B----4-:R-:W-:Y:S08]  /*b050*/  HMMA.16816.F32 R76, R12.reuse, R20, R76 ;  /* 0x000000140c4c723c */ /* 0x050ff0000000184c */
[C---:B------:R-:W-:Y:S01]  /*b060*/  HMMA.16816.F32 R80, R12.reuse, R22, R80 ;  /* 0x000000160c50723c */ /* 0x040fe20000001850 */
[----:B------:R-:W4:Y:S07]  /*b070*/  LDSM.16.MT88.4 R20, [R133+0x1900] ;  /* 0x001900008514783b */ /* 0x000f2e0000004200 */
[C---:B-1----:R-:W-:Y:S08]  /*b080*/  HMMA.16816.F32 R84, R12.reuse, R16, R84 ;  /* 0x000000100c54723c */ /* 0x042ff00000001854 */
[C---:B------:R-:W-:Y:S01]  /*b090*/  HMMA.16816.F32 R88, R12.reuse, R18, R88 ;  /* 0x000000120c58723c */ /* 0x040fe20000001858 */
[----:B------:R-:W1:Y:S07]  /*b0a0*/  LDSM.16.MT88.4 R16, [R185+UR4+0x3900] ;  /* 0x00390004b910783b */ /* 0x000e6e0008004200 */
[C---:B--2---:R-:W-:Y:S08]  /*b0b0*/  HMMA.16816.F32 R92, R12.reuse, R24, R92 ;  /* 0x000000180c5c723c */ /* 0x044ff0000000185c */
[----:B------:R-:W-:Y:S01]  /*b0c0*/  HMMA.16816.F32 R96, R12, R26, R96 ;  /* 0x0000001a0c60723c */ /* 0x000fe20000001860 */
[----:B------:R-:W2:Y:S06]  /*b0d0*/  LDSM.16.MT88.4 R24, [R185+UR4+0x5900] ;  /* 0x00590004b918783b */ /* 0x000eac0008004200 */
[----:B------:R-:W-:Y:S02]  /*b0e0*/  F2FP.PACK_AB R12, R175, R174 ;  /* 0x000000aeaf0c723e */ /* 0x000fe400000000ff */
[----:B------:R-:W-:Y:S03]  /*b0f0*/  F2FP.PACK_AB R13, R216, R209 ;  /* 0x000000d1d80d723e */ /* 0x000fe600000000ff */
[----:B------:R-:W-:Y:S01]  /*b100*/  F2FP.PACK_AB R14, R218, R217 ;  /* 0x000000d9da0e723e */ /* 0x000fe200000000ff */
[----:B------:R-:W-:Y:S01]  /*b110*/  FADD.FTZ R209, R209, R154 ;  /* 0x0000009ad1d17221 */ /* 0x000fe20000010000 */
[----:B------:R-:W-:Y:S03]  /*b120*/  F2FP.PACK_AB R15, R164, R219 ;  /* 0x000000dba40f723e */ /* 0x000fe600000000ff */
[----:B------:R-:W-:Y:S04]  /*b130*/  FADD.FTZ R216, R216, R209 ;  /* 0x000000d1d8d87221 */ /* 0x000fe80000010000 */
[C---:B---3--:R-:W-:Y:S03]  /*b140*/  HMMA.16816.F32 R128, R12.reuse, R124, R4 ;  /* 0x0000007c0c80723c */ /* 0x048fe60000001804 */
[----:B------:R-:W-:Y:S04]  /*b150*/  FADD.FTZ R219, R219, R216 ;  /* 0x000000d8dbdb7221 */ /* 0x000fe80000010000 */
[----:B------:R-:W-:Y:S01]  /*b160*/  FADD.FTZ R208, R164, R219 ;  /* 0x000000dba4d07221 */ /* 0x000fe20000010000 */
[C---:B------:R-:W-:Y:S01]  /*b170*/  HMMA.16816.F32 R124, R12.reuse, R126, R8 ;  /* 0x0000007e0c7c723c */ /* 0x040fe20000001808 */
[----:B------:R-:W3:Y:S07]  /*b180*/  LDSM.16.MT88.4 R8, [R133+0x5900] ;  /* 0x005900008508783b */ /* 0x000eee0000004200 */
[C---:B----4-:R-:W-:Y:S08]  /*b190*/  HMMA.16816.F32 R100, R12.reuse, R20, R100 ;  /* 0x000000140c64723c */ /* 0x050ff00000001864 */
[C---:B------:R-:W-:Y:S01]  /*b1a0*/  HMMA.16816.F32 R104, R12.reuse, R22, R104 ;  /* 0x000000160c68723c */ /* 0x040fe20000001868 */
[----:B------:R-:W-:Y:S07]  /*b1b0*/  LDSM.16.MT88.4 R20, [R134+0x5900] ;  /* 0x005900008614783b */ /* 0x000fee0000004200 */
[C---:B------:R-:W-:Y:S08]  /*b1c0*/  HMMA.16816.F32 R108, R12.reuse, R28, R108 ;  /* 0x0000001c0c6c723c */ /* 0x040ff0000000186c */
[C---:B------:R-:W-:Y:S08]  /*b1d0*/  HMMA.16816.F32 R112, R12.reuse, R30, R112 ;  /* 0x0000001e0c70723c */ /* 0x040ff00000001870 */
[C---:B------:R-:W-:Y:S08]  /*b1e0*/  HMMA.16816.F32 R116, R12.reuse, R32, R116 ;  /* 0x000000200c74723c */ /* 0x040ff00000001874 */
[C---:B------:R-:W-:Y:S08]  /*b1f0*/  HMMA.16816.F32 R120, R12.reuse, R34, R120 ;  /* 0x000000220c78723c */ /* 0x040ff00000001878 */
[C---:B-1----:R-:W-:Y:S08]  /*b200*/  HMMA.16816.F32 R36, R12.reuse, R16, R36 ;  /* 0x000000100c24723c */ /* 0x042ff00000001824 */
[C---:B------:R-:W-:Y:S01]  /*b210*/  HMMA.16816.F32 R40, R12.reuse, R18, R40 ;  /* 0x000000120c28723c */ /* 0x040fe20000001828 */
[----:B------:R-:W1:Y:S07]  /*b220*/  LDSM.16.MT88.4 R16, [R184+UR4+0x5900] ;  /* 0x00590004b810783b */ /* 0x000e6e0008004200 */
[C---:B------:R-:W-:Y:S08]  /*b230*/  HMMA.16816.F32 R44, R12.reuse, R136, R44 ;  /* 0x000000880c2c723c */ /* 0x040ff0000000182c */
[C---:B------:R-:W-:Y:S08]  /*b240*/  HMMA.16816.F32 R48, R12.reuse, R138, R48 ;  /* 0x0000008a0c30723c */ /* 0x040ff00000001830 */
[C---:B------:R-:W-:Y:S08]  /*b250*/  HMMA.16816.F32 R52, R12.reuse, R140, R52 ;  /* 0x0000008c0c34723c */ /* 0x040ff00000001834 */
[C---:B------:R-:W-:Y:S08]  /*b260*/  HMMA.16816.F32 R56, R12.reuse, R142, R56 ;  /* 0x0000008e0c38723c */ /* 0x040ff00000001838 */
[C---:B------:R-:W-:Y:S08]  /*b270*/  HMMA.16816.F32 R60, R12.reuse, R144, R60 ;  /* 0x000000900c3c723c */ /* 0x040ff0000000183c */
[C---:B------:R-:W-:Y:S08]  /*b280*/  HMMA.16816.F32 R64, R12.reuse, R146, R64 ;  /* 0x000000920c40723c */ /* 0x040ff00000001840 */
[C---:B--2---:R-:W-:Y:S08]  /*b290*/  HMMA.16816.F32 R68, R12.reuse, R24, R68 ;  /* 0x000000180c44723c */ /* 0x044ff00000001844 */
[C---:B------:R-:W-:Y:S08]  /*b2a0*/  HMMA.16816.F32 R72, R12.reuse, R26, R72 ;  /* 0x0000001a0c48723c */ /* 0x040ff00000001848 */
[C---:B---3--:R-:W-:Y:S07]  /*b2b0*/  HMMA.16816.F32 R76, R12.reuse, R8, R76 ;  /* 0x000000080c4c723c */ /* 0x048fee000000184c */
[----:B------:R-:W-:Y:S01]  /*b2c0*/  FADD.FTZ R8, R174, R153 ;  /* 0x00000099ae087221 */ /* 0x000fe20000010000 */
[C---:B------:R-:W-:Y:S04]  /*b2d0*/  HMMA.16816.F32 R80, R12.reuse, R10, R80 ;  /* 0x0000000a0c50723c */ /* 0x040fe80000001850 */
[----:B------:R-:W-:Y:S04]  /*b2e0*/  FADD.FTZ R8, R175, R8 ;  /* 0x00000008af087221 */ /* 0x000fe80000010000 */
[C---:B-1----:R-:W-:Y:S04]  /*b2f0*/  HMMA.16816.F32 R84, R12.reuse, R16, R84 ;  /* 0x000000100c54723c */ /* 0x042fe80000001854 */
[----:B------:R-:W-:Y:S04]  /*b300*/  FADD.FTZ R207, R217, R8 ;  /* 0x00000008d9cf7221 */ /* 0x000fe80000010000 */
[C---:B------:R-:W-:Y:S04]  /*b310*/  HMMA.16816.F32 R88, R12.reuse, R18, R88 ;  /* 0x000000120c58723c */ /* 0x040fe80000001858 */
[----:B------:R-:W-:Y:S04]  /*b320*/  FADD.FTZ R207, R218, R207 ;  /* 0x000000cfdacf7221 */ /* 0x000fe80000010000 */
        /* <DEDUP_REMOVED lines=20> */
[----:B------:R-:W-:Y:S01]  /*b470*/  IMAD R201, R6, c[0x0][0x2b8], R201 ;  /* 0x0000ae0006c97a24 */ /* 0x000fe200078e02c9 */
[----:B------:R-:W-:Y:S04]  /*b480*/  IADD3 R6, -R180, 0x10, RZ ;  /* 0x00000010b4067810 */ /* 0x000fe80007ffe1ff */
[----:B------:R-:W-:Y:S02]  /*b490*/  SHF.R.S32.HI R3, RZ, 0x1f, R201 ;  /* 0x0000001fff037819 */ /* 0x000fe400000114c9 */
[----:B------:R-:W-:Y:S03]  /*b4a0*/  LOP3.LUT R6, R6, 0xf, RZ, 0xc0, !PT ;  /* 0x0000000f06067812 */ /* 0x000fe600078ec0ff */
[----:B------:R-:W-:Y:S04]  /*b4b0*/  IMAD R3, R3, c[0x0][0x1e0], RZ ;  /* 0x0000780003037a24 */ /* 0x000fe800078e02ff */
[C---:B------:R-:W-:Y:S02]  /*b4c0*/  IMAD R3, R201.reuse, c[0x0][0x1e4], R3 ;  /* 0x00007900c9037a24 */ /* 0x040fe400078e0203 */
[----:B-1----:R-:W-:Y:S04]  /*b4d0*/  IMAD.WIDE.U32 R4, R201, c[0x0][0x1e0], RZ ;  /* 0x00007800c9047a25 */ /* 0x002fe800078e00ff */
        /* <DEDUP_REMOVED lines=9> */
[----:B------:R-:W1:Y:S04]  /*b570*/  SHFL.IDX PT, R7, R18, 0x1, 0x181f ;  /* 0x00381f0012077f89 */ /* 0x000e6800000e0000 */
[----:B------:R-:W2:Y:S04]  /*b580*/  SHFL.IDX PT, R3, R10, 0x1, 0x181f ;  /* 0x00381f000a037f89 */ /* 0x000ea800000e0000 */
[----:B------:R-:W-:Y:S01]  /*b590*/  SHFL.IDX PT, R5, R10, RZ, 0x181f ;  /* 0x00181fff0a057589 */ /* 0x000fe200000e0000 */
[----:B-1----:R-:W-:Y:S04]  /*b5a0*/  IADD3 R12, P1, P0, R12, R7, R212 ;  /* 0x000000070c0c7210 */ /* 0x002fe8000783e0d4 */
[----:B--2---:R-:W-:Y:S02]  /*b5b0*/  IADD3.X R13, RZ, R3, R213, P1, P0 ;  /* 0x00000003ff0d7210 */ /* 0x004fe40000fe04d5 */
[----:B------:R-:W-:Y:S04]  /*b5c0*/  IADD3 R8, P1, P0, R8, R7, R192 ;  /* 0x0000000708087210 */ /* 0x000fe8000783e0c0 */
[----:B------:R-:W-:Y:S02]  /*b5d0*/  IADD3.X R9, RZ, R3, R210, P1, P0 ;  /* 0x00000003ff097210 */ /* 0x000fe40000fe04d2 */
[----:B------:R-:W-:Y:S04]  /*b5e0*/  IADD3 R6, P1, P0, R6, R7, R181 ;  /* 0x0000000706067210 */ /* 0x000fe8000783e0b5 */
[----:B------:R-:W-:Y:S02]  /*b5f0*/  IADD3.X R7, RZ, R3, R182, P1, P0 ;  /* 0x00000003ff077210 */ /* 0x000fe40000fe04b6 */
[----:B------:R-:W1:Y:S02]  /*b600*/  SHFL.IDX PT, R3, R18, RZ, 0x181f ;  /* 0x00181fff12037589 */ /* 0x000e6400000e0000 */
[----:B-1----:R-:W-:Y:S05]  /*b610*/  IADD3 R16, P0, R3, R212, RZ ;  /* 0x000000d403107210 */ /* 0x002fea0007f1e0ff */
[----:B------:R-:W-:Y:S01]  /*b620*/  IMAD.X R17, R5, 0x1, R213, P0 ;  /* 0x0000000105117824 */ /* 0x000fe200000e06d5 */
[----:B------:R-:W-:Y:S05]  /*b630*/  IADD3 R14, P0, R3, R192, RZ ;  /* 0x000000c0030e7210 */ /* 0x000fea0007f1e0ff */
[----:B------:R-:W-:Y:S01]  /*b640*/  IMAD.X R15, R5, 0x1, R210, P0 ;  /* 0x00000001050f7824 */ /* 0x000fe200000e06d2 */
[----:B------:R-:W-:Y:S01]  /*b650*/  IADD3 R4, P0, R3, R181, RZ ;  /* 0x000000b503047210 */ /* 0x000fe20007f1e0ff */
[----:B------:R-:W-:Y:S04]  /*b660*/  IMAD.U32 R3, RZ, RZ, UR16 ;  /* 0x00000010ff037e24 */ /* 0x000fe8000f8e00ff */
[----:B------:R-:W-:Y:S02]  /*b670*/  IMAD R3, R3, 0x3000, R202 ;  /* 0x0000300003037824 */ /* 0x000fe400078e02ca */
[----:B------:R-:W-:Y:S01]  /*b680*/  IMAD.X R5, R5, 0x1, R182, P0 ;  /* 0x0000000105057824 */ /* 0x000fe200000e06b6 */
[----:B------:R-:W-:Y:S01]  /*b690*/  ISETP.NE.U32.AND P0, PT, R211, RZ, PT ;  /* 0x000000ffd300720c */ /* 0x000fe20003f05070 */
        /* <DEDUP_REMOVED lines=11> */
.L_x_938:
        /* <DEDUP_REMOVED lines=10> */
.L_x_936:
[----:B------:R-:W-:-:S13]  /*b7f0*/  ISETP.GE.AND P0, PT, R209, R194, PT ;  /* 0x000000c2d100720c */ /* 0x000fda0003f06270 */
[----:B------:R-:W-:Y:S05]  /*b800*/  @!P0 BRA `(.L_x_940) ;  /* 0x0000362000008947 */ /* 0x000fea0003800000 */
[----:B------:R-:W-:Y:S01]  /*b810*/  IMAD.MOV.U32 R192, RZ, RZ, 0x40 ;  /* 0x00000040ffc07424 */ /* 0x000fe200078e00ff */
[----:B------:R-:W-:Y:S01]  /*b820*/  LOP3.LUT P0, RZ, R179, 0x4, RZ, 0xc0, !PT ;  /* 0x00000004b3ff7812 */ /* 0x000fe2000780c0ff */
[----:B------:R-:W-:Y:S01]  /*b830*/  IMAD.MOV.U32 R3, RZ, RZ, R0 ;  /* 0x000000ffff037224 */ /* 0x000fe200078e0000 */
[----:B-1----:R-:W-:Y:S01]  /*b840*/  SHF.R.S32.HI R5, RZ, 0x1f, R178 ;  /* 0x0000001fff057819 */ /* 0x002fe200000114b2 */
[----:B------:R-:W-:Y:S01]  /*b850*/  IMAD.MOV.U32 R132, RZ, RZ, R2 ;  /* 0x000000ffff847224 */ /* 0x000fe200078e0002 */
[----:B------:R-:W-:Y:S01]  /*b860*/  SHF.R.S32.HI R0, RZ, 0x1f, R177 ;  /* 0x0000001fff007819 */ /* 0x000fe200000114b1 */
[----:B------:R-:W-:Y:S01]  /*b870*/  IMAD.SHL.U32 R212, R178, 0x2, RZ ;  /* 0x00000002b2d47824 */ /* 0x000fe200078e00ff */
[----:B------:R-:W-:Y:S01]  /*b880*/  SHF.R.S32.HI R213, RZ, 0x1f, R176 ;  /* 0x0000001fffd57819 */ /* 0x000fe200000114b0 */
[----:B------:R-:W-:Y:S01]  /*b890*/  IMAD.SHL.U32 R214, R177, 0x2, RZ ;  /* 0x00000002b1d67824 */ /* 0x000fe200078e00ff */
[----:B------:R-:W-:Y:S01]  /*b8a0*/  SEL R192, R192, 0xffffffc0, !P0 ;  /* 0xffffffc0c0c07807 */ /* 0x000fe20004000000 */
[----:B------:R-:W-:Y:S01]  /*b8b0*/  IMAD.SHL.U32 R215, R176, 0x2, RZ ;  /* 0x00000002b0d77824 */ /* 0x000fe200078e00ff */
[----:B------:R-:W-:-:S02]  /*b8c0*/  SHF.L.U64.HI R210, R178, 0x1, R5 ;  /* 0x00000001b2d27819 */ /* 0x000fc40000010205 */
[----:B------:R-:W-:Y:S02]  /*b8d0*/  SHF.L.U64.HI R211, R177, 0x1, R0 ;  /* 0x00000001b1d37819 */ /* 0x000fe40000010200 */
[----:B------:R-:W-:Y:S02]  /*b8e0*/  SHF.L.U64.HI R213, R176, 0x1, R213 ;  /* 0x00000001b0d57819 */ /* 0x000fe400000102d5 */
.L_x_951:
        /* <DEDUP_REMOVED lines=30> */
[----:B------:R-:W5:Y:S04]  /*bad0*/  SHFL.IDX PT, R11, R4, RZ, 0x181f ;  /* 0x00181fff040b7589 */ /* 0x000f6800000e0000 */
[----:B------:R-:W4:Y:S04]  /*bae0*/  SHFL.IDX PT, R0, R2, RZ, 0x181f ;  /* 0x00181fff02007589 */ /* 0x000f2800000e0000 */
[----:B------:R-:W3:Y:S01]  /*baf0*/  SHFL.IDX PT, R5, R4, 0x1, 0x181f ;  /* 0x00381f0004057f89 */ /* 0x000ee200000e0000 */
[C---:B-----5:R-:W-:Y:S05]  /*bb00*/  IADD3 R22, P0, R11.reuse, R212, RZ ;  /* 0x000000d40b167210 */ /* 0x060fea0007f1e0ff */
[C-C-:B----4-:R-:W-:Y:S01]  /*bb10*/  IMAD.X R23, R0.reuse, 0x1, R210.reuse, P0 ;  /* 0x0000000100177824 */ /* 0x150fe200000e06d2 */
[C---:B------:R-:W-:Y:S04]  /*bb20*/  IADD3 R14, P0, R11.reuse, R214, RZ ;  /* 0x000000d60b0e7210 */ /* 0x040fe80007f1e0ff */
[C---:B------:R-:W-:Y:S02]  /*bb30*/  IADD3.X R15, R0.reuse, R211, RZ, P0, !PT ;  /* 0x000000d3000f7210 */ /* 0x040fe400007fe4ff */
[----:B------:R-:W-:Y:S05]  /*bb40*/  IADD3 R10, P0, R11, R215, RZ ;  /* 0x000000d70b0a7210 */ /* 0x000fea0007f1e0ff */
[--C-:B------:R-:W-:Y:S01]  /*bb50*/  IMAD.X R11, R0, 0x1, R213.reuse, P0 ;  /* 0x00000001000b7824 */ /* 0x100fe200000e06d5 */
[C---:B---3--:R-:W-:Y:S01]  /*bb60*/  IADD3 R8, P0, R5.reuse, R212, RZ ;  /* 0x000000d405087210 */ /* 0x048fe20007f1e0ff */
[----:B------:R-:W3:Y:S04]  /*bb70*/  SHFL.IDX PT, R0, R2, 0x1, 0x181f ;  /* 0x00381f0002007f89 */ /* 0x000ee800000e0000 */
[C---:B---3--:R-:W-:Y:S01]  /*bb80*/  IMAD.X R9, R0.reuse, 0x1, R210, P0 ;  /* 0x0000000100097824 */ /* 0x048fe200000e06d2 */
[C---:B------:R-:W-:Y:S04]  /*bb90*/  IADD3 R6, P0, R5.reuse, R214, RZ ;  /* 0x000000d605067210 */ /* 0x040fe80007f1e0ff */
[C---:B------:R-:W-:Y:S02]  /*bba0*/  IADD3.X R7, R0.reuse, R211, RZ, P0, !PT ;  /* 0x000000d300077210 */ /* 0x040fe400007fe4ff */
[----:B------:R-:W-:Y:S02]  /*bbb0*/  IADD3 R28, P0, R5, R215, RZ ;  /* 0x000000d7051c7210 */ /* 0x000fe40007f1e0ff */
[----:B------:R-:W-:Y:S03]  /*bbc0*/  MOV R5, UR16 ;  /* 0x0000001000057c02 */ /* 0x000fe60008000f00 */
[----:B------:R-:W-:Y:S02]  /*bbd0*/  IMAD.X R29, R0, 0x1, R213, P0 ;  /* 0x00000001001d7824 */ /* 0x000fe400000e06d5 */
[----:B------:R-:W-:Y:S05]  /*bbe0*/  IMAD R13, R5, 0x6000, R198 ;  /* 0x00006000050d7824 */ /* 0x000fea00078e02c6 */
[----:B------:R3:W-:Y:S04]  /*bbf0*/  LDGSTS.E.BYPASS.LTC128B.128 [R13], [R22.64], !P5 ;  /* 0x00000000160d7fae */ /* 0x0007e8000e901d4c */
[----:B------:R3:W-:Y:S04]  /*bc00*/  LDGSTS.E.BYPASS.LTC128B.128 [R13+0x2000], [R14.64], !P4 ;  /* 0x020000000e0d7fae */ /* 0x0007e8000e101d4c */
[----:B------:R3:W-:Y:S04]  /*bc10*/  LDGSTS.E.BYPASS.LTC128B.128 [R13+0x4000], [R10.64], !P6 ;  /* 0x040000000a0d7fae */ /* 0x0007e8000f101d4c */
[----:B------:R3:W-:Y:S04]  /*bc20*/  LDGSTS.E.BYPASS.LTC128B.128 [R13+0x1000], [R8.64], !P5 ;  /* 0x01000000080d7fae */ /* 0x0007e8000e901d4c */
[----:B------:R3:W-:Y:S04]  /*bc30*/  LDGSTS.E.BYPASS.LTC128B.128 [R13+0x3000], [R6.64], !P4 ;  /* 0x03000000060d7fae */ /* 0x0007e8000e101d4c */
[----:B------:R3:W-:Y:S02]  /*bc40*/  LDGSTS.E.BYPASS.LTC128B.128 [R13+0x5000], [R28.64], !P6 ;  /* 0x050000001c0d7fae */ /* 0x0007e4000f101d4c */
.L_x_941:
[C---:B--23--:R-:W-:Y:S01]  /*bc50*/  HMMA.16816.F32 R4, R136.reuse, R140, RZ ;  /* 0x0000008c8804723c */ /* 0x04cfe200000018ff */
[----:B------:R-:W-:Y:S01]  /*bc60*/  LDSM.16.M88.4 R172, [R186] ;  /* 0x00000000baac783b */ /* 0x000fe20000000200 */
[----:B------:R-:W-:Y:S01]  /*bc70*/  UIADD3 UR18, UR16, 0x1, URZ ;  /* 0x0000000110127890 */ /* 0x000fe2000fffe03f */
[----:B------:R-:W-:Y:S01]  /*bc80*/  ISETP.NE.AND P0, PT, R197, 0x1, PT ;  /* 0x00000001c500780c */ /* 0x000fe20003f05270 */
[C---:B------:R-:W-:Y:S01]  /*bc90*/  IMAD.IADD R0, R192.reuse, 0x1, R21 ;  /* 0x00000001c0007824 */ /* 0x040fe200078e0215 */
[C---:B------:R-:W-:Y:S01]  /*bca0*/  IADD3 R135, R192.reuse, UR4, R191 ;  /* 0x00000004c0877c10 */ /* 0x040fe2000fffe0bf */
[----:B------:R-:W-:Y:S01]  /*bcb0*/  IMAD.IADD R2, R192, 0x1, R133 ;  /* 0x00000001c0027824 */ /* 0x000fe200078e0285 */
[----:B------:R-:W0:Y:S01]  /*bcc0*/  LDGDEPBAR ;  /* 0x00000000000079af */ /* 0x000e220000000000 */
[C---:B------:R-:W-:Y:S01]  /*bcd0*/  HMMA.16816.F32 R8, R136.reuse, R142, RZ ;  /* 0x0000008e8808723c */ /* 0x040fe200000018ff */
[----:B------:R-:W-:Y:S01]  /*bce0*/  ISETP.LE.AND P2, PT, R196, c[0x0][0x32c], PT ;  /* 0x0000cb00c4007a0c */ /* 0x000fe20003f43270 */
[----:B------:R-:W-:Y:S02]  /*bcf0*/  UISETP.GE.AND UP0, UPT, UR16, 0x1, UPT ;  /* 0x000000011000788c */ /* 0x000fe4000bf06270 */
[----:B------:R-:W-:Y:S01]  /*bd00*/  IMAD.IADD R134, R188, 0x1, R135 ;  /* 0x00000001bc867824 */ /* 0x000fe200078e0287 */
[----:B------:R-:W-:Y:S01]  /*bd10*/  LDSM.16.M88.4 R140, [R187] ;  /* 0x00000000bb8c783b */ /* 0x000fe20000000200 */
[----:B------:R-:W-:Y:S02]  /*bd20*/  USEL UR16, UR18, URZ, !UP0 ;  /* 0x0000003f12107287 */ /* 0x000fe4000c000000 */
[C---:B----4-:R-:W-:Y:S03]  /*bd30*/  HMMA.16816.F32 R12, R136.reuse, R16, RZ ;  /* 0x00000010880c723c */ /* 0x050fe600000018ff */
[----:B------:R-:W2:Y:S05]  /*bd40*/  LDSM.16.M88.4 R164, [R0+0xc100] ;  /* 0x00c1000000a4783b */ /* 0x000eaa0000000200 */
[C---:B------:R-:W-:Y:S01]  /*bd50*/  HMMA.16816.F32 R16, R136.reuse, R18, RZ ;  /* 0x000000128810723c */ /* 0x040fe200000018ff */
[----:B------:R-:W3:Y:S06]  /*bd60*/  LDSM.16.M88.4 R168, [R0+0xc900] ;  /* 0x00c9000000a8783b */ /* 0x000eec0000000200 */
[----:B------:R-:W-:Y:S01]  /*bd70*/  LDSM.16.M88.4 R176, [R2+0xc100] ;  /* 0x00c1000002b0783b */ /* 0x000fe20000000200 */
[C---:B-1----:R-:W-:Y:S05]  /*bd80*/  HMMA.16816.F32 R20, R136.reuse, R24, RZ ;  /* 0x000000188814723c */ /* 0x042fea00000018ff */
[----:B------:R-:W-:Y:S03]  /*bd90*/  LDSM.16.M88.4 R180, [R2+0xc900] ;  /* 0x00c9000002b4783b */ /* 0x000fe60000000200 */
[C---:B------:R-:W-:Y:S08]  /*bda0*/  HMMA.16816.F32 R24, R136.reuse, R26, RZ ;  /* 0x0000001a8818723c */ /* 0x040ff000000018ff */
[C---:B------:R-:W-:Y:S08]  /*bdb0*/  HMMA.16816.F32 R28, R136.reuse, R32, RZ ;  /* 0x00000020881c723c */ /* 0x040ff000000018ff */
[----:B------:R-:W-:Y:S01]  /*bdc0*/  HMMA.16816.F32 R32, R136, R34, RZ ;  /* 0x000000228820723c */ /* 0x000fe200000018ff */
[----:B------:R-:W1:Y:S07]  /*bdd0*/  LDSM.16.M88.4 R136, [R0+0xd100] ;  /* 0x00d100000088783b */ /* 0x000e6e0000000200 */
[C---:B------:R-:W-:Y:S08]  /*bde0*/  HMMA.16816.F32 R4, R144.reuse, R148, R4 ;  /* 0x000000949004723c */ /* 0x040ff00000001804 */
[C---:B------:R-:W-:Y:S01]  /*bdf0*/  HMMA.16816.F32 R8, R144.reuse, R150, R8 ;  /* 0x000000969008723c */ /* 0x040fe20000001808 */
[----:B------:R-:W4:Y:S07]  /*be00*/  LDSM.16.M88.4 R148, [R0+0xd900] ;  /* 0x00d900000094783b */ /* 0x000f2e0000000200 */
        /* <DEDUP_REMOVED lines=8> */
[----:B------:R-:W5:Y:S06]  /*be90*/  LDSM.16.M88.4 R144, [R2+0xd100] ;  /* 0x00d100000290783b */ /* 0x000f6c0000000200 */
[----:B------:R-:W4:Y:S01]  /*bea0*/  LDSM.16.M88.4 R160, [R191+UR4+0xe100] ;  /* 0x00e10004bfa0783b */ /* 0x000f220008000200 */
[C---:B--2---:R-:W-:Y:S08]  /*beb0*/  HMMA.16816.F32 R4, R140.reuse, R164, R4 ;  /* 0x000000a48c04723c */ /* 0x044ff00000001804 */
[C---:B------:R-:W-:Y:S01]  /*bec0*/  HMMA.16816.F32 R8, R140.reuse, R166, R8 ;  /* 0x000000a68c08723c */ /* 0x040fe20000001808 */
[----:B------:R-:W2:Y:S07]  /*bed0*/  LDSM.16.M88.4 R164, [R191+UR4+0xe900] ;  /* 0x00e90004bfa4783b */ /* 0x000eae0008000200 */
[C---:B---3--:R-:W-:Y:S08]  /*bee0*/  HMMA.16816.F32 R12, R140.reuse, R168, R12 ;  /* 0x000000a88c0c723c */ /* 0x048ff0000000180c */
[C---:B------:R-:W-:Y:S01]  /*bef0*/  HMMA.16816.F32 R16, R140.reuse, R170, R16 ;  /* 0x000000aa8c10723c */ /* 0x040fe20000001810 */
[----:B------:R-:W-:Y:S07]  /*bf00*/  LDSM.16.M88.4 R168, [R133+0xe100] ;  /* 0x00e1000085a8783b */ /* 0x000fee0000000200 */
[C---:B-1----:R-:W-:Y:S08]  /*bf10*/  HMMA.16816.F32 R20, R140.reuse, R136, R20 ;  /* 0x000000888c14723c */ /* 0x042ff00000001814 */
[C---:B------:R-:W-:Y:S01]  /*bf20*/  HMMA.16816.F32 R24, R140.reuse, R138, R24 ;  /* 0x0000008a8c18723c */ /* 0x040fe20000001818 */
[----:B------:R-:W1:Y:S07]  /*bf30*/  LDSM.16.M88.4 R136, [R191+UR4+0xf100] ;  /* 0x00f10004bf88783b */ /* 0x000e6e0008000200 */
[C---:B----4-:R-:W-:Y:S08]  /*bf40*/  HMMA.16816.F32 R28, R140.reuse, R148, R28 ;  /* 0x000000948c1c723c */ /* 0x050ff0000000181c */
[----:B------:R-:W-:Y:S01]  /*bf50*/  HMMA.16816.F32 R32, R140, R150, R32 ;  /* 0x000000968c20723c */ /* 0x000fe20000001820 */
[----:B------:R-:W3:Y:S06]  /*bf60*/  LDSM.16.M88.4 R140, [R191+UR4+0xf900] ;  /* 0x00f90004bf8c783b */ /* 0x000eec0008000200 */
[----:B------:R-:W4:Y:S01]  /*bf70*/  LDSM.16.M88.4 R148, [R189+0x4000] ;  /* 0x00400000bd94783b */ /* 0x000f220000000200 */
[C---:B------:R-:W-:Y:S08]  /*bf80*/  HMMA.16816.F32 R4, R172.reuse, R176, R4 ;  /* 0x000000b0ac04723c */ /* 0x040ff00000001804 */
[C---:B------:R-:W-:Y:S01]  /*bf90*/  HMMA.16816.F32 R8, R172.reuse, R178, R8 ;  /* 0x000000b2ac08723c */ /* 0x040fe20000001808 */
[----:B------:R-:W1:Y:S07]  /*bfa0*/  LDSM.16.M88.4 R176, [R133+0xe900] ;  /* 0x00e9000085b0783b */ /* 0x000e6e0000000200 */
[C---:B------:R-:W-:Y:S08]  /*bfb0*/  HMMA.16816.F32 R12, R172.reuse, R180, R12 ;  /* 0x000000b4ac0c723c */ /* 0x040ff0000000180c */
[C---:B------:R-:W-:Y:S08]  /*bfc0*/  HMMA.16816.F32 R16, R172.reuse, R182, R16 ;  /* 0x000000b6ac10723c */ /* 0x040ff00000001810 */
[C---:B-----5:R-:W-:Y:S08]  /*bfd0*/  HMMA.16816.F32 R20, R172.reuse, R144, R20 ;  /* 0x00000090ac14723c */ /* 0x060ff00000001814 */
[C---:B------:R-:W-:Y:S01]  /*bfe0*/  HMMA.16816.F32 R24, R172.reuse, R146, R24 ;  /* 0x00000092ac18723c */ /* 0x040fe20000001818 */
[----:B------:R-:W5:Y:S07]  /*bff0*/  LDSM.16.M88.4 R144, [R133+0xf100] ;  /* 0x00f100008590783b */ /* 0x000f6e0000000200 */
[C---:B------:R-:W-:Y:S08]  /*c000*/  HMMA.16816.F32 R28, R172.reuse, R152, R28 ;  /* 0x00000098ac1c723c */ /* 0x040ff0000000181c */
[----:B------:R-:W-:Y:S01]  /*c010*/  HMMA.16816.F32 R32, R172, R154, R32 ;  /* 0x0000009aac20723c */ /* 0x000fe20000001820 */
[----:B------:R-:W3:Y:S07]  /*c020*/  LDSM.16.M88.4 R152, [R133+0xf900] ;  /* 0x00f900008598783b */ /* 0x000eee0000000200 */
[C---:B------:R-:W-:Y:S08]  /*c030*/  HMMA.16816.F32 R4, R156.reuse, R160, R4 ;  /* 0x000000a09c04723c */ /* 0x040ff00000001804 */
[C---:B------:R-:W-:Y:S01]  /*c040*/  HMMA.16816.F32 R8, R156.reuse, R162, R8 ;  /* 0x000000a29c08723c */ /* 0x040fe20000001808 */
[----:B------:R-:W-:Y:S07]  /*c050*/  LDSM.16.M88.4 R160, [R0+0xf100] ;  /* 0x00f1000000a0783b */ /* 0x000fee0000000200 */
[C---:B--2---:R-:W-:Y:S08]  /*c060*/  HMMA.16816.F32 R12, R156.reuse, R164, R12 ;  /* 0x000000a49c0c723c */ /* 0x044ff0000000180c */
[C---:B------:R-:W-:Y:S01]  /*c070*/  HMMA.16816.F32 R16, R156.reuse, R166, R16 ;  /* 0x000000a69c10723c */ /* 0x040fe20000001810 */
[----:B------:R-:W-:Y:S07]  /*c080*/  LDSM.16.M88.4 R164, [R186+0x4000] ;  /* 0x00400000baa4783b */ /* 0x000fee0000000200 */
[C---:B-1----:R-:W-:Y:S08]  /*c090*/  HMMA.16816.F32 R20, R156.reuse, R136, R20 ;  /* 0x000000889c14723c */ /* 0x042ff00000001814 */
[C---:B------:R-:W-:Y:S01]  /*c0a0*/  HMMA.16816.F32 R24, R156.reuse, R138, R24 ;  /* 0x0000008a9c18723c */ /* 0x040fe20000001818 */
[----:B------:R-:W-:Y:S07]  /*c0b0*/  LDSM.16.M88.4 R136, [R187+0x4000] ;  /* 0x00400000bb88783b */ /* 0x000fee0000000200 */
[C---:B---3--:R-:W-:Y:S08]  /*c0c0*/  HMMA.16816.F32 R28, R156.reuse, R140, R28 ;  /* 0x0000008c9c1c723c */ /* 0x048ff0000000181c */
[----:B------:R-:W-:Y:S01]  /*c0d0*/  HMMA.16816.F32 R32, R156, R142, R32 ;  /* 0x0000008e9c20723c */ /* 0x000fe20000001820 */
[----:B------:R-:W1:Y:S06]  /*c0e0*/  LDSM.16.M88.4 R140, [R0+0xe100] ;  /* 0x00e10000008c783b */ /* 0x000e6c0000000200 */
[----:B------:R-:W2:Y:S01]  /*c0f0*/  LDSM.16.M88.4 R156, [R0+0xe900] ;  /* 0x00e90000009c783b */ /* 0x000ea20000000200 */
[C---:B----4-:R-:W-:Y:S08]  /*c100*/  HMMA.16816.F32 R4, R148.reuse, R168, R4 ;  /* 0x000000a89404723c */ /* 0x050ff00000001804 */
[C---:B------:R-:W-:Y:S01]  /*c110*/  HMMA.16816.F32 R8, R148.reuse, R170, R8 ;  /* 0x000000aa9408723c */ /* 0x040fe20000001808 */
[----:B------:R-:W-:Y:S07]  /*c120*/  LDSM.16.M88.4 R168, [R2+0xe100] ;  /* 0x00e1000002a8783b */ /* 0x000fee0000000200 */
[C---:B------:R-:W-:Y:S08]  /*c130*/  HMMA.16816.F32 R12, R148.reuse, R176, R12 ;  /* 0x000000b0940c723c */ /* 0x040ff0000000180c */
[C---:B------:R-:W-:Y:S08]  /*c140*/  HMMA.16816.F32 R16, R148.reuse, R178, R16 ;  /* 0x000000b29410723c */ /* 0x040ff00000001810 */
[C---:B-----5:R-:W-:Y:S08]  /*c150*/  HMMA.16816.F32 R20, R148.reuse, R144, R20 ;  /* 0x000000909414723c */ /* 0x060ff00000001814 */
[C---:B------:R-:W-:Y:S01]  /*c160*/  HMMA.16816.F32 R24, R148.reuse, R146, R24 ;  /* 0x000000929418723c */ /* 0x040fe20000001818 */
[----:B------:R-:W3:Y:S07]  /*c170*/  LDSM.16.M88.4 R144, [R0+0xf900] ;  /* 0x00f900000090783b */ /* 0x000eee0000000200 */
[C---:B------:R-:W-:Y:S08]  /*c180*/  HMMA.16816.F32 R28, R148.reuse, R152, R28 ;  /* 0x00000098941c723c */ /* 0x040ff0000000181c */
[----:B------:R-:W-:Y:S01]  /*c190*/  HMMA.16816.F32 R32, R148, R154, R32 ;  /* 0x0000009a9420723c */ /* 0x000fe20000001820 */
[----:B------:R-:W4:Y:S06]  /*c1a0*/  LDSM.16.M88.4 R148, [R134+0xe900] ;  /* 0x00e900008694783b */ /* 0x000f2c0000000200 */
[----:B------:R-:W5:Y:S01]  /*c1b0*/  LDSM.16.M88.4 R152, [R134+0xf100] ;  /* 0x00f100008698783b */ /* 0x000f620000000200 */
[C---:B-1----:R-:W-:Y:S08]  /*c1c0*/  HMMA.16816.F32 R4, R136.reuse, R140, R4 ;  /* 0x0000008c8804723c */ /* 0x042ff00000001804 */
[C---:B------:R-:W-:Y:S01]  /*c1d0*/  HMMA.16816.F32 R8, R136.reuse, R142, R8 ;  /* 0x0000008e8808723c */ /* 0x040fe20000001808 */
[----:B------:R-:W1:Y:S07]  /*c1e0*/  LDSM.16.M88.4 R140, [R134+0xf900] ;  /* 0x00f90000868c783b */ /* 0x000e6e0000000200 */
[C---:B--2---:R-:W-:Y:S08]  /*c1f0*/  HMMA.16816.F32 R12, R136.reuse, R156, R12 ;  /* 0x0000009c880c723c */ /* 0x044ff0000000180c */
[C---:B------:R-:W-:Y:S01]  /*c200*/  HMMA.16816.F32 R16, R136.reuse, R158, R16 ;  /* 0x0000009e8810723c */ /* 0x040fe20000001810 */
[----:B------:R-:W-:Y:S07]  /*c210*/  LDSM.16.M88.4 R156, [R191+UR4+0x10900] ;  /* 0x01090004bf9c783b */ /* 0x000fee0008000200 */
[C---:B------:R-:W-:Y:S08]  /*c220*/  HMMA.16816.F32 R20, R136.reuse, R160, R20 ;  /* 0x000000a08814723c */ /* 0x040ff00000001814 */
[C---:B------:R-:W-:Y:S01]  /*c230*/  HMMA.16816.F32 R24, R136.reuse, R162, R24 ;  /* 0x000000a28818723c */ /* 0x040fe20000001818 */
[----:B------:R-:W-:Y:S07]  /*c240*/  LDSM.16.M88.4 R160, [R191+UR4+0x11100] ;  /* 0x01110004bfa0783b */ /* 0x000fee0008000200 */
[C---:B---3--:R-:W-:Y:S08]  /*c250*/  HMMA.16816.F32 R28, R136.reuse, R144, R28 ;  /* 0x00000090881c723c */ /* 0x048ff0000000181c */
[----:B------:R-:W-:Y:S01]  /*c260*/  HMMA.16816.F32 R32, R136, R146, R32 ;  /* 0x000000928820723c */ /* 0x000fe20000001820 */
[----:B------:R-:W-:Y:S06]  /*c270*/  LDSM.16.M88.4 R136, [R193+0x8000] ;  /* 0x00800000c188783b */ /* 0x000fec0000000200 */
[----:B------:R-:W2:Y:S01]  /*c280*/  LDSM.16.M88.4 R144, [R191+UR4+0x10100] ;  /* 0x01010004bf90783b */ /* 0x000ea20008000200 */
[C---:B------:R-:W-:Y:S08]  /*c290*/  HMMA.16816.F32 R4, R164.reuse, R168, R4 ;  /* 0x000000a8a404723c */ /* 0x040ff00000001804 */
[C---:B------:R-:W-:Y:S01]  /*c2a0*/  HMMA.16816.F32 R8, R164.reuse, R170, R8 ;  /* 0x000000aaa408723c */ /* 0x040fe20000001808 */
[----:B------:R-:W-:Y:S07]  /*c2b0*/  LDSM.16.M88.4 R168, [R133+0x10100] ;  /* 0x0101000085a8783b */ /* 0x000fee0000000200 */
[C---:B----4-:R-:W-:Y:S08]  /*c2c0*/  HMMA.16816.F32 R12, R164.reuse, R148, R12 ;  /* 0x00000094a40c723c */ /* 0x050ff0000000180c */
[C---:B------:R-:W-:Y:S01]  /*c2d0*/  HMMA.16816.F32 R16, R164.reuse, R150, R16 ;  /* 0x00000096a410723c */ /* 0x040fe20000001810 */
[----:B------:R-:W3:Y:S07]  /*c2e0*/  LDSM.16.M88.4 R148, [R191+UR4+0x11900] ;  /* 0x01190004bf94783b */ /* 0x000eee0008000200 */
[C---:B-----5:R-:W-:Y:S08]  /*c2f0*/  HMMA.16816.F32 R20, R164.reuse, R152, R20 ;  /* 0x00000098a414723c */ /* 0x060ff00000001814 */
[C---:B------:R-:W-:Y:S01]  /*c300*/  HMMA.16816.F32 R24, R164.reuse, R154, R24 ;  /* 0x0000009aa418723c */ /* 0x040fe20000001818 */
[----:B------:R-:W4:Y:S07]  /*c310*/  LDSM.16.M88.4 R152, [R189+0x8000] ;  /* 0x00800000bd98783b */ /* 0x000f2e0000000200 */
[C---:B-1----:R-:W-:Y:S08]  /*c320*/  HMMA.16816.F32 R28, R164.reuse, R140, R28 ;  /* 0x0000008ca41c723c */ /* 0x042ff0000000181c */
[----:B------:R-:W-:Y:S01]  /*c330*/  HMMA.16816.F32 R32, R164, R142, R32 ;  /* 0x0000008ea420723c */ /* 0x000fe20000001820 */
[----:B------:R-:W1:Y:S06]  /*c340*/  LDSM.16.M88.4 R140, [R133+0x10900] ;  /* 0x01090000858c783b */ /* 0x000e6c0000000200 */
[----:B------:R-:W-:Y:S01]  /*c350*/  LDSM.16.M88.4 R164, [R0+0x10100] ;  /* 0x0101000000a4783b */ /* 0x000fe20000000200 */
[C---:B--2---:R-:W-:Y:S08]  /*c360*/  HMMA.16816.F32 R4, R136.reuse, R144, R4 ;  /* 0x000000908804723c */ /* 0x044ff00000001804 */
        /* <DEDUP_REMOVED lines=10> */
[----:B------:R-:W3:Y:S06]  /*c410*/  LDSM.16.M88.4 R136, [R0+0x10900] ;  /* 0x010900000088783b */ /* 0x000eec0000000200 */
[----:B------:R-:W3:Y:S01]  /*c420*/  LDSM.16.M88.4 R148, [R0+0x11100] ;  /* 0x011100000094783b */ /* 0x000ee20000000200 */
[C---:B----4-:R-:W-:Y:S08]  /*c430*/  HMMA.16816.F32 R4, R152.reuse, R168, R4 ;  /* 0x000000a89804723c */ /* 0x050ff00000001804 */
[C---:B------:R-:W-:Y:S08]  /*c440*/  HMMA.16816.F32 R8, R152.reuse, R170, R8 ;  /* 0x000000aa9808723c */ /* 0x040ff00000001808 */
[C---:B-1----:R-:W-:Y:S08]  /*c450*/  HMMA.16816.F32 R12, R152.reuse, R140, R12 ;  /* 0x0000008c980c723c */ /* 0x042ff0000000180c */
[C---:B------:R-:W-:Y:S01]  /*c460*/  HMMA.16816.F32 R16, R152.reuse, R142, R16 ;  /* 0x0000008e9810723c */ /* 0x040fe20000001810 */
[----:B------:R1:W4:Y:S07]  /*c470*/  LDSM.16.M88.4 R140, [R0+0x11900] ;  /* 0x01190000008c783b */ /* 0x00032e0000000200 */
[C---:B--2---:R-:W-:Y:S08]  /*c480*/  HMMA.16816.F32 R20, R152.reuse, R144, R20 ;  /* 0x000000909814723c */ /* 0x044ff00000001814 */
[C---:B------:R-:W-:Y:S01]  /*c490*/  HMMA.16816.F32 R24, R152.reuse, R146, R24 ;  /* 0x000000929818723c */ /* 0x040fe20000001818 */
[----:B------:R-:W-:Y:S07]  /*c4a0*/  LDSM.16.M88.4 R144, [R186+0x8000] ;  /* 0x00800000ba90783b */ /* 0x000fee0000000200 */
[C---:B-----5:R-:W-:Y:S04]  /*c4b0*/  HMMA.16816.F32 R28, R152.reuse, R156, R28 ;  /* 0x0000009c981c723c */ /* 0x060fe8000000181c */
[----:B-1----:R-:W-:Y:S04]  /*c4c0*/  IMAD.MOV.U32 R0, RZ, RZ, R205 ;  /* 0x000000ffff007224 */ /* 0x002fe800078e00cd */
[----:B------:R-:W-:Y:S01]  /*c4d0*/  HMMA.16816.F32 R32, R152, R158, R32 ;  /* 0x0000009e9820723c */ /* 0x000fe20000001820 */
[----:B------:R1:W2:Y:S06]  /*c4e0*/  LDSM.16.M88.4 R152, [R2+0x10100] ;  /* 0x010100000298783b */ /* 0x0002ac0000000200 */
[----:B------:R-:W-:Y:S01]  /*c4f0*/  LDSM.16.M88.4 R156, [R134+0x10900] ;  /* 0x01090000869c783b */ /* 0x000fe20000000200 */
[C---:B------:R-:W-:Y:S08]  /*c500*/  HMMA.16816.F32 R4, R160.reuse, R164, R4 ;  /* 0x000000a4a004723c */ /* 0x040ff00000001804 */
[C---:B------:R-:W-:Y:S01]  /*c510*/  HMMA.16816.F32 R8, R160.reuse, R166, R8 ;  /* 0x000000a6a008723c */ /* 0x040fe20000001808 */
[----:B------:R-:W-:Y:S07]  /*c520*/  LDSM.16.M88.4 R164, [R134+0x11100] ;  /* 0x0111000086a4783b */ /* 0x000fee0000000200 */
[C---:B---3--:R-:W-:Y:S04]  /*c530*/  HMMA.16816.F32 R12, R160.reuse, R136, R12 ;  /* 0x00000088a00c723c */ /* 0x048fe8000000180c */
[----:B-1----:R-:W-:Y:S04]  /*c540*/  @P0 IMAD.HI.U32 R2, R205, c[0x0][0x2c8], RZ ;  /* 0x0000b200cd020a27 */ /* 0x002fe800078e00ff */
[C---:B------:R-:W-:Y:S01]  /*c550*/  HMMA.16816.F32 R16, R160.reuse, R138, R16 ;  /* 0x0000008aa010723c */ /* 0x040fe20000001810 */
[----:B------:R-:W-:Y:S03]  /*c560*/  LDSM.16.M88.4 R136, [R134+0x11900] ;  /* 0x011900008688783b */ /* 0x000fe60000000200 */
[----:B------:R-:W-:Y:S04]  /*c570*/  @P0 SHF.R.U32.HI R0, RZ, c[0x0][0x2cc], R2 ;  /* 0x0000b300ff000a19 */ /* 0x000fe80000011602 */
[C---:B------:R-:W-:Y:S01]  /*c580*/  HMMA.16816.F32 R20, R160.reuse, R148, R20 ;  /* 0x00000094a014723c */ /* 0x040fe20000001814 */
[----:B------:R-:W1:Y:S06]  /*c590*/  SHFL.IDX PT, R134, R0, RZ, 0x1c1f ;  /* 0x001c1fff00867589 */ /* 0x000e6c00000e0000 */
[----:B------:R-:W-:Y:S01]  /*c5a0*/  IMAD.SHL.U32 R149, R209, 0x40, RZ ;  /* 0x00000040d1957824 */ /* 0x000fe200078e00ff */
[C---:B------:R-:W-:Y:S04]  /*c5b0*/  HMMA.16816.F32 R24, R160.reuse, R150, R24 ;  /* 0x00000096a018723c */ /* 0x040fe80000001818 */
[----:B------:R-:W-:Y:S04]  /*c5c0*/  IADD3 R2, -R206, 0x1, -R149 ;  /* 0x00000001ce027810 */ /* 0x000fe80007ffe995 */
[C---:B----4-:R-:W-:Y:S04]  /*c5d0*/  HMMA.16816.F32 R28, R160.reuse, R140, R28 ;  /* 0x0000008ca01c723c */ /* 0x050fe8000000181c */
[----:B------:R-:W-:Y:S04]  /*c5e0*/  IADD3 R2, R2, -c[0x0][0x168], R199 ;  /* 0x80005a0002027a10 */ /* 0x000fe80007ffe0c7 */
[----:B------:R-:W-:Y:S04]  /*c5f0*/  HMMA.16816.F32 R32, R160, R142, R32 ;  /* 0x0000008ea020723c */ /* 0x000fe80000001820 */
[C---:B------:R-:W-:Y:S02]  /*c600*/  IADD3 R133, R2.reuse, c[0x0][0x328], RZ ;  /* 0x0000ca0002857a10 */ /* 0x040fe40007ffe0ff */
[----:B------:R-:W-:Y:S02]  /*c610*/  IADD3 R2, R2, UR17, RZ ;  /* 0x0000001102027c10 */ /* 0x000fe4000fffe0ff */
[C---:B--2---:R-:W-:Y:S05]  /*c620*/  HMMA.16816.F32 R4, R144.reuse, R152, R4 ;  /* 0x000000989004723c */ /* 0x044fea0000001804 */
[--C-:B-1----:R-:W-:Y:S02]  /*c630*/  IMAD.IADD R142, R133, 0x1, R134.reuse ;  /* 0x00000001858e7824 */ /* 0x102fe400078e0286 */
[----:B------:R-:W-:Y:S01]  /*c640*/  IMAD.IADD R135, R2, 0x1, R134 ;  /* 0x0000000102877824 */ /* 0x000fe200078e0286 */
[C---:B------:R-:W-:Y:S08]  /*c650*/  HMMA.16816.F32 R8, R144.reuse, R154, R8 ;  /* 0x0000009a9008723c */ /* 0x040ff00000001808 */
[C---:B------:R-:W-:Y:S08]  /*c660*/  HMMA.16816.F32 R12, R144.reuse, R156, R12 ;  /* 0x0000009c900c723c */ /* 0x040ff0000000180c */
[C---:B------:R-:W-:Y:S08]  /*c670*/  HMMA.16816.F32 R16, R144.reuse, R158, R16 ;  /* 0x0000009e9010723c */ /* 0x040ff00000001810 */
[C---:B------:R-:W-:Y:S08]  /*c680*/  HMMA.16816.F32 R20, R144.reuse, R164, R20 ;  /* 0x000000a49014723c */ /* 0x040ff00000001814 */
[C---:B------:R-:W-:Y:S08]  /*c690*/  HMMA.16816.F32 R24, R144.reuse, R166, R24 ;  /* 0x000000a69018723c */ /* 0x040ff00000001818 */
[C---:B------:R-:W-:Y:S08]  /*c6a0*/  HMMA.16816.F32 R28, R144.reuse, R136, R28 ;  /* 0x00000088901c723c */ /* 0x040ff0000000181c */
[----:B------:R-:W-:Y:S01]  /*c6b0*/  HMMA.16816.F32 R32, R144, R138, R32 ;  /* 0x0000008a9020723c */ /* 0x000fe20000001820 */
[----:B------:R-:W-:-:S07]  /*c6c0*/  @!P2 BRA `(.L_x_942) ;  /* 0x000001a00000a947 */ /* 0x000fce0003800000 */
        /* <DEDUP_REMOVED lines=15> */
.L_x_944:
[----:B------:R-:W-:Y:S04]  /*c7c0*/  MOV R134, c[0x0][0x32c] ;  /* 0x0000cb0000867a02 */ /* 0x000fe80000000f00 */
[----:B------:R-:W-:Y:S11]  /*c7d0*/  ISETP.NE.AND P0, PT, R134, 0x1, PT ;  /* 0x000000018600780c */ /* 0x000ff60003f05270 */
[----:B------:R-:W-:Y:S02]  /*c7e0*/  @!UPT UIADD3 URZ, URZ, URZ, URZ ;  /* 0x0000003f3f3ff290 */ /* 0x000fe4000fffe03f */
[----:B------:R-:W-:Y:S05]  /*c7f0*/  @P0 IMAD.HI.U32 R134, R136, c[0x0][0x330], RZ ;  /* 0x0000cc0088860a27 */ /* 0x000fea00078e00ff */
[----:B------:R-:W-:Y:S02]  /*c800*/  @P0 SHF.R.U32.HI R136, RZ, c[0x0][0x334], R134 ;  /* 0x0000cd00ff880a19 */ /* 0x000fe40000011686 */
.L_x_945:
[----:B------:R-:W-:Y:S05]  /*c810*/  BSYNC B0 ;  /* 0x0000000000007941 */ /* 0x000fea0003800000 */
.L_x_943:
[----:B------:R-:W-:Y:S04]  /*c820*/  IMAD R137, R136, c[0x0][0x32c], -R149 ;  /* 0x0000cb0088897a24 */ /* 0x000fe800078e0a95 */
[----:B------:R-:W-:Y:S05]  /*c830*/  IMAD.IADD R134, R137, 0x1, -R206 ;  /* 0x0000000189867824 */ /* 0x000fea00078e0ace */
[----:B------:R-:W-:Y:S02]  /*c840*/  IADD3 R137, R134, c[0x0][0x32c], RZ ;  /* 0x0000cb0086897a10 */ /* 0x000fe40007ffe0ff */
[----:B------:R-:W-:Y:S02]  /*c850*/  IMNMX R135, R135, R134, !PT ;  /* 0x0000008687877217 */ /* 0x000fe40007800200 */
[----:B------:R-:W-:Y:S02]  /*c860*/  IMNMX R142, R142, R137, PT ;  /* 0x000000898e8e7217 */ /* 0x000fe40003800200 */
.L_x_942:
[----:B------:R-:W-:Y:S01]  /*c870*/  ISETP.GT.AND P1, PT, R209, -0x1, PT ;  /* 0xffffffffd100780c */ /* 0x000fe20003f24270 */
[----:B------:R-:W1:Y:S03]  /*c880*/  SHFL.IDX PT, R0, R0, 0x1, 0x1c1f ;  /* 0x003c1f0000007f89 */ /* 0x000e6600000e0000 */
[C---:B------:R-:W-:Y:S04]  /*c890*/  ISETP.GT.AND P0, PT, R135.reuse, RZ, P1 ;  /* 0x000000ff8700720c */ /* 0x040fe80000f04270 */
[----:B------:R-:W-:Y:S04]  /*c8a0*/  ISETP.LT.OR P0, PT, R142, 0x1, P0 ;  /* 0x000000018e00780c */ /* 0x000fe80000701670 */
[----:B------:R-:W-:Y:S02]  /*c8b0*/  FSEL R139, R4, -INF , !P0 ;  /* 0xff800000048b7808 */ /* 0x000fe40004000000 */
[----:B------:R-:W-:Y:S04]  /*c8c0*/  ISETP.GT.AND P0, PT, R135, 0x1, P1 ;  /* 0x000000018700780c */ /* 0x000fe80000f04270 */
[----:B------:R-:W-:Y:S04]  /*c8d0*/  ISETP.LT.OR P0, PT, R142, 0x2, P0 ;  /* 0x000000028e00780c */ /* 0x000fe80000701670 */
[----:B------:R-:W-:Y:S02]  /*c8e0*/  FSEL R150, R5, -INF , !P0 ;  /* 0xff80000005967808 */ /* 0x000fe40004000000 */
[----:B------:R-:W-:Y:S01]  /*c8f0*/  ISETP.GT.AND P0, PT, R135, 0x8, P1 ;  /* 0x000000088700780c */ /* 0x000fe20000f04270 */
[--C-:B-1----:R-:W-:Y:S02]  /*c900*/  IMAD.IADD R4, R133, 0x1, R0.reuse ;  /* 0x0000000185047824 */ /* 0x102fe400078e0200 */
[----:B------:R-:W-:Y:S01]  /*c910*/  IMAD.IADD R2, R2, 0x1, R0 ;  /* 0x0000000102027824 */ /* 0x000fe200078e0200 */
        /* <DEDUP_REMOVED lines=39> */
[----:B------:R-:W-:Y:S04]  /*cb90*/  ISETP.LT.OR P0, PT, R142, 0x3a, P0 ;  /* 0x0000003a8e00780c */ /* 0x000fe80000701670 */
[----:B------:R-:W-:Y:S01]  /*cba0*/  FSEL R142, R33, -INF , !P0 ;  /* 0xff800000218e7808 */ /* 0x000fe20004000000 */
[----:B------:R-:W-:-:S05]  /*cbb0*/  @!P2 BRA `(.L_x_946) ;  /* 0x000001a00000a947 */ /* 0x000fca0003800000 */
        /* <DEDUP_REMOVED lines=15> */
.L_x_948:
[----:B------:R-:W-:Y:S04]  /*ccb0*/  MOV R0, c[0x0][0x32c] ;  /* 0x0000cb0000007a02 */ /* 0x000fe80000000f00 */
[----:B------:R-:W-:Y:S11]  /*ccc0*/  ISETP.NE.AND P0, PT, R0, 0x1, PT ;  /* 0x000000010000780c */ /* 0x000ff60003f05270 */
[----:B------:R-:W-:Y:S02]  /*ccd0*/  @!UPT UIADD3 URZ, URZ, URZ, URZ ;  /* 0x0000003f3f3ff290 */ /* 0x000fe4000fffe03f */
[----:B------:R-:W-:Y:S05]  /*cce0*/  @P0 IMAD.HI.U32 R0, R12, c[0x0][0x330], RZ ;  /* 0x0000cc000c000a27 */ /* 0x000fea00078e00ff */
[----:B------:R-:W-:Y:S02]  /*ccf0*/  @P0 SHF.R.U32.HI R12, RZ, c[0x0][0x334], R0 ;  /* 0x0000cd00ff0c0a19 */ /* 0x000fe40000011600 */
.L_x_949:
[----:B------:R-:W-:Y:S05]  /*cd00*/  BSYNC B0 ;  /* 0x0000000000007941 */ /* 0x000fea0003800000 */
.L_x_947:
[----:B------:R-:W-:Y:S04]  /*cd10*/  IMAD R9, R12, c[0x0][0x32c], -R149 ;  /* 0x0000cb000c097a24 */ /* 0x000fe800078e0a95 */
[----:B------:R-:W-:Y:S05]  /*cd20*/  IMAD.IADD R9, R9, 0x1, -R206 ;  /* 0x0000000109097824 */ /* 0x000fea00078e0ace */
[----:B------:R-:W-:Y:S02]  /*cd30*/  IADD3 R5, R9, c[0x0][0x32c], RZ ;  /* 0x0000cb0009057a10 */ /* 0x000fe40007ffe0ff */
[----:B------:R-:W-:Y:S02]  /*cd40*/  IMNMX R2, R2, R9, !PT ;  /* 0x0000000902027217 */ /* 0x000fe40007800200 */
[----:B------:R-:W-:Y:S02]  /*cd50*/  IMNMX R4, R4, R5, PT ;  /* 0x0000000504047217 */ /* 0x000fe40003800200 */
.L_x_946:
[----:B------:R-:W-:Y:S01]  /*cd60*/  FMNMX.FTZ R5, R139, R132, !PT ;  /* 0x000000848b057209 */ /* 0x000fe20007810000 */
[----:B------:R-:W-:Y:S04]  /*cd70*/  DEPBAR.LE SB0, 0x2 ;  /* 0x000080800000791a */ /* 0x000fe80000000000 */
[----:B------:R-:W-:Y:S01]  /*cd80*/  FMNMX.FTZ R5, R150, R5, !PT ;  /* 0x0000000596057209 */ /* 0x000fe20007810000 */
[----:B------:R-:W-:Y:S01]  /*cd90*/  BAR.SYNC.DEFER_BLOCKING 0x0 ;  /* 0x0000000000007b1d */ /* 0x000fe20000010000 */
[----:B------:R-:W-:Y:S02]  /*cda0*/  ISETP.GT.AND P0, PT, R2, RZ, P1 ;  /* 0x000000ff0200720c */ /* 0x000fe40000f04270 */
        /* <DEDUP_REMOVED lines=28> */
[----:B------:R-:W-:Y:S04]  /*cf70*/  ISETP.LT.OR P0, PT, R4, 0x12, P0 ;  /* 0x000000120400780c */ /* 0x000fe80000701670 */
[----:B------:R-:W-:Y:S02]  /*cf80*/  FSEL R135, R15, -INF , !P0 ;  /* 0xff8000000f877808 */ /* 0x000fe40004000000 */
[----:B------:R-:W-:Y:S02]  /*cf90*/  FMNMX.FTZ R15, R142, R5, !PT ;  /* 0x000000058e0f7209 */ /* 0x000fe40007810000 */
[----:B------:R-:W-:Y:S03]  /*cfa0*/  ISETP.GT.AND P0, PT, R2, 0x18, P1 ;  /* 0x000000180200780c */ /* 0x000fe60000f04270 */
[----:B------:R-:W1:Y:S01]  /*cfb0*/  SHFL.BFLY PT, R0, R15, 0x2, 0x1f ;  /* 0x0c401f000f007f89 */ /* 0x000e6200000e0000 */
[----:B------:R-:W-:Y:S04]  /*cfc0*/  ISETP.LT.OR P0, PT, R4, 0x19, P0 ;  /* 0x000000190400780c */ /* 0x000fe80000701670 */
[----:B------:R-:W-:Y:S02]  /*cfd0*/  FSEL R33, R18, -INF , !P0 ;  /* 0xff80000012217808 */ /* 0x000fe40004000000 */
[----:B------:R-:W-:Y:S04]  /*cfe0*/  ISETP.GT.AND P0, PT, R2, 0x19, P1 ;  /* 0x000000190200780c */ /* 0x000fe80000f04270 */
[----:B------:R-:W-:Y:S04]  /*cff0*/  ISETP.LT.OR P0, PT, R4, 0x1a, P0 ;  /* 0x0000001a0400780c */ /* 0x000fe80000701670 */
[----:B------:R-:W-:Y:S02]  /*d000*/  FSEL R133, R19, -INF , !P0 ;  /* 0xff80000013857808 */ /* 0x000fe40004000000 */
[----:B------:R-:W-:Y:S04]  /*d010*/  ISETP.GT.AND P0, PT, R2, 0x20, P1 ;  /* 0x000000200200780c */ /* 0x000fe80000f04270 */
[----:B------:R-:W-:Y:S02]  /*d020*/  ISETP.LT.OR P0, PT, R4, 0x21, P0 ;  /* 0x000000210400780c */ /* 0x000fe40000701670 */
[----:B-1----:R-:W-:Y:S02]  /*d030*/  FMNMX.FTZ R13, R15, R0, !PT ;  /* 0x000000000f0d7209 */ /* 0x002fe40007810000 */
[----:B------:R-:W-:Y:S02]  /*d040*/  FSEL R175, R22, -INF , !P0 ;  /* 0xff80000016af7808 */ /* 0x000fe40004000000 */
[----:B------:R-:W-:Y:S02]  /*d050*/  FMNMX.FTZ R0, R6, R3, !PT ;  /* 0x0000000306007209 */ /* 0x000fe40007810000 */
[----:B------:R-:W-:Y:S02]  /*d060*/  ISETP.GT.AND P0, PT, R2, 0x21, P1 ;  /* 0x000000210200780c */ /* 0x000fe40000f04270 */
        /* <DEDUP_REMOVED lines=32> */
[----:B------:R-:W-:Y:S01]  /*d270*/  FMNMX.FTZ R0, R145, R0, !PT ;  /* 0x0000000091007209 */ /* 0x000fe20007810000 */
[----:B------:R-:W1:Y:S01]  /*d280*/  SHFL.BFLY PT, R2, R13, 0x1, 0x1f ;  /* 0x0c201f000d027f89 */ /* 0x000e6200000e0000 */
[----:B------:R-:W-:Y:S02]  /*d290*/  ISETP.LT.OR P0, PT, R4, 0x3a, P0 ;  /* 0x0000003a0400780c */ /* 0x000fe40000701670 */
[----:B------:R-:W-:Y:S02]  /*d2a0*/  FMNMX.FTZ R0, R143, R0, !PT ;  /* 0x000000008f007209 */ /* 0x000fe40007810000 */
[----:B------:R-:W-:Y:S04]  /*d2b0*/  FSEL R141, R35, -INF , !P0 ;  /* 0xff800000238d7808 */ /* 0x000fe80004000000 */
[----:B------:R-:W-:Y:S05]  /*d2c0*/  FMNMX.FTZ R15, R141, R0, !PT ;  /* 0x000000008d0f7209 */ /* 0x000fea0007810000 */
        /* <DEDUP_REMOVED lines=8> */
[--C-:B------:R-:W-:Y:S01]  /*d350*/  FFMA.FTZ R155, R139, c[0x0][0x2d0], -R159.reuse ;  /* 0x0000b4008b9b7a23 */ /* 0x100fe2000001089f */
[----:B------:R-:W-:Y:S01]  /*d360*/  IADD3 R15, R184, UR4, RZ ;  /* 0x00000004b80f7c10 */ /* 0x000fe2000fffe0ff */
[--C-:B------:R-:W-:Y:S02]  /*d370*/  FFMA.FTZ R150, R150, c[0x0][0x2d0], -R159.reuse ;  /* 0x0000b40096967a23 */ /* 0x100fe4000001089f */
[----:B------:R-:W1:Y:S01]  /*d380*/  SHFL.BFLY PT, R0, R13, 0x1, 0x1f ;  /* 0x0c201f000d007f89 */ /* 0x000e6200000e0000 */
[--C-:B------:R-:W-:Y:S01]  /*d390*/  FFMA.FTZ R151, R148, c[0x0][0x2d0], -R159.reuse ;  /* 0x0000b40094977a23 */ /* 0x100fe2000001089f */
[----:B------:R-:W-:Y:S01]  /*d3a0*/  MUFU.EX2 R155, R155 ;  /* 0x0000009b009b7308 */ /* 0x000fe20000000800 */
[--C-:B------:R-:W-:Y:S01]  /*d3b0*/  FFMA.FTZ R148, R8, c[0x0][0x2d0], -R159.reuse ;  /* 0x0000b40008947a23 */ /* 0x100fe2000001089f */
[----:B------:R-:W-:Y:S01]  /*d3c0*/  IADD3 R14, R190, R15, RZ ;  /* 0x0000000fbe0e7210 */ /* 0x000fe20007ffe0ff */
[----:B------:R-:W-:Y:S01]  /*d3d0*/  FMUL.FTZ R12, R5, c[0x0][0x2d0] ;  /* 0x0000b400050c7a20 */ /* 0x000fe20000410000 */
[----:B------:R-:W-:Y:S01]  /*d3e0*/  IADD3 R5, R185, UR4, RZ ;  /* 0x00000004b9057c10 */ /* 0x000fe2000fffe0ff */
[--C-:B------:R-:W-:Y:S02]  /*d3f0*/  FFMA.FTZ R161, R138, c[0x0][0x2d0], -R159.reuse ;  /* 0x0000b4008aa17a23 */ /* 0x100fe4000001089f */
[--C-:B------:R-:W-:Y:S02]  /*d400*/  FFMA.FTZ R160, R136, c[0x0][0x2d0], -R159.reuse ;  /* 0x0000b40088a07a23 */ /* 0x100fe4000001089f */
[--C-:B------:R-:W-:Y:S01]  /*d410*/  FFMA.FTZ R163, R134, c[0x0][0x2d0], -R159.reuse ;  /* 0x0000b40086a37a23 */ /* 0x100fe2000001089f */
[----:B------:R-:W2:Y:S01]  /*d420*/  MUFU.EX2 R12, R12 ;  /* 0x0000000c000c7308 */ /* 0x000ea20000000800 */
[--C-:B------:R-:W-:Y:S02]  /*d430*/  FFMA.FTZ R174, R144, c[0x0][0x2d0], -R159.reuse ;  /* 0x0000b40090ae7a23 */ /* 0x100fe4000001089f */
[--C-:B------:R-:W-:Y:S02]  /*d440*/  FFMA.FTZ R158, R158, c[0x0][0x2d0], -R159.reuse ;  /* 0x0000b4009e9e7a23 */ /* 0x100fe4000001089f */
[--C-:B------:R-:W-:Y:S02]  /*d450*/  FFMA.FTZ R172, R172, c[0x0][0x2d0], -R159.reuse ;  /* 0x0000b400acac7a23 */ /* 0x100fe4000001089f */
[--C-:B------:R-:W-:Y:S02]  /*d460*/  FFMA.FTZ R177, R170, c[0x0][0x2d0], -R159.reuse ;  /* 0x0000b400aab17a23 */ /* 0x100fe4000001089f */
[--C-:B------:R-:W-:Y:S01]  /*d470*/  FFMA.FTZ R168, R168, c[0x0][0x2d0], -R159.reuse ;  /* 0x0000b400a8a87a23 */ /* 0x100fe2000001089f */
[----:B------:R-:W3:Y:S01]  /*d480*/  MUFU.EX2 R150, R150 ;  /* 0x0000009600967308 */ /* 0x000ee20000000800 */
[--C-:B------:R-:W-:Y:S01]  /*d490*/  FFMA.FTZ R179, R166, c[0x0][0x2d0], -R159.reuse ;  /* 0x0000b400a6b37a23 */ /* 0x100fe2000001089f */
[----:B-1----:R-:W-:Y:S01]  /*d4a0*/  FMNMX.FTZ R0, R13, R0, !PT ;  /* 0x000000000d007209 */ /* 0x002fe20007810000 */
[----:B------:R-:W-:Y:S01]  /*d4b0*/  FFMA.FTZ R156, R156, c[0x0][0x2d0], -R159 ;  /* 0x0000b4009c9c7a23 */ /* 0x000fe2000001089f */
[----:B------:R-:W-:Y:S02]  /*d4c0*/  IADD3 R13, R190, R5, RZ ;  /* 0x00000005be0d7210 */ /* 0x000fe40007ffe0ff */
[C---:B------:R-:W-:Y:S01]  /*d4d0*/  FSETP.NEU.FTZ.AND P0, PT, R0.reuse, -INF , PT ;  /* 0xff8000000000780b */ /* 0x040fe20003f1d000 */
[C---:B------:R-:W-:Y:S02]  /*d4e0*/  FMUL.FTZ R140, R0.reuse, c[0x0][0x2d0] ;  /* 0x0000b400008c7a20 */ /* 0x040fe40000410000 */
[----:B------:R-:W1:Y:S01]  /*d4f0*/  LDSM.16.MT88.4 R24, [R13+0x100] ;  /* 0x000100000d18783b */ /* 0x000e620000004200 */
[----:B------:R-:W-:Y:S01]  /*d500*/  FSEL R4, R0, RZ, P0 ;  /* 0x000000ff00047208 */ /* 0x000fe20000000000 */
[----:B------:R-:W-:Y:S01]  /*d510*/  MUFU.EX2 R151, R151 ;  /* 0x0000009700977308 */ /* 0x000fe20000000800 */
[----:B------:R-:W-:Y:S01]  /*d520*/  FSEL R140, R140, RZ, P0 ;  /* 0x000000ff8c8c7208 */ /* 0x000fe20000000000 */
[----:B--2---:R-:W-:Y:S02]  /*d530*/  FMUL.FTZ R5, R12, R129 ;  /* 0x000000810c057220 */ /* 0x004fe40000410000 */
[----:B------:R-:W-:Y:S02]  /*d540*/  FADD.FTZ R4, -R4, R3 ;  /* 0x0000000304047221 */ /* 0x000fe40000010100 */
[--C-:B------:R-:W-:Y:S02]  /*d550*/  FFMA.FTZ R154, R6, c[0x0][0x2d0], -R140.reuse ;  /* 0x0000b400069a7a23 */ /* 0x100fe4000001088c */
[--C-:B------:R-:W-:Y:S02]  /*d560*/  FFMA.FTZ R153, R9, c[0x0][0x2d0], -R140.reuse ;  /* 0x0000b40009997a23 */ /* 0x100fe4000001088c */
[----:B------:R-:W2:Y:S01]  /*d570*/  MUFU.EX2 R148, R148 ;  /* 0x0000009400947308 */ /* 0x000ea20000000800 */
[--C-:B------:R-:W-:Y:S02]  /*d580*/  FFMA.FTZ R152, R7, c[0x0][0x2d0], -R140.reuse ;  /* 0x0000b40007987a23 */ /* 0x100fe4000001088c */
[--C-:B------:R-:W-:Y:S01]  /*d590*/  FFMA.FTZ R157, R11, c[0x0][0x2d0], -R140.reuse ;  /* 0x0000b4000b9d7a23 */ /* 0x100fe2000001088c */
[----:B---3--:R-:W-:Y:S01]  /*d5a0*/  F2FP.PACK_AB R16, R150, R155 ;  /* 0x0000009b9610723e */ /* 0x008fe200000000ff */
[----:B------:R-:W-:Y:S02]  /*d5b0*/  FMUL.FTZ R3, R4, c[0x0][0x2d0] ;  /* 0x0000b40004037a20 */ /* 0x000fe40000410000 */
        /* <DEDUP_REMOVED lines=26> */
[C---:B------:R-:W-:Y:S01]  /*d760*/  FMUL.FTZ R10, R3.reuse, R126 ;  /* 0x0000007e030a7220 */ /* 0x040fe20000410000 */
[----:B------:R-:W3:Y:S01]  /*d770*/  MUFU.EX2 R157, R157 ;  /* 0x0000009d009d7308 */ /* 0x000ee20000000800 */
[C---:B------:R-:W-:Y:S01]  /*d780*/  FMUL.FTZ R11, R3.reuse, R127 ;  /* 0x0000007f030b7220 */ /* 0x040fe20000410000 */
[----:B------:R-:W-:Y:S01]  /*d790*/  LDSM.16.MT88.4 R128, [R185+UR4+0x2900] ;  /* 0x00290004b980783b */ /* 0x000fe20008004200 */
[----:B------:R-:W-:Y:S01]  /*d7a0*/  FMUL.FTZ R102, R3, R102 ;  /* 0x0000006603667220 */ /* 0x000fe20000410000 */
[----:B--2---:R-:W-:Y:S01]  /*d7b0*/  F2FP.PACK_AB R17, R153, R154 ;  /* 0x0000009a9911723e */ /* 0x004fe200000000ff */
[C---:B------:R-:W-:Y:S02]  /*d7c0*/  FMUL.FTZ R103, R3.reuse, R103 ;  /* 0x0000006703677220 */ /* 0x040fe40000410000 */
[C---:B------:R-:W-:Y:S02]  /*d7d0*/  FMUL.FTZ R106, R3.reuse, R106 ;  /* 0x0000006a036a7220 */ /* 0x040fe40000410000 */
[C---:B------:R-:W-:Y:S01]  /*d7e0*/  FMUL.FTZ R107, R3.reuse, R107 ;  /* 0x0000006b036b7220 */ /* 0x040fe20000410000 */
[----:B------:R-:W-:Y:S01]  /*d7f0*/  LDSM.16.MT88.4 R124, [R14+0x900] ;  /* 0x000900000e7c783b */ /* 0x000fe20000004200 */
[C---:B------:R-:W-:Y:S01]  /*d800*/  FMUL.FTZ R110, R3.reuse, R110 ;  /* 0x0000006e036e7220 */ /* 0x040fe20000410000 */
[----:B------:R-:W-:Y:S01]  /*d810*/  MUFU.EX2 R158, R158 ;  /* 0x0000009e009e7308 */ /* 0x000fe20000000800 */
[----:B------:R-:W-:Y:S02]  /*d820*/  FMUL.FTZ R111, R3, R111 ;  /* 0x0000006f036f7220 */ /* 0x000fe40000410000 */
[C---:B------:R-:W-:Y:S02]  /*d830*/  FMUL.FTZ R44, R12.reuse, R44 ;  /* 0x0000002c0c2c7220 */ /* 0x040fe40000410000 */
[C---:B------:R-:W-:Y:S02]  /*d840*/  FMUL.FTZ R45, R12.reuse, R45 ;  /* 0x0000002d0c2d7220 */ /* 0x040fe40000410000 */
[C---:B------:R-:W-:Y:S02]  /*d850*/  FMUL.FTZ R48, R12.reuse, R48 ;  /* 0x000000300c307220 */ /* 0x040fe40000410000 */
[C---:B------:R-:W-:Y:S01]  /*d860*/  FMUL.FTZ R49, R12.reuse, R49 ;  /* 0x000000310c317220 */ /* 0x040fe20000410000 */
[----:B------:R-:W2:Y:S01]  /*d870*/  MUFU.EX2 R161, R161 ;  /* 0x000000a100a17308 */ /* 0x000ea20000000800 */
[C---:B------:R-:W-:Y:S01]  /*d880*/  FMUL.FTZ R52, R12.reuse, R52 ;  /* 0x000000340c347220 */ /* 0x040fe20000410000 */
[----:B---3--:R-:W-:Y:S01]  /*d890*/  F2FP.PACK_AB R19, R157, R152 ;  /* 0x000000989d13723e */ /* 0x008fe200000000ff */
[C---:B------:R-:W-:Y:S02]  /*d8a0*/  FMUL.FTZ R53, R12.reuse, R53 ;  /* 0x000000350c357220 */ /* 0x040fe40000410000 */
[C---:B------:R-:W-:Y:S02]  /*d8b0*/  FMUL.FTZ R56, R12.reuse, R56 ;  /* 0x000000380c387220 */ /* 0x040fe40000410000 */
[C---:B------:R-:W-:Y:S02]  /*d8c0*/  FMUL.FTZ R57, R12.reuse, R57 ;  /* 0x000000390c397220 */ /* 0x040fe40000410000 */
[C---:B------:R-:W-:Y:S01]  /*d8d0*/  HMMA.16816.F32 R4, R16.reuse, R20, R4 ;  /* 0x000000141004723c */ /* 0x040fe20000001804 */
[----:B------:R-:W-:Y:S04]  /*d8e0*/  MUFU.EX2 R160, R160 ;  /* 0x000000a000a07308 */ /* 0x000fe80000000800 */
[C---:B------:R-:W-:Y:S02]  /*d8f0*/  FMUL.FTZ R60, R12.reuse, R60 ;  /* 0x0000003c0c3c7220 */ /* 0x040fe40000410000 */
[C---:B------:R-:W-:Y:S01]  /*d900*/  FMUL.FTZ R61, R12.reuse, R61 ;  /* 0x0000003d0c3d7220 */ /* 0x040fe20000410000 */
[C---:B------:R-:W-:Y:S01]  /*d910*/  HMMA.16816.F32 R8, R16.reuse, R22, R8 ;  /* 0x000000161008723c */ /* 0x040fe20000001808 */
[----:B------:R-:W3:Y:S02]  /*d920*/  LDSM.16.MT88.4 R20, [R14+0x100] ;  /* 0x000100000e14783b */ /* 0x000ee40000004200 */
[----:B------:R-:W4:Y:S01]  /*d930*/  MUFU.EX2 R163, R163 ;  /* 0x000000a300a37308 */ /* 0x000f220000000800 */
[C---:B------:R-:W-:Y:S02]  /*d940*/  FMUL.FTZ R64, R12.reuse, R64 ;  /* 0x000000400c407220 */ /* 0x040fe40000410000 */
[C---:B------:R-:W-:Y:S02]  /*d950*/  FMUL.FTZ R65, R12.reuse, R65 ;  /* 0x000000410c417220 */ /* 0x040fe40000410000 */
[C---:B-1----:R-:W-:Y:S04]  /*d960*/  HMMA.16816.F32 R100, R16.reuse, R24, R100 ;  /* 0x000000181064723c */ /* 0x042fe80000001864 */
[C---:B------:R-:W-:Y:S01]  /*d970*/  FMUL.FTZ R68, R12.reuse, R68 ;  /* 0x000000440c447220 */ /* 0x040fe20000410000 */
[----:B------:R-:W-:Y:S01]  /*d980*/  MUFU.EX2 R172, R172 ;  /* 0x000000ac00ac7308 */ /* 0x000fe20000000800 */
[C---:B------:R-:W-:Y:S02]  /*d990*/  FMUL.FTZ R69, R12.reuse, R69 ;  /* 0x000000450c457220 */ /* 0x040fe40000410000 */
[C---:B------:R-:W-:Y:S01]  /*d9a0*/  HMMA.16816.F32 R104, R16.reuse, R26, R104 ;  /* 0x0000001a1068723c */ /* 0x040fe20000001868 */
[----:B------:R-:W1:Y:S03]  /*d9b0*/  LDSM.16.MT88.4 R24, [R185+UR4+0x2100] ;  /* 0x00210004b918783b */ /* 0x000e660008004200 */
[C---:B------:R-:W-:Y:S02]  /*d9c0*/  FMUL.FTZ R72, R12.reuse, R72 ;  /* 0x000000480c487220 */ /* 0x040fe40000410000 */
[C---:B------:R-:W-:Y:S01]  /*d9d0*/  FMUL.FTZ R73, R12.reuse, R73 ;  /* 0x000000490c497220 */ /* 0x040fe20000410000 */
[----:B------:R-:W-:Y:S01]  /*d9e0*/  MUFU.EX2 R177, R177 ;  /* 0x000000b100b17308 */ /* 0x000fe20000000800 */
[C---:B------:R-:W-:Y:S04]  /*d9f0*/  HMMA.16816.F32 R108, R16.reuse, R28, R108 ;  /* 0x0000001c106c723c */ /* 0x040fe8000000186c */
[C---:B------:R-:W-:Y:S02]  /*da00*/  FMUL.FTZ R114, R3.reuse, R114 ;  /* 0x0000007203727220 */ /* 0x040fe40000410000 */
[C---:B------:R-:W-:Y:S02]  /*da10*/  FMUL.FTZ R115, R3.reuse, R115 ;  /* 0x0000007303737220 */ /* 0x040fe40000410000 */
[C---:B------:R-:W-:Y:S01]  /*da20*/  FMUL.FTZ R76, R12.reuse, R76 ;  /* 0x0000004c0c4c7220 */ /* 0x040fe20000410000 */
[----:B------:R-:W-:Y:S03]  /*da30*/  MUFU.EX2 R168, R168 ;  /* 0x000000a800a87308 */ /* 0x000fe60000000800 */
[C---:B------:R-:W-:Y:S01]  /*da40*/  FMUL.FTZ R77, R12.reuse, R77 ;  /* 0x0000004d0c4d7220 */ /* 0x040fe20000410000 */
[C---:B------:R-:W-:Y:S01]  /*da50*/  HMMA.16816.F32 R112, R16.reuse, R30, R112 ;  /* 0x0000001e1070723c */ /* 0x040fe20000001870 */
[----:B------:R-:W5:Y:S02]  /*da60*/  LDSM.16.MT88.4 R28, [R13+0x2100] ;  /* 0x002100000d1c783b */ /* 0x000f640000004200 */
[C---:B------:R-:W-:Y:S02]  /*da70*/  FMUL.FTZ R118, R3.reuse, R118 ;  /* 0x0000007603767220 */ /* 0x040fe40000410000 */
[C---:B------:R-:W-:Y:S01]  /*da80*/  FMUL.FTZ R119, R3.reuse, R119 ;  /* 0x0000007703777220 */ /* 0x040fe20000410000 */
[----:B------:R-:W-:Y:S01]  /*da90*/  MUFU.EX2 R179, R179 ;  /* 0x000000b300b37308 */ /* 0x000fe20000000800 */
[C---:B------:R-:W-:Y:S02]  /*daa0*/  FMUL.FTZ R80, R12.reuse, R80 ;  /* 0x000000500c507220 */ /* 0x040fe40000410000 */
[C---:B------:R-:W-:Y:S03]  /*dab0*/  FMUL.FTZ R81, R12.reuse, R81 ;  /* 0x000000510c517220 */ /* 0x040fe60000410000 */
[C---:B---3--:R-:W-:Y:S03]  /*dac0*/  HMMA.16816.F32 R116, R16.reuse, R20, R116 ;  /* 0x000000141074723c */ /* 0x048fe60000001874 */
[C---:B------:R-:W-:Y:S01]  /*dad0*/  FMUL.FTZ R122, R3.reuse, R122 ;  /* 0x0000007a037a7220 */ /* 0x040fe20000410000 */
[----:B------:R-:W-:Y:S01]  /*dae0*/  MUFU.EX2 R156, R156 ;  /* 0x0000009c009c7308 */ /* 0x000fe20000000800 */
[C---:B------:R-:W-:Y:S02]  /*daf0*/  FMUL.FTZ R123, R3.reuse, R123 ;  /* 0x0000007b037b7220 */ /* 0x040fe40000410000 */
[C---:B------:R-:W-:Y:S02]  /*db00*/  FMUL.FTZ R84, R12.reuse, R84 ;  /* 0x000000540c547220 */ /* 0x040fe40000410000 */
[C---:B------:R-:W-:Y:S03]  /*db10*/  FMUL.FTZ R85, R12.reuse, R85 ;  /* 0x000000550c557220 */ /* 0x040fe60000410000 */
[C---:B------:R-:W-:Y:S01]  /*db20*/  HMMA.16816.F32 R120, R16.reuse, R22, R120 ;  /* 0x000000161078723c */ /* 0x040fe20000001878 */
[----:B------:R-:W3:Y:S01]  /*db30*/  LDSM.16.MT88.4 R20, [R184+UR4+0x2100] ;  /* 0x00210004b814783b */ /* 0x000ee20008004200 */
[----:B------:R-:W-:Y:S01]  /*db40*/  MUFU.EX2 R174, R174 ;  /* 0x000000ae00ae7308 */ /* 0x000fe20000000800 */
[C---:B------:R-:W-:Y:S02]  /*db50*/  FMUL.FTZ R38, R3.reuse, R38 ;  /* 0x0000002603267220 */ /* 0x040fe40000410000 */
[----:B------:R-:W-:Y:S02]  /*db60*/  FMUL.FTZ R39, R3, R39 ;  /* 0x0000002703277220 */ /* 0x000fe40000410000 */
[--C-:B------:R-:W-:Y:S02]  /*db70*/  FFMA.FTZ R162, R137, c[0x0][0x2d0], -R140.reuse ;  /* 0x0000b40089a27a23 */ /* 0x100fe4000001088c */
[----:B------:R-:W-:Y:S03]  /*db80*/  LDSM.16.MT88.4 R136, [R184+UR4+0x2900] ;  /* 0x00290004b888783b */ /* 0x000fe60008004200 */
[C---:B-1----:R-:W-:Y:S01]  /*db90*/  HMMA.16816.F32 R36, R16.reuse, R24, R36 ;  /* 0x000000181024723c */ /* 0x042fe20000001824 */
[----:B------:R-:W-:Y:S02]  /*dba0*/  MUFU.EX2 R162, R162 ;  /* 0x000000a200a27308 */ /* 0x000fe40000000800 */
[C---:B------:R-:W-:Y:S02]  /*dbb0*/  FMUL.FTZ R42, R3.reuse, R42 ;  /* 0x0000002a032a7220 */ /* 0x040fe40000410000 */
[----:B------:R-:W-:Y:S02]  /*dbc0*/  FMUL.FTZ R43, R3, R43 ;  /* 0x0000002b032b7220 */ /* 0x000fe40000410000 */
[--C-:B------:R-:W-:Y:S02]  /*dbd0*/  FFMA.FTZ R165, R135, c[0x0][0x2d0], -R140.reuse ;  /* 0x0000b40087a57a23 */ /* 0x100fe4000001088c */
[--C-:B------:R-:W-:Y:S02]  /*dbe0*/  FFMA.FTZ R164, R33, c[0x0][0x2d0], -R140.reuse ;  /* 0x0000b40021a47a23 */ /* 0x100fe4000001088c */
[----:B------:R-:W-:Y:S01]  /*dbf0*/  LDSM.16.MT88.4 R32, [R13+0x900] ;  /* 0x000900000d20783b */ /* 0x000fe20000004200 */
[C---:B------:R-:W-:Y:S01]  /*dc00*/  HMMA.16816.F32 R40, R16.reuse, R26, R40 ;  /* 0x0000001a1028723c */ /* 0x040fe20000001828 */
[----:B------:R-:W1:Y:S02]  /*dc10*/  MUFU.EX2 R165, R165 ;  /* 0x000000a500a57308 */ /* 0x000e640000000800 */
[C---:B------:R-:W-:Y:S02]  /*dc20*/  FMUL.FTZ R46, R3.reuse, R46 ;  /* 0x0000002e032e7220 */ /* 0x040fe40000410000 */
[C---:B------:R-:W-:Y:S02]  /*dc30*/  FMUL.FTZ R47, R3.reuse, R47 ;  /* 0x0000002f032f7220 */ /* 0x040fe40000410000 */
[----:B------:R-:W1:Y:S01]  /*dc40*/  LDSM.16.MT88.4 R24, [R14+0x2100] ;  /* 0x002100000e18783b */ /* 0x000e620000004200 */
[C---:B------:R-:W-:Y:S03]  /*dc50*/  FMUL.FTZ R88, R12.reuse, R88 ;  /* 0x000000580c587220 */ /* 0x040fe60000410000 */
[----:B------:R-:W-:Y:S01]  /*dc60*/  MUFU.EX2 R164, R164 ;  /* 0x000000a400a47308 */ /* 0x000fe20000000800 */
[C---:B-----5:R-:W-:Y:S03]  /*dc70*/  HMMA.16816.F32 R44, R16.reuse, R28, R44 ;  /* 0x0000001c102c723c */ /* 0x060fe6000000182c */
[C---:B------:R-:W-:Y:S02]  /*dc80*/  FMUL.FTZ R50, R3.reuse, R50 ;  /* 0x0000003203327220 */ /* 0x040fe40000410000 */
[----:B------:R-:W-:Y:S02]  /*dc90*/  FMUL.FTZ R51, R3, R51 ;  /* 0x0000003303337220 */ /* 0x000fe40000410000 */
[C---:B------:R-:W-:Y:S02]  /*dca0*/  FMUL.FTZ R89, R12.reuse, R89 ;  /* 0x000000590c597220 */ /* 0x040fe40000410000 */
[--C-:B------:R-:W-:Y:S02]  /*dcb0*/  FFMA.FTZ R167, R133, c[0x0][0x2d0], -R140.reuse ;  /* 0x0000b40085a77a23 */ /* 0x100fe4000001088c */
[----:B------:R-:W-:Y:S01]  /*dcc0*/  LDSM.16.MT88.4 R132, [R13+0x2900] ;  /* 0x002900000d84783b */ /* 0x000fe20000004200 */
[C---:B------:R-:W-:Y:S03]  /*dcd0*/  HMMA.16816.F32 R48, R16.reuse, R30, R48 ;  /* 0x0000001e1030723c */ /* 0x040fe60000001830 */
[C---:B------:R-:W-:Y:S01]  /*dce0*/  FMUL.FTZ R54, R3.reuse, R54 ;  /* 0x0000003603367220 */ /* 0x040fe20000410000 */
[----:B------:R-:W5:Y:S01]  /*dcf0*/  MUFU.EX2 R167, R167 ;  /* 0x000000a700a77308 */ /* 0x000f620000000800 */
[C---:B------:R-:W-:Y:S02]  /*dd00*/  FMUL.FTZ R55, R3.reuse, R55 ;  /* 0x0000003703377220 */ /* 0x040fe40000410000 */
[----:B------:R-:W2:Y:S01]  /*dd10*/  LDSM.16.MT88.4 R28, [R185+UR4+0x4100] ;  /* 0x00410004b91c783b */ /* 0x000ea20008004200 */
[C---:B------:R-:W-:Y:S04]  /*dd20*/  FMUL.FTZ R92, R12.reuse, R92 ;  /* 0x0000005c0c5c7220 */ /* 0x040fe80000410000 */
        /* <DEDUP_REMOVED lines=8> */
[----:B------:R-:W-:Y:S02]  /*ddb0*/  FMUL.FTZ R63, R3, R63 ;  /* 0x0000003f033f7220 */ /* 0x000fe40000410000 */
[C---:B------:R-:W-:Y:S02]  /*ddc0*/  FMUL.FTZ R97, R12.reuse, R97 ;  /* 0x000000610c617220 */ /* 0x040fe40000410000 */
[--C-:B------:R-:W-:Y:S03]  /*ddd0*/  FFMA.FTZ R176, R145, c[0x0][0x2d0], -R140.reuse ;  /* 0x0000b40091b07a23 */ /* 0x100fe6000001088c */
[C---:B-1----:R-:W-:Y:S03]  /*dde0*/  HMMA.16816.F32 R60, R16.reuse, R24, R60 ;  /* 0x00000018103c723c */ /* 0x042fe6000000183c */
[C---:B------:R-:W-:Y:S01]  /*ddf0*/  FMUL.FTZ R66, R3.reuse, R66 ;  /* 0x0000004203427220 */ /* 0x040fe20000410000 */
[----:B------:R-:W-:Y:S01]  /*de00*/  MUFU.EX2 R176, R176 ;  /* 0x000000b000b07308 */ /* 0x000fe20000000800 */
[----:B------:R-:W-:Y:S02]  /*de10*/  FMUL.FTZ R67, R3, R67 ;  /* 0x0000004303437220 */ /* 0x000fe40000410000 */
[--C-:B------:R-:W-:Y:S02]  /*de20*/  FFMA.FTZ R178, R143, c[0x0][0x2d0], -R140.reuse ;  /* 0x0000b4008fb27a23 */ /* 0x100fe4000001088c */
[----:B------:R-:W-:Y:S03]  /*de30*/  FFMA.FTZ R155, R12, R207, R155 ;  /* 0x000000cf0c9b7223 */ /* 0x000fe6000001009b */
[C---:B------:R-:W-:Y:S01]  /*de40*/  HMMA.16816.F32 R64, R16.reuse, R26, R64 ;  /* 0x0000001a1040723c */ /* 0x040fe20000001840 */
[----:B------:R-:W1:Y:S01]  /*de50*/  LDSM.16.MT88.4 R24, [R184+UR4+0x4100] ;  /* 0x00410004b818783b */ /* 0x000e620008004200 */
[----:B------:R-:W-:Y:S01]  /*de60*/  MUFU.EX2 R178, R178 ;  /* 0x000000b200b27308 */ /* 0x000fe20000000800 */
[C---:B------:R-:W-:Y:S02]  /*de70*/  FMUL.FTZ R70, R3.reuse, R70 ;  /* 0x0000004603467220 */ /* 0x040fe40000410000 */
[C---:B------:R-:W-:Y:S02]  /*de80*/  FMUL.FTZ R71, R3.reuse, R71 ;  /* 0x0000004703477220 */ /* 0x040fe40000410000 */
[C---:B------:R-:W-:Y:S02]  /*de90*/  FMUL.FTZ R74, R3.reuse, R74 ;  /* 0x0000004a034a7220 */ /* 0x040fe40000410000 */
[C---:B------:R-:W-:Y:S03]  /*dea0*/  FMUL.FTZ R75, R3.reuse, R75 ;  /* 0x0000004b034b7220 */ /* 0x040fe60000410000 */
[C---:B--2---:R-:W-:Y:S03]  /*deb0*/  HMMA.16816.F32 R68, R16.reuse, R28, R68 ;  /* 0x0000001c1044723c */ /* 0x044fe60000001844 */
[C---:B------:R-:W-:Y:S02]  /*dec0*/  FMUL.FTZ R78, R3.reuse, R78 ;  /* 0x0000004e034e7220 */ /* 0x040fe40000410000 */
[C---:B------:R-:W-:Y:S02]  /*ded0*/  FMUL.FTZ R79, R3.reuse, R79 ;  /* 0x0000004f034f7220 */ /* 0x040fe40000410000 */
[C---:B------:R-:W-:Y:S01]  /*dee0*/  FMUL.FTZ R82, R3.reuse, R82 ;  /* 0x0000005203527220 */ /* 0x040fe20000410000 */
[C---:B------:R-:W-:Y:S01]  /*def0*/  HMMA.16816.F32 R72, R16.reuse, R30, R72 ;  /* 0x0000001e1048723c */ /* 0x040fe20000001848 */
[----:B------:R-:W2:Y:S03]  /*df00*/  LDSM.16.MT88.4 R28, [R14+0x4100] ;  /* 0x004100000e1c783b */ /* 0x000ea60000004200 */
[C---:B------:R-:W-:Y:S02]  /*df10*/  FMUL.FTZ R83, R3.reuse, R83 ;  /* 0x0000005303537220 */ /* 0x040fe40000410000 */
[C---:B------:R-:W-:Y:S02]  /*df20*/  FMUL.FTZ R86, R3.reuse, R86 ;  /* 0x0000005603567220 */ /* 0x040fe40000410000 */
[C---:B---3--:R-:W-:Y:S04]  /*df30*/  HMMA.16816.F32 R76, R16.reuse, R20, R76 ;  /* 0x00000014104c723c */ /* 0x048fe8000000184c */
[C---:B------:R-:W-:Y:S02]  /*df40*/  FMUL.FTZ R87, R3.reuse, R87 ;  /* 0x0000005703577220 */ /* 0x040fe40000410000 */
[C---:B------:R-:W-:Y:S02]  /*df50*/  FMUL.FTZ R90, R3.reuse, R90 ;  /* 0x0000005a035a7220 */ /* 0x040fe40000410000 */
[C---:B------:R-:W-:Y:S01]  /*df60*/  HMMA.16816.F32 R80, R16.reuse, R22, R80 ;  /* 0x000000161050723c */ /* 0x040fe20000001850 */
[----:B------:R-:W3:Y:S03]  /*df70*/  LDSM.16.MT88.4 R20, [R185+UR4+0x900] ;  /* 0x00090004b914783b */ /* 0x000ee60008004200 */
[C---:B------:R-:W-:Y:S02]  /*df80*/  FMUL.FTZ R91, R3.reuse, R91 ;  /* 0x0000005b035b7220 */ /* 0x040fe40000410000 */
[C---:B------:R-:W-:Y:S02]  /*df90*/  FMUL.FTZ R94, R3.reuse, R94 ;  /* 0x0000005e035e7220 */ /* 0x040fe40000410000 */
[C---:B-1----:R-:W-:Y:S04]  /*dfa0*/  HMMA.16816.F32 R84, R16.reuse, R24, R84 ;  /* 0x000000181054723c */ /* 0x042fe80000001854 */
[C---:B------:R-:W-:Y:S02]  /*dfb0*/  FMUL.FTZ R95, R3.reuse, R95 ;  /* 0x0000005f035f7220 */ /* 0x040fe40000410000 */
[C---:B------:R-:W-:Y:S02]  /*dfc0*/  FMUL.FTZ R98, R3.reuse, R98 ;  /* 0x0000006203627220 */ /* 0x040fe40000410000 */
[C---:B------:R-:W-:Y:S01]  /*dfd0*/  HMMA.16816.F32 R88, R16.reuse, R26, R88 ;  /* 0x0000001a1058723c */ /* 0x040fe20000001858 */
[----:B------:R-:W1:Y:S03]  /*dfe0*/  LDSM.16.MT88.4 R24, [R184+UR4+0x900] ;  /* 0x00090004b818783b */ /* 0x000e660008004200 */
[----:B------:R-:W-:Y:S02]  /*dff0*/  FMUL.FTZ R99, R3, R99 ;  /* 0x0000006303637220 */ /* 0x000fe40000410000 */
[--C-:B------:R-:W-:Y:S02]  /*e000*/  FFMA.FTZ R166, R175, c[0x0][0x2d0], -R140.reuse ;  /* 0x0000b400afa67a23 */ /* 0x100fe4000001088c */
[--C-:B------:R-:W-:Y:S01]  /*e010*/  FFMA.FTZ R175, R147, c[0x0][0x2d0], -R140.reuse ;  /* 0x0000b40093af7a23 */ /* 0x100fe2000001088c */
[C---:B--2---:R-:W-:Y:S03]  /*e020*/  HMMA.16816.F32 R92, R16.reuse, R28, R92 ;  /* 0x0000001c105c723c */ /* 0x044fe6000000185c */
[--C-:B------:R-:W-:Y:S01]  /*e030*/  FFMA.FTZ R173, R173, c[0x0][0x2d0], -R140.reuse ;  /* 0x0000b400adad7a23 */ /* 0x100fe2000001088c */
[----:B------:R-:W-:Y:S01]  /*e040*/  MUFU.EX2 R166, R166 ;  /* 0x000000a600a67308 */ /* 0x000fe20000000800 */
[--C-:B------:R-:W-:Y:S02]  /*e050*/  FFMA.FTZ R170, R171, c[0x0][0x2d0], -R140.reuse ;  /* 0x0000b400abaa7a23 */ /* 0x100fe4000001088c */
[--C-:B------:R-:W-:Y:S01]  /*e060*/  FFMA.FTZ R171, R146, c[0x0][0x2d0], -R159.reuse ;  /* 0x0000b40092ab7a23 */ /* 0x100fe2000001089f */
[----:B------:R-:W-:Y:S01]  /*e070*/  HMMA.16816.F32 R96, R16, R30, R96 ;  /* 0x0000001e1060723c */ /* 0x000fe20000001860 */
[----:B------:R-:W-:Y:S03]  /*e080*/  LDSM.16.MT88.4 R28, [R13+0x4900] ;  /* 0x004900000d1c783b */ /* 0x000fe60000004200 */
[----:B------:R-:W-:Y:S02]  /*e090*/  FFMA.FTZ R159, R142, c[0x0][0x2d0], -R159 ;  /* 0x0000b4008e9f7a23 */ /* 0x000fe4000001089f */
[--C-:B------:R-:W-:Y:S01]  /*e0a0*/  FFMA.FTZ R169, R169, c[0x0][0x2d0], -R140.reuse ;  /* 0x0000b400a9a97a23 */ /* 0x100fe2000001088c */
[----:B------:R-:W-:Y:S01]  /*e0b0*/  F2FP.PACK_AB R16, R161, R158 ;  /* 0x0000009ea110723e */ /* 0x000fe200000000ff */
[----:B------:R-:W-:Y:S01]  /*e0c0*/  FFMA.FTZ R140, R141, c[0x0][0x2d0], -R140 ;  /* 0x0000b4008d8c7a23 */ /* 0x000fe2000001088c */
[----:B----4-:R-:W-:Y:S01]  /*e0d0*/  F2FP.PACK_AB R18, R163, R160 ;  /* 0x000000a0a312723e */ /* 0x010fe200000000ff */
[----:B------:R-:W-:Y:S01]  /*e0e0*/  LDSM.16.MT88.4 R144, [R185+UR4+0x5900] ;  /* 0x00590004b990783b */ /* 0x000fe20008004200 */
[----:B------:R-:W2:Y:S01]  /*e0f0*/  MUFU.EX2 R173, R173 ;  /* 0x000000ad00ad7308 */ /* 0x000ea20000000800 */
[----:B------:R-:W-:Y:S01]  /*e100*/  F2FP.PACK_AB R17, R165, R162 ;  /* 0x000000a2a511723e */ /* 0x000fe200000000ff */
[----:B------:R-:W-:Y:S01]  /*e110*/  FFMA.FTZ R154, R3, R208, R154 ;  /* 0x000000d0039a7223 */ /* 0x000fe2000001009a */
[----:B-----5:R-:W-:Y:S01]  /*e120*/  F2FP.PACK_AB R19, R167, R164 ;  /* 0x000000a4a713723e */ /* 0x020fe200000000ff */
[----:B------:R-:W-:Y:S01]  /*e130*/  FADD.FTZ R150, R150, R155 ;  /* 0x0000009b96967221 */ /* 0x000fe20000010000 */
[----:B------:R-:W-:Y:S01]  /*e140*/  IADD3 R3, R209, -0x2, RZ ;  /* 0xfffffffed1037810 */ /* 0x000fe20007ffe0ff */
[----:B------:R-:W-:Y:S02]  /*e150*/  FADD.FTZ R153, R153, R154 ;  /* 0x0000009a99997221 */ /* 0x000fe40000010000 */
[----:B------:R-:W-:Y:S01]  /*e160*/  FADD.FTZ R151, R151, R150 ;  /* 0x0000009697977221 */ /* 0x000fe20000010000 */
[----:B------:R-:W-:Y:S01]  /*e170*/  ISETP.GE.AND P0, PT, R3, R194, PT ;  /* 0x000000c20300720c */ /* 0x000fe20003f06270 */
[C---:B---3--:R-:W-:Y:S01]  /*e180*/  HMMA.16816.F32 R4, R16.reuse, R20, R4 ;  /* 0x000000141004723c */ /* 0x048fe20000001804 */
[----:B------:R3:W-:Y:S02]  /*e190*/  MUFU.EX2 R181, R140 ;  /* 0x0000008c00b57308 */ /* 0x0007e40000000800 */
[----:B------:R-:W-:Y:S02]  /*e1a0*/  FADD.FTZ R152, R152, R153 ;  /* 0x0000009998987221 */ /* 0x000fe40000010000 */
[----:B------:R-:W-:Y:S02]  /*e1b0*/  FADD.FTZ R151, R148, R151 ;  /* 0x0000009794977221 */ /* 0x000fe40000010000 */
[----:B------:R-:W-:Y:S01]  /*e1c0*/  FADD.FTZ R157, R157, R152 ;  /* 0x000000989d9d7221 */ /* 0x000fe20000010000 */
[C---:B------:R-:W-:Y:S01]  /*e1d0*/  HMMA.16816.F32 R8, R16.reuse, R22, R8 ;  /* 0x000000161008723c */ /* 0x040fe20000001808 */
[----:B------:R-:W4:Y:S02]  /*e1e0*/  LDSM.16.MT88.4 R20, [R14+0x2900] ;  /* 0x002900000e14783b */ /* 0x000f240000004200 */
[----:B------:R-:W-:Y:S01]  /*e1f0*/  MUFU.EX2 R170, R170 ;  /* 0x000000aa00aa7308 */ /* 0x000fe20000000800 */
[----:B------:R-:W-:Y:S02]  /*e200*/  FADD.FTZ R158, R158, R151 ;  /* 0x000000979e9e7221 */ /* 0x000fe40000010000 */
[----:B------:R-:W-:Y:S02]  /*e210*/  FADD.FTZ R162, R162, R157 ;  /* 0x0000009da2a27221 */ /* 0x000fe40000010000 */
[C---:B------:R-:W-:Y:S04]  /*e220*/  HMMA.16816.F32 R100, R16.reuse, R32, R100 ;  /* 0x000000201064723c */ /* 0x040fe80000001864 */
[----:B------:R-:W-:Y:S01]  /*e230*/  FADD.FTZ R161, R161, R158 ;  /* 0x0000009ea1a17221 */ /* 0x000fe20000010000 */
[----:B------:R-:W5:Y:S01]  /*e240*/  MUFU.EX2 R169, R169 ;  /* 0x000000a900a97308 */ /* 0x000f620000000800 */
[----:B------:R-:W-:Y:S02]  /*e250*/  FADD.FTZ R165, R165, R162 ;  /* 0x000000a2a5a57221 */ /* 0x000fe40000010000 */
[C---:B------:R-:W-:Y:S01]  /*e260*/  HMMA.16816.F32 R104, R16.reuse, R34, R104 ;  /* 0x000000221068723c */ /* 0x040fe20000001868 */
[----:B------:R-:W-:Y:S03]  /*e270*/  LDSM.16.MT88.4 R32, [R184+UR4+0x4900] ;  /* 0x00490004b820783b */ /* 0x000fe60008004200 */
[----:B------:R-:W-:Y:S02]  /*e280*/  FADD.FTZ R160, R160, R161 ;  /* 0x000000a1a0a07221 */ /* 0x000fe40000010000 */
[----:B------:R-:W-:Y:S01]  /*e290*/  FADD.FTZ R164, R164, R165 ;  /* 0x000000a5a4a47221 */ /* 0x000fe20000010000 */
[----:B------:R-:W2:Y:S01]  /*e2a0*/  MUFU.EX2 R171, R171 ;  /* 0x000000ab00ab7308 */ /* 0x000ea20000000800 */
[C---:B-1----:R-:W-:Y:S01]  /*e2b0*/  HMMA.16816.F32 R108, R16.reuse, R24, R108 ;  /* 0x00000018106c723c */ /* 0x042fe2000000186c */
[----:B---3--:R-:W-:Y:S03]  /*e2c0*/  LDSM.16.MT88.4 R140, [R14+0x3900] ;  /* 0x003900000e8c783b */ /* 0x008fe60000004200 */
[----:B------:R-:W-:Y:S02]  /*e2d0*/  FADD.FTZ R163, R163, R160 ;  /* 0x000000a0a3a37221 */ /* 0x000fe40000010000 */
[----:B------:R-:W-:Y:S02]  /*e2e0*/  FADD.FTZ R167, R167, R164 ;  /* 0x000000a4a7a77221 */ /* 0x000fe40000010000 */
[C---:B------:R-:W-:Y:S01]  /*e2f0*/  HMMA.16816.F32 R112, R16.reuse, R26, R112 ;  /* 0x0000001a1070723c */ /* 0x040fe20000001870 */
[----:B------:R-:W1:Y:S01]  /*e300*/  LDSM.16.MT88.4 R24, [R185+UR4+0x4900] ;  /* 0x00490004b918783b */ /* 0x000e620008004200 */
[----:B------:R-:W3:Y:S06]  /*e310*/  MUFU.EX2 R159, R159 ;  /* 0x0000009f009f7308 */ /* 0x000eec0000000800 */
[C---:B------:R-:W-:Y:S04]  /*e320*/  HMMA.16816.F32 R116, R16.reuse, R124, R116 ;  /* 0x0000007c1074723c */ /* 0x040fe80000001874 */
[----:B------:R-:W1:Y:S04]  /*e330*/  MUFU.EX2 R175, R175 ;  /* 0x000000af00af7308 */ /* 0x000e680000000800 */
        /* <DEDUP_REMOVED lines=11> */
[C---:B----4-:R-:W-:Y:S08]  /*e3f0*/  HMMA.16816.F32 R60, R16.reuse, R20, R60 ;  /* 0x00000014103c723c */ /* 0x050ff0000000183c */
[C---:B------:R-:W-:Y:S01]  /*e400*/  HMMA.16816.F32 R64, R16.reuse, R22, R64 ;  /* 0x000000161040723c */ /* 0x040fe20000001840 */
[----:B------:R-:W4:Y:S07]  /*e410*/  LDSM.16.MT88.4 R20, [R14+0x4900] ;  /* 0x004900000e14783b */ /* 0x000f2e0000004200 */
[C---:B-1----:R-:W-:Y:S08]  /*e420*/  HMMA.16816.F32 R68, R16.reuse, R24, R68 ;  /* 0x000000181044723c */ /* 0x042ff00000001844 */
[C---:B------:R-:W-:Y:S01]  /*e430*/  HMMA.16816.F32 R72, R16.reuse, R26, R72 ;  /* 0x0000001a1048723c */ /* 0x040fe20000001848 */
[----:B------:R-:W1:Y:S07]  /*e440*/  LDSM.16.MT88.4 R24, [R185+UR4+0x1100] ;  /* 0x00110004b918783b */ /* 0x000e6e0008004200 */
[C---:B------:R-:W-:Y:S08]  /*e450*/  HMMA.16816.F32 R76, R16.reuse, R28, R76 ;  /* 0x0000001c104c723c */ /* 0x040ff0000000184c */
[C---:B------:R-:W-:Y:S01]  /*e460*/  HMMA.16816.F32 R80, R16.reuse, R30, R80 ;  /* 0x0000001e1050723c */ /* 0x040fe20000001850 */
[----:B------:R-:W1:Y:S07]  /*e470*/  LDSM.16.MT88.4 R28, [R184+UR4+0x1100] ;  /* 0x00110004b81c783b */ /* 0x000e6e0008004200 */
[C---:B------:R-:W-:Y:S08]  /*e480*/  HMMA.16816.F32 R84, R16.reuse, R32, R84 ;  /* 0x000000201054723c */ /* 0x040ff00000001854 */
[C---:B------:R-:W-:Y:S01]  /*e490*/  HMMA.16816.F32 R88, R16.reuse, R34, R88 ;  /* 0x000000221058723c */ /* 0x040fe20000001858 */
[----:B------:R-:W3:Y:S07]  /*e4a0*/  LDSM.16.MT88.4 R32, [R185+UR4+0x3100] ;  /* 0x00310004b920783b */ /* 0x000eee0008004200 */
[C---:B----4-:R-:W-:Y:S08]  /*e4b0*/  HMMA.16816.F32 R92, R16.reuse, R20, R92 ;  /* 0x00000014105c723c */ /* 0x050ff0000000185c */
[----:B------:R-:W-:Y:S01]  /*e4c0*/  HMMA.16816.F32 R96, R16, R22, R96 ;  /* 0x000000161060723c */ /* 0x000fe20000001860 */
[----:B------:R-:W4:Y:S06]  /*e4d0*/  LDSM.16.MT88.4 R20, [R14+0x3100] ;  /* 0x003100000e14783b */ /* 0x000f2c0000004200 */
[----:B------:R-:W-:Y:S01]  /*e4e0*/  F2FP.PACK_AB R16, R177, R172 ;  /* 0x000000acb110723e */ /* 0x000fe200000000ff */
[----:B------:R-:W-:Y:S01]  /*e4f0*/  FADD.FTZ R172, R172, R163 ;  /* 0x000000a3acac7221 */ /* 0x000fe20000010000 */
[----:B------:R-:W-:Y:S03]  /*e500*/  F2FP.PACK_AB R18, R179, R168 ;  /* 0x000000a8b312723e */ /* 0x000fe600000000ff */
[----:B--2---:R-:W-:Y:S01]  /*e510*/  F2FP.PACK_AB R17, R173, R166 ;  /* 0x000000a6ad11723e */ /* 0x004fe200000000ff */
[----:B------:R-:W-:Y:S01]  /*e520*/  FADD.FTZ R166, R166, R167 ;  /* 0x000000a7a6a67221 */ /* 0x000fe20000010000 */
[----:B-----5:R-:W-:Y:S01]  /*e530*/  F2FP.PACK_AB R19, R169, R170 ;  /* 0x000000aaa913723e */ /* 0x020fe200000000ff */
        /* <DEDUP_REMOVED lines=8> */
[----:B------:R-:W1:Y:S07]  /*e5c0*/  LDSM.16.MT88.4 R24, [R185+UR4+0x5100] ;  /* 0x00510004b918783b */ /* 0x000e6e0008004200 */
[C---:B------:R-:W-:Y:S08]  /*e5d0*/  HMMA.16816.F32 R100, R16.reuse, R124, R100 ;  /* 0x0000007c1064723c */ /* 0x040ff00000001864 */
[C---:B------:R-:W-:Y:S01]  /*e5e0*/  HMMA.16816.F32 R104, R16.reuse, R126, R104 ;  /* 0x0000007e1068723c */ /* 0x040fe20000001868 */
[----:B------:R-:W-:Y:S07]  /*e5f0*/  LDSM.16.MT88.4 R124, [R185+UR4+0x1900] ;  /* 0x00190004b97c783b */ /* 0x000fee0008004200 */
[C---:B------:R-:W-:Y:S08]  /*e600*/  HMMA.16816.F32 R108, R16.reuse, R28, R108 ;  /* 0x0000001c106c723c */ /* 0x040ff0000000186c */
[C---:B------:R-:W-:Y:S01]  /*e610*/  HMMA.16816.F32 R112, R16.reuse, R30, R112 ;  /* 0x0000001e1070723c */ /* 0x040fe20000001870 */
[----:B------:R-:W2:Y:S07]  /*e620*/  LDSM.16.MT88.4 R28, [R13+0x5100] ;  /* 0x005100000d1c783b */ /* 0x000eae0000004200 */
[C---:B------:R-:W-:Y:S08]  /*e630*/  HMMA.16816.F32 R116, R16.reuse, R128, R116 ;  /* 0x000000801074723c */ /* 0x040ff00000001874 */
[C---:B------:R-:W-:Y:S08]  /*e640*/  HMMA.16816.F32 R120, R16.reuse, R130, R120 ;  /* 0x000000821078723c */ /* 0x040ff00000001878 */
[C---:B---3--:R-:W-:Y:S08]  /*e650*/  HMMA.16816.F32 R36, R16.reuse, R32, R36 ;  /* 0x000000201024723c */ /* 0x048ff00000001824 */
[C---:B------:R-:W-:Y:S01]  /*e660*/  HMMA.16816.F32 R40, R16.reuse, R34, R40 ;  /* 0x000000221028723c */ /* 0x040fe20000001828 */
[----:B------:R-:W3:Y:S07]  /*e670*/  LDSM.16.MT88.4 R32, [R184+UR4+0x5100] ;  /* 0x00510004b820783b */ /* 0x000eee0008004200 */
[C---:B------:R-:W-:Y:S08]  /*e680*/  HMMA.16816.F32 R44, R16.reuse, R132, R44 ;  /* 0x00000084102c723c */ /* 0x040ff0000000182c */
[C---:B------:R-:W-:Y:S01]  /*e690*/  HMMA.16816.F32 R48, R16.reuse, R134, R48 ;  /* 0x000000861030723c */ /* 0x040fe20000001830 */
[----:B------:R-:W-:Y:S07]  /*e6a0*/  LDSM.16.MT88.4 R132, [R185+UR4+0x3900] ;  /* 0x00390004b984783b */ /* 0x000fee0008004200 */
        /* <DEDUP_REMOVED lines=11> */
[----:B------:R-:W2:Y:S07]  /*e760*/  LDSM.16.MT88.4 R28, [R184+UR4+0x1900] ;  /* 0x00190004b81c783b */ /* 0x000eae0008004200 */
[C---:B---3--:R-:W-:Y:S08]  /*e770*/  HMMA.16816.F32 R84, R16.reuse, R32, R84 ;  /* 0x000000201054723c */ /* 0x048ff00000001854 */
[C---:B------:R-:W-:Y:S01]  /*e780*/  HMMA.16816.F32 R88, R16.reuse, R34, R88 ;  /* 0x000000221058723c */ /* 0x040fe20000001858 */
[----:B------:R-:W3:Y:S07]  /*e790*/  LDSM.16.MT88.4 R32, [R14+0x1900] ;  /* 0x001900000e20783b */ /* 0x000eee0000004200 */
[C---:B----4-:R-:W-:Y:S08]  /*e7a0*/  HMMA.16816.F32 R92, R16.reuse, R20, R92 ;  /* 0x00000014105c723c */ /* 0x050ff0000000185c */
[----:B------:R-:W-:Y:S01]  /*e7b0*/  HMMA.16816.F32 R96, R16, R22, R96 ;  /* 0x000000161060723c */ /* 0x000fe20000001860 */
[----:B------:R-:W4:Y:S06]  /*e7c0*/  LDSM.16.MT88.4 R20, [R184+UR4+0x3900] ;  /* 0x00390004b814783b */ /* 0x000f2c0008004200 */
[----:B------:R-:W-:Y:S01]  /*e7d0*/  F2FP.PACK_AB R16, R171, R156 ;  /* 0x0000009cab10723e */ /* 0x000fe200000000ff */
[----:B------:R-:W-:Y:S01]  /*e7e0*/  FADD.FTZ R156, R156, R179 ;  /* 0x000000b39c9c7221 */ /* 0x000fe20000010000 */
[----:B------:R-:W-:Y:S03]  /*e7f0*/  F2FP.PACK_AB R18, R159, R174 ;  /* 0x000000ae9f12723e */ /* 0x000fe600000000ff */
[C---:B------:R-:W-:Y:S01]  /*e800*/  F2FP.PACK_AB R17, R176.reuse, R175 ;  /* 0x000000afb011723e */ /* 0x040fe200000000ff */
[----:B------:R-:W-:Y:S01]  /*e810*/  FADD.FTZ R175, R175, R170 ;  /* 0x000000aaafaf7221 */ /* 0x000fe20000010000 */
[----:B------:R-:W-:Y:S01]  /*e820*/  F2FP.PACK_AB R19, R181, R178 ;  /* 0x000000b2b513723e */ /* 0x000fe200000000ff */
[----:B------:R-:W-:Y:S02]  /*e830*/  FADD.FTZ R171, R171, R156 ;  /* 0x0000009cabab7221 */ /* 0x000fe40000010000 */
[----:B------:R-:W-:Y:S02]  /*e840*/  FADD.FTZ R175, R176, R175 ;  /* 0x000000afb0af7221 */ /* 0x000fe40000010000 */
[----:B------:R-:W-:Y:S02]  /*e850*/  FADD.FTZ R174, R174, R171 ;  /* 0x000000abaeae7221 */ /* 0x000fe40000010000 */
[C---:B------:R-:W-:Y:S01]  /*e860*/  HMMA.16816.F32 R128, R16.reuse, R124, R4 ;  /* 0x0000007c1080723c */ /* 0x040fe20000001804 */
[----:B------:R-:W5:Y:S02]  /*e870*/  LDSM.16.MT88.4 R4, [R13+0x5900] ;  /* 0x005900000d04783b */ /* 0x000f640000004200 */
[----:B------:R-:W-:Y:S02]  /*e880*/  FADD.FTZ R178, R178, R175 ;  /* 0x000000afb2b27221 */ /* 0x000fe40000010000 */
[----:B------:R-:W-:Y:S02]  /*e890*/  FADD.FTZ R207, R159, R174 ;  /* 0x000000ae9fcf7221 */ /* 0x000fe40000010000 */
[----:B------:R-:W-:Y:S01]  /*e8a0*/  FADD.FTZ R208, R181, R178 ;  /* 0x000000b2b5d07221 */ /* 0x000fe20000010000 */
[C---:B------:R-:W-:Y:S01]  /*e8b0*/  HMMA.16816.F32 R124, R16.reuse, R126, R8 ;  /* 0x0000007e107c723c */ /* 0x040fe20000001808 */
[----:B------:R-:W4:Y:S07]  /*e8c0*/  LDSM.16.MT88.4 R8, [R184+UR4+0x5900] ;  /* 0x00590004b808783b */ /* 0x000f2e0008004200 */
[C---:B-1----:R-:W-:Y:S01]  /*e8d0*/  HMMA.16816.F32 R100, R16.reuse, R24, R100 ;  /* 0x000000181064723c */ /* 0x042fe20000001864 */
[----:B------:R-:W1:Y:S07]  /*e8e0*/  LDSM.16.MT88.4 R12, [R14+0x5900] ;  /* 0x005900000e0c783b */ /* 0x000e6e0000004200 */
[C---:B------:R-:W-:Y:S08]  /*e8f0*/  HMMA.16816.F32 R104, R16.reuse, R26, R104 ;  /* 0x0000001a1068723c */ /* 0x040ff00000001868 */
[C---:B--2---:R-:W-:Y:S08]  /*e900*/  HMMA.16816.F32 R108, R16.reuse, R28, R108 ;  /* 0x0000001c106c723c */ /* 0x044ff0000000186c */
[C---:B------:R-:W-:Y:S08]  /*e910*/  HMMA.16816.F32 R112, R16.reuse, R30, R112 ;  /* 0x0000001e1070723c */ /* 0x040ff00000001870 */
[C---:B---3--:R-:W-:Y:S08]  /*e920*/  HMMA.16816.F32 R116, R16.reuse, R32, R116 ;  /* 0x000000201074723c */ /* 0x048ff00000001874 */
        /* <DEDUP_REMOVED lines=12> */
[C---:B------:R-:W-:Y:S08]  /*e9f0*/  HMMA.16816.F32 R80, R16.reuse, R6, R80 ;  /* 0x000000061050723c */ /* 0x040ff00000001850 */
[C---:B------:R-:W-:Y:S08]  /*ea00*/  HMMA.16816.F32 R84, R16.reuse, R8, R84 ;  /* 0x000000081054723c */ /* 0x040ff00000001854 */
[C---:B------:R-:W-:Y:S08]  /*ea10*/  HMMA.16816.F32 R88, R16.reuse, R10, R88 ;  /* 0x0000000a1058723c */ /* 0x040ff00000001858 */
[C---:B-1----:R-:W-:Y:S08]  /*ea20*/  HMMA.16816.F32 R92, R16.reuse, R12, R92 ;  /* 0x0000000c105c723c */ /* 0x042ff0000000185c */
[----:B------:R-:W-:Y:S01]  /*ea30*/  HMMA.16816.F32 R96, R16, R14, R96 ;  /* 0x0000000e1060723c */ /* 0x000fe20000001860 */
[----:B------:R-:W-:-:S07]  /*ea40*/  @!P0 BRA `(.L_x_950) ;  /* 0x0000034000008947 */ /* 0x000fce0003800000 */
[----:B------:R-:W-:Y:S01]  /*ea50*/  ISETP.NE.AND P2, PT, R195, 0x1, PT ;  /* 0x00000001c300780c */ /* 0x000fe20003f45270 */
[----:B------:R-:W-:Y:S01]  /*ea60*/  IMAD.MOV.U32 R200, RZ, RZ, RZ ;  /* 0x000000ffffc87224 */ /* 0x000fe200078e00ff */
[----:B------:R-:W-:Y:S04]  /*ea70*/  IADD3 R201, R203, R149, R204 ;  /* 0x00000095cbc97210 */ /* 0x000fe80007ffe0cc */
[----:B------:R-:W-:Y:S05]  /*ea80*/  IADD3 R201, R201, -0x80, RZ ;  /* 0xffffff80c9c97810 */ /* 0x000fea0007ffe0ff */
        /* <DEDUP_REMOVED lines=25> */
[----:B------:R-:W3:Y:S01]  /*ec20*/  SHFL.IDX PT, R3, R19, 0x1, 0x181f ;  /* 0x00381f0013037f89 */ /* 0x000ee200000e0000 */
[C---:B-1----:R-:W-:Y:S05]  /*ec30*/  IADD3 R14, P0, R11.reuse, R212, RZ ;  /* 0x000000d40b0e7210 */ /* 0x042fea0007f1e0ff */
[C-C-:B--2---:R-:W-:Y:S01]  /*ec40*/  IMAD.X R15, R4.reuse, 0x1, R210.reuse, P0 ;  /* 0x00000001040f7824 */ /* 0x144fe200000e06d2 */
[C---:B------:R-:W-:Y:S05]  /*ec50*/  IADD3 R12, P0, R11.reuse, R214, RZ ;  /* 0x000000d60b0c7210 */ /* 0x040fea0007f1e0ff */
[C-C-:B------:R-:W-:Y:S01]  /*ec60*/  IMAD.X R13, R4.reuse, 0x1, R211.reuse, P0 ;  /* 0x00000001040d7824 */ /* 0x140fe200000e06d3 */
[----:B------:R-:W-:Y:S04]  /*ec70*/  IADD3 R10, P0, R11, R215, RZ ;  /* 0x000000d70b0a7210 */ /* 0x000fe80007f1e0ff */
[----:B------:R-:W-:Y:S02]  /*ec80*/  IADD3.X R11, R4, R213, RZ, P0, !PT ;  /* 0x000000d5040b7210 */ /* 0x000fe400007fe4ff */
[----:B------:R-:W1:Y:S01]  /*ec90*/  SHFL.IDX PT, R4, R18, 0x1, 0x181f ;  /* 0x00381f0012047f89 */ /* 0x000e6200000e0000 */
[C---:B---3--:R-:W-:Y:S05]  /*eca0*/  IADD3 R8, P0, R3.reuse, R212, RZ ;  /* 0x000000d403087210 */ /* 0x048fea0007f1e0ff */
[C---:B-1----:R-:W-:Y:S01]  /*ecb0*/  IMAD.X R9, R4.reuse, 0x1, R210, P0 ;  /* 0x0000000104097824 */ /* 0x042fe200000e06d2 */
[C---:B------:R-:W-:Y:S05]  /*ecc0*/  IADD3 R6, P0, R3.reuse, R214, RZ ;  /* 0x000000d603067210 */ /* 0x040fea0007f1e0ff */
[C---:B------:R-:W-:Y:S01]  /*ecd0*/  IMAD.X R7, R4.reuse, 0x1, R211, P0 ;  /* 0x0000000104077824 */ /* 0x040fe200000e06d3 */
[----:B------:R-:W-:Y:S02]  /*ece0*/  IADD3 R16, P0, R3, R215, RZ ;  /* 0x000000d703107210 */ /* 0x000fe40007f1e0ff */
[----:B------:R-:W-:Y:S03]  /*ecf0*/  MOV R3, UR16 ;  /* 0x0000001000037c02 */ /* 0x000fe60008000f00 */
[----:B------:R-:W-:Y:S02]  /*ed00*/  IMAD.X R17, R4, 0x1, R213, P0 ;  /* 0x0000000104117824 */ /* 0x000fe400000e06d5 */
[----:B------:R-:W-:Y:S04]  /*ed10*/  IMAD R3, R3, 0x3000, R202 ;  /* 0x0000300003037824 */ /* 0x000fe800078e02ca */
[----:B------:R-:W-:Y:S05]  /*ed20*/  IMAD.SHL.U32 R5, R3, 0x2, RZ ;  /* 0x0000000203057824 */ /* 0x000fea00078e00ff */
[----:B------:R1:W-:Y:S04]  /*ed30*/  LDGSTS.E.BYPASS.LTC128B.128 [R5+0xc100], [R14.64], !P5 ;  /* 0x0c1000000e057fae */ /* 0x0003e8000e901d4c */
[----:B------:R1:W-:Y:S04]  /*ed40*/  LDGSTS.E.BYPASS.LTC128B.128 [R5+0xe100], [R12.64], !P4 ;  /* 0x0e1000000c057fae */ /* 0x0003e8000e101d4c */
[----:B------:R1:W-:Y:S04]  /*ed50*/  LDGSTS.E.BYPASS.LTC128B.128 [R5+0x10100], [R10.64], !P6 ;  /* 0x101000000a057fae */ /* 0x0003e8000f101d4c */
[----:B------:R1:W-:Y:S04]  /*ed60*/  LDGSTS.E.BYPASS.LTC128B.128 [R5+0xd100], [R8.64], !P5 ;  /* 0x0d10000008057fae */ /* 0x0003e8000e901d4c */
[----:B------:R1:W-:Y:S04]  /*ed70*/  LDGSTS.E.BYPASS.LTC128B.128 [R5+0xf100], [R6.64], !P4 ;  /* 0x0f10000006057fae */ /* 0x0003e8000e101d4c */
[----:B------:R1:W-:Y:S02]  /*ed80*/  LDGSTS.E.BYPASS.LTC128B.128 [R5+0x11100], [R16.64], !P6 ;  /* 0x1110000010057fae */ /* 0x0003e4000f101d4c */
.L_x_950:
[----:B------:R-:W0:Y:S01]  /*ed90*/  LDGDEPBAR ;  /* 0x00000000000079af */ /* 0x000e220000000000 */
[----:B------:R-:W-:Y:S01]  /*eda0*/  UIADD3 UR4, UR5, 0x1, URZ ;  /* 0x0000000105047890 */ /* 0x000fe2000fffe03f */
[----:B------:R-:W-:Y:S01]  /*edb0*/  ISETP.GE.AND P0, PT, R194, R209, PT ;  /* 0x000000d1c200720c */ /* 0x000fe20003f06270 */
[----:B------:R-:W-:Y:S01]  /*edc0*/  UISETP.GE.AND UP0, UPT, UR5, 0x1, UPT ;  /* 0x000000010500788c */ /* 0x000fe2000bf06270 */
[----:B------:R-:W-:Y:S01]  /*edd0*/  IADD3 R4, R209, -0x1, RZ ;  /* 0xffffffffd1047810 */ /* 0x000fe20007ffe0ff */
[----:B------:R-:W-:Y:S01]  /*ede0*/  IMAD.MOV.U32 R3, RZ, RZ, R0 ;  /* 0x000000ffff037224 */ /* 0x000fe200078e0000 */
[----:B------:R-:W-:Y:S01]  /*edf0*/  MOV R132, R2 ;  /* 0x0000000200847202 */ /* 0x000fe20000000f00 */
[----:B------:R-:W-:Y:S02]  /*ee00*/  USEL UR5, UR4, URZ, !UP0 ;  /* 0x0000003f04057287 */ /* 0x000fe4000c000000 */
[----:B------:R-:W-:Y:S06]  /*ee10*/  IMAD.MOV.U32 R209, RZ, RZ, R4 ;  /* 0x000000ffffd17224 */ /* 0x000fec00078e0004 */
[----:B------:R-:W-:-:S05]  /*ee20*/  @!P0 BRA `(.L_x_951) ;  /* 0xffffcac000008947 */ /* 0x000fca000383ffff */
.L_x_940:
[----:B-1----:R-:W1:Y:S01]  /*ee30*/  SHFL.BFLY PT, R4, R207, 0x2, 0x1f ;  /* 0x0c401f00cf047f89 */ /* 0x002e6200000e0000 */
[----:B------:R-:W-:-:S02]  /*ee40*/  MOV R6, RZ ;  /* 0x000000ff00067202 */ /* 0x000fc40000000f00 */
[----:B------:R-:W-:Y:S01]  /*ee50*/  MOV R5, RZ ;  /* 0x000000ff00057202 */ /* 0x000fe20000000f00 */
[----:B------:R-:W2:Y:S01]  /*ee60*/  SHFL.BFLY PT, R3, R208, 0x2, 0x1f ;  /* 0x0c401f00d0037f89 */ /* 0x000ea200000e0000 */
        /* <DEDUP_REMOVED lines=13> */
[----:B------:R-:W2:Y:S01]  /*ef40*/  @P1 MUFU.LG2 R4, R4 ;  /* 0x0000000400041308 */ /* 0x000ea20000000c00 */
[----:B------:R-:W-:Y:S02]  /*ef50*/  @P0 FMUL.FTZ R11, R11, c[0x0][0x2d0] ;  /* 0x0000b4000b0b0a20 */ /* 0x000fe40000410000 */
[----:B-1----:R-:W-:-:S05]  /*ef60*/  FMUL.FTZ R128, R6, R128 ;  /* 0x0000008006807220 */ /* 0x002fca0000410000 */
[----:B------:R-:W1:Y:S01]  /*ef70*/  @P0 MUFU.RCP R5, R3 ;  /* 0x0000000300050308 */ /* 0x000e620000001000 */
        /* <DEDUP_REMOVED lines=46> */
[----:B------:R-:W-:Y:S02]  /*f260*/  FMUL.FTZ R97, R6, R97 ;  /* 0x0000006106617220 */ /* 0x000fe40000410000 */
[----:B------:R3:W4:Y:S01]  /*f270*/  @P0 MUFU.LG2 R6, R3 ;  /* 0x0000000300060308 */ /* 0x0007220000000c00 */
[----:B--2---:R-:W-:-:S02]  /*f280*/  @P1 FMUL.FTZ R9, R4, 0.69314718246459960938 ;  /* 0x3f31721804091820 */ /* 0x004fc40000410000 */
[----:B------:R-:W-:Y:S02]  /*f290*/  @P1 FMUL.FTZ R4, R8, c[0x0][0x2d0] ;  /* 0x0000b40008041a20 */ /* 0x000fe40000410000 */
[C---:B-1----:R-:W-:Y:S02]  /*f2a0*/  FMUL.FTZ R130, R5.reuse, R130 ;  /* 0x0000008205827220 */ /* 0x042fe40000410000 */
[C---:B------:R-:W-:Y:S02]  /*f2b0*/  FMUL.FTZ R131, R5.reuse, R131 ;  /* 0x0000008305837220 */ /* 0x040fe40000410000 */
[C---:B------:R-:W-:Y:S02]  /*f2c0*/  FMUL.FTZ R126, R5.reuse, R126 ;  /* 0x0000007e057e7220 */ /* 0x040fe40000410000 */
[C---:B------:R-:W-:Y:S02]  /*f2d0*/  FMUL.FTZ R127, R5.reuse, R127 ;  /* 0x0000007f057f7220 */ /* 0x040fe40000410000 */
[----:B------:R-:W-:-:S02]  /*f2e0*/  FMUL.FTZ R102, R5, R102 ;  /* 0x0000006605667220 */ /* 0x000fc40000410000 */
[C---:B------:R-:W-:Y:S01]  /*f2f0*/  FMUL.FTZ R103, R5.reuse, R103 ;  /* 0x0000006705677220 */ /* 0x040fe20000410000 */
[----:B---3--:R-:W-:Y:S01]  /*f300*/  MOV R3, 0xff800000 ;  /* 0xff80000000037802 */ /* 0x008fe20000000f00 */
[----:B----4-:R-:W-:Y:S02]  /*f310*/  @P0 FMUL.FTZ R6, R6, 0.69314718246459960938 ;  /* 0x3f31721806060820 */ /* 0x010fe40000410000 */
        /* <DEDUP_REMOVED lines=44> */
.L_x_906:
[----:B------:R-:W-:Y:S01]  /*f5e0*/  USHF.R.S32.HI UR6, URZ, 0x1f, UR7 ;  /* 0x0000001f3f067899 */ /* 0x000fe20008011407 */
[----:B------:R-:W-:Y:S05]  /*f5f0*/  @P2 BRA `(.L_x_952) ;  /* 0x0000157000002947 */ /* 0x000fea0003800000 */
[----:B------:R-:W1:Y:S01]  /*f600*/  S2R R0, SR_TID.X ;  /* 0x0000000000007919 */ /* 0x000e620000002100 */
[----:B------:R-:W-:Y:S01]  /*f610*/  IMAD.MOV.U32 R10, RZ, RZ, c[0x0][0x4e8] ;  /* 0x00013a00ff0a7624 */ /* 0x000fe200078e00ff */
[----:B------:R-:W-:Y:S01]  /*f620*/  ULDC.64 UR4, c[0x0][0x490] ;  /* 0x0001240000047ab9 */ /* 0x000fe20000000a00 */
[----:B------:R-:W-:Y:S01]  /*f630*/  F2FP.PACK_AB R128, R129, R128 ;  /* 0x000000808180723e */ /* 0x000fe200000000ff */
[----:B------:R-:W2:Y:S01]  /*f640*/  S2R R22, SR_CTAID.Z ;  /* 0x0000000000167919 */ /* 0x000ea20000002700 */
[----:B------:R-:W-:Y:S01]  /*f650*/  UIMAD UR8, UR6, UR4, URZ ;  /* 0x00000004060872a4 */ /* 0x000fe2000f8e023f */
[C---:B------:R-:W-:Y:S01]  /*f660*/  ISETP.NE.AND P3, PT, R10.reuse, 0x1, PT ;  /* 0x000000010a00780c */ /* 0x040fe20003f65270 */
[----:B------:R-:W-:Y:S01]  /*f670*/  UIMAD.WIDE.U32 UR10, UR7, UR4, URZ ;  /* 0x00000004070a72a5 */ /* 0x000fe2000f8e003f */
[----:B------:R-:W-:Y:S01]  /*f680*/  IMAD R10, R10, c[0x0][0x388], RZ ;  /* 0x0000e2000a0a7a24 */ /* 0x000fe200078e02ff */
[----:B------:R-:W-:Y:S01]  /*f690*/  UIMAD UR8, UR7, UR5, UR8 ;  /* 0x00000005070872a4 */ /* 0x000fe2000f8e0208 */
[----:B------:R-:W-:Y:S01]  /*f6a0*/  F2FP.PACK_AB R130, R131, R130 ;  /* 0x000000828382723e */ /* 0x000fe200000000ff */
[----:B------:R-:W-:Y:S01]  /*f6b0*/  BSSY B0, `(.L_x_953) ;  /* 0x0000103000007945 */ /* 0x000fe20003800000 */
[----:B------:R-:W-:Y:S01]  /*f6c0*/  ULDC.64 UR4, c[0x0][0x3e8] ;  /* 0x0000fa0000047ab9 */ /* 0x000fe20000000a00 */
[----:B------:R-:W-:Y:S01]  /*f6d0*/  IMAD.U32 R25, RZ, RZ, UR11 ;  /* 0x0000000bff197e24 */ /* 0x000fe2000f8e00ff */
[----:B------:R-:W-:Y:S01]  /*f6e0*/  UIMAD UR6, UR6, UR4, URZ ;  /* 0x00000004060672a4 */ /* 0x000fe2000f8e023f */
[----:B------:R-:W-:Y:S01]  /*f6f0*/  IMAD.U32 R24, RZ, RZ, UR10 ;  /* 0x0000000aff187e24 */ /* 0x000fe2000f8e00ff */
[----:B------:R-:W-:Y:S01]  /*f700*/  UIMAD.WIDE.U32 UR14, UR7, UR4, URZ ;  /* 0x00000004070e72a5 */ /* 0x000fe2000f8e003f */
[----:B------:R-:W-:Y:S01]  /*f710*/  F2FP.PACK_AB R124, R125, R124 ;  /* 0x0000007c7d7c723e */ /* 0x000fe200000000ff */
[----:B------:R-:W-:Y:S01]  /*f720*/  UIMAD UR5, UR7, UR5, UR6 ;  /* 0x00000005070572a4 */ /* 0x000fe2000f8e0206 */
[----:B------:R-:W-:Y:S01]  /*f730*/  F2FP.PACK_AB R126, R127, R126 ;  /* 0x0000007e7f7e723e */ /* 0x000fe200000000ff */
[----:B------:R-:W-:Y:S01]  /*f740*/  UIADD3 UR8, UR11, UR8, URZ ;  /* 0x000000080b087290 */ /* 0x000fe2000fffe03f */
[----:B------:R-:W-:Y:S01]  /*f750*/  F2FP.PACK_AB R100, R101, R100 ;  /* 0x000000646564723e */ /* 0x000fe200000000ff */
[----:B------:R-:W-:Y:S01]  /*f760*/  UIADD3 UR5, UR15, UR5, URZ ;  /* 0x000000050f057290 */ /* 0x000fe2000fffe03f */
[----:B------:R-:W-:Y:S01]  /*f770*/  IMAD.U32 R27, RZ, RZ, UR15 ;  /* 0x0000000fff1b7e24 */ /* 0x000fe2000f8e00ff */
[----:B-1----:R-:W-:Y:S01]  /*f780*/  SHF.R.S32.HI R9, RZ, 0x1f, R0 ;  /* 0x0000001fff097819 */ /* 0x002fe20000011400 */
[----:B------:R-:W-:Y:S01]  /*f790*/  IMAD.U32 R26, RZ, RZ, UR14 ;  /* 0x0000000eff1a7e24 */ /* 0x000fe2000f8e00ff */
[----:B------:R-:W-:Y:S01]  /*f7a0*/  F2FP.PACK_AB R102, R103, R102 ;  /* 0x000000666766723e */ /* 0x000fe200000000ff */
[----:B------:R-:W-:Y:S01]  /*f7b0*/  IMAD.U32 R25, RZ, RZ, UR8 ;  /* 0x00000008ff197e24 */ /* 0x000fe2000f8e00ff */
[----:B------:R-:W-:Y:S01]  /*f7c0*/  LEA.HI R11, R9, R0, RZ, 0x2 ;  /* 0x00000000090b7211 */ /* 0x000fe200078f10ff */
[----:B------:R-:W-:Y:S01]  /*f7d0*/  IMAD.U32 R27, RZ, RZ, UR5 ;  /* 0x00000005ff1b7e24 */ /* 0x000fe2000f8e00ff */
[----:B--2---:R-:W-:Y:S01]  /*f7e0*/  SHF.R.S32.HI R15, RZ, 0x1f, R22 ;  /* 0x0000001fff0f7819 */ /* 0x004fe20000011416 */
[----:B------:R-:W-:Y:S01]  /*f7f0*/  IMAD.WIDE.U32 R24, R22, c[0x0][0x498], R24 ;  /* 0x0001260016187a25 */ /* 0x000fe200078e0018 */
[----:B------:R-:W-:-:S02]  /*f800*/  SHF.R.S32.HI R20, RZ, 0x2, R11 ;  /* 0x00000002ff147819 */ /* 0x000fc4000001140b */
[----:B------:R-:W-:Y:S02]  /*f810*/  SHF.R.S32.HI R13, RZ, 0x1f, R11 ;  /* 0x0000001fff0d7819 */ /* 0x000fe4000001140b */
[----:B------:R-:W-:Y:S02]  /*f820*/  LOP3.LUT R11, R11, 0xfffffffc, RZ, 0xc0, !PT ;  /* 0xfffffffc0b0b7812 */ /* 0x000fe400078ec0ff */
[----:B------:R-:W-:Y:S01]  /*f830*/  LEA.HI R4, R13, R20, RZ, 0x3 ;  /* 0x000000140d047211 */ /* 0x000fe200078f18ff */
[----:B------:R-:W-:Y:S01]  /*f840*/  IMAD R13, R15, c[0x0][0x498], RZ ;  /* 0x000126000f0d7a24 */ /* 0x000fe200078e02ff */
[-C--:B------:R-:W-:Y:S01]  /*f850*/  LEA.HI R18, R9, R0.reuse, RZ, 0x5 ;  /* 0x0000000009127211 */ /* 0x080fe200078f28ff */
[----:B------:R-:W-:Y:S01]  /*f860*/  IMAD.IADD R8, R0, 0x1, -R11 ;  /* 0x0000000100087824 */ /* 0x000fe200078e0a0b */
[----:B------:R-:W-:Y:S01]  /*f870*/  LOP3.LUT R11, R4, 0xfffffff8, RZ, 0xc0, !PT ;  /* 0xfffffff8040b7812 */ /* 0x000fe200078ec0ff */
[----:B------:R-:W-:Y:S01]  /*f880*/  IMAD R15, R15, c[0x0][0x3f0], RZ ;  /* 0x0000fc000f0f7a24 */ /* 0x000fe200078e02ff */
[CC--:B------:R-:W-:Y:S01]  /*f890*/  LEA.HI R6, R9.reuse, R0.reuse, RZ, 0x3 ;  /* 0x0000000009067211 */ /* 0x0c0fe200078f18ff */
[----:B------:R-:W-:Y:S01]  /*f8a0*/  IMAD R13, R22, c[0x0][0x49c], R13 ;  /* 0x00012700160d7a24 */ /* 0x000fe200078e020d */
[----:B------:R-:W-:Y:S01]  /*f8b0*/  LEA.HI R2, R9, R0, RZ, 0x6 ;  /* 0x0000000009027211 */ /* 0x000fe200078f30ff */
[----:B------:R-:W-:Y:S01]  /*f8c0*/  IMAD.IADD R20, R20, 0x1, -R11 ;  /* 0x0000000114147824 */ /* 0x000fe200078e0a0b */
[----:B------:R-:W-:Y:S01]  /*f8d0*/  LOP3.LUT R9, R18, 0xffffffe0, RZ, 0xc0, !PT ;  /* 0xffffffe012097812 */ /* 0x000fe200078ec0ff */
[----:B------:R-:W1:Y:S01]  /*f8e0*/  S2R R11, SR_CTAID.X ;  /* 0x00000000000b7919 */ /* 0x000e620000002500 */
[----:B------:R-:W-:Y:S01]  /*f8f0*/  LOP3.LUT R21, R6, 0xfffffff8, RZ, 0xc0, !PT ;  /* 0xfffffff806157812 */ /* 0x000fe200078ec0ff */
[----:B------:R-:W-:Y:S01]  /*f900*/  IMAD R12, R22, c[0x0][0x3f4], R15 ;  /* 0x0000fd00160c7a24 */ /* 0x000fe200078e020f */
[----:B------:R-:W-:Y:S01]  /*f910*/  SHF.R.S32.HI R6, RZ, 0x3, R6 ;  /* 0x00000003ff067819 */ /* 0x000fe20000011406 */
[C---:B------:R-:W-:Y:S01]  /*f920*/  IMAD.IADD R9, R0.reuse, 0x1, -R9 ;  /* 0x0000000100097824 */ /* 0x040fe200078e0a09 */
[--C-:B------:R-:W-:Y:S01]  /*f930*/  SHF.R.S32.HI R17, RZ, 0x5, R18.reuse ;  /* 0x00000005ff117819 */ /* 0x100fe20000011412 */
[----:B------:R-:W-:Y:S01]  /*f940*/  IMAD.IADD R21, R0, 0x1, -R21 ;  /* 0x0000000100157824 */ /* 0x000fe200078e0a15 */
[----:B------:R-:W-:Y:S01]  /*f950*/  SHF.R.S32.HI R18, RZ, 0x1f, R18 ;  /* 0x0000001fff127819 */ /* 0x000fe20000011412 */
[----:B------:R-:W-:Y:S01]  /*f960*/  IMAD.SHL.U32 R15, R6, 0x40, RZ ;  /* 0x00000040060f7824 */ /* 0x000fe200078e00ff */
[----:B------:R-:W-:Y:S01]  /*f970*/  SHF.R.S32.HI R0, RZ, 0x1f, R9 ;  /* 0x0000001fff007819 */ /* 0x000fe20000011409 */
[C---:B------:R-:W-:Y:S01]  /*f980*/  IMAD.SHL.U32 R4, R21.reuse, 0x8, RZ ;  /* 0x0000000815047824 */ /* 0x040fe200078e00ff */
[----:B------:R-:W-:Y:S01]  /*f990*/  LEA.HI R18, R18, R17, RZ, 0x3 ;  /* 0x0000001112127211 */ /* 0x000fe200078f18ff */
[----:B------:R-:W-:Y:S01]  /*f9a0*/  IMAD R16, R21, 0x20, R6 ;  /* 0x0000002015107824 */ /* 0x000fe200078e0206 */
[----:B------:R-:W-:Y:S01]  /*f9b0*/  LOP3.LUT R15, R15, 0x1c0, RZ, 0xc0, !PT ;  /* 0x000001c00f0f7812 */ /* 0x000fe200078ec0ff */
[----:B------:R-:W-:Y:S01]  /*f9c0*/  IMAD R14, R17, 0x200, R8 ;  /* 0x00000200110e7824 */ /* 0x000fe200078e0208 */
[----:B------:R-:W-:Y:S01]  /*f9d0*/  LOP3.LUT R18, R18, 0xffffff8, RZ, 0xc0, !PT ;  /* 0x0ffffff812127812 */ /* 0x000fe200078ec0ff */
[----:B------:R-:W-:Y:S01]  /*f9e0*/  IMAD.WIDE.U32 R22, R22, c[0x0][0x3f0], R26 ;  /* 0x0000fc0016167a25 */ /* 0x000fe200078e001a */
[----:B------:R-:W-:-:S02]  /*f9f0*/  LOP3.LUT P0, RZ, R9, 0x3, RZ, 0xc0, !PT ;  /* 0x0000000309ff7812 */ /* 0x000fc4000780c0ff */
[----:B------:R-:W-:Y:S01]  /*fa00*/  LEA.HI R19, R8, R8, RZ, 0x1 ;  /* 0x0000000808137211 */ /* 0x000fe200078f08ff */
[----:B------:R-:W-:Y:S01]  /*fa10*/  IMAD.IADD R18, R17, 0x1, -R18 ;  /* 0x0000000111127824 */ /* 0x000fe200078e0a12 */
[----:B------:R-:W-:Y:S01]  /*fa20*/  LEA.HI R9, R0, R9, RZ, 0x2 ;  /* 0x0000000900097211 */ /* 0x000fe200078f10ff */
[----:B------:R-:W-:Y:S01]  /*fa30*/  IMAD.IADD R23, R23, 0x1, R12 ;  /* 0x0000000117177824 */ /* 0x000fe200078e020c */
[----:B------:R-:W-:Y:S01]  /*fa40*/  SHF.R.U32.HI R0, RZ, 0x3, R15 ;  /* 0x00000003ff007819 */ /* 0x000fe2000001160f */
[----:B-1----:R-:W-:Y:S01]  /*fa50*/  IMAD R17, R11, 0x80, R16 ;  /* 0x000000800b117824 */ /* 0x002fe200078e0210 */
[----:B------:R-:W-:Y:S02]  /*fa60*/  LOP3.LUT R15, R15, 0x38, R4, 0xf8, !PT ;  /* 0x000000380f0f7812 */ /* 0x000fe400078ef804 */
[----:B------:R-:W-:Y:S01]  /*fa70*/  LOP3.LUT R19, R19, 0x1ffffffe, RZ, 0xc0, !PT ;  /* 0x1ffffffe13137812 */ /* 0x000fe200078ec0ff */
[----:B------:R-:W-:Y:S01]  /*fa80*/  IMAD.MOV.U32 R16, RZ, RZ, R17 ;  /* 0x000000ffff107224 */ /* 0x000fe200078e0011 */
[----:B------:R-:W-:Y:S01]  /*fa90*/  LOP3.LUT R0, R15, R0, RZ, 0x3c, !PT ;  /* 0x000000000f007212 */ /* 0x000fe200078e3cff */
[----:B------:R-:W-:Y:S01]  /*faa0*/  @P3 IMAD.HI.U32 R15, R17, c[0x0][0x4ec], RZ ;  /* 0x00013b00110f3a27 */ /* 0x000fe200078e00ff */
[----:B------:R-:W-:-:S02]  /*fab0*/  SHF.R.S32.HI R9, RZ, 0x2, R9 ;  /* 0x00000002ff097819 */ /* 0x000fc40000011409 */
[----:B------:R-:W-:Y:S01]  /*fac0*/  R2P PR, R20, 0x6 ;  /* 0x0000000614007804 */ /* 0x000fe20000000000 */
[----:B------:R-:W-:Y:S01]  /*fad0*/  IMAD.IADD R8, R8, 0x1, -R19 ;  /* 0x0000000108087824 */ /* 0x000fe200078e0a13 */
[C---:B------:R-:W-:Y:S01]  /*fae0*/  LOP3.LUT R19, R20.reuse, 0x1, RZ, 0xc0, !PT ;  /* 0x0000000114137812 */ /* 0x040fe200078ec0ff */
[----:B------:R-:W-:Y:S01]  /*faf0*/  IMAD.SHL.U32 R20, R20, 0x40, RZ ;  /* 0x0000004014147824 */ /* 0x000fe200078e00ff */
[----:B------:R-:W-:Y:S01]  /*fb00*/  @P3 SHF.R.U32.HI R16, RZ, c[0x0][0x4f0], R15 ;  /* 0x00013c00ff103a19 */ /* 0x000fe2000001160f */
[----:B------:R-:W-:Y:S01]  /*fb10*/  IMAD R9, R18, 0x10, R9 ;  /* 0x0000001012097824 */ /* 0x000fe200078e0209 */
[----:B------:R-:W-:Y:S01]  /*fb20*/  ISETP.NE.U32.AND P4, PT, R19, 0x1, PT ;  /* 0x000000011300780c */ /* 0x000fe20003f85070 */
[----:B------:R-:W-:Y:S01]  /*fb30*/  IMAD.SHL.U32 R15, R2, 0x8, RZ ;  /* 0x00000008020f7824 */ /* 0x000fe200078e00ff */
[----:B------:R-:W-:Y:S01]  /*fb40*/  LOP3.LUT R20, R20, 0x1c0, RZ, 0xc0, !PT ;  /* 0x000001c014147812 */ /* 0x000fe200078ec0ff */
[----:B------:R-:W-:Y:S01]  /*fb50*/  IMAD R8, R8, 0x8, R9 ;  /* 0x0000000808087824 */ /* 0x000fe200078e0209 */
[----:B------:R-:W-:Y:S01]  /*fb60*/  F2FP.PACK_AB R104, R105, R104 ;  /* 0x000000686968723e */ /* 0x000fe200000000ff */
[----:B------:R-:W-:Y:S01]  /*fb70*/  IMAD.MOV R2, RZ, RZ, -R16 ;  /* 0x000000ffff027224 */ /* 0x000fe200078e0a10 */
[----:B------:R-:W-:Y:S01]  /*fb80*/  LOP3.LUT R15, R0, 0x7ffffe00, R15, 0xf8, !PT ;  /* 0x7ffffe00000f7812 */ /* 0x000fe200078ef80f */
[C---:B------:R-:W-:Y:S01]  /*fb90*/  IMAD R8, R11.reuse, 0x80, R8 ;  /* 0x000000800b087824 */ /* 0x040fe200078e0208 */
[----:B------:R-:W-:Y:S01]  /*fba0*/  LEA.HI R19, R20, R20, RZ, 0x1d ;  /* 0x0000001414137211 */ /* 0x000fe200078fe8ff */
[----:B------:R-:W-:Y:S01]  /*fbb0*/  IMAD R2, R2, c[0x0][0x4e8], R17 ;  /* 0x00013a0002027a24 */ /* 0x000fe200078e0211 */
[----:B------:R-:W-:Y:S01]  /*fbc0*/  SHF.R.S32.HI R0, RZ, 0x1f, R16 ;  /* 0x0000001fff007819 */ /* 0x000fe20000011410 */
[----:B------:R-:W-:Y:S01]  /*fbd0*/  IMAD R9, R11, 0x80, R9 ;  /* 0x000000800b097824 */ /* 0x000fe200078e0209 */
[----:B------:R-:W-:Y:S01]  /*fbe0*/  F2FP.PACK_AB R106, R107, R106 ;  /* 0x0000006a6b6a723e */ /* 0x000fe200000000ff */
[----:B------:R-:W-:Y:S01]  /*fbf0*/  IMAD.U32 R14, R14, 0x2, R19 ;  /* 0x000000020e0e7824 */ /* 0x000fe200078e0013 */
[----:B------:R-:W-:Y:S01]  /*fc00*/  F2FP.PACK_AB R108, R109, R108 ;  /* 0x0000006c6d6c723e */ /* 0x000fe200000000ff */
[----:B------:R-:W-:Y:S01]  /*fc10*/  IMAD R17, R0, c[0x0][0x3e0], RZ ;  /* 0x0000f80000117a24 */ /* 0x000fe200078e02ff */
[C---:B------:R-:W-:Y:S01]  /*fc20*/  ISETP.GE.OR P6, PT, R9.reuse, R10, P0 ;  /* 0x0000000a0900720c */ /* 0x040fe200007c6670 */
[----:B------:R-:W-:Y:S01]  /*fc30*/  @P3 IMAD.HI.U32 R0, R8, c[0x0][0x4ec], RZ ;  /* 0x00013b0008003a27 */ /* 0x000fe200078e00ff */
[----:B------:R-:W-:-:S02]  /*fc40*/  IADD3 R9, R9, 0x8, RZ ;  /* 0x0000000809097810 */ /* 0x000fc40007ffe0ff */
[----:B------:R-:W-:Y:S01]  /*fc50*/  F2FP.PACK_AB R110, R111, R110 ;  /* 0x0000006e6f6e723e */ /* 0x000fe200000000ff */
[----:B------:R-:W-:Y:S01]  /*fc60*/  IMAD.SHL.U32 R21, R14, 0x2, RZ ;  /* 0x000000020e157824 */ /* 0x000fe200078e00ff */
[----:B------:R-:W-:Y:S01]  /*fc70*/  ISETP.GE.OR P5, PT, R9, R10, P0 ;  /* 0x0000000a0900720c */ /* 0x000fe200007a6670 */
[----:B------:R-:W-:Y:S01]  /*fc80*/  IMAD.MOV.U32 R19, RZ, RZ, R8 ;  /* 0x000000ffff137224 */ /* 0x000fe200078e0008 */
[----:B------:R-:W-:Y:S01]  /*fc90*/  @P3 SHF.R.U32.HI R19, RZ, c[0x0][0x4f0], R0 ;  /* 0x00013c00ff133a19 */ /* 0x000fe20000011600 */
[C---:B------:R-:W-:Y:S01]  /*fca0*/  IMAD.WIDE.U32 R22, R16.reuse, c[0x0][0x3e0], R22 ;  /* 0x0000f80010167a25 */ /* 0x040fe200078e0016 */
[----:B------:R-:W-:Y:S01]  /*fcb0*/  IADD3 R12, R21, 0x80, RZ ;  /* 0x00000080150c7810 */ /* 0x000fe20007ffe0ff */
[----:B------:R-:W-:Y:S01]  /*fcc0*/  BAR.SYNC.DEFER_BLOCKING 0x1, 0x100 ;  /* 0x0044000000007b1d */ /* 0x000fe20000010000 */
[----:B------:R-:W-:Y:S01]  /*fcd0*/  SHF.R.S32.HI R0, RZ, 0x1f, R19 ;  /* 0x0000001fff007819 */ /* 0x000fe20000011413 */
[----:B------:R-:W-:Y:S01]  /*fce0*/  IMAD R17, R16, c[0x0][0x3e4], R17 ;  /* 0x0000f90010117a24 */ /* 0x000fe200078e0211 */
[----:B------:R-:W-:Y:S01]  /*fcf0*/  IADD3 R16, P0, R19, R24, RZ ;  /* 0x0000001813107210 */ /* 0x000fe20007f1e0ff */
[----:B------:R-:W-:Y:S01]  /*fd00*/  IMAD R11, R11, 0x80, R6 ;  /* 0x000000800b0b7824 */ /* 0x000fe200078e0206 */
[----:B------:R-:W-:Y:S01]  /*fd10*/  IADD3 R9, R21, 0x70, RZ ;  /* 0x0000007015097810 */ /* 0x000fe20007ffe0ff */
[----:B------:R-:W-:Y:S01]  /*fd20*/  IMAD.IADD R23, R23, 0x1, R17 ;  /* 0x0000000117177824 */ /* 0x000fe200078e0211 */
[----:B------:R-:W-:-:S02]  /*fd30*/  @P4 IADD3 R9, R12, 0x10, RZ ;  /* 0x000000100c094810 */ /* 0x000fc40007ffe0ff */
[----:B------:R-:W-:Y:S01]  /*fd40*/  IADD3.X R17, R0, R25, R13, P0, !PT ;  /* 0x0000001900117210 */ /* 0x000fe200007fe40d */
[----:B------:R-:W-:Y:S01]  /*fd50*/  IMAD.MOV.U32 R0, RZ, RZ, 0x20 ;  /* 0x00000020ff007424 */ /* 0x000fe200078e00ff */
[----:B------:R-:W-:Y:S01]  /*fd60*/  SHF.R.S32.HI R12, RZ, 0x1f, R2 ;  /* 0x0000001fff0c7819 */ /* 0x000fe20000011402 */
[----:B------:R-:W-:Y:S01]  /*fd70*/  IMAD.MOV R13, RZ, RZ, -R19 ;  /* 0x000000ffff0d7224 */ /* 0x000fe200078e0a13 */
[----:B------:R-:W-:Y:S02]  /*fd80*/  F2FP.PACK_AB R112, R113, R112 ;  /* 0x000000707170723e */ /* 0x000fe400000000ff */
[----:B------:R-:W-:Y:S01]  /*fd90*/  SEL R0, R0, 0xffffffe0, !P1 ;  /* 0xffffffe000007807 */ /* 0x000fe20004800000 */
[----:B------:R-:W-:Y:S01]  /*fda0*/  IMAD R19, R12, c[0x0][0x3d8], RZ ;  /* 0x0000f6000c137a24 */ /* 0x000fe200078e02ff */
[----:B------:R-:W-:Y:S01]  /*fdb0*/  F2FP.PACK_AB R114, R115, R114 ;  /* 0x000000727372723e */ /* 0x000fe200000000ff */
[----:B------:R-:W-:Y:S01]  /*fdc0*/  IMAD R25, R13, c[0x0][0x4e8], R8 ;  /* 0x00013a000d197a24 */ /* 0x000fe200078e0208 */
[----:B------:R-:W-:Y:S01]  /*fdd0*/  F2FP.PACK_AB R116, R117, R116 ;  /* 0x000000747574723e */ /* 0x000fe200000000ff */
[C---:B------:R-:W-:Y:S01]  /*fde0*/  IMAD R12, R2.reuse, c[0x0][0x3dc], R19 ;  /* 0x0000f700020c7a24 */ /* 0x040fe200078e0213 */
[----:B------:R-:W-:Y:S01]  /*fdf0*/  F2FP.PACK_AB R118, R119, R118 ;  /* 0x000000767776723e */ /* 0x000fe200000000ff */
[----:B------:R-:W-:Y:S01]  /*fe00*/  IMAD.WIDE.U32 R18, R2, c[0x0][0x3d8], R22 ;  /* 0x0000f60002127a25 */ /* 0x000fe200078e0016 */
[----:B------:R-:W-:Y:S01]  /*fe10*/  F2FP.PACK_AB R120, R121, R120 ;  /* 0x000000787978723e */ /* 0x000fe200000000ff */
[----:B------:R-:W-:Y:S01]  /*fe20*/  STS [R21+0x80], R128 ;  /* 0x0000808015007388 */ /* 0x000fe20000000800 */
[----:B------:R-:W-:Y:S01]  /*fe30*/  F2FP.PACK_AB R122, R123, R122 ;  /* 0x0000007a7b7a723e */ /* 0x000fe200000000ff */
[----:B------:R-:W-:Y:S01]  /*fe40*/  IMAD.MOV.U32 R8, RZ, RZ, 0x40 ;  /* 0x00000040ff087424 */ /* 0x000fe200078e00ff */
[----:B------:R-:W-:Y:S01]  /*fe50*/  F2FP.PACK_AB R36, R37, R36 ;  /* 0x000000242524723e */ /* 0x000fe200000000ff */
[----:B------:R-:W-:Y:S01]  /*fe60*/  IMAD.IADD R13, R21, 0x1, R0 ;  /* 0x00000001150d7824 */ /* 0x000fe200078e0200 */
[----:B------:R-:W-:Y:S01]  /*fe70*/  STS [R21+0x480], R130 ;  /* 0x0004808215007388 */ /* 0x000fe20000000800 */
[----:B------:R-:W-:Y:S01]  /*fe80*/  IMAD.IADD R23, R0, 0x1, R9 ;  /* 0x0000000100177824 */ /* 0x000fe200078e0209 */
[----:B------:R-:W-:Y:S01]  /*fe90*/  SHF.R.S32.HI R0, RZ, 0x1f, R25 ;  /* 0x0000001fff007819 */ /* 0x000fe20000011419 */
[----:B------:R-:W-:Y:S01]  /*fea0*/  IMAD.WIDE.U32 R16, R25, c[0x0][0x488], R16 ;  /* 0x0001220019107a25 */ /* 0x000fe200078e0010 */
[----:B------:R-:W-:Y:S01]  /*feb0*/  SEL R8, R8, 0xffffffc0, !P2 ;  /* 0xffffffc008087807 */ /* 0x000fe20005000000 */
[----:B------:R-:W-:Y:S01]  /*fec0*/  STS [R9], R124 ;  /* 0x0000007c09007388 */ /* 0x000fe20000000800 */
        /* <DEDUP_REMOVED lines=12> */
[----:B------:R-:W-:Y:S01]  /*ff90*/  STS [R13+0x480], R102 ;  /* 0x000480660d007388 */ /* 0x000fe20000000800 */
[----:B------:R-:W-:Y:S01]  /*ffa0*/  F2FP.PACK_AB R46, R47, R46 ;  /* 0x0000002e2f2e723e */ /* 0x000fe200000000ff */
[----:B------:R-:W-:Y:S01]  /*ffb0*/  IMAD.IADD R17, R17, 0x1, R0 ;  /* 0x0000000111117824 */ /* 0x000fe200078e0200 */
        /* <DEDUP_REMOVED lines=30> */
[----:B------:R-:W-:Y:S01]  /*101a0*/  LEA R2, P0, R16, c[0x0][0x450], 0x2 ;  /* 0x0001140010027a11 */ /* 0x000fe200078010ff */
        /* <DEDUP_REMOVED lines=34> */
[----:B-1----:R-:W-:-:S03]  /*103d0*/  IMAD.SHL.U32 R9, R15, 0x2, RZ ;  /* 0x000000020f097824 */ /* 0x002fc600078e00ff */
[----:B------:R-:W-:Y:S04]  /*103e0*/  STS [R25+0x8000], R88 ;  /* 0x0080005819007388 */ /* 0x000fe80000000800 */
[----:B------:R-:W-:Y:S04]  /*103f0*/  STS [R25+0x8400], R90 ;  /* 0x0084005a19007388 */ /* 0x000fe80000000800 */
        /* <DEDUP_REMOVED lines=16> */
[----:B-1----:R-:W-:-:S03]  /*10500*/  IMAD.IADD R3, R19, 0x1, R12 ;  /* 0x0000000113037824 */ /* 0x002fc600078e020c */
[----:B------:R1:W1:Y:S02]  /*10510*/  LDS.128 R36, [R9+0x6080] ;  /* 0x0060800009247984 */ /* 0x0002640000000c00 */
[----:B------:R-:W-:Y:S02]  /*10520*/  LEA.HI.X R2, R18, c[0x0][0x384], R3, 0x1, P0 ;  /* 0x0000e10012027a11 */ /* 0x000fe400000f0c03 */
[----:B------:R1:W1:Y:S01]  /*10530*/  LDS.128 R32, [R9+0x7080] ;  /* 0x0070800009207984 */ /* 0x0002620000000c00 */
[----:B------:R-:W-:-:S03]  /*10540*/  ISETP.GE.AND P0, PT, R11, R10, PT ;  /* 0x0000000a0b00720c */ /* 0x000fc60003f06270 */
[----:B------:R1:W1:Y:S04]  /*10550*/  LDS.128 R28, [R9+0x9080] ;  /* 0x00908000091c7984 */ /* 0x0002680000000c00 */
[----:B------:R1:W1:Y:S04]  /*10560*/  LDS.128 R24, [R9+0xa080] ;  /* 0x00a0800009187984 */ /* 0x0002680000000c00 */
[----:B------:R1:W1:Y:S04]  /*10570*/  LDS.128 R20, [R9+0xb080] ;  /* 0x00b0800009147984 */ /* 0x0002680000000c00 */
[----:B------:R1:W1:Y:S01]  /*10580*/  SHFL.IDX PT, R61, R2, RZ, 0x181f ;  /* 0x00181fff023d7589 */ /* 0x00026200000e0000 */
[----:B------:R-:W-:Y:S05]  /*10590*/  @P0 BRA `(.L_x_954) ;  /* 0x0000014000000947 */ /* 0x000fea0003800000 */
[----:B---3--:R-:W3:Y:S01]  /*105a0*/  LDS.128 R56, [R9+0x80] ;  /* 0x0000800009387984 */ /* 0x008ee20000000c00 */
[----:B------:R-:W-:-:S02]  /*105b0*/  IADD3 R8, R4, 0x40, RZ ;  /* 0x0000004004087810 */ /* 0x000fc40007ffe0ff */
[----:B------:R-:W-:Y:S01]  /*105c0*/  IADD3 R6, R4, 0x80, RZ ;  /* 0x0000008004067810 */ /* 0x000fe20007ffe0ff */
[----:B------:R-:W4:Y:S01]  /*105d0*/  LDS.128 R16, [R9+0x4080] ;  /* 0x0040800009107984 */ /* 0x000f220000000c00 */
[----:B------:R-:W-:Y:S02]  /*105e0*/  ISETP.GE.AND P1, PT, R8, c[0x0][0x3c8], PT ;  /* 0x0000f20008007a0c */ /* 0x000fe40003f26270 */
[----:B------:R-:W-:Y:S01]  /*105f0*/  ISETP.GE.AND P0, PT, R6, c[0x0][0x3c8], PT ;  /* 0x0000f20006007a0c */ /* 0x000fe20003f06270 */
[----:B------:R2:W1:Y:S01]  /*10600*/  LDS.128 R12, [R9+0x8080] ;  /* 0x00808000090c7984 */ /* 0x0004620000000c00 */
[----:B------:R-:W-:-:S09]  /*10610*/  ISETP.GE.AND P2, PT, R4, c[0x0][0x3c8], PT ;  /* 0x0000f20004007a0c */ /* 0x000fd20003f46270 */
[----:B------:R-:W-:Y:S02]  /*10620*/  @!P1 SHF.R.S32.HI R5, RZ, 0x1f, R8 ;  /* 0x0000001fff059819 */ /* 0x000fe40000011408 */
[----:B------:R-:W-:Y:S02]  /*10630*/  @!P0 SHF.R.S32.HI R3, RZ, 0x1f, R6 ;  /* 0x0000001fff038819 */ /* 0x000fe40000011406 */
[----:B------:R-:W-:Y:S02]  /*10640*/  @!P1 LEA.HI R5, R5, R8, RZ, 0x3 ;  /* 0x0000000805059211 */ /* 0x000fe400078f18ff */
[----:B------:R-:W-:Y:S01]  /*10650*/  @!P0 LEA.HI R3, R3, R6, RZ, 0x3 ;  /* 0x0000000603038211 */ /* 0x000fe200078f18ff */
[----:B-12---:R-:W-:Y:S01]  /*10660*/  @!P2 IMAD.WIDE R6, R4, 0x2, R60 ;  /* 0x000000020406a825 */ /* 0x006fe200078e023c */
[----:B------:R-:W-:Y:S02]  /*10670*/  @!P1 LOP3.LUT R5, R5, 0xfffffff8, RZ, 0xc0, !PT ;  /* 0xfffffff805059812 */ /* 0x000fe400078ec0ff */
[----:B------:R-:W-:-:S03]  /*10680*/  @!P0 LOP3.LUT R3, R3, 0xfffffff8, RZ, 0xc0, !PT ;  /* 0xfffffff803038812 */ /* 0x000fc600078ec0ff */
[----:B------:R-:W-:-:S04]  /*10690*/  @!P1 IMAD.WIDE R8, R5, 0x2, R60 ;  /* 0x0000000205089825 */ /* 0x000fc800078e023c */
[----:B------:R-:W-:Y:S01]  /*106a0*/  @!P0 IMAD.WIDE R60, R3, 0x2, R60 ;  /* 0x00000002033c8825 */ /* 0x000fe200078e023c */
[----:B---3--:R1:W-:Y:S04]  /*106b0*/  @!P2 ST.E.128 [R6.64], R56 ;  /* 0x000000380600a985 */ /* 0x0083e8000c101d0c */
[----:B----4-:R1:W-:Y:S04]  /*106c0*/  @!P1 ST.E.128 [R8.64], R16 ;  /* 0x0000001008009985 */ /* 0x0103e8000c101d0c */
[----:B------:R1:W-:Y:S02]  /*106d0*/  @!P0 ST.E.128 [R60.64], R12 ;  /* 0x0000000c3c008985 */ /* 0x0003e4000c101d0c */
.L_x_954:
[----:B---3--:R-:W-:Y:S05]  /*106e0*/  BSYNC B0 ;  /* 0x0000000000007941 */ /* 0x008fea0003800000 */
.L_x_953:
[----:B------:R-:W-:Y:S01]  /*106f0*/  IADD3 R3, R11, 0x20, RZ ;  /* 0x000000200b037810 */ /* 0x000fe20007ffe0ff */
[----:B-1----:R1:W3:Y:S01]  /*10700*/  SHFL.IDX PT, R13, R2, 0x1, 0x181f ;  /* 0x00381f00020d7f89 */ /* 0x0022e200000e0000 */
        /* <DEDUP_REMOVED lines=11> */
[----:B------:R-:W-:Y:S02]  /*107c0*/  @!P1 LEA.HI R5, R5, R8, RZ, 0x3 ;  /* 0x0000000805059211 */ /* 0x000fe400078f18ff */
[----:B------:R-:W-:Y:S01]  /*107d0*/  @!P0 LEA.HI R3, R3, R6, RZ, 0x3 ;  /* 0x0000000603038211 */ /* 0x000fe200078f18ff */
[----:B--234-:R-:W-:Y:S01]  /*107e0*/  @!P2 IMAD.WIDE R6, R4, 0x2, R12 ;  /* 0x000000020406a825 */ /* 0x01cfe200078e020c */
[----:B------:R-:W-:Y:S02]  /*107f0*/  @!P1 LOP3.LUT R5, R5, 0xfffffff8, RZ, 0xc0, !PT ;  /* 0xfffffff805059812 */ /* 0x000fe400078ec0ff */
[----:B------:R-:W-:-:S02]  /*10800*/  @!P0 LOP3.LUT R3, R3, 0xfffffff8, RZ, 0xc0, !PT ;  /* 0xfffffff803038812 */ /* 0x000fc400078ec0ff */
[----:B------:R2:W-:Y:S01]  /*10810*/  @!P2 ST.E.128 [R6.64], R52 ;  /* 0x000000340600a985 */ /* 0x0005e2000c101d0c */
[----:B------:R-:W-:-:S04]  /*10820*/  @!P1 IMAD.WIDE R8, R5, 0x2, R12 ;  /* 0x0000000205089825 */ /* 0x000fc800078e020c */
[----:B------:R-:W-:Y:S01]  /*10830*/  @!P0 IMAD.WIDE R12, R3, 0x2, R12 ;  /* 0x00000002030c8825 */ /* 0x000fe200078e020c */
[----:B------:R2:W-:Y:S04]  /*10840*/  @!P1 ST.E.128 [R8.64], R40 ;  /* 0x0000002808009985 */ /* 0x0005e8000c101d0c */
[----:B------:R2:W-:Y:S02]  /*10850*/  @!P0 ST.E.128 [R12.64], R28 ;  /* 0x0000001c0c008985 */ /* 0x0005e4000c101d0c */
.L_x_956:
[----:B------:R-:W-:Y:S05]  /*10860*/  BSYNC B0 ;  /* 0x0000000000007941 */ /* 0x000fea0003800000 */
.L_x_955:
[----:B------:R-:W-:Y:S01]  /*10870*/  IADD3 R3, R11, 0x40, RZ ;  /* 0x000000400b037810 */ /* 0x000fe20007ffe0ff */
[----:B--23--:R2:W3:Y:S01]  /*10880*/  SHFL.IDX PT, R13, R2, 0x2, 0x181f ;  /* 0x00581f00020d7f89 */ /* 0x00c4e200000e0000 */
        /* <DEDUP_REMOVED lines=17> */
[----:B------:R-:W-:-:S04]  /*109a0*/  @!P1 IMAD.WIDE R8, R5, 0x2, R12 ;  /* 0x0000000205089825 */ /* 0x000fc800078e020c */
[----:B------:R-:W-:Y:S01]  /*109b0*/  @!P0 IMAD.WIDE R12, R3, 0x2, R12 ;  /* 0x00000002030c8825 */ /* 0x000fe200078e020c */
[----:B------:R3:W-:Y:S04]  /*109c0*/  @!P1 ST.E.128 [R8.64], R36 ;  /* 0x0000002408009985 */ /* 0x0007e8000c101d0c */
[----:B------:R3:W-:Y:S02]  /*109d0*/  @!P0 ST.E.128 [R12.64], R24 ;  /* 0x000000180c008985 */ /* 0x0007e4000c101d0c */
.L_x_958:
[----:B------:R-:W-:Y:S05]  /*109e0*/  BSYNC B0 ;  /* 0x0000000000007941 */ /* 0x000fea0003800000 */
.L_x_957:
[----:B------:R-:W-:Y:S01]  /*109f0*/  IADD3 R11, R11, 0x60, RZ ;  /* 0x000000600b0b7810 */ /* 0x000fe20007ffe0ff */
[----:B---3--:R3:W1:Y:S03]  /*10a00*/  SHFL.IDX PT, R7, R2, 0x3, 0x181f ;  /* 0x00781f0002077f89 */ /* 0x00866600000e0000 */
[----:B------:R-:W-:Y:S01]  /*10a10*/  ISETP.GE.AND P0, PT, R11, R10, PT ;  /* 0x0000000a0b00720c */ /* 0x000fe20003f06270 */
[----:B------:R3:W2:-:S12]  /*10a20*/  SHFL.IDX PT, R6, R0, 0x3, 0x181f ;  /* 0x00781f0000067f89 */ /* 0x00069800000e0000 */
[----:B------:R-:W-:Y:S05]  /*10a30*/  @P0 EXIT ;  /* 0x000000000000094d */ /* 0x000fea0003800000 */
[C---:B------:R-:W-:Y:S02]  /*10a40*/  IADD3 R3, R4.reuse, 0x40, RZ ;  /* 0x0000004004037810 */ /* 0x040fe40007ffe0ff */
[C---:B------:R-:W-:Y:S02]  /*10a50*/  ISETP.GE.AND P1, PT, R4.reuse, c[0x0][0x3c8], PT ;  /* 0x0000f20004007a0c */ /* 0x040fe40003f26270 */
[----:B------:R-:W-:Y:S02]  /*10a60*/  ISETP.GE.AND P0, PT, R3, c[0x0][0x3c8], PT ;  /* 0x0000f20003007a0c */ /* 0x000fe40003f06270 */
[----:B------:R-:W-:-:S11]  /*10a70*/  IADD3 R5, R4, 0x80, RZ ;  /* 0x0000008004057810 */ /* 0x000fd60007ffe0ff */
[----:B-123--:R-:W-:-:S04]  /*10a80*/  @!P0 SHF.R.S32.HI R0, RZ, 0x1f, R3 ;  /* 0x0000001fff008819 */ /* 0x00efc80000011403 */
[----:B------:R-:W-:Y:S01]  /*10a90*/  @!P0 LEA.HI R0, R0, R3, RZ, 0x3 ;  /* 0x0000000300008211 */ /* 0x000fe200078f18ff */
[----:B------:R-:W-:-:S03]  /*10aa0*/  @!P1 IMAD.WIDE R2, R4, 0x2, R6 ;  /* 0x0000000204029825 */ /* 0x000fc600078e0206 */
[----:B------:R-:W-:Y:S02]  /*10ab0*/  @!P0 LOP3.LUT R0, R0, 0xfffffff8, RZ, 0xc0, !PT ;  /* 0xfffffff800008812 */ /* 0x000fe400078ec0ff */
[----:B------:R1:W-:Y:S03]  /*10ac0*/  @!P1 ST.E.128 [R2.64], R44 ;  /* 0x0000002c02009985 */ /* 0x0003e6000c101d0c */
[----:B------:R-:W-:-:S05]  /*10ad0*/  @!P0 IMAD.WIDE R8, R0, 0x2, R6 ;  /* 0x0000000200088825 */ /* 0x000fca00078e0206 */
[----:B------:R1:W-:Y:S01]  /*10ae0*/  @!P0 ST.E.128 [R8.64], R32 ;  /* 0x0000002008008985 */ /* 0x0003e2000c101d0c */
[----:B------:R-:W-:-:S13]  /*10af0*/  ISETP.GE.AND P0, PT, R5, c[0x0][0x3c8], PT ;  /* 0x0000f20005007a0c */ /* 0x000fda0003f06270 */
[----:B------:R-:W-:Y:S05]  /*10b00*/  @P0 EXIT ;  /* 0x000000000000094d */ /* 0x000fea0003800000 */
[----:B------:R-:W-:-:S04]  /*10b10*/  SHF.R.S32.HI R0, RZ, 0x1f, R5 ;  /* 0x0000001fff007819 */ /* 0x000fc80000011405 */
[----:B------:R-:W-:-:S04]  /*10b20*/  LEA.HI R0, R0, R5, RZ, 0x3 ;  /* 0x0000000500007211 */ /* 0x000fc800078f18ff */
[----:B-1----:R-:W-:-:S05]  /*10b30*/  LOP3.LUT R3, R0, 0xfffffff8, RZ, 0xc0, !PT ;  /* 0xfffffff800037812 */ /* 0x002fca00078ec0ff */
[----:B------:R-:W-:-:S05]  /*10b40*/  IMAD.WIDE R6, R3, 0x2, R6 ;  /* 0x0000000203067825 */ /* 0x000fca00078e0206 */
[----:B------:R-:W-:Y:S01]  /*10b50*/  ST.E.128 [R6.64], R20 ;  /* 0x0000001406007985 */ /* 0x000fe2000c101d0c */
[----:B------:R-:W-:Y:S05]  /*10b60*/  EXIT ;  /* 0x000000000000794d */ /* 0x000fea0003800000 */
.L_x_952:
[----:B------:R-:W1:Y:S01]  /*10b70*/  S2R R7, SR_TID.X ;  /* 0x0000000000077919 */ /* 0x000e620000002100 */
[----:B------:R-:W-:Y:S03]  /*10b80*/  BSSY B0, `(.L_x_959) ;  /* 0x0000029000007945 */ /* 0x000fe60003800000 */
[----:B------:R-:W2:Y:S01]  /*10b90*/  S2R R8, SR_CTAID.Z ;  /* 0x0000000000087919 */ /* 0x000ea20000002700 */
[----:B-1----:R-:W-:Y:S02]  /*10ba0*/  ISETP.GT.AND P0, PT, R7, 0x7f, PT ;  /* 0x0000007f0700780c */ /* 0x002fe40003f04270 */
[----:B--2---:R-:W-:-:S11]  /*10bb0*/  SHF.R.S32.HI R11, RZ, 0x1f, R8 ;  /* 0x0000001fff0b7819 */ /* 0x004fd60000011408 */
[----:B------:R-:W-:Y:S05]  /*10bc0*/  @P0 BRA `(.L_x_960) ;  /* 0x0000024000000947 */ /* 0x000fea0003800000 */
[----:B------:R-:W1:Y:S01]  /*10bd0*/  S2R R4, SR_CTAID.X ;  /* 0x0000000000047919 */ /* 0x000e620000002500 */
[----:B------:R-:W-:-:S05]  /*10be0*/  MOV R2, c[0x0][0x4e8] ;  /* 0x00013a0000027a02 */ /* 0x000fca0000000f00 */
[----:B------:R-:W-:Y:S01]  /*10bf0*/  IMAD R0, R2, c[0x0][0x388], RZ ;  /* 0x0000e20002007a24 */ /* 0x000fe200078e02ff */
[----:B-1----:R-:W-:-:S04]  /*10c00*/  LEA R9, R4, R7, 0x7 ;  /* 0x0000000704097211 */ /* 0x002fc800078e38ff */
        /* <DEDUP_REMOVED lines=32> */
.L_x_960:
[----:B------:R-:W-:Y:S05]  /*10e10*/  BSYNC B0 ;  /* 0x0000000000007941 */ /* 0x000fea0003800000 */
.L_x_959:
        /* <DEDUP_REMOVED lines=45> */
[----:B------:R1:W2:Y:S01]  /*110f0*/  SHFL.IDX PT, R10, R9, RZ, 0x181f ;  /* 0x00181fff090a7589 */ /* 0x0002a200000e0000 */
[----:B------:R-:W-:-:S03]  /*11100*/  ISETP.GE.AND P0, PT, R4, R3, PT ;  /* 0x000000030400720c */ /* 0x000fc60003f06270 */
        /* <DEDUP_REMOVED lines=17> */
.L_x_962:
[----:B------:R-:W-:Y:S05]  /*11220*/  BSYNC B0 ;  /* 0x0000000000007941 */ /* 0x000fea0003800000 */
.L_x_961:
        /* <DEDUP_REMOVED lines=21> */
.L_x_964:
[----:B------:R-:W-:Y:S05]  /*11380*/  BSYNC B0 ;  /* 0x0000000000007941 */ /* 0x000fea0003800000 */
.L_x_963:
        /* <DEDUP_REMOVED lines=21> */
.L_x_966:
[----:B------:R-:W-:Y:S05]  /*114e0*/  BSYNC B0 ;  /* 0x0000000000007941 */ /* 0x000fea0003800000 */
.L_x_965:
        /* <DEDUP_REMOVED lines=22> */
.L_x_967:
        /* <DEDUP_REMOVED lines=11> */
.L_x_1508:


//--------------------- .text._ZN7cutlass13device_kernelIN5flash19enable_sm80_to_sm89INS1_16FlashAttnFwdSm80INS1_25CollectiveMainloopFwdSm80ILi8ELi2ELb0EN4cute5tupleIJNS5_1CILi128EEENS7_ILi64EEENS7_ILi192EEEEEELi192ENS_6half_tEfNS_4arch4Sm80ELb0ELb1ELb0ELb1ELb1ELb0ELb1ELb0EEENS1_21CollectiveEpilogueFwdINS6_IJS8_SA_S9_EEENS6_IJNS7_ILi1EEESI_SI_EEESC_SE_Li256ELb1ELb1ELb0ELb0EEENS1_19SingleTileSchedulerILb1ELb0ELb1ELi128EEEEEEEEEvNT_6ParamsE --------------------------
	.section	.text._ZN7cutlass13device_kernelIN5flash19enable_sm80_to_sm89INS1_16FlashAttnFwdSm80INS1_25CollectiveMainloopFwdSm80ILi8ELi2ELb0EN4cute5tupleIJNS5_1CILi128EEENS7_ILi64EEENS7_ILi192EEEEEELi192ENS_6half_tEfNS_4arch4Sm80ELb0ELb1ELb0ELb1ELb1ELb0ELb1ELb0EEENS1_21CollectiveEpilogueFwdINS6_IJS8_SA_S9_EEENS6_IJNS7_ILi1EEESI_SI_EEESC_SE_Li256ELb1ELb1ELb0ELb0EEENS1_19SingleTileSchedulerILb1ELb0ELb1ELi128EEEEEEEEEvNT_6ParamsE,"ax",@progbits
	.sectioninfo	@"SHI_REGISTERS=234"
	.align	128
.text._ZN7cutlass13device_kernelIN5flash19enable_sm80_to_sm89INS1_16FlashAttnFwdSm80INS1_25CollectiveMainloopFwdSm80ILi8ELi2ELb0EN4cute5tupleIJNS5_1CILi128EEENS7_ILi64EEENS7_ILi192EEEEEELi192ENS_6half_tEfNS_4arch4Sm80ELb0ELb1ELb0ELb1ELb1ELb0ELb1ELb0EEENS1_21CollectiveEpilogueFwdINS6_IJS8_SA_S9_EEENS6_IJNS7_ILi1EEESI_SI_EEESC_SE_Li256ELb1ELb1ELb0ELb0EEENS1_19SingleTileSchedulerILb1ELb0ELb1ELi128EEEEEEEEEvNT_6ParamsE:
        .type           _ZN7cutlass13device_kernelIN5flash19enable_sm80_to_sm89INS1_16FlashAttnFwdSm80INS1_25CollectiveMainloopFwdSm80ILi8ELi2ELb0EN4cute5tupleIJNS5_1CILi128EEENS7_ILi64EEENS7_ILi192EEEEEELi192ENS_6half_tEfNS_4arch4Sm80ELb0ELb1ELb0ELb1ELb1ELb0ELb1ELb0EEENS1_21CollectiveEpilogueFwdINS6_IJS8_SA_S9_EEENS6_IJNS7_ILi1EEESI_SI_EEESC_SE_Li256ELb1ELb1ELb0ELb0EEENS1_19SingleTileSchedulerILb1ELb0ELb1ELi128EEEEEEEEEvNT_6ParamsE,@function
        .size           _ZN7cutlass13device_kernelIN5flash19enable_sm80_to_sm89INS1_16FlashAttnFwdSm80INS1_25CollectiveMainloopFwdSm80ILi8ELi2ELb0EN4cute5tupleIJNS5_1CILi128EEENS7_ILi64EEENS7_ILi192EEEEEELi192ENS_6half_tEfNS_4arch4Sm80ELb0ELb1ELb0ELb1ELb1ELb0ELb1ELb0EEENS1_21CollectiveEpilogueFwdINS6_IJS8_SA_S9_EEENS6_IJNS7_ILi1EEESI_SI_EEESC_SE_Li256ELb1ELb1ELb0ELb0EEENS1_19SingleTileSchedulerILb1ELb0ELb1ELi128EEEEEEEEEvNT_6ParamsE,(.L_x_1509 - _ZN7cutlass13device_kernelIN5flash19enable_sm80_to_sm89INS1_16FlashAttnFwdSm80INS1_25CollectiveMainloopFwdSm80ILi8ELi2ELb0EN4cute5tupleIJNS5_1CILi128EEENS7_ILi64EEENS7_ILi192EEEEEELi192ENS_6half_tEfNS_4arch4Sm80ELb0ELb1ELb0ELb1ELb1ELb0ELb1ELb0EEENS1_21CollectiveEpilogueFwdINS6_IJS8_SA_S9_EEENS6_IJNS7_ILi1EEESI_SI_EEESC_SE_Li256ELb1ELb1ELb0ELb0EEENS1_19SingleTileSchedulerILb1ELb0ELb1ELi128EEEEEEEEEvNT_6ParamsE)
        .other          _ZN7cutlass13device_kernelIN5flash19enable_sm80_to_sm89INS1_16FlashAttnFwdSm80INS1_25CollectiveMainloopFwdSm80ILi8ELi2ELb0EN4cute5tupleIJNS5_1CILi128EEENS7_ILi64EEENS7_ILi192EEEEEELi192ENS_6half_tEfNS_4arch4Sm80ELb0ELb1ELb0ELb1ELb1ELb0ELb1ELb0EEENS1_21CollectiveEpilogueFwdINS6_IJS8_SA_S9_EEENS6_IJNS7_ILi1EEESI_SI_EEESC_SE_Li256ELb1ELb1ELb0ELb0EEENS1_19SingleTileSchedulerILb1ELb0ELb1ELi128EEEEEEEEEvNT_6ParamsE,@"STO_CUDA_ENTRY STV_DEFAULT"
_ZN7cutlass13device_kernelIN5flash19enable_sm80_to_sm89INS1_16FlashAttnFwdSm80INS1_25CollectiveMainloopFwdSm80ILi8ELi2ELb0EN4cute5tupleIJNS5_1CILi128EEENS7_ILi64EEENS7_ILi192EEEEEELi192ENS_6half_tEfNS_4arch4Sm80ELb0ELb1ELb0ELb1ELb1ELb0ELb1ELb0EEENS1_21CollectiveEpilogueFwdINS6_IJS8_SA_S9_EEENS6_IJNS7_ILi1EEESI_SI_EEESC_SE_Li256ELb1ELb1ELb0ELb0EEENS1_19SingleTileSchedulerILb1ELb0ELb1ELi128EEEEEEEEEvNT_6ParamsE:
        /* <DEDUP_REMOVED lines=20> */
.L_x_969:
        /* <DEDUP_REMOVED lines=13> */
.L_x_971:
[----:B------:R-:W-:Y:S02]  /*0210*/  ULDC UR5, c[0x0][0x54c] ;  /* 0x0001530000057ab9 */ /* 0x000fe40000000800 */
.L_x_970:
[----:B------:R-:W-:Y:S02]  /*0220*/  ULDC UR4, c[0x0][0x548] ;  /* 0x0001520000047ab9 */ /* 0x000fe40000000800 */
[----:B------:R-:W-:-:S02]  /*0230*/  USHF.L.U32 UR7, UR6, 0x7, URZ ;  /* 0x0000000706077899 */ /* 0x000fc4000800063f */
[----:B------:R-:W-:-:S04]  /*0240*/  UIMAD UR4, UR5, UR4, URZ ;  /* 0x00000004050472a4 */ /* 0x000fc8000f8e023f */
[----:B------:R-:W-:-:S04]  /*0250*/  UISETP.GE.AND UP0, UPT, UR7, UR4, UPT ;  /* 0x000000040700728c */ /* 0x000fc8000bf06270 */
[----:B------:R-:W-:Y:S01]  /*0260*/  USEL UR11, UR11, 0xffffffff, !UP0 ;  /* 0xffffffff0b0b7887 */ /* 0x000fe2000c000000 */
[----:B------:R-:W-:Y:S05]  /*0270*/  BRA `(.L_x_972) ;  /* 0x000001b000007947 */ /* 0x000fea0003800000 */
.L_x_968:
        /* <DEDUP_REMOVED lines=8> */
.L_x_973:
        /* <DEDUP_REMOVED lines=13> */
.L_x_975:
[----:B------:R-:W-:Y:S02]  /*03d0*/  ULDC UR5, c[0x0][0x54c] ;  /* 0x0001530000057ab9 */ /* 0x000fe40000000800 */
.L_x_974:
[----:B------:R-:W-:Y:S02]  /*03e0*/  ULDC UR4, c[0x0][0x548] ;  /* 0x0001520000047ab9 */ /* 0x000fe40000000800 */
[----:B------:R-:W-:-:S02]  /*03f0*/  USHF.L.U32 UR7, UR6, 0x7, URZ ;  /* 0x0000000706077899 */ /* 0x000fc4000800063f */
[----:B------:R-:W-:-:S04]  /*0400*/  UIMAD UR4, UR5, UR4, URZ ;  /* 0x00000004050472a4 */ /* 0x000fc8000f8e023f */
[----:B------:R-:W-:-:S04]  /*0410*/  UISETP.GE.AND UP0, UPT, UR7, UR4, UPT ;  /* 0x000000040700728c */ /* 0x000fc8000bf06270 */
[----:B------:R-:W-:-:S06]  /*0420*/  USEL UR11, UR11, 0xffffffff, !UP0 ;  /* 0xffffffff0b0b7887 */ /* 0x000fcc000c000000 */
.L_x_972:
        /* <DEDUP_REMOVED lines=44> */
.L_x_976:
        /* <DEDUP_REMOVED lines=9> */
.L_x_977:
        /* <DEDUP_REMOVED lines=9> */
[----:B--2---:R-:W-:Y:S02]  /*0810*/  IADD3 R4, -R4, R7, RZ ;  /* 0x0000000704047210 */ /* 0x004fe40007ffe1ff */
.L_x_978:
[----:B------:R-:W-:Y:S01]  /*0820*/  ULDC UR4, c[0x0][0x2c4] ;  /* 0x0000b10000047ab9 */ /* 0x000fe20000000800 */
[----:B------:R-:W-:Y:S01]  /*0830*/  IMAD.MOV.U32 R193, RZ, RZ, c[0x0][0x32c] ;  /* 0x0000cb00ffc17624 */ /* 0x000fe200078e00ff */
[----:B------:R-:W-:Y:S01]  /*0840*/  UISETP.NE.AND UP1, UPT, UR4, 0x1, UPT ;  /* 0x000000010400788c */ /* 0x000fe2000bf25270 */
[----:B-----5:R-:W-:Y:S02]  /*0850*/  IMAD.IADD R191, R4, 0x1, -R199 ;  /* 0x0000000104bf7824 */ /* 0x020fe400078e0ac7 */
[----:B------:R-:W-:Y:S01]  /*0860*/  ULDC.64 UR4, c[0x0][0x2c8] ;  /* 0x0000b20000047ab9 */ /* 0x000fe20000000a00 */
[----:B------:R-:W-:-:S02]  /*0870*/  ISETP.GE.AND P1, PT, R193, 0x1, PT ;  /* 0x00000001c100780c */ /* 0x000fc40003f26270 */
[----:B-1----:R-:W-:Y:S02]  /*0880*/  IADD3 R2, R191, 0x1, -R200 ;  /* 0x00000001bf027810 */ /* 0x002fe40007ffe8c8 */
[----:B------:R-:W-:-:S03]  /*0890*/  P2R R0, PR, RZ, 0x2 ;  /* 0x00000002ff007803 */ /* 0x000fc60000000000 */
[----:B------:R-:W-:-:S04]  /*08a0*/  @UP1 UIADD3 UR12, UR7, 0x7f, URZ ;  /* 0x0000007f070c1890 */ /* 0x000fc8000fffe03f */
[----:B------:R-:W-:Y:S02]  /*08b0*/  UIMAD.WIDE.U32 UR12, UR12, UR4, URZ ;  /* 0x000000040c0c72a5 */ /* 0x000fe4000f8e003f */
[----:B------:R-:W-:Y:S02]  /*08c0*/  UIADD3 UR4, UR7, 0x7f, URZ ;  /* 0x0000007f07047890 */ /* 0x000fe4000fffe03f */
[----:B------:R-:W-:-:S06]  /*08d0*/  @UP1 USHF.R.U32.HI UR4, URZ, UR5, UR13 ;  /* 0x000000053f041299 */ /* 0x000fcc000801160d */
[----:B------:R-:W-:-:S04]  /*08e0*/  IADD3 R2, R2, UR4, RZ ;  /* 0x0000000402027c10 */ /* 0x000fc8000fffe0ff */
[----:B------:R-:W-:Y:S01]  /*08f0*/  IADD3 R7, R2, c[0x0][0x328], RZ ;  /* 0x0000ca0002077a10 */ /* 0x000fe20007ffe0ff */
[----:B------:R-:W-:Y:S05]  /*0900*/  @!P1 BRA `(.L_x_979) ;  /* 0x000000e000009947 */ /* 0x000fea0003800000 */
[C---:B------:R-:W-:Y:S02]  /*0910*/  ISETP.GT.AND P0, PT, R2.reuse, RZ, PT ;  /* 0x000000ff0200720c */ /* 0x040fe40003f04270 */
        /* <DEDUP_REMOVED lines=8> */
.L_x_980:
[----:B------:R-:W-:-:S13]  /*09a0*/  ISETP.NE.AND P0, PT, R193, 0x1, PT ;  /* 0x00000001c100780c */ /* 0x000fda0003f05270 */
[----:B------:R-:W-:-:S05]  /*09b0*/  @P0 IMAD.HI.U32 R2, R0, c[0x0][0x330], RZ ;  /* 0x0000cc0000020a27 */ /* 0x000fca00078e00ff */
[----:B------:R-:W-:-:S05]  /*09c0*/  @P0 SHF.R.U32.HI R0, RZ, c[0x0][0x334], R2 ;  /* 0x0000cd00ff000a19 */ /* 0x000fca0000011602 */
.L_x_981:
[----:B------:R-:W-:-:S05]  /*09d0*/  IMAD R0, R0, R193, c[0x0][0x32c] ;  /* 0x0000cb0000007624 */ /* 0x000fca00078e02c1 */
[----:B------:R-:W-:Y:S02]  /*09e0*/  IMNMX R7, R7, R0, PT ;  /* 0x0000000007077217 */ /* 0x000fe40003800200 */
.L_x_979:
[----:B------:R-:W-:Y:S01]  /*09f0*/  IADD3 R3, R191, 0x3f, RZ ;  /* 0x0000003fbf037810 */ /* 0x000fe20007ffe0ff */
[----:B------:R-:W-:Y:S01]  /*0a00*/  ULDC.64 UR4, c[0x0][0x2c8] ;  /* 0x0000b20000047ab9 */ /* 0x000fe20000000a00 */
[----:B------:R-:W-:Y:S01]  /*0a10*/  IADD3 R7, R7, 0x3f, RZ ;  /* 0x0000003f07077810 */ /* 0x000fe20007ffe0ff */
[----:B------:R-:W-:Y:S01]  /*0a20*/  UIMAD.WIDE.U32 UR12, UR7, UR4, URZ ;  /* 0x00000004070c72a5 */ /* 0x000fe2000f8e003f */
[----:B------:R-:W-:Y:S01]  /*0a30*/  SHF.R.S32.HI R2, RZ, 0x1f, R3 ;  /* 0x0000001fff027819 */ /* 0x000fe20000011403 */
[----:B------:R-:W-:Y:S01]  /*0a40*/  IMAD.IADD R146, R191, 0x1, -R200 ;  /* 0x00000001bf927824 */ /* 0x000fe200078e0ac8 */
[----:B------:R-:W-:Y:S01]  /*0a50*/  SHF.R.S32.HI R0, RZ, 0x1f, R7 ;  /* 0x0000001fff007819 */ /* 0x000fe20000011407 */
[----:B------:R-:W-:Y:S01]  /*0a60*/  UMOV UR4, UR7 ;  /* 0x0000000700047c82 */ /* 0x000fe20008000000 */
[----:B------:R-:W-:Y:S01]  /*0a70*/  LEA.HI R2, R2, R3, RZ, 0x6 ;  /* 0x0000000302027211 */ /* 0x000fe200078f30ff */
[----:B------:R-:W-:Y:S01]  /*0a80*/  @UP1 USHF.R.U32.HI UR4, URZ, UR5, UR13 ;  /* 0x000000053f041299 */ /* 0x000fe2000801160d */
[----:B------:R-:W-:-:S02]  /*0a90*/  LEA.HI R0, R0, R7, RZ, 0x6 ;  /* 0x0000000700007211 */ /* 0x000fc400078f30ff */
[----:B------:R-:W-:Y:S02]  /*0aa0*/  SHF.R.S32.HI R147, RZ, 0x6, R2 ;  /* 0x00000006ff937819 */ /* 0x000fe40000011402 */
[----:B------:R-:W-:Y:S02]  /*0ab0*/  SHF.R.S32.HI R0, RZ, 0x6, R0 ;  /* 0x00000006ff007819 */ /* 0x000fe40000011400 */
[----:B------:R-:W-:Y:S02]  /*0ac0*/  IADD3 R2, R146, UR4, RZ ;  /* 0x0000000492027c10 */ /* 0x000fe4000fffe0ff */
[----:B------:R-:W-:Y:S02]  /*0ad0*/  IMNMX R147, R147, R0, PT ;  /* 0x0000000093937217 */ /* 0x000fe40003800200 */
[----:B------:R-:W-:Y:S01]  /*0ae0*/  IADD3 R3, R2, -c[0x0][0x324], RZ ;  /* 0x8000c90002037a10 */ /* 0x000fe20007ffe0ff */
[----:B------:R-:W-:Y:S05]  /*0af0*/  @!P1 BRA `(.L_x_982) ;  /* 0x000000d000009947 */ /* 0x000fea0003800000 */
[----:B------:R-:W-:-:S13]  /*0b00*/  ISETP.GT.AND P0, PT, R2, -0x1, PT ;  /* 0xffffffff0200780c */ /* 0x000fda0003f04270 */
[----:B------:R-:W-:Y:S05]  /*0b10*/  @P0 BRA `(.L_x_983) ;  /* 0x0000006000000947 */ /* 0x000fea0003800000 */
[----:B------:R-:W-:Y:S02]  /*0b20*/  ISETP.NE.AND P0, PT, R193, 0x1, PT ;  /* 0x00000001c100780c */ /* 0x000fe40003f05270 */
[----:B------:R-:W-:-:S11]  /*0b30*/  LOP3.LUT R2, RZ, R2, RZ, 0x33, !PT ;  /* 0x00000002ff027212 */ /* 0x000fd600078e33ff */
[----:B------:R-:W-:-:S05]  /*0b40*/  @P0 IMAD.HI.U32 R0, R2, c[0x0][0x330], RZ ;  /* 0x0000cc0002000a27 */ /* 0x000fca00078e00ff */
[----:B------:R-:W-:-:S04]  /*0b50*/  @P0 SHF.R.U32.HI R2, RZ, c[0x0][0x334], R0 ;  /* 0x0000cd00ff020a19 */ /* 0x000fc80000011600 */
[----:B------:R-:W-:Y:S01]  /*0b60*/  LOP3.LUT R2, RZ, R2, RZ, 0x33, !PT ;  /* 0x00000002ff027212 */ /* 0x000fe200078e33ff */
[----:B------:R-:W-:Y:S05]  /*0b70*/  BRA `(.L_x_984) ;  /* 0x0000003000007947 */ /* 0x000fea0003800000 */
.L_x_983:
[----:B------:R-:W-:-:S13]  /*0b80*/  ISETP.NE.AND P0, PT, R193, 0x1, PT ;  /* 0x00000001c100780c */ /* 0x000fda0003f05270 */
[----:B------:R-:W-:-:S05]  /*0b90*/  @P0 IMAD.HI.U32 R0, R2, c[0x0][0x330], RZ ;  /* 0x0000cc0002000a27 */ /* 0x000fca00078e00ff */
[----:B------:R-:W-:-:S05]  /*0ba0*/  @P0 SHF.R.U32.HI R2, RZ, c[0x0][0x334], R0 ;  /* 0x0000cd00ff020a19 */ /* 0x000fca0000011600 */
.L_x_984:
[----:B------:R-:W-:-:S05]  /*0bb0*/  IMAD R2, R2, c[0x0][0x32c], RZ ;  /* 0x0000cb0002027a24 */ /* 0x000fca00078e02ff */
[----:B------:R-:W-:-:S04]  /*0bc0*/  IMNMX R3, R3, R2, !PT ;  /* 0x0000000203037217 */ /* 0x000fc80007800200 */
.L_x_982:
[----:B------:R-:W-:Y:S01]  /*0bd0*/  SHF.R.S32.HI R190, RZ, 0x1f, R3 ;  /* 0x0000001fffbe7819 */ /* 0x000fe20000011403 */
[----:B------:R-:W-:Y:S01]  /*0be0*/  CS2R R98, SRZ ;  /* 0x0000000000627805 */ /* 0x000fe2000001ff00 */
[----:B------:R-:W-:Y:S01]  /*0bf0*/  PLOP3.LUT P2, PT, PT, PT, PT, 0x80, 0x0 ;  /* 0x000000000000781c */ /* 0x000fe20003f4f070 */
[----:B------:R-:W-:Y:S01]  /*0c00*/  CS2R R96, SRZ ;  /* 0x0000000000607805 */ /* 0x000fe2000001ff00 */
        /* <DEDUP_REMOVED lines=72> */
[----:B------:R-:W-:Y:S01]  /*1090*/  IMAD.MOV.U32 R186, RZ, RZ, 0x10 ;  /* 0x00000010ffba7424 */ /* 0x000fe200078e00ff */
[----:B------:R-:W-:Y:S01]  /*10a0*/  PLOP3.LUT P0, PT, PT, PT, UP1, 0x80, 0x0 ;  /* 0x000000000000781c */ /* 0x000fe20003f0f018 */
[----:B------:R-:W-:Y:S01]  /*10b0*/  IMAD.IADD R208, R5, 0x1, -R208 ;  /* 0x0000000105d07824 */ /* 0x000fe200078e0ad0 */
[----:B------:R-:W-:Y:S01]  /*10c0*/  ULDC.64 UR4, c[0x0][0x1b8] ;  /* 0x00006e0000047ab9 */ /* 0x000fe20000000a00 */
[----:B------:R-:W-:Y:S01]  /*10d0*/  LEA.HI R14, R8, R5, RZ, 0x4 ;  /* 0x00000005080e7211 */ /* 0x000fe200078f20ff */
[----:B------:R-:W-:Y:S01]  /*10e0*/  UIADD3 UR13, UR13, UR9, URZ ;  /* 0x000000090d0d7290 */ /* 0x000fe2000fffe03f */
[C---:B------:R-:W-:Y:S01]  /*10f0*/  IMAD R198, R208.reuse, 0x20, R19 ;  /* 0x00000020d0c67824 */ /* 0x040fe200078e0213 */
[----:B------:R-:W-:Y:S01]  /*1100*/  USHF.R.S32.HI UR9, URZ, 0x1f, UR11 ;  /* 0x0000001f3f097899 */ /* 0x000fe2000801140b */
[----:B------:R-:W-:Y:S01]  /*1110*/  SHF.R.S32.HI R11, RZ, 0x4, R14 ;  /* 0x00000004ff0b7819 */ /* 0x000fe2000001140e */
[----:B------:R-:W-:Y:S01]  /*1120*/  UIMAD UR8, UR18, UR4, URZ ;  /* 0x00000004120872a4 */ /* 0x000fe2000f8e023f */
[----:B------:R-:W-:Y:S01]  /*1130*/  IMAD.SHL.U32 R187, R208, 0x40, RZ ;  /* 0x00000040d0bb7824 */ /* 0x000fe200078e00ff */
[----:B------:R-:W-:Y:S01]  /*1140*/  IADD3 R12, R198, UR7, RZ ;  /* 0x00000007c60c7c10 */ /* 0x000fe2000fffe0ff */
[----:B------:R-:W-:Y:S01]  /*1150*/  USEL UR9, UR9, URZ, !UP2 ;  /* 0x0000003f09097287 */ /* 0x000fe2000d000000 */
[----:B------:R-:W-:Y:S01]  /*1160*/  IMAD.SHL.U32 R197, R19, 0x40, RZ ;  /* 0x0000004013c57824 */ /* 0x000fe200078e00ff */
[----:B------:R-:W-:Y:S01]  /*1170*/  UIMAD UR8, UR10, UR5, UR8 ;  /* 0x000000050a0872a4 */ /* 0x000fe2000f8e0208 */
[----:B------:R-:W-:Y:S01]  /*1180*/  LOP3.LUT R187, R187, 0x1c0, RZ, 0xc0, !PT ;  /* 0x000001c0bbbb7812 */ /* 0x000fe200078ec0ff */
[----:B------:R-:W-:Y:S01]  /*1190*/  UIMAD.WIDE.U32 UR16, UR10, UR4, UR12 ;  /* 0x000000040a1072a5 */ /* 0x000fe2000f8e000c */
[----:B-1----:R-:W-:Y:S01]  /*11a0*/  @P1 IMAD.HI.U32 R2, R12, c[0x0][0x2c8], RZ ;  /* 0x0000b2000c021a27 */ /* 0x002fe200078e00ff */
[----:B------:R-:W-:Y:S01]  /*11b0*/  USEL UR12, UR11, URZ, !UP2 ;  /* 0x0000003f0b0c7287 */ /* 0x000fe2000d000000 */
[----:B------:R-:W-:Y:S01]  /*11c0*/  LOP3.LUT R6, R187, 0x8, R6, 0xf8, !PT ;  /* 0x00000008bb067812 */ /* 0x000fe200078ef806 */
[----:B------:R-:W-:Y:S01]  /*11d0*/  ULDC.64 UR4, c[0x0][0x1c0] ;  /* 0x0000700000047ab9 */ /* 0x000fe20000000a00 */
[----:B------:R-:W-:Y:S01]  /*11e0*/  IMAD.MOV.U32 R3, RZ, RZ, R12 ;  /* 0x000000ffff037224 */ /* 0x000fe200078e000c */
[----:B------:R-:W-:Y:S01]  /*11f0*/  UIMAD UR9, UR9, UR4, URZ ;  /* 0x00000004090972a4 */ /* 0x000fe2000f8e023f */
[----:B------:R-:W-:Y:S01]  /*1200*/  @P0 SHF.R.U32.HI R3, RZ, c[0x0][0x2cc], R2 ;  /* 0x0000b300ff030a19 */ /* 0x000fe20000011602 */
[----:B------:R-:W-:Y:S01]  /*1210*/  UIADD3 UR17, UR17, UR8, URZ ;  /* 0x0000000811117290 */ /* 0x000fe2000fffe03f */
[C---:B------:R-:W-:Y:S01]  /*1220*/  LOP3.LUT R2, R14.reuse, 0xfffffff0, RZ, 0xc0, !PT ;  /* 0xfffffff00e027812 */ /* 0x040fe200078ec0ff */
[----:B------:R-:W-:Y:S01]  /*1230*/  UIMAD UR5, UR12, UR5, UR9 ;  /* 0x000000050c0572a4 */ /* 0x000fe2000f8e0209 */
[----:B------:R-:W-:Y:S01]  /*1240*/  LEA.HI R14, R14, R11, RZ, 0x1 ;  /* 0x0000000b0e0e7211 */ /* 0x000fe200078f08ff */
[----:B------:R-:W-:Y:S01]  /*1250*/  UIMAD.WIDE.U32 UR12, UR12, UR4, UR16 ;  /* 0x000000040c0c72a5 */ /* 0x000fe2000f8e0010 */
[----:B------:R-:W-:Y:S01]  /*1260*/  SHF.R.U32.HI R187, RZ, 0x3, R187 ;  /* 0x00000003ffbb7819 */ /* 0x000fe200000116bb */
[----:B------:R-:W-:Y:S01]  /*1270*/  IMAD.IADD R7, R5, 0x1, -R2 ;  /* 0x0000000105077824 */ /* 0x000fe200078e0a02 */
[----:B------:R-:W-:Y:S01]  /*1280*/  SHF.R.S32.HI R2, RZ, 0x1f, R3 ;  /* 0x0000001fff027819 */ /* 0x000fe20000011403 */
[----:B------:R-:W-:Y:S01]  /*1290*/  UIADD3 UR5, UR13, UR5, URZ ;  /* 0x000000050d057290 */ /* 0x000fe2000fffe03f */
[----:B------:R-:W-:Y:S01]  /*12a0*/  LOP3.LUT R14, R14, 0xfffffffe, RZ, 0xc0, !PT ;  /* 0xfffffffe0e0e7812 */ /* 0x000fe200078ec0ff */
[----:B------:R-:W-:Y:S01]  /*12b0*/  IMAD.U32 R21, RZ, RZ, UR13 ;  /* 0x0000000dff157e24 */ /* 0x000fe2000f8e00ff */
[----:B------:R-:W-:Y:S01]  /*12c0*/  SHF.R.S32.HI R10, RZ, 0x1f, R7 ;  /* 0x0000001fff0a7819 */ /* 0x000fe20000011407 */
[----:B------:R-:W-:Y:S01]  /*12d0*/  IMAD.U32 R20, RZ, RZ, UR12 ;  /* 0x0000000cff147e24 */ /* 0x000fe2000f8e00ff */
[----:B------:R-:W-:Y:S01]  /*12e0*/  LOP3.LUT R197, R197, 0x1c0, RZ, 0xc0, !PT ;  /* 0x000001c0c5c57812 */ /* 0x000fe200078ec0ff */
[----:B------:R-:W-:Y:S01]  /*12f0*/  IMAD.U32 R21, RZ, RZ, UR5 ;  /* 0x00000005ff157e24 */ /* 0x000fe2000f8e00ff */
[----:B------:R-:W-:Y:S01]  /*1300*/  LEA.HI R10, R10, R7, RZ, 0x3 ;  /* 0x000000070a0a7211 */ /* 0x000fe200078f18ff */
[----:B------:R-:W-:Y:S01]  /*1310*/  IMAD R2, R2, c[0x0][0x1b0], RZ ;  /* 0x00006c0002027a24 */ /* 0x000fe200078e02ff */
[----:B------:R-:W-:Y:S01]  /*1320*/  LOP3.LUT R187, R6, R187, RZ, 0x3c, !PT ;  /* 0x000000bb06bb7212 */ /* 0x000fe200078e3cff */
[C---:B------:R-:W-:Y:S01]  /*1330*/  IMAD.WIDE.U32 R20, R3.reuse, c[0x0][0x1b0], R20 ;  /* 0x00006c0003147a25 */ /* 0x040fe200078e0014 */
[----:B------:R-:W-:Y:S01]  /*1340*/  SHF.R.U32.HI R16, RZ, 0x3, R197 ;  /* 0x00000003ff107819 */ /* 0x000fe200000116c5 */
[----:B------:R-:W-:Y:S01]  /*1350*/  BSSY B0, `(.L_x_986) ;  /* 0x0000046000007945 */ /* 0x000fe20003800000 */
[----:B------:R-:W-:Y:S01]  /*1360*/  LEA.HI R18, R8, R5, RZ, 0x6 ;  /* 0x0000000508127211 */ /* 0x000fe200078f30ff */
[----:B------:R-:W-:Y:S01]  /*1370*/  IMAD R9, R3, c[0x0][0x1b4], R2 ;  /* 0x00006d0003097a24 */ /* 0x000fe200078e0202 */
[----:B------:R-:W-:Y:S01]  /*1380*/  LOP3.LUT R2, R10, 0xfffffff8, RZ, 0xc0, !PT ;  /* 0xfffffff80a027812 */ /* 0x000fe200078ec0ff */
[----:B------:R-:W-:Y:S01]  /*1390*/  IMAD.MOV R3, RZ, RZ, -R3 ;  /* 0x000000ffff037224 */ /* 0x000fe200078e0a03 */
[----:B------:R-:W-:Y:S01]  /*13a0*/  LOP3.LUT P1, RZ, R208, 0x4, RZ, 0xc0, !PT ;  /* 0x00000004d0ff7812 */ /* 0x000fe2000782c0ff */
[----:B------:R-:W-:-:S02]  /*13b0*/  IMAD.IADD R14, R11, 0x1, -R14 ;  /* 0x000000010b0e7824 */ /* 0x000fc400078e0a0e */
[----:B------:R-:W-:Y:S02]  /*13c0*/  IMAD R12, R3, c[0x0][0x2c4], R12 ;  /* 0x0000b100030c7a24 */ /* 0x000fe400078e020c */
[----:B------:R-:W-:Y:S02]  /*13d0*/  IMAD.IADD R2, R7, 0x1, -R2 ;  /* 0x0000000107027824 */ /* 0x000fe400078e0a02 */
[----:B------:R-:W-:Y:S01]  /*13e0*/  IMAD.IADD R21, R21, 0x1, R9 ;  /* 0x0000000115157824 */ /* 0x000fe200078e0209 */
[----:B------:R-:W-:Y:S01]  /*13f0*/  SHF.R.S32.HI R3, RZ, 0x1f, R12 ;  /* 0x0000001fff037819 */ /* 0x000fe2000001140c */
[C---:B------:R-:W-:Y:S01]  /*1400*/  IMAD.SHL.U32 R7, R2.reuse, 0x40, RZ ;  /* 0x0000004002077824 */ /* 0x040fe200078e00ff */
[----:B------:R-:W-:Y:S01]  /*1410*/  LOP3.LUT P5, RZ, R2, 0x4, RZ, 0xc0, !PT ;  /* 0x0000000402ff7812 */ /* 0x000fe200078ac0ff */
[----:B------:R-:W-:Y:S01]  /*1420*/  IMAD.SHL.U32 R4, R14, 0x8, RZ ;  /* 0x000000080e047824 */ /* 0x000fe200078e00ff */
[----:B------:R-:W-:Y:S01]  /*1430*/  LOP3.LUT P4, RZ, R2, 0x2, RZ, 0xc0, !PT ;  /* 0x0000000202ff7812 */ /* 0x000fe2000788c0ff */
[----:B------:R-:W-:Y:S01]  /*1440*/  IMAD R3, R3, c[0x0][0x1a8], RZ ;  /* 0x00006a0003037a24 */ /* 0x000fe200078e02ff */
[----:B------:R-:W-:Y:S01]  /*1450*/  LOP3.LUT R7, R7, 0x1c0, RZ, 0xc0, !PT ;  /* 0x000001c007077812 */ /* 0x000fe200078ec0ff */
[----:B------:R-:W-:Y:S01]  /*1460*/  IMAD.SHL.U32 R10, R10, 0x40, RZ ;  /* 0x000000400a0a7824 */ /* 0x000fe200078e00ff */
[----:B------:R-:W-:Y:S01]  /*1470*/  IADD3 R2, R19, UR7, RZ ;  /* 0x0000000713027c10 */ /* 0x000fe2000fffe0ff */
[C---:B------:R-:W-:Y:S01]  /*1480*/  IMAD R3, R12.reuse, c[0x0][0x1ac], R3 ;  /* 0x00006b000c037a24 */ /* 0x040fe200078e0203 */
[----:B------:R-:W-:Y:S01]  /*1490*/  LOP3.LUT R4, R7, 0x8, R4, 0xf8, !PT ;  /* 0x0000000807047812 */ /* 0x000fe200078ef804 */
[----:B------:R-:W-:Y:S01]  /*14a0*/  IMAD.WIDE.U32 R12, R12, c[0x0][0x1a8], R20 ;  /* 0x00006a000c0c7a25 */ /* 0x000fe200078e0014 */
[----:B------:R-:W-:-:S02]  /*14b0*/  SHF.R.U32.HI R9, RZ, 0x3, R7 ;  /* 0x00000003ff097819 */ /* 0x000fc40000011607 */
[----:B------:R-:W-:Y:S01]  /*14c0*/  LOP3.LUT R10, R10, 0xfffffe00, RZ, 0xc0, !PT ;  /* 0xfffffe000a0a7812 */ /* 0x000fe200078ec0ff */
[----:B------:R-:W-:Y:S01]  /*14d0*/  IMAD.IADD R7, R13, 0x1, R3 ;  /* 0x000000010d077824 */ /* 0x000fe200078e0203 */
[----:B------:R-:W-:Y:S01]  /*14e0*/  LOP3.LUT R3, R4, R9, RZ, 0x3c, !PT ;  /* 0x0000000904037212 */ /* 0x000fe200078e3cff */
[----:B------:R-:W-:Y:S01]  /*14f0*/  IMAD R9, R200, c[0x0][0x2c4], RZ ;  /* 0x0000b100c8097a24 */ /* 0x000fe200078e02ff */
[----:B------:R-:W-:Y:S01]  /*1500*/  LEA R13, P0, R12, c[0x0][0x160], 0x1 ;  /* 0x000058000c0d7a11 */ /* 0x000fe200078008ff */
[----:B------:R-:W-:Y:S01]  /*1510*/  IMAD.SHL.U32 R188, R208, 0x8, RZ ;  /* 0x00000008d0bc7824 */ /* 0x000fe200078e00ff */
[----:B------:R-:W-:Y:S01]  /*1520*/  SEL R186, R186, 0xfffffff0, !P4 ;  /* 0xfffffff0baba7807 */ /* 0x000fe20006000000 */
[----:B------:R-:W-:Y:S01]  /*1530*/  IMAD.MOV.U32 R4, RZ, RZ, 0x20 ;  /* 0x00000020ff047424 */ /* 0x000fe200078e00ff */
[----:B------:R-:W-:Y:S01]  /*1540*/  LEA.HI.X R12, R12, c[0x0][0x164], R7, 0x1, P0 ;  /* 0x000059000c0c7a11 */ /* 0x000fe200000f0c07 */
[----:B------:R-:W-:Y:S01]  /*1550*/  IMAD.SHL.U32 R18, R18, 0x8, RZ ;  /* 0x0000000812127824 */ /* 0x000fe200078e00ff */
[----:B------:R-:W-:Y:S01]  /*1560*/  LEA.HI R7, R8, R5, RZ, 0x5 ;  /* 0x0000000508077211 */ /* 0x000fe200078f28ff */
[----:B------:R1:W3:Y:S01]  /*1570*/  SHFL.IDX PT, R20, R13, RZ, 0x181f ;  /* 0x00181fff0d147589 */ /* 0x0002e200000e0000 */
[----:B------:R-:W-:Y:S01]  /*1580*/  LOP3.LUT P0, RZ, R208, 0x2, RZ, 0xc0, !PT ;  /* 0x00000002d0ff7812 */ /* 0x000fe2000780c0ff */
[----:B------:R-:W-:Y:S01]  /*1590*/  IMAD R187, R14, 0x200, R187 ;  /* 0x000002000ebb7824 */ /* 0x000fe200078e02bb */
[----:B------:R-:W-:Y:S01]  /*15a0*/  SHF.R.S32.HI R6, RZ, 0x5, R7 ;  /* 0x00000005ff067819 */ /* 0x000fe20000011407 */
[----:B------:R1:W4:Y:S01]  /*15b0*/  SHFL.IDX PT, R21, R12, RZ, 0x181f ;  /* 0x00181fff0c157589 */ /* 0x00032200000e0000 */
[----:B------:R-:W-:-:S02]  /*15c0*/  LOP3.LUT R197, R197, 0x38, R188, 0xf8, !PT ;  /* 0x00000038c5c57812 */ /* 0x000fc400078ef8bc */
[C---:B------:R-:W-:Y:S02]  /*15d0*/  IADD3 R17, R188.reuse, 0x40, RZ ;  /* 0x00000040bc117810 */ /* 0x040fe40007ffe0ff */
[----:B------:R-:W-:Y:S02]  /*15e0*/  LOP3.LUT R197, R197, R16, RZ, 0x3c, !PT ;  /* 0x00000010c5c57212 */ /* 0x000fe400078e3cff */
[C---:B------:R-:W-:Y:S02]  /*15f0*/  IADD3 R16, R188.reuse, 0x80, RZ ;  /* 0x00000080bc107810 */ /* 0x040fe40007ffe0ff */
[----:B------:R-:W-:Y:S02]  /*1600*/  ISETP.GE.AND P3, PT, R188, c[0x0][0x198], PT ;  /* 0x00006600bc007a0c */ /* 0x000fe40003f66270 */
[----:B------:R-:W-:Y:S02]  /*1610*/  SEL R4, R4, 0xffffffe0, !P5 ;  /* 0xffffffe004047807 */ /* 0x000fe40006800000 */
[----:B------:R-:W-:-:S02]  /*1620*/  ISETP.GE.AND P4, PT, R16, c[0x0][0x198], PT ;  /* 0x0000660010007a0c */ /* 0x000fc40003f86270 */
[----:B------:R-:W-:Y:S01]  /*1630*/  LOP3.LUT R197, R197, 0xfffffe00, R18, 0xf8, !PT ;  /* 0xfffffe00c5c57812 */ /* 0x000fe200078ef812 */
[----:B--2---:R2:W5:Y:S01]  /*1640*/  @P2 R2UR UR9, R0 ;  /* 0x00000000000923c2 */ /* 0x00456200000e0000 */
[----:B------:R-:W-:Y:S01]  /*1650*/  ISETP.GE.AND P2, PT, R2, R9, PT ;  /* 0x000000090200720c */ /* 0x000fe20003f46270 */
[----:B-----5:R-:W-:Y:S01]  /*1660*/  @!UP0 UMOV UR9, UR11 ;  /* 0x0000000b00098c82 */ /* 0x020fe20008000000 */
[----:B--2---:R-:W-:Y:S01]  /*1670*/  P2R R0, PR, RZ, 0x1 ;  /* 0x00000001ff007803 */ /* 0x004fe20000000000 */
[----:B------:R-:W-:Y:S01]  /*1680*/  IMAD R0, R6, 0x400, R10 ;  /* 0x0000040006007824 */ /* 0x000fe200078e020a */
[----:B------:R-:W-:-:S03]  /*1690*/  ISETP.GE.AND P0, PT, R17, c[0x0][0x198], PT ;  /* 0x0000660011007a0c */ /* 0x000fc60003f06270 */
[----:B------:R-:W-:Y:S01]  /*16a0*/  IMAD.IADD R0, R0, 0x1, R3 ;  /* 0x0000000100007824 */ /* 0x000fe200078e0203 */
[----:B------:R-:W-:-:S05]  /*16b0*/  LOP3.LUT R3, R3, R10, RZ, 0xfc, !PT ;  /* 0x0000000a03037212 */ /* 0x000fca00078efcff */
        /* <DEDUP_REMOVED lines=15> */
.L_x_987:
[----:B-1-34-:R-:W-:Y:S05]  /*17b0*/  BSYNC B0 ;  /* 0x0000000000007941 */ /* 0x01afea0003800000 */
.L_x_986:
        /* <DEDUP_REMOVED lines=20> */
.L_x_989:
[----:B------:R-:W-:Y:S05]  /*1900*/  BSYNC B0 ;  /* 0x0000000000007941 */ /* 0x000fea0003800000 */
.L_x_988:
[----:B--2---:R-:W-:Y:S01]  /*1910*/  IADD3 R10, R2, 0x40, RZ ;  /* 0x00000040020a7810 */ /* 0x004fe20007ffe0ff */
[----:B------:R2:W4:Y:S01]  /*1920*/  SHFL.IDX PT, R21, R12, 0x2, 0x181f ;  /* 0x00581f000c157f89 */ /* 0x00052200000e0000 */
        /* <DEDUP_REMOVED lines=18> */
.L_x_991:
[----:B------:R-:W-:Y:S05]  /*1a50*/  BSYNC B0 ;  /* 0x0000000000007941 */ /* 0x000fea0003800000 */
.L_x_990:
[----:B---3--:R-:W-:Y:S01]  /*1a60*/  SHFL.IDX PT, R14, R13, 0x3, 0x181f ;  /* 0x00781f000d0e7f89 */ /* 0x008fe200000e0000 */
[----:B------:R-:W-:Y:S01]  /*1a70*/  IADD3 R2, R2, 0x60, RZ ;  /* 0x0000006002027810 */ /* 0x000fe20007ffe0ff */
[----:B------:R-:W-:Y:S01]  /*1a80*/  IMAD.MOV.U32 R192, RZ, RZ, c[0x0][0x2b8] ;  /* 0x0000ae00ffc07624 */ /* 0x000fe200078e00ff */
[----:B------:R-:W-:Y:S01]  /*1a90*/  SHF.R.S32.HI R206, RZ, 0x1f, R17 ;  /* 0x0000001fffce7819 */ /* 0x000fe20000011411 */
[----:B------:R-:W3:Y:S01]  /*1aa0*/  SHFL.IDX PT, R15, R12, 0x3, 0x181f ;  /* 0x00781f000c0f7f89 */ /* 0x000ee200000e0000 */
[----:B------:R-:W-:Y:S01]  /*1ab0*/  ISETP.GE.AND P2, PT, R2, R9, PT ;  /* 0x000000090200720c */ /* 0x000fe20003f46270 */
[----:B------:R-:W-:Y:S01]  /*1ac0*/  IMAD.SHL.U32 R134, R197, 0x2, RZ ;  /* 0x00000002c5867824 */ /* 0x000fe200078e00ff */
[----:B------:R-:W-:Y:S01]  /*1ad0*/  LEA.HI R206, R206, R17, RZ, 0x3 ;  /* 0x00000011cece7211 */ /* 0x000fe200078f18ff */
[----:B------:R-:W-:Y:S01]  /*1ae0*/  USHF.R.S32.HI UR8, URZ, 0x1f, UR9 ;  /* 0x0000001f3f087899 */ /* 0x000fe20008011409 */
[----:B------:R-:W-:Y:S01]  /*1af0*/  IADD3 R9, R147, -0x1, RZ ;  /* 0xffffffff93097810 */ /* 0x000fe20007ffe0ff */
[----:B------:R-:W-:Y:S01]  /*1b00*/  ULDC.64 UR4, c[0x0][0x2b0] ;  /* 0x0000ac0000047ab9 */ /* 0x000fe20000000a00 */
[----:B------:R-:W-:Y:S01]  /*1b10*/  SHF.R.S32.HI R205, RZ, 0x1f, R16 ;  /* 0x0000001fffcd7819 */ /* 0x000fe20000011410 */
[----:B------:R-:W-:Y:S01]  /*1b20*/  UIMAD UR8, UR8, UR4, URZ ;  /* 0x00000004080872a4 */ /* 0x000fe2000f8e023f */
[----:B------:R-:W-:Y:S01]  /*1b30*/  LOP3.LUT R206, R206, 0xfffffff8, RZ, 0xc0, !PT ;  /* 0xfffffff8cece7812 */ /* 0x000fe200078ec0ff */
[----:B------:R-:W-:Y:S01]  /*1b40*/  IMAD.SHL.U32 R144, R9, 0x40, RZ ;  /* 0x0000004009907824 */ /* 0x000fe200078e00ff */
[----:B------:R-:W-:Y:S01]  /*1b50*/  LEA.HI R205, R205, R16, RZ, 0x3 ;  /* 0x00000010cdcd7211 */ /* 0x000fe200078f18ff */
[----:B------:R-:W-:Y:S01]  /*1b60*/  UIMAD.WIDE.U32 UR12, UR9, UR4, URZ ;  /* 0x00000004090c72a5 */ /* 0x000fe2000f8e003f */
[----:B------:R-:W-:Y:S01]  /*1b70*/  ISETP.NE.AND P5, PT, R192, 0x1, PT ;  /* 0x00000001c000780c */ /* 0x000fe20003fa5270 */
[----:B------:R-:W-:Y:S01]  /*1b80*/  IMAD.IADD R196, R198, 0x1, R144 ;  /* 0x00000001c6c47824 */ /* 0x000fe200078e0290 */
[----:B------:R-:W-:Y:S01]  /*1b90*/  LOP3.LUT R205, R205, 0xfffffff8, RZ, 0xc0, !PT ;  /* 0xfffffff8cdcd7812 */ /* 0x000fe200078ec0ff */
[----:B------:R-:W-:Y:S01]  /*1ba0*/  UIMAD UR8, UR9, UR5, UR8 ;  /* 0x00000005090872a4 */ /* 0x000fe2000f8e0208 */
[----:B------:R-:W-:Y:S01]  /*1bb0*/  P2R R2, PR, RZ, 0x20 ;  /* 0x00000020ff027803 */ /* 0x000fe20000000000 */
[----:B------:R-:W-:Y:S01]  /*1bc0*/  IMAD.MOV.U32 R195, RZ, RZ, RZ ;  /* 0x000000ffffc37224 */ /* 0x000fe200078e00ff */
[----:B------:R-:W-:Y:S01]  /*1bd0*/  ULDC.64 UR4, c[0x0][0x210] ;  /* 0x0000840000047ab9 */ /* 0x000fe20000000a00 */
[----:B------:R-:W-:Y:S01]  /*1be0*/  P2R R18, PR, RZ, 0x2 ;  /* 0x00000002ff127803 */ /* 0x000fe20000000000 */
[----:B------:R-:W-:Y:S01]  /*1bf0*/  UIADD3 UR8, UR13, UR8, URZ ;  /* 0x000000080d087290 */ /* 0x000fe2000fffe03f */
[----:B---3--:R-:W-:-:S04]  /*1c00*/  @!P2 IMAD.WIDE R10, R188, 0x2, R14 ;  /* 0x00000002bc0aa825 */ /* 0x008fc800078e020e */
[--C-:B-12---:R-:W-:Y:S01]  /*1c10*/  @!P2 IMAD.WIDE R12, R206, 0x2, R14.reuse ;  /* 0x00000002ce0ca825 */ /* 0x106fe200078e020e */
[----:B------:R-:W-:Y:S01]  /*1c20*/  @!PT LDS RZ, [RZ] ;  /* 0x00000000fffff984 */ /* 0x000fe20000000800 */
[----:B------:R1:W-:Y:S03]  /*1c30*/  @!P2 LDGSTS.E.BYPASS.LTC128B.128 [R134+0x1b100], [R10.64], !P3 ;  /* 0x1b1000000a86afae */ /* 0x0003e6000d901d4e */
[----:B------:R-:W-:Y:S01]  /*1c40*/  @!P2 IMAD.WIDE R22, R205, 0x2, R14 ;  /* 0x00000002cd16a825 */ /* 0x000fe200078e020e */
[----:B------:R2:W-:Y:S01]  /*1c50*/  @!P2 LDGSTS.E.BYPASS.LTC128B.128 [R134+0x1f100], [R12.64], !P0 ;  /* 0x1f1000000c86afae */ /* 0x0005e2000c101d4e */
[C---:B------:R-:W-:Y:S02]  /*1c60*/  ISETP.GE.AND P0, PT, R196.reuse, R191, PT ;  /* 0x000000bfc400720c */ /* 0x040fe40003f06270 */
[----:B------:R-:W-:Y:S01]  /*1c70*/  IMAD.IADD R196, R196, 0x1, R199 ;  /* 0x00000001c4c47824 */ /* 0x000fe200078e02c7 */
[----:B------:R3:W-:Y:S01]  /*1c80*/  @!P2 LDGSTS.E.BYPASS.LTC128B.128 [R134+0x23100], [R22.64], !P4 ;  /* 0x231000001686afae */ /* 0x0007e2000e101d4e */
[----:B------:R-:W-:-:S02]  /*1c90*/  ISETP.GT.OR P0, PT, R198, 0x3f, P0 ;  /* 0x0000003fc600780c */ /* 0x000fc40000704670 */
[----:B------:R-:W-:Y:S01]  /*1ca0*/  IMAD.MOV.U32 R2, RZ, RZ, R196 ;  /* 0x000000ffff027224 */ /* 0x000fe200078e00c4 */
[----:B------:R-:W0:Y:S01]  /*1cb0*/  LDGDEPBAR ;  /* 0x00000000000079af */ /* 0x000e220000000000 */
[----:B-1----:R-:W-:-:S05]  /*1cc0*/  @P5 IMAD.HI.U32 R10, R196, c[0x0][0x2bc], RZ ;  /* 0x0000af00c40a5a27 */ /* 0x002fca00078e00ff */
[----:B------:R-:W-:-:S04]  /*1cd0*/  @P5 SHF.R.U32.HI R2, RZ, c[0x0][0x2c0], R10 ;  /* 0x0000b000ff025a19 */ /* 0x000fc8000001160a */
[----:B--2---:R-:W-:-:S04]  /*1ce0*/  @!P0 IADD3 R12, P3, R2, UR12, RZ ;  /* 0x0000000c020c8c10 */ /* 0x004fc8000ff7e0ff */
[----:B------:R-:W-:Y:S02]  /*1cf0*/  @!P0 LEA.HI.X.SX32 R11, R2, UR8, 0x1, P3 ;  /* 0x00000008020b8c11 */ /* 0x000fe400098f0eff */
[----:B------:R-:W-:-:S04]  /*1d00*/  @!P0 LEA R10, P3, R12, c[0x0][0x2a0], 0x2 ;  /* 0x0000a8000c0a8a11 */ /* 0x000fc800078610ff */
[----:B------:R-:W-:Y:S01]  /*1d10*/  @!P0 LEA.HI.X R11, R12, c[0x0][0x2a4], R11, 0x2, P3 ;  /* 0x0000a9000c0b8a11 */ /* 0x000fe200018f140b */
[----:B------:R-:W-:Y:S06]  /*1d20*/  BAR.SYNC.DEFER_BLOCKING 0x0 ;  /* 0x0000000000007b1d */ /* 0x000fec0000010000 */
[----:B------:R1:W2:Y:S01]  /*1d30*/  @!P0 LDG.E R195, [R10.64] ;  /* 0x0000000e0ac38981 */ /* 0x0002a2000c1e1900 */
[----:B------:R-:W-:Y:S01]  /*1d40*/  IMAD.MOV R13, RZ, RZ, -R2 ;  /* 0x000000ffff0d7224 */ /* 0x000fe200078e0a02 */
[----:B------:R-:W-:Y:S01]  /*1d50*/  UIMAD UR9, UR18, UR4, URZ ;  /* 0x00000004120972a4 */ /* 0x000fe2000f8e023f */
[C---:B------:R-:W-:Y:S01]  /*1d60*/  IMAD.WIDE R28, R188.reuse, 0x2, RZ ;  /* 0x00000002bc1c7825 */ /* 0x040fe200078e02ff */
[----:B------:R-:W-:Y:S01]  /*1d70*/  UIMAD.WIDE.U32 UR16, UR10, UR4, URZ ;  /* 0x000000040a1072a5 */ /* 0x000fe2000f8e003f */
[----:B------:R-:W-:Y:S01]  /*1d80*/  ISETP.GE.AND P5, PT, R188, c[0x0][0x1d4], PT ;  /* 0x00007500bc007a0c */ /* 0x000fe20003fa6270 */
[----:B------:R-:W-:Y:S01]  /*1d90*/  UIMAD UR9, UR10, UR5, UR9 ;  /* 0x000000050a0972a4 */ /* 0x000fe2000f8e0209 */
[----:B------:R-:W-:Y:S01]  /*1da0*/  IMAD R196, R13, c[0x0][0x2b8], R196 ;  /* 0x0000ae000dc47a24 */ /* 0x000fe200078e02c4 */
[----:B------:R-:W-:Y:S01]  /*1db0*/  ISETP.GE.AND P4, PT, R17, c[0x0][0x1d4], PT ;  /* 0x0000750011007a0c */ /* 0x000fe20003f86270 */
[----:B------:R-:W-:Y:S01]  /*1dc0*/  ULDC.64 UR4, c[0x0][0x1e8] ;  /* 0x00007a0000047ab9 */ /* 0x000fe20000000a00 */
[----:B------:R-:W-:Y:S01]  /*1dd0*/  IMAD.WIDE R26, R206, 0x2, RZ ;  /* 0x00000002ce1a7825 */ /* 0x000fe200078e02ff */
[----:B------:R-:W-:Y:S01]  /*1de0*/  UIADD3 UR9, UR17, UR9, URZ ;  /* 0x0000000911097290 */ /* 0x000fe2000fffe03f */
[----:B------:R-:W-:Y:S01]  /*1df0*/  SHF.R.S32.HI R15, RZ, 0x1f, R196 ;  /* 0x0000001fff0f7819 */ /* 0x000fe200000114c4 */
[----:B------:R-:W-:Y:S01]  /*1e00*/  UIMAD UR18, UR18, UR4, URZ ;  /* 0x00000004121272a4 */ /* 0x000fe2000f8e023f */
[----:B------:R-:W-:Y:S01]  /*1e10*/  IMAD.WIDE.U32 R12, R196, c[0x0][0x208], RZ ;  /* 0x00008200c40c7a25 */ /* 0x000fe200078e00ff */
[----:B------:R-:W-:Y:S01]  /*1e20*/  UIMAD.WIDE.U32 UR22, UR10, UR4, URZ ;  /* 0x000000040a1672a5 */ /* 0x000fe2000f8e003f */
[----:B------:R-:W-:Y:S01]  /*1e30*/  ISETP.GE.AND P6, PT, R16, c[0x0][0x1d4], PT ;  /* 0x0000750010007a0c */ /* 0x000fe20003fc6270 */
[----:B------:R-:W-:Y:S01]  /*1e40*/  UIMAD UR18, UR10, UR5, UR18 ;  /* 0x000000050a1272a4 */ /* 0x000fe2000f8e0212 */
[C---:B----4-:R-:W-:Y:S01]  /*1e50*/  IMAD R21, R15.reuse, c[0x0][0x208], RZ ;  /* 0x000082000f157a24 */ /* 0x050fe200078e02ff */
[----:B------:R-:W-:Y:S01]  /*1e60*/  SHF.R.S32.HI R145, RZ, 0x1f, R188 ;  /* 0x0000001fff917819 */ /* 0x000fe200000114bc */
[----:B------:R-:W-:Y:S01]  /*1e70*/  IMAD R15, R15, c[0x0][0x1e0], RZ ;  /* 0x000078000f0f7a24 */ /* 0x000fe200078e02ff */
[----:B------:R-:W-:Y:S01]  /*1e80*/  UIADD3 UR18, UR23, UR18, URZ ;  /* 0x0000001217127290 */ /* 0x000fe2000fffe03f */
[C---:B------:R-:W-:Y:S01]  /*1e90*/  IMAD R20, R196.reuse, c[0x0][0x20c], R21 ;  /* 0x00008300c4147a24 */ /* 0x040fe200078e0215 */
[----:B------:R-:W-:Y:S01]  /*1ea0*/  SEL R207, RZ, 0x10, P6 ;  /* 0x00000010ffcf7807 */ /* 0x000fe20003000000 */
[----:B------:R-:W-:Y:S01]  /*1eb0*/  IMAD R15, R196, c[0x0][0x1e4], R15 ;  /* 0x00007900c40f7a24 */ /* 0x000fe200078e020f */
[----:B------:R-:W-:Y:S01]  /*1ec0*/  IADD3 R194, R134, 0x100, RZ ;  /* 0x0000010086c27810 */ /* 0x000fe20007ffe0ff */
[----:B------:R-:W-:Y:S01]  /*1ed0*/  IMAD.IADD R21, R13, 0x1, R20 ;  /* 0x000000010d157824 */ /* 0x000fe200078e0214 */
[----:B------:R-:W-:Y:S01]  /*1ee0*/  SHF.R.S32.HI R133, RZ, 0x1f, R206 ;  /* 0x0000001fff857819 */ /* 0x000fe200000114ce */
[----:B------:R-:W-:Y:S01]  /*1ef0*/  IMAD.MOV.U32 R20, RZ, RZ, R12 ;  /* 0x000000ffff147224 */ /* 0x000fe200078e000c */
[----:B------:R-:W-:Y:S01]  /*1f00*/  SHF.R.S32.HI R132, RZ, 0x1f, R205 ;  /* 0x0000001fff847819 */ /* 0x000fe200000114cd */
[----:B-1----:R-:W-:-:S04]  /*1f10*/  IMAD.WIDE.U32 R10, R196, c[0x0][0x1e0], RZ ;  /* 0x00007800c40a7a25 */ /* 0x002fc800078e00ff */
[----:B------:R-:W-:Y:S02]  /*1f20*/  IMAD.IADD R11, R11, 0x1, R15 ;  /* 0x000000010b0b7824 */ /* 0x000fe400078e020f */
[----:B------:R-:W-:Y:S01]  /*1f30*/  IMAD.WIDE R24, R205, 0x2, RZ ;  /* 0x00000002cd187825 */ /* 0x000fe200078e02ff */
[----:B--2---:R-:W-:-:S03]  /*1f40*/  SHF.R.S32.HI R2, RZ, 0x1f, R195 ;  /* 0x0000001fff027819 */ /* 0x004fc600000114c3 */
[----:B------:R-:W-:-:S04]  /*1f50*/  IMAD.WIDE.U32 R20, R195, c[0x0][0x218], R20 ;  /* 0x00008600c3147a25 */ /* 0x000fc800078e0014 */
[----:B---3--:R-:W-:Y:S01]  /*1f60*/  IMAD R22, R2, c[0x0][0x218], RZ ;  /* 0x0000860002167a24 */ /* 0x008fe200078e02ff */
[----:B------:R-:W-:Y:S01]  /*1f70*/  IADD3 R13, P0, R20, UR16, RZ ;  /* 0x00000010140d7c10 */ /* 0x000fe2000ff1e0ff */
[----:B------:R-:W-:Y:S02]  /*1f80*/  IMAD R2, R2, c[0x0][0x1f0], RZ ;  /* 0x00007c0002027a24 */ /* 0x000fe400078e02ff */
[C---:B------:R-:W-:Y:S02]  /*1f90*/  IMAD R22, R195.reuse, c[0x0][0x21c], R22 ;  /* 0x00008700c3167a24 */ /* 0x040fe400078e0216 */
[----:B------:R-:W-:-:S03]  /*1fa0*/  IMAD.WIDE.U32 R10, R195, c[0x0][0x1f0], R10 ;  /* 0x00007c00c30a7a25 */ /* 0x000fc600078e000a */
[----:B------:R-:W-:Y:S01]  /*1fb0*/  IADD3.X R22, R21, UR9, R22, P0, !PT ;  /* 0x0000000915167c10 */ /* 0x000fe200087fe416 */
[----:B------:R-:W-:Y:S01]  /*1fc0*/  IMAD R2, R195, c[0x0][0x1f4], R2 ;  /* 0x00007d00c3027a24 */ /* 0x000fe200078e0202 */
[----:B------:R-:W-:-:S04]  /*1fd0*/  LEA R20, P0, R13, c[0x0][0x1f8], 0x1 ;  /* 0x00007e000d147a11 */ /* 0x000fc800078008ff */
[----:B------:R-:W-:Y:S01]  /*1fe0*/  LEA.HI.X R22, R13, c[0x0][0x1fc], R22, 0x1, P0 ;  /* 0x00007f000d167a11 */ /* 0x000fe200000f0c16 */
[----:B------:R-:W1:Y:S01]  /*1ff0*/  SHFL.IDX PT, R14, R20, RZ, 0x181f ;  /* 0x00181fff140e7589 */ /* 0x000e6200000e0000 */
[----:B------:R-:W-:-:S03]  /*2000*/  IADD3 R10, P0, R10, UR22, RZ ;  /* 0x000000160a0a7c10 */ /* 0x000fc6000ff1e0ff */
[----:B------:R-:W-:Y:S01]  /*2010*/  SHFL.IDX PT, R12, R20, 0x1, 0x181f ;  /* 0x00381f00140c7f89 */ /* 0x000fe200000e0000 */
[----:B------:R-:W-:Y:S02]  /*2020*/  IADD3.X R21, R11, UR18, R2, P0, !PT ;  /* 0x000000120b157c10 */ /* 0x000fe400087fe402 */
[C---:B------:R-:W-:Y:S01]  /*2030*/  LEA R11, P0, R10.reuse, c[0x0][0x1c8], 0x1 ;  /* 0x000072000a0b7a11 */ /* 0x040fe200078008ff */
[----:B------:R-:W2:Y:S01]  /*2040*/  SHFL.IDX PT, R15, R22, RZ, 0x181f ;  /* 0x00181fff160f7589 */ /* 0x000ea200000e0000 */
[----:B------:R-:W-:Y:S02]  /*2050*/  IADD3 R2, -R19, R191, -R144 ;  /* 0x000000bf13027210 */ /* 0x000fe40007ffe990 */
[----:B------:R-:W-:Y:S01]  /*2060*/  LEA.HI.X R10, R10, c[0x0][0x1cc], R21, 0x1, P0 ;  /* 0x000073000a0a7a11 */ /* 0x000fe200000f0c15 */
[----:B------:R3:W4:Y:S04]  /*2070*/  SHFL.IDX PT, R13, R22, 0x1, 0x181f ;  /* 0x00381f00160d7f89 */ /* 0x00072800000e0000 */
[----:B------:R-:W-:Y:S04]  /*2080*/  SHFL.IDX PT, R20, R11, RZ, 0x181f ;  /* 0x00181fff0b147589 */ /* 0x000fe800000e0000 */
[----:B------:R-:W5:Y:S01]  /*2090*/  SHFL.IDX PT, R21, R10, RZ, 0x181f ;  /* 0x00181fff0a157589 */ /* 0x000f6200000e0000 */
[----:B-1----:R-:W-:-:S05]  /*20a0*/  IADD3 R30, P3, R14, R26, RZ ;  /* 0x0000001a0e1e7210 */ /* 0x002fca0007f7e0ff */
[----:B--2---:R-:W-:Y:S01]  /*20b0*/  IMAD.X R31, R15, 0x1, R27, P3 ;  /* 0x000000010f1f7824 */ /* 0x004fe200018e061b */
[----:B------:R-:W-:Y:S02]  /*20c0*/  IADD3 R26, P3, R26, R12, RZ ;  /* 0x0000000c1a1a7210 */ /* 0x000fe40007f7e0ff */
[----:B---3--:R-:W-:Y:S02]  /*20d0*/  IADD3 R22, P2, R14, R28, RZ ;  /* 0x0000001c0e167210 */ /* 0x008fe40007f5e0ff */
[----:B------:R-:W-:Y:S01]  /*20e0*/  IADD3 R28, P0, R28, R12, RZ ;  /* 0x0000000c1c1c7210 */ /* 0x000fe20007f1e0ff */
[----:B----4-:R-:W-:Y:S01]  /*20f0*/  IMAD.X R27, R27, 0x1, R13, P3 ;  /* 0x000000011b1b7824 */ /* 0x010fe200018e060d */
[----:B------:R-:W-:Y:S01]  /*2100*/  ISETP.GE.AND P3, PT, R188, c[0x0][0x1d4], PT ;  /* 0x00007500bc007a0c */ /* 0x000fe20003f66270 */
[----:B------:R-:W-:Y:S01]  /*2110*/  IMAD.X R23, R15, 0x1, R29, P2 ;  /* 0x000000010f177824 */ /* 0x000fe200010e061d */
[----:B------:R-:W-:Y:S01]  /*2120*/  IADD3 R14, P2, R14, R24, RZ ;  /* 0x000000180e0e7210 */ /* 0x000fe20007f5e0ff */
[----:B------:R-:W-:Y:S01]  /*2130*/  IMAD.X R29, R29, 0x1, R13, P0 ;  /* 0x000000011d1d7824 */ /* 0x000fe200000e060d */
[----:B------:R-:W-:-:S03]  /*2140*/  ISETP.GE.AND P0, PT, R2, 0x1, PT ;  /* 0x000000010200780c */ /* 0x000fc60003f06270 */
[----:B------:R-:W-:Y:S01]  /*2150*/  IMAD.X R15, R15, 0x1, R25, P2 ;  /* 0x000000010f0f7824 */ /* 0x000fe200010e0619 */
[----:B------:R-:W-:-:S05]  /*2160*/  IADD3 R12, P2, R24, R12, RZ ;  /* 0x0000000c180c7210 */ /* 0x000fca0007f5e0ff */
[----:B------:R-:W-:-:S04]  /*2170*/  IMAD.X R13, R25, 0x1, R13, P2 ;  /* 0x00000001190d7824 */ /* 0x000fc800010e060d */
[----:B-----5:R-:W-:-:S04]  /*2180*/  @P0 IMAD.WIDE R32, R188, 0x2, R20 ;  /* 0x00000002bc200825 */ /* 0x020fc800078e0214 */
[--C-:B------:R-:W-:Y:S01]  /*2190*/  @P0 IMAD.WIDE R24, R206, 0x2, R20.reuse ;  /* 0x00000002ce180825 */ /* 0x100fe200078e0214 */
[----:B------:R1:W-:Y:S03]  /*21a0*/  @P0 LDGSTS.E.BYPASS.LTC128B.128 [R134+0xc100], [R32.64], !P5 ;  /* 0x0c10000020860fae */ /* 0x0003e6000e901d4e */
[----:B------:R-:W-:Y:S01]  /*21b0*/  @P0 IMAD.WIDE R38, R205, 0x2, R20 ;  /* 0x00000002cd260825 */ /* 0x000fe200078e0214 */
[----:B------:R1:W-:Y:S04]  /*21c0*/  @P0 LDGSTS.E.BYPASS.LTC128B.128 [R134+0xe100], [R24.64], !P4 ;  /* 0x0e10000018860fae */ /* 0x0003e8000e101d4e */
[----:B------:R-:W-:Y:S04]  /*21d0*/  SHFL.IDX PT, R20, R11, 0x1, 0x181f ;  /* 0x00381f000b147f89 */ /* 0x000fe800000e0000 */
[----:B------:R-:W2:Y:S04]  /*21e0*/  SHFL.IDX PT, R21, R10, 0x1, 0x181f ;  /* 0x00381f000a157f89 */ /* 0x000ea800000e0000 */
[----:B------:R1:W-:Y:S01]  /*21f0*/  @P0 LDGSTS.E.BYPASS.LTC128B.128 [R134+0x10100], [R38.64], !P6 ;  /* 0x1010000026860fae */ /* 0x0003e2000f101d4e */
[----:B------:R-:W-:-:S13]  /*2200*/  ISETP.GT.AND P0, PT, R2, 0x20, PT ;  /* 0x000000200200780c */ /* 0x000fda0003f04270 */
[----:B--2---:R-:W-:-:S04]  /*2210*/  @P0 IMAD.WIDE R36, R188, 0x2, R20 ;  /* 0x00000002bc240825 */ /* 0x004fc800078e0214 */
[--C-:B------:R-:W-:Y:S01]  /*2220*/  @P0 IMAD.WIDE R34, R206, 0x2, R20.reuse ;  /* 0x00000002ce220825 */ /* 0x100fe200078e0214 */
[----:B------:R1:W-:Y:S03]  /*2230*/  @P0 LDGSTS.E.BYPASS.LTC128B.128 [R134+0xd100], [R36.64], !P5 ;  /* 0x0d10000024860fae */ /* 0x0003e6000e901d4e */
[----:B------:R-:W-:Y:S01]  /*2240*/  @P0 IMAD.WIDE R20, R205, 0x2, R20 ;  /* 0x00000002cd140825 */ /* 0x000fe200078e0214 */
[----:B------:R1:W-:Y:S04]  /*2250*/  @P0 LDGSTS.E.BYPASS.LTC128B.128 [R134+0xf100], [R34.64], !P4 ;  /* 0x0f10000022860fae */ /* 0x0003e8000e101d4e */
[----:B------:R2:W-:Y:S01]  /*2260*/  @P0 LDGSTS.E.BYPASS.LTC128B.128 [R134+0x11100], [R20.64], !P6 ;  /* 0x1110000014860fae */ /* 0x0005e2000f101d4e */
[----:B------:R-:W-:-:S02]  /*2270*/  ISETP.LT.OR P0, PT, R2, 0x1, P3 ;  /* 0x000000010200780c */ /* 0x000fc40001f01670 */
[----:B------:R-:W-:Y:S01]  /*2280*/  ISETP.LT.OR P3, PT, R2, 0x21, P3 ;  /* 0x000000210200780c */ /* 0x000fe20001f61670 */
[----:B------:R-:W0:Y:S10]  /*2290*/  LDGDEPBAR ;  /* 0x00000000000079af */ /* 0x000e340000000000 */
[----:B------:R1:W-:Y:S01]  /*22a0*/  LDGSTS.E.BYPASS.LTC128B.128 [R134+0x100], [R22.64], !P0 ;  /* 0x0010000016867fae */ /* 0x0003e2000c101d4e */
[----:B------:R-:W-:-:S04]  /*22b0*/  ISETP.GE.AND P0, PT, R17, c[0x0][0x1d4], PT ;  /* 0x0000750011007a0c */ /* 0x000fc80003f06270 */
[C---:B------:R-:W-:Y:S02]  /*22c0*/  ISETP.LT.OR P2, PT, R2.reuse, 0x1, P0 ;  /* 0x000000010200780c */ /* 0x040fe40000741670 */
[----:B------:R-:W-:-:S11]  /*22d0*/  ISETP.LT.OR P0, PT, R2, 0x21, P0 ;  /* 0x000000210200780c */ /* 0x000fd60000701670 */
[----:B------:R1:W-:Y:S01]  /*22e0*/  LDGSTS.E.BYPASS.LTC128B.128 [R134+0x2100], [R30.64], !P2 ;  /* 0x021000001e867fae */ /* 0x0003e2000d101d4e */
[----:B------:R-:W-:-:S04]  /*22f0*/  ISETP.GE.AND P2, PT, R16, c[0x0][0x1d4], PT ;  /* 0x0000750010007a0c */ /* 0x000fc80003f46270 */
[----:B------:R-:W-:-:S13]  /*2300*/  ISETP.LT.OR P1, PT, R2, 0x1, P2 ;  /* 0x000000010200780c */ /* 0x000fda0001721670 */
[----:B------:R1:W-:Y:S01]  /*2310*/  LDGSTS.E.BYPASS.LTC128B.128 [R134+0x4100], [R14.64], !P1 ;  /* 0x041000000e867fae */ /* 0x0003e2000c901d4e */
[----:B------:R-:W-:-:S03]  /*2320*/  ISETP.NE.AND P1, PT, R18, RZ, PT ;  /* 0x000000ff1200720c */ /* 0x000fc60003f25270 */
[----:B------:R1:W-:Y:S01]  /*2330*/  LDGSTS.E.BYPASS.LTC128B.128 [R134+0x1100], [R28.64], !P3 ;  /* 0x011000001c867fae */ /* 0x0003e2000d901d4e */
[----:B------:R-:W-:-:S03]  /*2340*/  ISETP.GT.AND P3, PT, R9, R190, PT ;  /* 0x000000be0900720c */ /* 0x000fc60003f64270 */
[----:B------:R1:W-:Y:S01]  /*2350*/  LDGSTS.E.BYPASS.LTC128B.128 [R134+0x3100], [R26.64], !P0 ;  /* 0x031000001a867fae */ /* 0x0003e2000c101d4e */
[----:B------:R-:W-:Y:S02]  /*2360*/  ISETP.LT.OR P0, PT, R2, 0x21, P2 ;  /* 0x000000210200780c */ /* 0x000fe40001701670 */
[----:B------:R-:W-:Y:S02]  /*2370*/  ISETP.GT.AND P2, PT, R198, 0x3f, PT ;  /* 0x0000003fc600780c */ /* 0x000fe40003f44270 */
[----:B--2---:R-:W-:-:S09]  /*2380*/  P2R R21, PR, RZ, 0x8 ;  /* 0x00000008ff157803 */ /* 0x004fd20000000000 */
[----:B------:R1:W-:Y:S04]  /*2390*/  LDGSTS.E.BYPASS.LTC128B.128 [R134+0x5100], [R12.64], !P0 ;  /* 0x051000000c867fae */ /* 0x0003e8000c101d4e */
[----:B------:R-:W0:Y:S01]  /*23a0*/  LDGDEPBAR ;  /* 0x00000000000079af */ /* 0x000e220000000000 */
        /* <DEDUP_REMOVED lines=8> */
[----:B-1----:R-:W-:-:S04]  /*2430*/  @!P2 IADD3 R12, P0, R2, UR12, RZ ;  /* 0x0000000c020cac10 */ /* 0x002fc8000ff1e0ff */
        /* <DEDUP_REMOVED lines=15> */
[----:B------:R-:W-:Y:S02]  /*2530*/  SHF.L.U64.HI R9, R205, 0x1, R132 ;  /* 0x00000001cd097819 */ /* 0x000fe40000010284 */
[----:B--2---:R-:W-:Y:S01]  /*2540*/  SHF.R.S32.HI R2, RZ, 0x1f, R195 ;  /* 0x0000001fff027819 */ /* 0x004fe200000114c3 */
[----:B------:R-:W-:Y:S01]  /*2550*/  IMAD.WIDE.U32 R10, R195, c[0x0][0x1f0], R12 ;  /* 0x00007c00c30a7a25 */ /* 0x000fe200078e000c */
[----:B------:R-:W-:Y:S02]  /*2560*/  SEL R13, RZ, 0x10, P5 ;  /* 0x00000010ff0d7807 */ /* 0x000fe40002800000 */
[----:B------:R-:W-:Y:S01]  /*2570*/  SHF.L.U64.HI R12, R206, 0x1, R133 ;  /* 0x00000001ce0c7819 */ /* 0x000fe20000010285 */
[----:B------:R-:W-:Y:S01]  /*2580*/  IMAD R2, R2, c[0x0][0x1f0], RZ ;  /* 0x00007c0002027a24 */ /* 0x000fe200078e02ff */
[----:B------:R-:W-:Y:S02]  /*2590*/  IADD3 R16, P0, R10, UR22, RZ ;  /* 0x000000160a107c10 */ /* 0x000fe4000ff1e0ff */
[----:B------:R-:W-:Y:S01]  /*25a0*/  IADD3 R25, -R13, 0x10, RZ ;  /* 0x000000100d197810 */ /* 0x000fe20007ffe1ff */
[----:B------:R-:W-:Y:S01]  /*25b0*/  IMAD R2, R195, c[0x0][0x1f4], R2 ;  /* 0x00007d00c3027a24 */ /* 0x000fe200078e0202 */
[----:B------:R-:W-:-:S02]  /*25c0*/  SEL R10, RZ, 0x10, P4 ;  /* 0x00000010ff0a7807 */ /* 0x000fc40002000000 */
[----:B------:R-:W-:Y:S02]  /*25d0*/  LOP3.LUT R25, R25, 0xf, RZ, 0xc0, !PT ;  /* 0x0000000f19197812 */ /* 0x000fe400078ec0ff */
[----:B------:R-:W-:Y:S01]  /*25e0*/  IADD3.X R11, R11, UR18, R2, P0, !PT ;  /* 0x000000120b0b7c10 */ /* 0x000fe200087fe402 */
[----:B------:R-:W-:Y:S01]  /*25f0*/  IMAD.SHL.U32 R2, R205, 0x2, RZ ;  /* 0x00000002cd027824 */ /* 0x000fe200078e00ff */
[----:B------:R-:W-:Y:S02]  /*2600*/  LEA R17, P0, R16, c[0x0][0x1c8], 0x1 ;  /* 0x0000720010117a11 */ /* 0x000fe400078008ff */
[----:B------:R-:W-:Y:S02]  /*2610*/  IADD3 R22, -R10, 0x10, RZ ;  /* 0x000000100a167810 */ /* 0x000fe40007ffe1ff */
[----:B------:R-:W-:Y:S01]  /*2620*/  LEA.HI.X R16, R16, c[0x0][0x1cc], R11, 0x1, P0 ;  /* 0x0000730010107a11 */ /* 0x000fe200000f0c0b */
[----:B------:R-:W1:Y:S01]  /*2630*/  SHFL.IDX PT, R18, R17, 0x1, 0x181f ;  /* 0x00381f0011127f89 */ /* 0x000e6200000e0000 */
[----:B------:R-:W-:Y:S01]  /*2640*/  IMAD.SHL.U32 R11, R206, 0x2, RZ ;  /* 0x00000002ce0b7824 */ /* 0x000fe200078e00ff */
[----:B------:R-:W-:-:S02]  /*2650*/  LOP3.LUT R22, R22, 0xf, RZ, 0xc0, !PT ;  /* 0x0000000f16167812 */ /* 0x000fc400078ec0ff */
        /* <DEDUP_REMOVED lines=24> */
.L_x_992:
[----:B------:R-:W0:Y:S01]  /*27e0*/  LDGDEPBAR ;  /* 0x00000000000079af */ /* 0x000e220000000000 */
[----:B------:R-:W-:Y:S01]  /*27f0*/  LOP3.LUT P3, RZ, R208, 0x2, RZ, 0xc0, !PT ;  /* 0x00000002d0ff7812 */ /* 0x000fe2000786c0ff */
[----:B------:R-:W-:Y:S01]  /*2800*/  IMAD.SHL.U32 R187, R187, 0x2, RZ ;  /* 0x00000002bbbb7824 */ /* 0x000fe200078e00ff */
[----:B------:R-:W-:Y:S01]  /*2810*/  MOV R184, 0x20 ;  /* 0x0000002000b87802 */ /* 0x000fe20000000f00 */
[----:B------:R-:W-:Y:S01]  /*2820*/  IMAD.SHL.U32 R186, R186, 0x2, RZ ;  /* 0x00000002baba7824 */ /* 0x000fe200078e00ff */
[----:B------:R-:W-:Y:S01]  /*2830*/  ISETP.NE.AND P0, PT, R21, RZ, PT ;  /* 0x000000ff1500720c */ /* 0x000fe20003f05270 */
[C---:B------:R-:W-:Y:S01]  /*2840*/  IMAD.SHL.U32 R48, R0.reuse, 0x2, RZ ;  /* 0x0000000200307824 */ /* 0x040fe200078e00ff */
[----:B------:R-:W-:Y:S02]  /*2850*/  LEA R189, R0, 0x18100, 0x1 ;  /* 0x0001810000bd7811 */ /* 0x000fe400078e08ff */
[----:B------:R-:W-:-:S03]  /*2860*/  SEL R184, R184, 0xffffffe0, !P3 ;  /* 0xffffffe0b8b87807 */ /* 0x000fc60005800000 */
[----:B------:R-:W-:Y:S01]  /*2870*/  IMAD.IADD R185, R189, 0x1, R186 ;  /* 0x00000001bdb97824 */ /* 0x000fe200078e02ba */
[----:B------:R-:W-:Y:S01]  /*2880*/  IADD3 R2, R187, R184, RZ ;  /* 0x000000b8bb027210 */ /* 0x000fe20007ffe0ff */
[----:B------:R-:W-:-:S04]  /*2890*/  DEPBAR.LE SB0, 0x3 ;  /* 0x000080c00000791a */ /* 0x000fc80000000000 */
[----:B------:R-:W-:-:S04]  /*28a0*/  DEPBAR.LE SB0, 0x2 ;  /* 0x000080800000791a */ /* 0x000fc80000000000 */
[----:B------:R-:W-:Y:S06]  /*28b0*/  BAR.SYNC.DEFER_BLOCKING 0x0 ;  /* 0x0000000000007b1d */ /* 0x000fec0000010000 */
[----:B------:R-:W2:Y:S04]  /*28c0*/  LDSM.16.M88.4 R48, [R48+0x18100] ;  /* 0x018100003030783b */ /* 0x000ea80000000200 */
[----:B------:R3:W4:Y:S04]  /*28d0*/  LDSM.16.M88.4 R40, [R187+0xc100] ;  /* 0x00c10000bb28783b */ /* 0x0007280000000200 */
[----:B-1----:R3:W1:Y:S04]  /*28e0*/  LDSM.16.M88.4 R32, [R187+0xc900] ;  /* 0x00c90000bb20783b */ /* 0x0026680000000200 */
[----:B------:R3:W1:Y:S04]  /*28f0*/  LDSM.16.M88.4 R24, [R187+0xd100] ;  /* 0x00d10000bb18783b */ /* 0x0006680000000200 */
[----:B------:R3:W1:Y:S04]  /*2900*/  LDSM.16.M88.4 R60, [R187+0xd900] ;  /* 0x00d90000bb3c783b */ /* 0x0006680000000200 */
[----:B------:R3:W1:Y:S04]  /*2910*/  LDSM.16.M88.4 R68, [R185] ;  /* 0x00000000b944783b */ /* 0x0006680000000200 */
[----:B------:R3:W1:Y:S04]  /*2920*/  LDSM.16.M88.4 R56, [R2+0xc100] ;  /* 0x00c100000238783b */ /* 0x0006680000000200 */
[----:B------:R3:W1:Y:S04]  /*2930*/  LDSM.16.M88.4 R20, [R2+0xc900] ;  /* 0x00c900000214783b */ /* 0x0006680000000200 */
[----:B------:R3:W1:Y:S04]  /*2940*/  LDSM.16.M88.4 R52, [R2+0xd100] ;  /* 0x00d100000234783b */ /* 0x0006680000000200 */
[----:B------:R3:W1:Y:S01]  /*2950*/  LDSM.16.M88.4 R80, [R2+0xd900] ;  /* 0x00d900000250783b */ /* 0x0006620000000200 */
[----:B------:R-:W-:Y:S05]  /*2960*/  @!P0 BRA `(.L_x_993) ;  /* 0x0000034000008947 */ /* 0x000fea0003800000 */
[----:B------:R-:W-:Y:S01]  /*2970*/  SHF.R.S32.HI R9, RZ, 0x1f, R196 ;  /* 0x0000001fff097819 */ /* 0x000fe200000114c4 */
[----:B------:R-:W-:Y:S01]  /*2980*/  IMAD.WIDE.U32 R10, R196, c[0x0][0x208], RZ ;  /* 0x00008200c40a7a25 */ /* 0x000fe200078e00ff */
[----:B------:R-:W-:-:S02]  /*2990*/  SHF.R.S32.HI R0, RZ, 0x1f, R195 ;  /* 0x0000001fff007819 */ /* 0x000fc400000114c3 */
[----:B------:R-:W-:Y:S01]  /*29a0*/  SEL R13, RZ, 0x10, P5 ;  /* 0x00000010ff0d7807 */ /* 0x000fe20002800000 */
[----:B------:R-:W-:Y:S01]  /*29b0*/  IMAD R9, R9, c[0x0][0x208], RZ ;  /* 0x0000820009097a24 */ /* 0x000fe200078e02ff */
[----:B------:R-:W-:Y:S01]  /*29c0*/  SHF.L.U64.HI R15, R188, 0x1, R145 ;  /* 0x00000001bc0f7819 */ /* 0x000fe20000010291 */
[----:B------:R-:W-:Y:S01]  /*29d0*/  IMAD R0, R0, c[0x0][0x218], RZ ;  /* 0x0000860000007a24 */ /* 0x000fe200078e02ff */
[----:B------:R-:W-:Y:S01]  /*29e0*/  IADD3 R37, -R13, 0x10, RZ ;  /* 0x000000100d257810 */ /* 0x000fe20007ffe1ff */
[----:B------:R-:W-:Y:S01]  /*29f0*/  IMAD R9, R196, c[0x0][0x20c], R9 ;  /* 0x00008300c4097a24 */ /* 0x000fe200078e0209 */
[----:B------:R-:W-:Y:S01]  /*2a00*/  IADD3 R19, -R207, 0x10, RZ ;  /* 0x00000010cf137810 */ /* 0x000fe20007ffe1ff */
[----:B------:R-:W-:Y:S01]  /*2a10*/  IMAD R0, R195, c[0x0][0x21c], R0 ;  /* 0x00008700c3007a24 */ /* 0x000fe200078e0200 */
[----:B------:R-:W-:Y:S01]  /*2a20*/  LOP3.LUT R37, R37, 0xf, RZ, 0xc0, !PT ;  /* 0x0000000f25257812 */ /* 0x000fe200078ec0ff */
[----:B------:R-:W-:Y:S01]  /*2a30*/  IMAD.IADD R11, R11, 0x1, R9 ;  /* 0x000000010b0b7824 */ /* 0x000fe200078e0209 */
[----:B------:R-:W-:Y:S01]  /*2a40*/  SHF.L.U64.HI R12, R206, 0x1, R133 ;  /* 0x00000001ce0c7819 */ /* 0x000fe20000010285 */
[----:B------:R-:W-:Y:S01]  /*2a50*/  IMAD.SHL.U32 R14, R188, 0x2, RZ ;  /* 0x00000002bc0e7824 */ /* 0x000fe200078e00ff */
[----:B------:R-:W-:Y:S01]  /*2a60*/  LOP3.LUT R19, R19, 0xf, RZ, 0xc0, !PT ;  /* 0x0000000f13137812 */ /* 0x000fe200078ec0ff */
[----:B------:R-:W-:Y:S01]  /*2a70*/  IMAD.WIDE.U32 R10, R195, c[0x0][0x218], R10 ;  /* 0x00008600c30a7a25 */ /* 0x000fe200078e000a */
[----:B------:R-:W-:-:S04]  /*2a80*/  SHF.L.U64.HI R9, R205, 0x1, R132 ;  /* 0x00000001cd097819 */ /* 0x000fc80000010284 */
[----:B------:R-:W-:Y:S02]  /*2a90*/  IADD3 R16, P0, R10, UR16, RZ ;  /* 0x000000100a107c10 */ /* 0x000fe4000ff1e0ff */
[----:B------:R-:W-:Y:S02]  /*2aa0*/  SEL R10, RZ, 0x10, P4 ;  /* 0x00000010ff0a7807 */ /* 0x000fe40002000000 */
[----:B------:R-:W-:Y:S01]  /*2ab0*/  IADD3.X R11, R11, UR9, R0, P0, !PT ;  /* 0x000000090b0b7c10 */ /* 0x000fe200087fe400 */
[----:B------:R-:W-:Y:S01]  /*2ac0*/  IMAD.SHL.U32 R0, R205, 0x2, RZ ;  /* 0x00000002cd007824 */ /* 0x000fe200078e00ff */
[----:B------:R-:W-:Y:S02]  /*2ad0*/  LEA R17, P0, R16, c[0x0][0x1f8], 0x1 ;  /* 0x00007e0010117a11 */ /* 0x000fe400078008ff */
[----:B------:R-:W-:Y:S02]  /*2ae0*/  IADD3 R30, -R10, 0x10, RZ ;  /* 0x000000100a1e7810 */ /* 0x000fe40007ffe1ff */
[----:B------:R-:W-:Y:S01]  /*2af0*/  LEA.HI.X R16, R16, c[0x0][0x1fc], R11, 0x1, P0 ;  /* 0x00007f0010107a11 */ /* 0x000fe200000f0c0b */
[----:B------:R-:W5:Y:S01]  /*2b00*/  SHFL.IDX PT, R18, R17, 0x1, 0x181f ;  /* 0x00381f0011127f89 */ /* 0x000f6200000e0000 */
[----:B------:R-:W-:Y:S01]  /*2b10*/  IMAD.SHL.U32 R11, R206, 0x2, RZ ;  /* 0x00000002ce0b7824 */ /* 0x000fe200078e00ff */
[----:B------:R-:W-:-:S02]  /*2b20*/  LOP3.LUT R30, R30, 0xf, RZ, 0xc0, !PT ;  /* 0x0000000f1e1e7812 */ /* 0x000fc400078ec0ff */
[----:B------:R-:W3:Y:S04]  /*2b30*/  SHFL.IDX PT, R28, R16, 0x1, 0x181f ;  /* 0x00381f00101c7f89 */ /* 0x000ee800000e0000 */
[----:B------:R-:W4:Y:S04]  /*2b40*/  SHFL.IDX PT, R17, R17, RZ, 0x181f ;  /* 0x00181fff11117589 */ /* 0x000f2800000e0000 */
[----:B------:R-:W2:Y:S01]  /*2b50*/  SHFL.IDX PT, R16, R16, RZ, 0x181f ;  /* 0x00181fff10107589 */ /* 0x000ea200000e0000 */
[----:B-----5:R-:W-:-:S04]  /*2b60*/  IADD3 R36, P3, P0, R37, R18, R14 ;  /* 0x0000001225247210 */ /* 0x020fc8000787e00e */
[----:B---3--:R-:W-:Y:S02]  /*2b70*/  IADD3.X R37, RZ, R28, R15, P3, P0 ;  /* 0x0000001cff257210 */ /* 0x008fe40001fe040f */
[----:B------:R-:W-:-:S04]  /*2b80*/  IADD3 R30, P3, P0, R30, R18, R11 ;  /* 0x000000121e1e7210 */ /* 0x000fc8000787e00b */
[----:B------:R-:W-:Y:S02]  /*2b90*/  IADD3.X R31, RZ, R28, R12, P3, P0 ;  /* 0x0000001cff1f7210 */ /* 0x000fe40001fe040c */
[----:B------:R-:W-:-:S04]  /*2ba0*/  IADD3 R18, P3, P0, R19, R18, R0 ;  /* 0x0000001213127210 */ /* 0x000fc8000787e000 */
[----:B------:R-:W-:Y:S02]  /*2bb0*/  IADD3.X R19, RZ, R28, R9, P3, P0 ;  /* 0x0000001cff137210 */ /* 0x000fe40001fe0409 */
[----:B----4-:R-:W-:-:S05]  /*2bc0*/  IADD3 R14, P0, R17, R14, RZ ;  /* 0x0000000e110e7210 */ /* 0x010fca0007f1e0ff */
        /* <DEDUP_REMOVED lines=14> */
.L_x_993:
[----:B------:R-:W-:Y:S01]  /*2cb0*/  IMAD.MOV.U32 R0, RZ, RZ, 0x40 ;  /* 0x00000040ff007424 */ /* 0x000fe200078e00ff */
[----:B------:R-:W-:Y:S01]  /*2cc0*/  LOP3.LUT R84, R7, 0xffffffe0, RZ, 0xc0, !PT ;  /* 0xffffffe007547812 */ /* 0x000fe200078ec0ff */
[C---:B-12---:R-:W-:Y:S01]  /*2cd0*/  HMMA.16816.F32 R36, R48.reuse, R32, RZ ;  /* 0x000000203024723c */ /* 0x046fe200000018ff */
[----:B------:R-:W-:Y:S01]  /*2ce0*/  SHF.R.S32.HI R9, RZ, 0x1f, R6 ;  /* 0x0000001fff097819 */ /* 0x000fe20000011406 */
[----:B------:R-:W-:Y:S01]  /*2cf0*/  IMAD R183, R4, 0x2, R189 ;  /* 0x0000000204b77824 */ /* 0x000fe200078e02bd */
[----:B------:R-:W-:Y:S01]  /*2d00*/  SEL R135, R0, 0xffffffc0, !P1 ;  /* 0xffffffc000877807 */ /* 0x000fe20004800000 */
[----:B------:R-:W-:Y:S01]  /*2d10*/  IMAD.IADD R84, R5, 0x1, -R84 ;  /* 0x0000000105547824 */ /* 0x000fe200078e0a54 */
[----:B------:R-:W-:Y:S01]  /*2d20*/  LEA.HI R0, R8, R5, RZ, 0x2 ;  /* 0x0000000508007211 */ /* 0x000fe200078f10ff */
[----:B------:R-:W-:Y:S01]  /*2d30*/  IMAD R182, R4, 0x2, R185 ;  /* 0x0000000204b67824 */ /* 0x000fe200078e02b9 */
[----:B------:R-:W-:Y:S01]  /*2d40*/  LEA.HI R9, R9, R6, RZ, 0x3 ;  /* 0x0000000609097211 */ /* 0x000fe200078f18ff */
[C---:B------:R-:W-:Y:S01]  /*2d50*/  HMMA.16816.F32 R32, R48.reuse, R34, RZ ;  /* 0x000000223020723c */ /* 0x040fe200000018ff */
[----:B------:R-:W-:Y:S01]  /*2d60*/  LOP3.LUT R0, R0, 0xfffffffc, RZ, 0xc0, !PT ;  /* 0xfffffffc00007812 */ /* 0x000fe200078ec0ff */
[----:B------:R-:W-:Y:S01]  /*2d70*/  LDSM.16.M88.4 R64, [R183] ;  /* 0x00000000b740783b */ /* 0x000fe20000000200 */
[----:B------:R-:W-:Y:S01]  /*2d80*/  SHF.R.S32.HI R7, RZ, 0x1f, R84 ;  /* 0x0000001fff077819 */ /* 0x000fe20000011454 */
[----:B------:R-:W-:Y:S01]  /*2d90*/  ULDC UR19, c[0x0][0x324] ;  /* 0x0000c90000137ab9 */ /* 0x000fe20000000800 */
[----:B------:R-:W-:Y:S01]  /*2da0*/  LOP3.LUT R9, R9, 0xffffff8, RZ, 0xc0, !PT ;  /* 0x0ffffff809097812 */ /* 0x000fe200078ec0ff */
[----:B------:R-:W-:Y:S01]  /*2db0*/  IMAD.IADD R5, R5, 0x1, -R0 ;  /* 0x0000000105057824 */ /* 0x000fe200078e0a00 */
[----:B------:R-:W-:Y:S01]  /*2dc0*/  LEA.HI R7, R7, R84, RZ, 0x2 ;  /* 0x0000005407077211 */ /* 0x000fe200078f10ff */
[C---:B----4-:R-:W-:Y:S01]  /*2dd0*/  HMMA.16816.F32 R44, R48.reuse, R40, RZ ;  /* 0x00000028302c723c */ /* 0x050fe200000018ff */
[----:B------:R-:W-:Y:S01]  /*2de0*/  PLOP3.LUT P0, PT, PT, PT, UP1, 0x80, 0x0 ;  /* 0x000000000000781c */ /* 0x000fe20003f0f018 */
[----:B------:R-:W-:Y:S01]  /*2df0*/  IMAD.IADD R9, R6, 0x1, -R9 ;  /* 0x0000000106097824 */ /* 0x000fe200078e0a09 */
[----:B------:R-:W-:Y:S01]  /*2e00*/  LEA.HI R0, R5, R5, RZ, 0x1 ;  /* 0x0000000505007211 */ /* 0x000fe200078f08ff */
[----:B------:R-:W-:Y:S01]  /*2e10*/  ULOP3.LUT UR19, URZ, UR19, URZ, 0x33, !UPT ;  /* 0x000000133f137292 */ /* 0x000fe2000f8e333f */
[C---:B------:R-:W-:Y:S01]  /*2e20*/  LEA.HI.SX32 R6, R7.reuse, UR7, 0x1e ;  /* 0x0000000707067c11 */ /* 0x040fe2000f8ff2ff */
[----:B------:R-:W0:Y:S01]  /*2e30*/  LDGDEPBAR ;  /* 0x00000000000079af */ /* 0x000e220000000000 */
[----:B------:R-:W-:Y:S01]  /*2e40*/  LOP3.LUT R0, R0, 0x1ffffffe, RZ, 0xc0, !PT ;  /* 0x1ffffffe00007812 */ /* 0x000fe200078ec0ff */
[----:B------:R-:W-:Y:S01]  /*2e50*/  HMMA.16816.F32 R40, R48, R42, RZ ;  /* 0x0000002a3028723c */ /* 0x000fe200000018ff */
[----:B------:R-:W-:Y:S01]  /*2e60*/  LOP3.LUT R7, R7, 0x7ffffffc, RZ, 0xc0, !PT ;  /* 0x7ffffffc07077812 */ /* 0x000fe200078ec0ff */
[----:B------:R-:W-:Y:S01]  /*2e70*/  IMAD R6, R9, 0x10, R6 ;  /* 0x0000001009067824 */ /* 0x000fe200078e0206 */
[----:B------:R-:W-:Y:S01]  /*2e80*/  ISETP.GE.AND P3, PT, R193, 0x1, PT ;  /* 0x00000001c100780c */ /* 0x000fe20003f66270 */
[----:B------:R-:W-:-:S02]  /*2e90*/  IMAD.IADD R201, R5, 0x1, -R0 ;  /* 0x0000000105c97824 */ /* 0x000fc400078e0a00 */
[----:B------:R-:W-:Y:S01]  /*2ea0*/  IMAD.IADD R202, R84, 0x1, -R7 ;  /* 0x0000000154ca7824 */ /* 0x000fe200078e0a07 */
[----:B------:R-:W-:Y:S01]  /*2eb0*/  IADD3 R7, R191, 0x1, -R144 ;  /* 0x00000001bf077810 */ /* 0x000fe20007ffe890 */
[----:B------:R-:W-:Y:S01]  /*2ec0*/  IMAD R201, R201, 0x8, R6 ;  /* 0x00000008c9c97824 */ /* 0x000fe200078e0206 */
[C---:B------:R-:W-:Y:S01]  /*2ed0*/  HMMA.16816.F32 R28, R48.reuse, R24, RZ ;  /* 0x00000018301c723c */ /* 0x040fe200000018ff */
[----:B------:R-:W-:Y:S02]  /*2ee0*/  IMAD.IADD R6, R187, 0x1, R135 ;  /* 0x00000001bb067824 */ /* 0x000fe400078e0287 */
[----:B------:R-:W-:Y:S01]  /*2ef0*/  @P0 IMAD.HI.U32 R5, R201, c[0x0][0x2c8], RZ ;  /* 0x0000b200c9050a27 */ /* 0x000fe200078e00ff */
[----:B------:R-:W-:Y:S02]  /*2f00*/  PLOP3.LUT P0, PT, PT, PT, UP1, 0x80, 0x0 ;  /* 0x000000000000781c */ /* 0x000fe40003f0f018 */
[----:B------:R-:W1:Y:S01]  /*2f10*/  LDSM.16.M88.4 R12, [R6+0xc900] ;  /* 0x00c90000060c783b */ /* 0x000e620000000200 */
[----:B------:R-:W-:Y:S01]  /*2f20*/  IMAD.MOV.U32 R0, RZ, RZ, R201 ;  /* 0x000000ffff007224 */ /* 0x000fe200078e00c9 */
[C---:B------:R-:W-:Y:S01]  /*2f30*/  HMMA.16816.F32 R24, R48.reuse, R26, RZ ;  /* 0x0000001a3018723c */ /* 0x040fe200000018ff */
[----:B------:R-:W-:Y:S01]  /*2f40*/  IMAD.SHL.U32 R202, R202, 0x2, RZ ;  /* 0x00000002caca7824 */ /* 0x000fe200078e00ff */
[----:B------:R-:W2:Y:S04]  /*2f50*/  LDSM.16.M88.4 R16, [R6+0xc100] ;  /* 0x00c100000610783b */ /* 0x000ea80000000200 */
[----:B------:R-:W4:Y:S01]  /*2f60*/  LDSM.16.M88.4 R8, [R6+0xd100] ;  /* 0x00d100000608783b */ /* 0x000f220000000200 */
[----:B------:R-:W-:Y:S01]  /*2f70*/  IADD3 R7, -R200, R7, -R202 ;  /* 0x00000007c8077210 */ /* 0x000fe20007ffe9ca */
[C---:B------:R-:W-:Y:S01]  /*2f80*/  HMMA.16816.F32 R72, R48.reuse, R60, RZ ;  /* 0x0000003c3048723c */ /* 0x040fe200000018ff */
[----:B------:R-:W-:Y:S01]  /*2f90*/  @P0 SHF.R.U32.HI R0, RZ, c[0x0][0x2cc], R5 ;  /* 0x0000b300ff000a19 */ /* 0x000fe20000011605 */
[----:B------:R-:W-:Y:S01]  /*2fa0*/  IMAD.IADD R5, R135, 0x1, R2 ;  /* 0x0000000187057824 */ /* 0x000fe200078e0202 */
[----:B------:R-:W5:Y:S05]  /*2fb0*/  LDSM.16.M88.4 R76, [R6+0xd900] ;  /* 0x00d90000064c783b */ /* 0x000f6a0000000200 */
[----:B------:R-:W-:Y:S01]  /*2fc0*/  HMMA.16816.F32 R48, R48, R62, RZ ;  /* 0x0000003e3030723c */ /* 0x000fe200000018ff */
[----:B------:R-:W-:Y:S07]  /*2fd0*/  LDSM.16.M88.4 R60, [R5+0xc100] ;  /* 0x00c10000053c783b */ /* 0x000fee0000000200 */
[C---:B------:R-:W-:Y:S08]  /*2fe0*/  HMMA.16816.F32 R36, R68.reuse, R20, R36 ;  /* 0x000000144424723c */ /* 0x040ff00000001824 */
[C---:B------:R-:W-:Y:S01]  /*2ff0*/  HMMA.16816.F32 R32, R68.reuse, R22, R32 ;  /* 0x000000164420723c */ /* 0x040fe20000001820 */
[----:B------:R-:W-:Y:S07]  /*3000*/  LDSM.16.M88.4 R20, [R182] ;  /* 0x00000000b614783b */ /* 0x000fee0000000200 */
[C---:B------:R-:W-:Y:S08]  /*3010*/  HMMA.16816.F32 R44, R68.reuse, R56, R44 ;  /* 0x00000038442c723c */ /* 0x040ff0000000182c */
[C---:B------:R-:W-:Y:S01]  /*3020*/  HMMA.16816.F32 R40, R68.reuse, R58, R40 ;  /* 0x0000003a4428723c */ /* 0x040fe20000001828 */
[----:B------:R-:W3:Y:S07]  /*3030*/  LDSM.16.M88.4 R56, [R5+0xc900] ;  /* 0x00c900000538783b */ /* 0x000eee0000000200 */
[C---:B------:R-:W-:Y:S08]  /*3040*/  HMMA.16816.F32 R28, R68.reuse, R52, R28 ;  /* 0x00000034441c723c */ /* 0x040ff0000000181c */
[C---:B------:R-:W-:Y:S01]  /*3050*/  HMMA.16816.F32 R24, R68.reuse, R54, R24 ;  /* 0x000000364418723c */ /* 0x040fe20000001818 */
[----:B------:R-:W3:Y:S07]  /*3060*/  LDSM.16.M88.4 R52, [R5+0xd100] ;  /* 0x00d100000534783b */ /* 0x000eee0000000200 */
[C---:B------:R-:W-:Y:S08]  /*3070*/  HMMA.16816.F32 R72, R68.reuse, R80, R72 ;  /* 0x000000504448723c */ /* 0x040ff00000001848 */
[----:B------:R-:W-:Y:S01]  /*3080*/  HMMA.16816.F32 R68, R68, R82, R48 ;  /* 0x000000524444723c */ /* 0x000fe20000001830 */
[----:B------:R-:W3:Y:S04]  /*3090*/  LDSM.16.M88.4 R48, [R5+0xd900] ;  /* 0x00d900000530783b */ /* 0x000ee80000000200 */
[----:B------:R-:W-:Y:S03]  /*30a0*/  LDSM.16.M88.4 R80, [R189+0x4000] ;  /* 0x00400000bd50783b */ /* 0x000fe60000000200 */
[C---:B-1----:R-:W-:Y:S08]  /*30b0*/  HMMA.16816.F32 R36, R64.reuse, R12, R36 ;  /* 0x0000000c4024723c */ /* 0x042ff00000001824 */
[C---:B------:R-:W-:Y:S01]  /*30c0*/  HMMA.16816.F32 R32, R64.reuse, R14, R32 ;  /* 0x0000000e4020723c */ /* 0x040fe20000001820 */
[----:B------:R-:W1:Y:S07]  /*30d0*/  LDSM.16.M88.4 R12, [R187+0xe900] ;  /* 0x00e90000bb0c783b */ /* 0x000e6e0000000200 */
[C---:B--2---:R-:W-:Y:S08]  /*30e0*/  HMMA.16816.F32 R44, R64.reuse, R16, R44 ;  /* 0x00000010402c723c */ /* 0x044ff0000000182c */
[C---:B------:R-:W-:Y:S01]  /*30f0*/  HMMA.16816.F32 R40, R64.reuse, R18, R40 ;  /* 0x000000124028723c */ /* 0x040fe20000001828 */
[----:B------:R-:W2:Y:S07]  /*3100*/  LDSM.16.M88.4 R16, [R187+0xe100] ;  /* 0x00e10000bb10783b */ /* 0x000eae0000000200 */
[C---:B----4-:R-:W-:Y:S08]  /*3110*/  HMMA.16816.F32 R28, R64.reuse, R8, R28 ;  /* 0x00000008401c723c */ /* 0x050ff0000000181c */
[C---:B------:R-:W-:Y:S01]  /*3120*/  HMMA.16816.F32 R24, R64.reuse, R10, R24 ;  /* 0x0000000a4018723c */ /* 0x040fe20000001818 */
[----:B------:R-:W4:Y:S07]  /*3130*/  LDSM.16.M88.4 R8, [R187+0xf100] ;  /* 0x00f10000bb08783b */ /* 0x000f2e0000000200 */
[C---:B-----5:R-:W-:Y:S08]  /*3140*/  HMMA.16816.F32 R72, R64.reuse, R76, R72 ;  /* 0x0000004c4048723c */ /* 0x060ff00000001848 */
[----:B------:R-:W-:Y:S01]  /*3150*/  HMMA.16816.F32 R68, R64, R78, R68 ;  /* 0x0000004e4044723c */ /* 0x000fe20000001844 */
[----:B------:R-:W5:Y:S04]  /*3160*/  LDSM.16.M88.4 R76, [R187+0xf900] ;  /* 0x00f90000bb4c783b */ /* 0x000f680000000200 */
[----:B------:R-:W-:Y:S03]  /*3170*/  LDSM.16.M88.4 R64, [R185+0x4000] ;  /* 0x00400000b940783b */ /* 0x000fe60000000200 */
[C---:B---3--:R-:W-:Y:S08]  /*3180*/  HMMA.16816.F32 R36, R20.reuse, R56, R36 ;  /* 0x000000381424723c */ /* 0x048ff00000001824 */
[C---:B------:R-:W-:Y:S01]  /*3190*/  HMMA.16816.F32 R32, R20.reuse, R58, R32 ;  /* 0x0000003a1420723c */ /* 0x040fe20000001820 */
[----:B------:R-:W3:Y:S07]  /*31a0*/  LDSM.16.M88.4 R56, [R2+0xe900] ;  /* 0x00e900000238783b */ /* 0x000eee0000000200 */
[C---:B------:R-:W-:Y:S08]  /*31b0*/  HMMA.16816.F32 R44, R20.reuse, R60, R44 ;  /* 0x0000003c142c723c */ /* 0x040ff0000000182c */
[C---:B------:R-:W-:Y:S01]  /*31c0*/  HMMA.16816.F32 R40, R20.reuse, R62, R40 ;  /* 0x0000003e1428723c */ /* 0x040fe20000001828 */
[----:B------:R-:W2:Y:S07]  /*31d0*/  LDSM.16.M88.4 R60, [R2+0xe100] ;  /* 0x00e10000023c783b */ /* 0x000eae0000000200 */
        /* <DEDUP_REMOVED lines=12> */
[----:B------:R-:W-:Y:S07]  /*32a0*/  LDSM.16.M88.4 R16, [R6+0xe100] ;  /* 0x00e100000610783b */ /* 0x000fee0000000200 */
[C---:B----4-:R-:W-:Y:S08]  /*32b0*/  HMMA.16816.F32 R28, R80.reuse, R8, R28 ;  /* 0x00000008501c723c */ /* 0x050ff0000000181c */
[C---:B------:R-:W-:Y:S01]  /*32c0*/  HMMA.16816.F32 R24, R80.reuse, R10, R24 ;  /* 0x0000000a5018723c */ /* 0x040fe20000001818 */
[----:B------:R-:W2:Y:S07]  /*32d0*/  LDSM.16.M88.4 R8, [R6+0xf100] ;  /* 0x00f100000608783b */ /* 0x000eae0000000200 */
[C---:B-----5:R-:W-:Y:S08]  /*32e0*/  HMMA.16816.F32 R72, R80.reuse, R76, R72 ;  /* 0x0000004c5048723c */ /* 0x060ff00000001848 */
[----:B------:R-:W-:Y:S01]  /*32f0*/  HMMA.16816.F32 R68, R80, R78, R68 ;  /* 0x0000004e5044723c */ /* 0x000fe20000001844 */
[----:B------:R-:W-:Y:S07]  /*3300*/  LDSM.16.M88.4 R76, [R5+0x11900] ;  /* 0x01190000054c783b */ /* 0x000fee0000000200 */
[C---:B---3--:R-:W-:Y:S08]  /*3310*/  HMMA.16816.F32 R36, R64.reuse, R56, R36 ;  /* 0x000000384024723c */ /* 0x048ff00000001824 */
[C---:B------:R-:W-:Y:S01]  /*3320*/  HMMA.16816.F32 R32, R64.reuse, R58, R32 ;  /* 0x0000003a4020723c */ /* 0x040fe20000001820 */
[----:B------:R-:W3:Y:S07]  /*3330*/  LDSM.16.M88.4 R56, [R6+0xf900] ;  /* 0x00f900000638783b */ /* 0x000eee0000000200 */
[C---:B------:R-:W-:Y:S08]  /*3340*/  HMMA.16816.F32 R44, R64.reuse, R60, R44 ;  /* 0x0000003c402c723c */ /* 0x040ff0000000182c */
[C---:B------:R-:W-:Y:S08]  /*3350*/  HMMA.16816.F32 R40, R64.reuse, R62, R40 ;  /* 0x0000003e4028723c */ /* 0x040ff00000001828 */
[C---:B------:R-:W-:Y:S08]  /*3360*/  HMMA.16816.F32 R28, R64.reuse, R52, R28 ;  /* 0x00000034401c723c */ /* 0x040ff0000000181c */
[C---:B------:R-:W-:Y:S01]  /*3370*/  HMMA.16816.F32 R60, R64.reuse, R54, R24 ;  /* 0x00000036403c723c */ /* 0x040fe20000001818 */
[----:B------:R-:W-:Y:S04]  /*3380*/  LDSM.16.M88.4 R52, [R182+0x4000] ;  /* 0x00400000b634783b */ /* 0x000fe80000000200 */
[----:B------:R-:W4:Y:S03]  /*3390*/  LDSM.16.M88.4 R24, [R5+0xe100] ;  /* 0x00e100000518783b */ /* 0x000f260000000200 */
[C---:B------:R-:W-:Y:S08]  /*33a0*/  HMMA.16816.F32 R72, R64.reuse, R48, R72 ;  /* 0x000000304048723c */ /* 0x040ff00000001848 */
[----:B------:R-:W-:Y:S01]  /*33b0*/  HMMA.16816.F32 R68, R64, R50, R68 ;  /* 0x000000324044723c */ /* 0x000fe20000001844 */
[----:B------:R-:W-:Y:S07]  /*33c0*/  LDSM.16.M88.4 R48, [R187+0x10100] ;  /* 0x01010000bb30783b */ /* 0x000fee0000000200 */
[C---:B-1----:R-:W-:Y:S08]  /*33d0*/  HMMA.16816.F32 R36, R20.reuse, R12, R36 ;  /* 0x0000000c1424723c */ /* 0x042ff00000001824 */
[C---:B------:R-:W-:Y:S01]  /*33e0*/  HMMA.16816.F32 R32, R20.reuse, R14, R32 ;  /* 0x0000000e1420723c */ /* 0x040fe20000001820 */
[----:B------:R-:W1:Y:S07]  /*33f0*/  LDSM.16.M88.4 R12, [R5+0xe900] ;  /* 0x00e90000050c783b */ /* 0x000e6e0000000200 */
[C---:B--2---:R-:W-:Y:S08]  /*3400*/  HMMA.16816.F32 R28, R20.reuse, R8, R28 ;  /* 0x00000008141c723c */ /* 0x044ff0000000181c */
[C---:B------:R-:W-:Y:S01]  /*3410*/  HMMA.16816.F32 R60, R20.reuse, R10, R60 ;  /* 0x0000000a143c723c */ /* 0x040fe2000000183c */
[----:B------:R-:W2:Y:S07]  /*3420*/  LDSM.16.M88.4 R8, [R5+0xf100] ;  /* 0x00f100000508783b */ /* 0x000eae0000000200 */
[C---:B------:R-:W-:Y:S08]  /*3430*/  HMMA.16816.F32 R44, R20.reuse, R16, R44 ;  /* 0x00000010142c723c */ /* 0x040ff0000000182c */
[C---:B------:R-:W-:Y:S01]  /*3440*/  HMMA.16816.F32 R40, R20.reuse, R18, R40 ;  /* 0x000000121428723c */ /* 0x040fe20000001828 */
[----:B------:R-:W5:Y:S07]  /*3450*/  LDSM.16.M88.4 R16, [R5+0xf900] ;  /* 0x00f900000510783b */ /* 0x000f6e0000000200 */
[C---:B---3--:R-:W-:Y:S08]  /*3460*/  HMMA.16816.F32 R72, R20.reuse, R56, R72 ;  /* 0x000000381448723c */ /* 0x048ff00000001848 */
[----:B------:R-:W-:Y:S01]  /*3470*/  HMMA.16816.F32 R68, R20, R58, R68 ;  /* 0x0000003a1444723c */ /* 0x000fe20000001844 */
[----:B------:R-:W3:Y:S04]  /*3480*/  LDSM.16.M88.4 R56, [R189+0x8000] ;  /* 0x00800000bd38783b */ /* 0x000ee80000000200 */
[----:B------:R-:W3:Y:S03]  /*3490*/  LDSM.16.M88.4 R20, [R187+0x10900] ;  /* 0x01090000bb14783b */ /* 0x000ee60000000200 */
[C---:B----4-:R-:W-:Y:S08]  /*34a0*/  HMMA.16816.F32 R44, R52.reuse, R24, R44 ;  /* 0x00000018342c723c */ /* 0x050ff0000000182c */
[C---:B------:R-:W-:Y:S01]  /*34b0*/  HMMA.16816.F32 R40, R52.reuse, R26, R40 ;  /* 0x0000001a3428723c */ /* 0x040fe20000001828 */
[----:B------:R-:W4:Y:S07]  /*34c0*/  LDSM.16.M88.4 R24, [R187+0x11100] ;  /* 0x01110000bb18783b */ /* 0x000f2e0000000200 */
[C---:B-1----:R-:W-:Y:S08]  /*34d0*/  HMMA.16816.F32 R36, R52.reuse, R12, R36 ;  /* 0x0000000c3424723c */ /* 0x042ff00000001824 */
[C---:B------:R-:W-:Y:S01]  /*34e0*/  HMMA.16816.F32 R32, R52.reuse, R14, R32 ;  /* 0x0000000e3420723c */ /* 0x040fe20000001820 */
[----:B------:R-:W1:Y:S07]  /*34f0*/  LDSM.16.M88.4 R12, [R187+0x11900] ;  /* 0x01190000bb0c783b */ /* 0x000e6e0000000200 */
[C---:B--2---:R-:W-:Y:S08]  /*3500*/  HMMA.16816.F32 R28, R52.reuse, R8, R28 ;  /* 0x00000008341c723c */ /* 0x044ff0000000181c */
[C---:B------:R-:W-:Y:S01]  /*3510*/  HMMA.16816.F32 R64, R52.reuse, R10, R60 ;  /* 0x0000000a3440723c */ /* 0x040fe2000000183c */
[----:B------:R-:W-:Y:S04]  /*3520*/  LDSM.16.M88.4 R60, [R185+0x8000] ;  /* 0x00800000b93c783b */ /* 0x000fe80000000200 */
[----:B------:R-:W2:Y:S03]  /*3530*/  LDSM.16.M88.4 R8, [R2+0x10100] ;  /* 0x010100000208783b */ /* 0x000ea60000000200 */
[C---:B-----5:R-:W-:Y:S08]  /*3540*/  HMMA.16816.F32 R72, R52.reuse, R16, R72 ;  /* 0x000000103448723c */ /* 0x060ff00000001848 */
[----:B------:R-:W-:Y:S01]  /*3550*/  HMMA.16816.F32 R68, R52, R18, R68 ;  /* 0x000000123444723c */ /* 0x000fe20000001844 */
[----:B------:R-:W-:Y:S04]  /*3560*/  LDSM.16.M88.4 R16, [R2+0x11100] ;  /* 0x011100000210783b */ /* 0x000fe80000000200 */
[----:B------:R-:W-:Y:S03]  /*3570*/  LDSM.16.M88.4 R52, [R183+0x8000] ;  /* 0x00800000b734783b */ /* 0x000fe60000000200 */
[C---:B---3--:R-:W-:Y:S08]  /*3580*/  HMMA.16816.F32 R44, R56.reuse, R48, R44 ;  /* 0x00000030382c723c */ /* 0x048ff0000000182c */
[C---:B------:R-:W-:Y:S01]  /*3590*/  HMMA.16816.F32 R40, R56.reuse, R50, R40 ;  /* 0x000000323828723c */ /* 0x040fe20000001828 */
[----:B------:R-:W-:Y:S07]  /*35a0*/  LDSM.16.M88.4 R48, [R2+0x11900] ;  /* 0x011900000230783b */ /* 0x000fee0000000200 */
[C---:B------:R-:W-:Y:S08]  /*35b0*/  HMMA.16816.F32 R36, R56.reuse, R20, R36 ;  /* 0x000000143824723c */ /* 0x040ff00000001824 */
[C---:B------:R-:W-:Y:S01]  /*35c0*/  HMMA.16816.F32 R32, R56.reuse, R22, R32 ;  /* 0x000000163820723c */ /* 0x040fe20000001820 */
[----:B------:R-:W3:Y:S04]  /*35d0*/  LDSM.16.M88.4 R20, [R2+0x10900] ;  /* 0x010900000214783b */ /* 0x000ee80000000200 */
[----:B------:R-:W-:Y:S03]  /*35e0*/  SHFL.IDX PT, R2, R0, RZ, 0x1c1f ;  /* 0x001c1fff00027589 */ /* 0x000fe600000e0000 */
[C---:B----4-:R-:W-:Y:S08]  /*35f0*/  HMMA.16816.F32 R28, R56.reuse, R24, R28 ;  /* 0x00000018381c723c */ /* 0x050ff0000000181c */
[C---:B------:R-:W-:Y:S01]  /*3600*/  HMMA.16816.F32 R64, R56.reuse, R26, R64 ;  /* 0x0000001a3840723c */ /* 0x040fe20000001840 */
[----:B------:R-:W4:Y:S07]  /*3610*/  LDSM.16.M88.4 R24, [R6+0x10100] ;  /* 0x010100000618783b */ /* 0x000f2e0000000200 */
[C---:B-1----:R-:W-:Y:S08]  /*3620*/  HMMA.16816.F32 R72, R56.reuse, R12, R72 ;  /* 0x0000000c3848723c */ /* 0x042ff00000001848 */
[----:B------:R-:W-:Y:S01]  /*3630*/  HMMA.16816.F32 R68, R56, R14, R68 ;  /* 0x0000000e3844723c */ /* 0x000fe20000001844 */
[----:B------:R-:W1:Y:S04]  /*3640*/  LDSM.16.M88.4 R56, [R6+0x10900] ;  /* 0x010900000638783b */ /* 0x000e680000000200 */
[----:B------:R-:W5:Y:S03]  /*3650*/  LDSM.16.M88.4 R12, [R6+0x11100] ;  /* 0x01110000060c783b */ /* 0x000f660000000200 */
[C---:B--2---:R-:W-:Y:S08]  /*3660*/  HMMA.16816.F32 R44, R60.reuse, R8, R44 ;  /* 0x000000083c2c723c */ /* 0x044ff0000000182c */
[C---:B------:R-:W-:Y:S01]  /*3670*/  HMMA.16816.F32 R40, R60.reuse, R10, R40 ;  /* 0x0000000a3c28723c */ /* 0x040fe20000001828 */
[----:B------:R-:W2:Y:S07]  /*3680*/  LDSM.16.M88.4 R8, [R6+0x11900] ;  /* 0x011900000608783b */ /* 0x000eae0000000200 */
[C---:B---3--:R-:W-:Y:S08]  /*3690*/  HMMA.16816.F32 R36, R60.reuse, R20, R36 ;  /* 0x000000143c24723c */ /* 0x048ff00000001824 */
        /* <DEDUP_REMOVED lines=8> */
[----:B------:R3:W2:Y:S03]  /*3720*/  LDSM.16.M88.4 R48, [R5+0x10100] ;  /* 0x010100000530783b */ /* 0x0006a60000000200 */
[C---:B----4-:R-:W-:Y:S08]  /*3730*/  HMMA.16816.F32 R44, R52.reuse, R24, R44 ;  /* 0x00000018342c723c */ /* 0x050ff0000000182c */
[C---:B------:R-:W-:Y:S08]  /*3740*/  HMMA.16816.F32 R40, R52.reuse, R26, R40 ;  /* 0x0000001a3428723c */ /* 0x040ff00000001828 */
[----:B-1----:R-:W-:Y:S01]  /*3750*/  HMMA.16816.F32 R36, R52, R56, R36 ;  /* 0x000000383424723c */ /* 0x002fe20000001824 */
[----:B---3--:R-:W-:-:S07]  /*3760*/  IADD3 R5, -R202, R191, -R144 ;  /* 0x000000bfca057210 */ /* 0x008fce0007ffe990 */
[C---:B------:R-:W-:Y:S08]  /*3770*/  HMMA.16816.F32 R32, R52.reuse, R58, R32 ;  /* 0x0000003a3420723c */ /* 0x040ff00000001820 */
[C---:B-----5:R-:W-:Y:S08]  /*3780*/  HMMA.16816.F32 R28, R52.reuse, R12, R28 ;  /* 0x0000000c341c723c */ /* 0x060ff0000000181c */
[C---:B------:R-:W-:Y:S08]  /*3790*/  HMMA.16816.F32 R64, R52.reuse, R14, R64 ;  /* 0x0000000e3440723c */ /* 0x040ff00000001840 */
[C---:B--2---:R-:W-:Y:S07]  /*37a0*/  HMMA.16816.F32 R72, R52.reuse, R8, R72 ;  /* 0x000000083448723c */ /* 0x044fee0000001848 */
[C---:B------:R-:W-:Y:S01]  /*37b0*/  IADD3 R9, R7.reuse, c[0x0][0x328], RZ ;  /* 0x0000ca0007097a10 */ /* 0x040fe20007ffe0ff */
[----:B------:R-:W-:Y:S01]  /*37c0*/  HMMA.16816.F32 R68, R52, R10, R68 ;  /* 0x0000000a3444723c */ /* 0x000fe20000001844 */
[----:B------:R-:W-:-:S03]  /*37d0*/  IADD3 R7, R7, UR19, RZ ;  /* 0x0000001307077c10 */ /* 0x000fc6000fffe0ff */
[----:B------:R-:W-:-:S03]  /*37e0*/  IMAD.IADD R6, R9, 0x1, R2 ;  /* 0x0000000109067824 */ /* 0x000fc600078e0202 */
[----:B------:R-:W-:Y:S01]  /*37f0*/  IMAD.IADD R11, R7, 0x1, R2 ;  /* 0x00000001070b7824 */ /* 0x000fe200078e0202 */
[----:B------:R-:W-:Y:S01]  /*3800*/  HMMA.16816.F32 R44, R60, R48, R44 ;  /* 0x000000303c2c723c */ /* 0x000fe2000000182c */
[----:B------:R-:W-:-:S07]  /*3810*/  IMNMX R13, R6, R5, PT ;  /* 0x00000005060d7217 */ /* 0x000fce0003800200 */
[C---:B------:R-:W-:Y:S08]  /*3820*/  HMMA.16816.F32 R40, R60.reuse, R50, R40 ;  /* 0x000000323c28723c */ /* 0x040ff00000001828 */
[C---:B------:R-:W-:Y:S08]  /*3830*/  HMMA.16816.F32 R36, R60.reuse, R20, R36 ;  /* 0x000000143c24723c */ /* 0x040ff00000001824 */
[C---:B------:R-:W-:Y:S08]  /*3840*/  HMMA.16816.F32 R32, R60.reuse, R22, R32 ;  /* 0x000000163c20723c */ /* 0x040ff00000001820 */
[C---:B------:R-:W-:Y:S08]  /*3850*/  HMMA.16816.F32 R28, R60.reuse, R16, R28 ;  /* 0x000000103c1c723c */ /* 0x040ff0000000181c */
[C---:B------:R-:W-:Y:S08]  /*3860*/  HMMA.16816.F32 R64, R60.reuse, R18, R64 ;  /* 0x000000123c40723c */ /* 0x040ff00000001840 */
[C---:B------:R-:W-:Y:S08]  /*3870*/  HMMA.16816.F32 R72, R60.reuse, R76, R72 ;  /* 0x0000004c3c48723c */ /* 0x040ff00000001848 */
[----:B------:R-:W-:Y:S01]  /*3880*/  HMMA.16816.F32 R68, R60, R78, R68 ;  /* 0x0000004e3c44723c */ /* 0x000fe20000001844 */
[----:B------:R-:W-:Y:S07]  /*3890*/  @!P3 BRA `(.L_x_994) ;  /* 0x000001500000b947 */ /* 0x000fee0003800000 */
        /* <DEDUP_REMOVED lines=11> */
.L_x_996:
[----:B------:R-:W-:-:S04]  /*3950*/  MOV R2, 0x1 ;  /* 0x0000000100027802 */ /* 0x000fc80000000f00 */
[----:B------:R-:W-:-:S13]  /*3960*/  ISETP.NE.AND P0, PT, R2, c[0x0][0x32c], PT ;  /* 0x0000cb0002007a0c */ /* 0x000fda0003f05270 */
[----:B------:R-:W-:-:S05]  /*3970*/  @P0 IMAD.HI.U32 R2, R15, c[0x0][0x330], RZ ;  /* 0x0000cc000f020a27 */ /* 0x000fca00078e00ff */
[----:B------:R-:W-:Y:S02]  /*3980*/  @P0 SHF.R.U32.HI R15, RZ, c[0x0][0x334], R2 ;  /* 0x0000cd00ff0f0a19 */ /* 0x000fe40000011602 */
.L_x_997:
[----:B------:R-:W-:Y:S05]  /*3990*/  BSYNC B0 ;  /* 0x0000000000007941 */ /* 0x000fea0003800000 */
.L_x_995:
[----:B------:R-:W-:-:S04]  /*39a0*/  IMAD R15, R15, c[0x0][0x32c], -R144 ;  /* 0x0000cb000f0f7a24 */ /* 0x000fc800078e0a90 */
[----:B------:R-:W-:-:S05]  /*39b0*/  IMAD.IADD R6, R15, 0x1, -R202 ;  /* 0x000000010f067824 */ /* 0x000fca00078e0aca */
[----:B------:R-:W-:Y:S02]  /*39c0*/  IADD3 R2, R6, c[0x0][0x32c], RZ ;  /* 0x0000cb0006027a10 */ /* 0x000fe40007ffe0ff */
[----:B------:R-:W-:Y:S02]  /*39d0*/  IMNMX R11, R11, R6, !PT ;  /* 0x000000060b0b7217 */ /* 0x000fe40007800200 */
[----:B------:R-:W-:Y:S02]  /*39e0*/  IMNMX R13, R13, R2, PT ;  /* 0x000000020d0d7217 */ /* 0x000fe40003800200 */
.L_x_994:
        /* <DEDUP_REMOVED lines=53> */
[----:B------:R-:W-:Y:S05]  /*3d40*/  @!P3 BRA `(.L_x_998) ;  /* 0x000001500000b947 */ /* 0x000fea0003800000 */
        /* <DEDUP_REMOVED lines=11> */
.L_x_1000:
[----:B------:R-:W-:-:S04]  /*3e00*/  MOV R0, 0x1 ;  /* 0x0000000100007802 */ /* 0x000fc80000000f00 */
[----:B------:R-:W-:-:S13]  /*3e10*/  ISETP.NE.AND P0, PT, R0, c[0x0][0x32c], PT ;  /* 0x0000cb0000007a0c */ /* 0x000fda0003f05270 */
[----:B------:R-:W-:-:S05]  /*3e20*/  @P0 IMAD.HI.U32 R0, R5, c[0x0][0x330], RZ ;  /* 0x0000cc0005000a27 */ /* 0x000fca00078e00ff */
[----:B------:R-:W-:Y:S02]  /*3e30*/  @P0 SHF.R.U32.HI R5, RZ, c[0x0][0x334], R0 ;  /* 0x0000cd00ff050a19 */ /* 0x000fe40000011600 */
.L_x_1001:
[----:B------:R-:W-:Y:S05]  /*3e40*/  BSYNC B0 ;  /* 0x0000000000007941 */ /* 0x000fea0003800000 */
.L_x_999:
[----:B------:R-:W-:-:S04]  /*3e50*/  IMAD R5, R5, c[0x0][0x32c], -R144 ;  /* 0x0000cb0005057a24 */ /* 0x000fc800078e0a90 */
[----:B------:R-:W-:-:S05]  /*3e60*/  IMAD.IADD R0, R5, 0x1, -R202 ;  /* 0x0000000105007824 */ /* 0x000fca00078e0aca */
[----:B------:R-:W-:Y:S02]  /*3e70*/  IADD3 R5, R0, c[0x0][0x32c], RZ ;  /* 0x0000cb0000057a10 */ /* 0x000fe40007ffe0ff */
[----:B------:R-:W-:Y:S02]  /*3e80*/  IMNMX R7, R7, R0, !PT ;  /* 0x0000000007077217 */ /* 0x000fe40007800200 */
[----:B------:R-:W-:Y:S02]  /*3e90*/  IMNMX R2, R2, R5, PT ;  /* 0x0000000502027217 */ /* 0x000fe40003800200 */
.L_x_998:
[----:B------:R-:W-:Y:S01]  /*3ea0*/  ISETP.GT.AND P0, PT, R7, 0x8, P1 ;  /* 0x000000080700780c */ /* 0x000fe20000f04270 */
[----:B------:R-:W-:-:S04]  /*3eb0*/  DEPBAR.LE SB0, 0x2 ;  /* 0x000080800000791a */ /* 0x000fc80000000000 */
[----:B------:R-:W-:Y:S01]  /*3ec0*/  BAR.SYNC.DEFER_BLOCKING 0x0 ;  /* 0x0000000000007b1d */ /* 0x000fe20000010000 */
[----:B------:R-:W-:Y:S01]  /*3ed0*/  ISETP.LT.OR P0, PT, R2, 0x9, P0 ;  /* 0x000000090200780c */ /* 0x000fe20000701670 */
[----:B------:R-:W-:-:S03]  /*3ee0*/  IMAD.SHL.U32 R181, R3, 0x2, RZ ;  /* 0x0000000203b57824 */ /* 0x000fc600078e00ff */
[----:B------:R-:W-:Y:S01]  /*3ef0*/  FSEL R5, R42, -INF , !P0 ;  /* 0xff8000002a057808 */ /* 0x000fe20004000000 */
[--C-:B------:R-:W-:Y:S01]  /*3f00*/  IMAD R180, R4, 0x2, R181.reuse ;  /* 0x0000000204b47824 */ /* 0x100fe200078e02b5 */
[----:B------:R-:W-:Y:S01]  /*3f10*/  ISETP.GT.AND P0, PT, R7, 0x9, P1 ;  /* 0x000000090700780c */ /* 0x000fe20000f04270 */
[C---:B------:R-:W-:Y:S02]  /*3f20*/  IMAD.IADD R171, R186.reuse, 0x1, R181 ;  /* 0x00000001baab7824 */ /* 0x040fe400078e02b5 */
[----:B------:R-:W-:Y:S01]  /*3f30*/  IMAD.IADD R163, R186, 0x1, R180 ;  /* 0x00000001baa37824 */ /* 0x000fe200078e02b4 */
[----:B------:R-:W-:Y:S01]  /*3f40*/  ISETP.LT.OR P0, PT, R2, 0xa, P0 ;  /* 0x0000000a0200780c */ /* 0x000fe20000701670 */
[----:B------:R-:W-:-:S03]  /*3f50*/  IMAD R4, R4, 0x2, R171 ;  /* 0x0000000204047824 */ /* 0x000fc600078e02ab */
[----:B------:R-:W-:Y:S02]  /*3f60*/  FSEL R43, R43, -INF , !P0 ;  /* 0xff8000002b2b7808 */ /* 0x000fe40004000000 */
[----:B------:R-:W-:-:S04]  /*3f70*/  ISETP.GT.AND P0, PT, R7, 0x10, P1 ;  /* 0x000000100700780c */ /* 0x000fc80000f04270 */
[----:B------:R-:W-:Y:S01]  /*3f80*/  ISETP.LT.OR P0, PT, R2, 0x11, P0 ;  /* 0x000000110200780c */ /* 0x000fe20000701670 */
[----:B------:R-:W-:Y:S03]  /*3f90*/  LDSM.16.MT88.4 R56, [R180+0x2100] ;  /* 0x00210000b438783b */ /* 0x000fe60000004200 */
[----:B------:R-:W-:Y:S02]  /*3fa0*/  FSEL R15, R38, -INF , !P0 ;  /* 0xff800000260f7808 */ /* 0x000fe40004000000 */
[----:B------:R-:W-:Y:S01]  /*3fb0*/  ISETP.GT.AND P0, PT, R7, 0x11, P1 ;  /* 0x000000110700780c */ /* 0x000fe20000f04270 */
[----:B------:R-:W-:Y:S03]  /*3fc0*/  LDSM.16.MT88.4 R124, [R181+0x100] ;  /* 0x00010000b57c783b */ /* 0x000fe60000004200 */
[----:B------:R-:W-:Y:S01]  /*3fd0*/  ISETP.LT.OR P0, PT, R2, 0x12, P0 ;  /* 0x000000120200780c */ /* 0x000fe20000701670 */
[----:B------:R-:W-:Y:S03]  /*3fe0*/  LDSM.16.MT88.4 R104, [R171+0x100] ;  /* 0x00010000ab68783b */ /* 0x000fe60000004200 */
[----:B------:R-:W-:Y:S01]  /*3ff0*/  FSEL R13, R39, -INF , !P0 ;  /* 0xff800000270d7808 */ /* 0x000fe20004000000 */
[----:B------:R-:W-:Y:S01]  /*4000*/  LDSM.16.MT88.4 R112, [R180+0x100] ;  /* 0x00010000b470783b */ /* 0x000fe20000004200 */
[----:B------:R-:W-:-:S03]  /*4010*/  ISETP.GT.AND P0, PT, R7, 0x18, P1 ;  /* 0x000000180700780c */ /* 0x000fc60000f04270 */
[----:B------:R-:W-:Y:S01]  /*4020*/  LDSM.16.MT88.4 R120, [R4+0x100] ;  /* 0x000100000478783b */ /* 0x000fe20000004200 */
[----:B------:R-:W-:-:S03]  /*4030*/  ISETP.LT.OR P0, PT, R2, 0x19, P0 ;  /* 0x000000190200780c */ /* 0x000fc60000701670 */
[----:B------:R-:W-:Y:S01]  /*4040*/  LDSM.16.MT88.4 R48, [R171+0x2100] ;  /* 0x00210000ab30783b */ /* 0x000fe20000004200 */
        /* <DEDUP_REMOVED lines=12> */
[----:B------:R-:W-:-:S04]  /*4110*/  ISETP.GT.AND P0, PT, R7, 0x21, P1 ;  /* 0x000000210700780c */ /* 0x000fc80000f04270 */
[----:B------:R-:W-:-:S04]  /*4120*/  ISETP.LT.OR P0, PT, R2, 0x22, P0 ;  /* 0x000000220200780c */ /* 0x000fc80000701670 */
[----:B------:R-:W-:Y:S02]  /*4130*/  FSEL R173, R31, -INF , !P0 ;  /* 0xff8000001fad7808 */ /* 0x000fe40004000000 */
[----:B------:R-:W-:Y:S01]  /*4140*/  ISETP.GT.AND P0, PT, R7, 0x28, P1 ;  /* 0x000000280700780c */ /* 0x000fe20000f04270 */
[----:B------:R-:W-:Y:S03]  /*4150*/  LDSM.16.MT88.4 R28, [R163+0x900] ;  /* 0x00090000a31c783b */ /* 0x000fe60000004200 */
[----:B------:R-:W-:-:S04]  /*4160*/  ISETP.LT.OR P0, PT, R2, 0x29, P0 ;  /* 0x000000290200780c */ /* 0x000fc80000701670 */
        /* <DEDUP_REMOVED lines=15> */
[----:B------:R-:W-:-:S04]  /*4260*/  ISETP.GT.AND P0, PT, R7, RZ, P1 ;  /* 0x000000ff0700720c */ /* 0x000fc80000f04270 */
[----:B------:R-:W-:-:S04]  /*4270*/  ISETP.LT.OR P0, PT, R2, 0x1, P0 ;  /* 0x000000010200780c */ /* 0x000fc80000701670 */
[----:B------:R-:W-:Y:S02]  /*4280*/  FSEL R46, R46, -INF , !P0 ;  /* 0xff8000002e2e7808 */ /* 0x000fe40004000000 */
[----:B------:R-:W-:Y:S02]  /*4290*/  ISETP.GT.AND P0, PT, R7, 0x38, P1 ;  /* 0x000000380700780c */ /* 0x000fe40000f04270 */
[----:B------:R-:W-:Y:S02]  /*42a0*/  FMNMX.FTZ R16, R46, R47, !PT ;  /* 0x0000002f2e107209 */ /* 0x000fe40007810000 */
[----:B------:R-:W-:Y:S02]  /*42b0*/  ISETP.LT.OR P0, PT, R2, 0x39, P0 ;  /* 0x000000390200780c */ /* 0x000fe40000701670 */
[----:B------:R-:W-:Y:S02]  /*42c0*/  FMNMX.FTZ R16, R5, R16, !PT ;  /* 0x0000001005107209 */ /* 0x000fe40007810000 */
[----:B------:R-:W-:-:S02]  /*42d0*/  FSEL R141, R70, -INF , !P0 ;  /* 0xff800000468d7808 */ /* 0x000fc40004000000 */
[----:B------:R-:W-:Y:S02]  /*42e0*/  ISETP.GT.AND P0, PT, R7, 0x39, P1 ;  /* 0x000000390700780c */ /* 0x000fe40000f04270 */
[----:B------:R-:W-:Y:S02]  /*42f0*/  FMNMX.FTZ R7, R44, R14, !PT ;  /* 0x0000000e2c077209 */ /* 0x000fe40007810000 */
[----:B------:R-:W-:Y:S02]  /*4300*/  FMNMX.FTZ R16, R43, R16, !PT ;  /* 0x000000102b107209 */ /* 0x000fe40007810000 */
[----:B------:R-:W-:Y:S02]  /*4310*/  FMNMX.FTZ R7, R40, R7, !PT ;  /* 0x0000000728077209 */ /* 0x000fe40007810000 */
[----:B------:R-:W-:Y:S02]  /*4320*/  FMNMX.FTZ R16, R15, R16, !PT ;  /* 0x000000100f107209 */ /* 0x000fe40007810000 */
        /* <DEDUP_REMOVED lines=11> */
[----:B------:R-:W-:Y:S02]  /*43e0*/  ISETP.LT.OR P0, PT, R2, 0x3a, P0 ;  /* 0x0000003a0200780c */ /* 0x000fe40000701670 */
        /* <DEDUP_REMOVED lines=9> */
[----:B------:R-:W-:Y:S02]  /*4480*/  FSEL R169, R71, -INF , !P0 ;  /* 0xff80000047a97808 */ /* 0x000fe40004000000 */
[----:B------:R-:W-:Y:S02]  /*4490*/  FMNMX.FTZ R7, R142, R7, !PT ;  /* 0x000000078e077209 */ /* 0x000fe40007810000 */
[----:B------:R-:W-:Y:S02]  /*44a0*/  FMNMX.FTZ R16, R141, R16, !PT ;  /* 0x000000108d107209 */ /* 0x000fe40007810000 */
[----:B------:R-:W-:-:S02]  /*44b0*/  FMNMX.FTZ R0, R140, R7, !PT ;  /* 0x000000078c007209 */ /* 0x000fc40007810000 */
[----:B------:R-:W-:-:S03]  /*44c0*/  FMNMX.FTZ R16, R169, R16, !PT ;  /* 0x00000010a9107209 */ /* 0x000fc60007810000 */
[----:B------:R-:W1:Y:S02]  /*44d0*/  SHFL.BFLY PT, R7, R0, 0x2, 0x1f ;  /* 0x0c401f0000077f89 */ /* 0x000e6400000e0000 */
[----:B-1----:R-:W-:-:S05]  /*44e0*/  FMNMX.FTZ R7, R0, R7, !PT ;  /* 0x0000000700077209 */ /* 0x002fca0007810000 */
[----:B------:R-:W1:Y:S02]  /*44f0*/  SHFL.BFLY PT, R2, R7, 0x1, 0x1f ;  /* 0x0c201f0007027f89 */ /* 0x000e6400000e0000 */
[----:B-1----:R-:W-:Y:S02]  /*4500*/  FMNMX.FTZ R2, R7, R2, !PT ;  /* 0x0000000207027209 */ /* 0x002fe40007810000 */
[----:B------:R-:W1:Y:S02]  /*4510*/  SHFL.BFLY PT, R7, R16, 0x2, 0x1f ;  /* 0x0c401f0010077f89 */ /* 0x000e6400000e0000 */
[C---:B------:R-:W-:Y:S01]  /*4520*/  FSETP.NEU.FTZ.AND P0, PT, R2.reuse, -INF , PT ;  /* 0xff8000000200780b */ /* 0x040fe20003f1d000 */
[----:B------:R-:W-:-:S05]  /*4530*/  FMUL.FTZ R179, R2, c[0x0][0x2d0] ;  /* 0x0000b40002b37a20 */ /* 0x000fca0000410000 */
[----:B------:R-:W-:-:S05]  /*4540*/  FSEL R179, R179, RZ, P0 ;  /* 0x000000ffb3b37208 */ /* 0x000fca0000000000 */
[--C-:B------:R-:W-:Y:S02]  /*4550*/  FFMA.FTZ R156, R40, c[0x0][0x2d0], -R179.reuse ;  /* 0x0000b400289c7a23 */ /* 0x100fe400000108b3 */
[--C-:B------:R-:W-:Y:S02]  /*4560*/  FFMA.FTZ R159, R44, c[0x0][0x2d0], -R179.reuse ;  /* 0x0000b4002c9f7a23 */ /* 0x100fe400000108b3 */
[--C-:B------:R-:W-:Y:S02]  /*4570*/  FFMA.FTZ R158, R14, c[0x0][0x2d0], -R179.reuse ;  /* 0x0000b4000e9e7a23 */ /* 0x100fe400000108b3 */
[--C-:B------:R-:W-:Y:S01]  /*4580*/  FFMA.FTZ R153, R12, c[0x0][0x2d0], -R179.reuse ;  /* 0x0000b4000c997a23 */ /* 0x100fe200000108b3 */
[----:B------:R-:W-:Y:S01]  /*4590*/  MUFU.EX2 R156, R156 ;  /* 0x0000009c009c7308 */ /* 0x000fe20000000800 */
[--C-:B------:R-:W-:Y:S02]  /*45a0*/  FFMA.FTZ R148, R6, c[0x0][0x2d0], -R179.reuse ;  /* 0x0000b40006947a23 */ /* 0x100fe400000108b3 */
[--C-:B------:R-:W-:Y:S01]  /*45b0*/  FFMA.FTZ R157, R10, c[0x0][0x2d0], -R179.reuse ;  /* 0x0000b4000a9d7a23 */ /* 0x100fe200000108b3 */
[----:B-1----:R-:W-:Y:S01]  /*45c0*/  FMNMX.FTZ R7, R16, R7, !PT ;  /* 0x0000000710077209 */ /* 0x002fe20007810000 */
[--C-:B------:R-:W-:Y:S01]  /*45d0*/  FFMA.FTZ R152, R8, c[0x0][0x2d0], -R179.reuse ;  /* 0x0000b40008987a23 */ /* 0x100fe200000108b3 */
[----:B------:R-:W-:Y:S01]  /*45e0*/  LDSM.16.MT88.4 R16, [R180+0x2900] ;  /* 0x00290000b410783b */ /* 0x000fe20000004200 */
[--C-:B------:R-:W-:Y:S01]  /*45f0*/  FFMA.FTZ R151, R32, c[0x0][0x2d0], -R179.reuse ;  /* 0x0000b40020977a23 */ /* 0x100fe200000108b3 */
[----:B------:R-:W-:Y:S01]  /*4600*/  MUFU.EX2 R159, R159 ;  /* 0x0000009f009f7308 */ /* 0x000fe20000000800 */
[--C-:B------:R-:W-:Y:S01]  /*4610*/  FFMA.FTZ R167, R172, c[0x0][0x2d0], -R179.reuse ;  /* 0x0000b400aca77a23 */ /* 0x100fe200000108b3 */
[----:B------:R-:W1:Y:S01]  /*4620*/  SHFL.BFLY PT, R0, R7, 0x1, 0x1f ;  /* 0x0c201f0007007f89 */ /* 0x000e6200000e0000 */
[----:B------:R-:W-:-:S02]  /*4630*/  FFMA.FTZ R165, R170, c[0x0][0x2d0], -R179 ;  /* 0x0000b400aaa57a23 */ /* 0x000fc400000108b3 */
[--C-:B------:R-:W-:Y:S01]  /*4640*/  FFMA.FTZ R164, R164, c[0x0][0x2d0], -R179.reuse ;  /* 0x0000b400a4a47a23 */ /* 0x100fe200000108b3 */
[----:B------:R-:W-:Y:S01]  /*4650*/  LDSM.16.MT88.4 R32, [R180+0x900] ;  /* 0x00090000b420783b */ /* 0x000fe20000004200 */
[--C-:B------:R-:W-:Y:S01]  /*4660*/  FFMA.FTZ R166, R166, c[0x0][0x2d0], -R179.reuse ;  /* 0x0000b400a6a67a23 */ /* 0x100fe200000108b3 */
[----:B------:R-:W2:Y:S01]  /*4670*/  MUFU.EX2 R158, R158 ;  /* 0x0000009e009e7308 */ /* 0x000ea20000000800 */
[----:B------:R-:W-:-:S07]  /*4680*/  FFMA.FTZ R176, R176, c[0x0][0x2d0], -R179 ;  /* 0x0000b400b0b07a23 */ /* 0x000fce00000108b3 */
[----:B------:R-:W3:Y:S01]  /*4690*/  MUFU.EX2 R153, R153 ;  /* 0x0000009900997308 */ /* 0x000ee20000000800 */
[----:B--2---:R-:W-:-:S07]  /*46a0*/  F2FP.PACK_AB R96, R158, R159 ;  /* 0x0000009f9e60723e */ /* 0x004fce00000000ff */
[----:B------:R-:W-:Y:S01]  /*46b0*/  MUFU.EX2 R157, R157 ;  /* 0x0000009d009d7308 */ /* 0x000fe20000000800 */
[----:B-1----:R-:W-:Y:S01]  /*46c0*/  FMNMX.FTZ R0, R7, R0, !PT ;  /* 0x0000000007007209 */ /* 0x002fe20007810000 */
[----:B------:R-:W-:-:S03]  /*46d0*/  FADD.FTZ R159, R159, R158 ;  /* 0x0000009e9f9f7221 */ /* 0x000fc60000010000 */
[C---:B------:R-:W-:Y:S01]  /*46e0*/  FSETP.NEU.FTZ.AND P0, PT, R0.reuse, -INF , PT ;  /* 0xff8000000000780b */ /* 0x040fe20003f1d000 */
[----:B------:R-:W-:Y:S01]  /*46f0*/  FMUL.FTZ R168, R0, c[0x0][0x2d0] ;  /* 0x0000b40000a87a20 */ /* 0x000fe20000410000 */
[C---:B---3--:R-:W-:Y:S01]  /*4700*/  F2FP.PACK_AB R98, R153.reuse, R156 ;  /* 0x0000009c9962723e */ /* 0x048fe200000000ff */
[----:B------:R-:W-:Y:S01]  /*4710*/  MUFU.EX2 R152, R152 ;  /* 0x0000009800987308 */ /* 0x000fe20000000800 */
[----:B------:R-:W-:Y:S02]  /*4720*/  FADD.FTZ R156, R156, R159 ;  /* 0x0000009f9c9c7221 */ /* 0x000fe40000010000 */
[----:B------:R-:W-:Y:S02]  /*4730*/  FSEL R168, R168, RZ, P0 ;  /* 0x000000ffa8a87208 */ /* 0x000fe40000000000 */
[----:B------:R-:W-:-:S03]  /*4740*/  FADD.FTZ R156, R153, R156 ;  /* 0x0000009c999c7221 */ /* 0x000fc60000010000 */
[--C-:B------:R-:W-:Y:S01]  /*4750*/  FFMA.FTZ R155, R43, c[0x0][0x2d0], -R168.reuse ;  /* 0x0000b4002b9b7a23 */ /* 0x100fe200000108a8 */
[----:B------:R-:W-:Y:S01]  /*4760*/  MUFU.EX2 R151, R151 ;  /* 0x0000009700977308 */ /* 0x000fe20000000800 */
[----:B------:R-:W1:Y:S01]  /*4770*/  LDSM.16.MT88.4 R40, [R181+0x2100] ;  /* 0x00210000b528783b */ /* 0x000e620000004200 */
[--C-:B------:R-:W-:Y:S02]  /*4780*/  FFMA.FTZ R161, R46, c[0x0][0x2d0], -R168.reuse ;  /* 0x0000b4002ea17a23 */ /* 0x100fe400000108a8 */
[--C-:B------:R-:W-:Y:S02]  /*4790*/  FFMA.FTZ R160, R47, c[0x0][0x2d0], -R168.reuse ;  /* 0x0000b4002fa07a23 */ /* 0x100fe400000108a8 */
[--C-:B------:R-:W-:Y:S02]  /*47a0*/  FFMA.FTZ R162, R5, c[0x0][0x2d0], -R168.reuse ;  /* 0x0000b40005a27a23 */ /* 0x100fe400000108a8 */
[----:B------:R-:W2:Y:S01]  /*47b0*/  LDSM.16.MT88.4 R4, [R4+0x4100] ;  /* 0x004100000404783b */ /* 0x000ea20000004200 */
[----:B------:R-:W-:Y:S01]  /*47c0*/  MUFU.EX2 R161, R161 ;  /* 0x000000a100a17308 */ /* 0x000fe20000000800 */
[----:B------:R-:W-:-:S02]  /*47d0*/  FFMA.FTZ R150, R11, c[0x0][0x2d0], -R168 ;  /* 0x0000b4000b967a23 */ /* 0x000fc400000108a8 */
[--C-:B------:R-:W-:Y:S02]  /*47e0*/  FFMA.FTZ R3, R9, c[0x0][0x2d0], -R168.reuse ;  /* 0x0000b40009037a23 */ /* 0x100fe400000108a8 */
[----:B------:R-:W3:Y:S01]  /*47f0*/  LDSM.16.MT88.4 R8, [R181+0x2900] ;  /* 0x00290000b508783b */ /* 0x000ee20000004200 */
[--C-:B------:R-:W-:Y:S02]  /*4800*/  FFMA.FTZ R154, R15, c[0x0][0x2d0], -R168.reuse ;  /* 0x0000b4000f9a7a23 */ /* 0x100fe400000108a8 */
[----:B------:R-:W4:Y:S01]  /*4810*/  MUFU.EX2 R160, R160 ;  /* 0x000000a000a07308 */ /* 0x000f220000000800 */
[--C-:B------:R-:W-:Y:S02]  /*4820*/  FFMA.FTZ R149, R13, c[0x0][0x2d0], -R168.reuse ;  /* 0x0000b4000d957a23 */ /* 0x100fe400000108a8 */
[----:B------:R-:W5:Y:S01]  /*4830*/  LDSM.16.MT88.4 R12, [R163+0x2900] ;  /* 0x00290000a30c783b */ /* 0x000f620000004200 */
[--C-:B------:R-:W-:Y:S02]  /*4840*/  FFMA.FTZ R170, R209, c[0x0][0x2d0], -R168.reuse ;  /* 0x0000b400d1aa7a23 */ /* 0x100fe400000108a8 */
[----:B------:R-:W-:-:S02]  /*4850*/  FFMA.FTZ R173, R173, c[0x0][0x2d0], -R168 ;  /* 0x0000b400adad7a23 */ /* 0x000fc400000108a8 */
[----:B------:R-:W-:Y:S01]  /*4860*/  MUFU.EX2 R162, R162 ;  /* 0x000000a200a27308 */ /* 0x000fe20000000800 */
[--C-:B------:R-:W-:Y:S02]  /*4870*/  FFMA.FTZ R172, R203, c[0x0][0x2d0], -R168.reuse ;  /* 0x0000b400cbac7a23 */ /* 0x100fe400000108a8 */
[----:B------:R-:W-:Y:S02]  /*4880*/  FFMA.FTZ R177, R177, c[0x0][0x2d0], -R168 ;  /* 0x0000b400b1b17a23 */ /* 0x000fe400000108a8 */
[--C-:B------:R-:W-:Y:S02]  /*4890*/  FFMA.FTZ R203, R174, c[0x0][0x2d0], -R179.reuse ;  /* 0x0000b400aecb7a23 */ /* 0x100fe400000108b3 */
[--C-:B------:R-:W-:Y:S01]  /*48a0*/  FFMA.FTZ R174, R142, c[0x0][0x2d0], -R179.reuse ;  /* 0x0000b4008eae7a23 */ /* 0x100fe200000108b3 */
[----:B------:R-:W1:Y:S01]  /*48b0*/  MUFU.EX2 R155, R155 ;  /* 0x0000009b009b7308 */ /* 0x000e620000000800 */
[----:B----4-:R-:W-:Y:S01]  /*48c0*/  F2FP.PACK_AB R97, R160, R161 ;  /* 0x000000a1a061723e */ /* 0x010fe200000000ff */
[----:B------:R-:W-:-:S02]  /*48d0*/  FFMA.FTZ R179, R140, c[0x0][0x2d0], -R179 ;  /* 0x0000b4008cb37a23 */ /* 0x000fc400000108b3 */
[--C-:B------:R-:W-:Y:S02]  /*48e0*/  FFMA.FTZ R175, R175, c[0x0][0x2d0], -R168.reuse ;  /* 0x0000b400afaf7a23 */ /* 0x100fe400000108a8 */
[--C-:B------:R-:W-:Y:S02]  /*48f0*/  FFMA.FTZ R178, R143, c[0x0][0x2d0], -R168.reuse ;  /* 0x0000b4008fb27a23 */ /* 0x100fe400000108a8 */
[----:B------:R-:W-:Y:S01]  /*4900*/  MUFU.EX2 R148, R148 ;  /* 0x0000009400947308 */ /* 0x000fe20000000800 */
[--C-:B------:R-:W-:Y:S02]  /*4910*/  FFMA.FTZ R204, R141, c[0x0][0x2d0], -R168.reuse ;  /* 0x0000b4008dcc7a23 */ /* 0x100fe400000108a8 */
[----:B------:R-:W-:Y:S01]  /*4920*/  FFMA.FTZ R169, R169, c[0x0][0x2d0], -R168 ;  /* 0x0000b400a9a97a23 */ /* 0x000fe200000108a8 */
[----:B------:R-:W-:Y:S01]  /*4930*/  LDSM.16.MT88.4 R140, [R171+0x3900] ;  /* 0x00390000ab8c783b */ /* 0x000fe20000004200 */
[----:B------:R-:W-:Y:S01]  /*4940*/  FADD.FTZ R161, R161, R160 ;  /* 0x000000a0a1a17221 */ /* 0x000fe20000010000 */
[----:B-1----:R-:W-:-:S02]  /*4950*/  F2FP.PACK_AB R99, R155, R162 ;  /* 0x000000a29b63723e */ /* 0x002fc400000000ff */
[----:B------:R-:W-:Y:S01]  /*4960*/  MUFU.EX2 R154, R154 ;  /* 0x0000009a009a7308 */ /* 0x000fe20000000800 */
[----:B------:R-:W-:-:S04]  /*4970*/  FADD.FTZ R162, R162, R161 ;  /* 0x000000a1a2a27221 */ /* 0x000fc80000010000 */
[----:B------:R-:W-:Y:S01]  /*4980*/  FADD.FTZ R155, R155, R162 ;  /* 0x000000a29b9b7221 */ /* 0x000fe20000010000 */
[C---:B------:R-:W-:Y:S02]  /*4990*/  HMMA.16816.F32 R36, R96.reuse, R40, RZ ;  /* 0x000000286024723c */ /* 0x040fe400000018ff */
[----:B------:R-:W1:Y:S06]  /*49a0*/  MUFU.EX2 R149, R149 ;  /* 0x0000009500957308 */ /* 0x000e6c0000000800 */
[C---:B------:R-:W-:Y:S02]  /*49b0*/  HMMA.16816.F32 R52, R96.reuse, R56, RZ ;  /* 0x000000386034723c */ /* 0x040fe400000018ff */
[----:B------:R-:W-:Y:S06]  /*49c0*/  MUFU.EX2 R150, R150 ;  /* 0x0000009600967308 */ /* 0x000fec0000000800 */
[C---:B------:R-:W-:Y:S02]  /*49d0*/  HMMA.16816.F32 R40, R96.reuse, R42, RZ ;  /* 0x0000002a6028723c */ /* 0x040fe400000018ff */
[----:B------:R-:W4:Y:S06]  /*49e0*/  MUFU.EX2 R3, R3 ;  /* 0x0000000300037308 */ /* 0x000f2c0000000800 */
        /* <DEDUP_REMOVED lines=35> */
[C---:B--2---:R-:W-:Y:S07]  /*4c20*/  HMMA.16816.F32 R92, R96.reuse, R4, RZ ;  /* 0x00000004605c723c */ /* 0x044fee00000018ff */
        /* <DEDUP_REMOVED lines=8> */
[----:B----4-:R-:W-:Y:S01]  /*4cb0*/  F2FP.PACK_AB R7, R3, R150 ;  /* 0x000000960307723e */ /* 0x010fe200000000ff */
        /* <DEDUP_REMOVED lines=13> */
[C---:B-----5:R-:W-:Y:S08]  /*4d90*/  HMMA.16816.F32 R60, R4.reuse, R12, R60 ;  /* 0x0000000c043c723c */ /* 0x060ff0000000183c */
        /* <DEDUP_REMOVED lines=129> */
[----:B------:R-:W-:Y:S02]  /*55b0*/  IADD3 R14, -R207, 0x10, RZ ;  /* 0x00000010cf0e7810 */ /* 0x000fe40007ffe1ff */
[----:B------:R-:W-:Y:S01]  /*55c0*/  SHF.L.U64.HI R7, R206, 0x1, R133 ;  /* 0x00000001ce077819 */ /* 0x000fe20000010285 */
[----:B------:R-:W-:Y:S01]  /*55d0*/  IMAD R196, R3, c[0x0][0x2b8], R196 ;  /* 0x0000ae0003c47a24 */ /* 0x000fe200078e02c4 */
[----:B------:R-:W-:-:S03]  /*55e0*/  LOP3.LUT R14, R14, 0xf, RZ, 0xc0, !PT ;  /* 0x0000000f0e0e7812 */ /* 0x000fc600078ec0ff */
[----:B------:R-:W-:Y:S01]  /*55f0*/  IMAD.WIDE.U32 R10, R196, c[0x0][0x1e0], RZ ;  /* 0x00007800c40a7a25 */ /* 0x000fe200078e00ff */
[----:B------:R-:W-:-:S05]  /*5600*/  SHF.R.S32.HI R3, RZ, 0x1f, R196 ;  /* 0x0000001fff037819 */ /* 0x000fca00000114c4 */
[----:B------:R-:W-:-:S04]  /*5610*/  IMAD R3, R3, c[0x0][0x1e0], RZ ;  /* 0x0000780003037a24 */ /* 0x000fc800078e02ff */
[----:B------:R-:W-:Y:S02]  /*5620*/  IMAD R8, R196, c[0x0][0x1e4], R3 ;  /* 0x00007900c4087a24 */ /* 0x000fe400078e0203 */
[----:B------:R-:W-:Y:S02]  /*5630*/  IMAD.SHL.U32 R3, R205, 0x2, RZ ;  /* 0x00000002cd037824 */ /* 0x000fe400078e00ff */
[----:B------:R-:W-:Y:S02]  /*5640*/  IMAD.IADD R9, R11, 0x1, R8 ;  /* 0x000000010b097824 */ /* 0x000fe400078e0208 */
[----:B------:R-:W-:Y:S01]  /*5650*/  IMAD.MOV.U32 R8, RZ, RZ, R10 ;  /* 0x000000ffff087224 */ /* 0x000fe200078e000a */
[----:B------:R-:W-:Y:S02]  /*5660*/  SHF.L.U64.HI R10, R188, 0x1, R145 ;  /* 0x00000001bc0a7819 */ /* 0x000fe40000010291 */
[----:B--2---:R-:W-:Y:S01]  /*5670*/  SHF.R.S32.HI R6, RZ, 0x1f, R195 ;  /* 0x0000001fff067819 */ /* 0x004fe200000114c3 */
        /* <DEDUP_REMOVED lines=9> */
[----:B------:R-:W-:Y:S02]  /*5710*/  IADD3.X R11, R5, UR18, R11, P0, !PT ;  /* 0x00000012050b7c10 */ /* 0x000fe400087fe40b */
        /* <DEDUP_REMOVED lines=31> */
.L_x_1002:
[----:B------:R-:W-:Y:S01]  /*5910*/  ULDC.64 UR4, c[0x0][0x2c8] ;  /* 0x0000b20000047ab9 */ /* 0x000fe20000000a00 */
[----:B------:R-:W0:Y:S01]  /*5920*/  LDGDEPBAR ;  /* 0x00000000000079af */ /* 0x000e220000000000 */
[----:B------:R-:W-:Y:S01]  /*5930*/  UIMAD.WIDE.U32 UR20, UR7, UR4, URZ ;  /* 0x00000004071472a5 */ /* 0x000fe2000f8e003f */
[----:B------:R-:W-:-:S03]  /*5940*/  IADD3 R209, R147, -0x2, RZ ;  /* 0xfffffffe93d17810 */ /* 0x000fc60007ffe0ff */
[----:B------:R-:W-:-:S06]  /*5950*/  @UP1 USHF.R.U32.HI UR7, URZ, UR5, UR21 ;  /* 0x000000053f071299 */ /* 0x000fcc0008011615 */
[----:B------:R-:W-:-:S04]  /*5960*/  IADD3 R146, R146, UR7, RZ ;  /* 0x0000000792927c10 */ /* 0x000fc8000fffe0ff */
[----:B------:R-:W-:Y:S01]  /*5970*/  IADD3 R4, R146, c[0x0][0x328], RZ ;  /* 0x0000ca0092047a10 */ /* 0x000fe20007ffe0ff */
[----:B------:R-:W-:Y:S05]  /*5980*/  @!P3 BRA `(.L_x_1003) ;  /* 0x000001100000b947 */ /* 0x000fea0003800000 */
[C---:B------:R-:W-:Y:S02]  /*5990*/  ISETP.GT.AND P0, PT, R146.reuse, RZ, PT ;  /* 0x000000ff9200720c */ /* 0x040fe40003f04270 */
[----:B------:R-:W-:-:S11]  /*59a0*/  IADD3 R3, R146, -0x1, RZ ;  /* 0xffffffff92037810 */ /* 0x000fd60007ffe0ff */
[----:B------:R-:W-:Y:S05]  /*59b0*/  @P0 BRA `(.L_x_1004) ;  /* 0x0000007000000947 */ /* 0x000fea0003800000 */
[----:B------:R-:W-:Y:S02]  /*59c0*/  IMAD.MOV.U32 R3, RZ, RZ, 0x1 ;  /* 0x00000001ff037424 */ /* 0x000fe400078e00ff */
[----:B------:R-:W-:-:S03]  /*59d0*/  IMAD.MOV R146, RZ, RZ, -R146 ;  /* 0x000000ffff927224 */ /* 0x000fc600078e0a92 */
[----:B------:R-:W-:-:S13]  /*59e0*/  ISETP.NE.AND P0, PT, R3, c[0x0][0x32c], PT ;  /* 0x0000cb0003007a0c */ /* 0x000fda0003f05270 */
[----:B------:R-:W-:-:S05]  /*59f0*/  @P0 IMAD.HI.U32 R3, R146, c[0x0][0x330], RZ ;  /* 0x0000cc0092030a27 */ /* 0x000fca00078e00ff */
[----:B------:R-:W-:-:S04]  /*5a00*/  @P0 SHF.R.U32.HI R146, RZ, c[0x0][0x334], R3 ;  /* 0x0000cd00ff920a19 */ /* 0x000fc80000011603 */
[----:B------:R-:W-:Y:S01]  /*5a10*/  LOP3.LUT R3, RZ, R146, RZ, 0x33, !PT ;  /* 0x00000092ff037212 */ /* 0x000fe200078e33ff */
[----:B------:R-:W-:Y:S05]  /*5a20*/  BRA `(.L_x_1005) ;  /* 0x0000004000007947 */ /* 0x000fea0003800000 */
.L_x_1004:
[----:B------:R-:W-:-:S04]  /*5a30*/  MOV R5, 0x1 ;  /* 0x0000000100057802 */ /* 0x000fc80000000f00 */
[----:B------:R-:W-:-:S13]  /*5a40*/  ISETP.NE.AND P0, PT, R5, c[0x0][0x32c], PT ;  /* 0x0000cb0005007a0c */ /* 0x000fda0003f05270 */
[----:B------:R-:W-:-:S05]  /*5a50*/  @P0 IMAD.HI.U32 R5, R3, c[0x0][0x330], RZ ;  /* 0x0000cc0003050a27 */ /* 0x000fca00078e00ff */
[----:B------:R-:W-:Y:S02]  /*5a60*/  @P0 SHF.R.U32.HI R3, RZ, c[0x0][0x334], R5 ;  /* 0x0000cd00ff030a19 */ /* 0x000fe40000011605 */
.L_x_1005:
[----:B-1----:R-:W-:-:S05]  /*5a70*/  MOV R6, c[0x0][0x32c] ;  /* 0x0000cb0000067a02 */ /* 0x002fca0000000f00 */
[----:B------:R-:W-:-:S05]  /*5a80*/  IMAD R3, R3, R6, c[0x0][0x32c] ;  /* 0x0000cb0003037624 */ /* 0x000fca00078e0206 */
[----:B------:R-:W-:-:S04]  /*5a90*/  IMNMX R4, R4, R3, PT ;  /* 0x0000000304047217 */ /* 0x000fc80003800200 */
.L_x_1003:
        /* <DEDUP_REMOVED lines=20> */
[----:B------:R-:W-:Y:S01]  /*5be0*/  UMOV UR20, URZ ;  /* 0x0000003f00147c82 */ /* 0x000fe20008000000 */
[----:B------:R-:W-:Y:S01]  /*5bf0*/  SEL R184, R184, 0xffffffe0, !P1 ;  /* 0xffffffe0b8b87807 */ /* 0x000fe20004800000 */
[----:B------:R-:W-:-:S02]  /*5c00*/  UMOV UR5, 0x1 ;  /* 0x0000000100057882 */ /* 0x000fc40000000000 */
.L_x_1017:
[----:B------:R-:W-:Y:S04]  /*5c10*/  DEPBAR.LE SB0, 0x2 ;  /* 0x000080800000791a */ /* 0x000fe80000000000 */
[----:B------:R-:W-:Y:S01]  /*5c20*/  BAR.SYNC.DEFER_BLOCKING 0x0 ;  /* 0x0000000000007b1d */ /* 0x000fe20000010000 */
[----:B------:R-:W-:Y:S01]  /*5c30*/  UIMAD UR4, UR5, 0x6000, URZ ;  /* 0x00006000050478a4 */ /* 0x000fe2000f8e023f */
[----:B------:R-:W-:Y:S05]  /*5c40*/  ISETP.GE.AND P0, PT, R190, R209, PT ;  /* 0x000000d1be00720c */ /* 0x000fea0003f06270 */
[----:B-1----:R-:W-:Y:S05]  /*5c50*/  IADD3 R134, R187, UR4, RZ ;  /* 0x00000004bb867c10 */ /* 0x002fea000fffe0ff */
[----:B------:R-:W-:Y:S01]  /*5c60*/  IMAD.IADD R0, R184, 0x1, R134 ;  /* 0x00000001b8007824 */ /* 0x000fe200078e0286 */
[----:B------:R1:W2:Y:S04]  /*5c70*/  LDSM.16.M88.4 R136, [R189] ;  /* 0x00000000bd88783b */ /* 0x0002a80000000200 */
        /* <DEDUP_REMOVED lines=20> */
[----:B------:R-:W-:Y:S02]  /*5dc0*/  IMAD R6, R195, c[0x0][0x21c], R6 ;  /* 0x00008700c3067a24 */ /* 0x000fe400078e0206 */
[----:B------:R-:W-:Y:S04]  /*5dd0*/  IMAD.IADD R9, R9, 0x1, R5 ;  /* 0x0000000109097824 */ /* 0x000fe800078e0205 */
[----:B------:R-:W-:Y:S05]  /*5de0*/  IMAD.WIDE.U32 R8, R195, c[0x0][0x218], R8 ;  /* 0x00008600c3087a25 */ /* 0x000fea00078e0008 */
[----:B------:R-:W-:Y:S02]  /*5df0*/  IADD3 R5, P0, R8, UR16, RZ ;  /* 0x0000001008057c10 */ /* 0x000fe4000ff1e0ff */
[----:B------:R-:W-:Y:S02]  /*5e00*/  IADD3 R8, -R212, 0x10, RZ ;  /* 0x00000010d4087810 */ /* 0x000fe40007ffe1ff */
[----:B------:R-:W-:Y:S02]  /*5e10*/  IADD3.X R6, R9, UR9, R6, P0, !PT ;  /* 0x0000000909067c10 */ /* 0x000fe400087fe406 */
[C---:B------:R-:W-:Y:S02]  /*5e20*/  LEA R4, P0, R5.reuse, c[0x0][0x1f8], 0x1 ;  /* 0x00007e0005047a11 */ /* 0x040fe400078008ff */
[----:B------:R-:W-:Y:S02]  /*5e30*/  LOP3.LUT R8, R8, 0xf, RZ, 0xc0, !PT ;  /* 0x0000000f08087812 */ /* 0x000fe400078ec0ff */
[----:B------:R-:W-:Y:S02]  /*5e40*/  LEA.HI.X R2, R5, c[0x0][0x1fc], R6, 0x1, P0 ;  /* 0x00007f0005027a11 */ /* 0x000fe400000f0c06 */
[----:B------:R-:W5:Y:S04]  /*5e50*/  SHFL.IDX PT, R6, R4, 0x1, 0x181f ;  /* 0x00381f0004067f89 */ /* 0x000f6800000e0000 */
[----:B------:R-:W4:Y:S04]  /*5e60*/  SHFL.IDX PT, R10, R2, 0x1, 0x181f ;  /* 0x00381f00020a7f89 */ /* 0x000f2800000e0000 */
[----:B------:R-:W3:Y:S04]  /*5e70*/  SHFL.IDX PT, R5, R4, RZ, 0x181f ;  /* 0x00181fff04057589 */ /* 0x000ee800000e0000 */
[----:B------:R-:W2:Y:S01]  /*5e80*/  SHFL.IDX PT, R2, R2, RZ, 0x181f ;  /* 0x00181fff02027589 */ /* 0x000ea200000e0000 */
[----:B-----5:R-:W-:Y:S04]  /*5e90*/  IADD3 R12, P1, P0, R13, R6, R216 ;  /* 0x000000060d0c7210 */ /* 0x020fe8000783e0d8 */
[----:B----4-:R-:W-:Y:S02]  /*5ea0*/  IADD3.X R13, RZ, R10, R217, P1, P0 ;  /* 0x0000000aff0d7210 */ /* 0x010fe40000fe04d9 */
[----:B------:R-:W-:Y:S04]  /*5eb0*/  IADD3 R8, P1, P0, R8, R6, R213 ;  /* 0x0000000608087210 */ /* 0x000fe8000783e0d5 */
[----:B------:R-:W-:Y:S02]  /*5ec0*/  IADD3.X R9, RZ, R10, R214, P1, P0 ;  /* 0x0000000aff097210 */ /* 0x000fe40000fe04d6 */
[----:B------:R-:W-:Y:S04]  /*5ed0*/  IADD3 R6, P1, P0, R7, R6, R210 ;  /* 0x0000000607067210 */ /* 0x000fe8000783e0d2 */
[----:B------:R-:W-:Y:S02]  /*5ee0*/  IADD3.X R7, RZ, R10, R211, P1, P0 ;  /* 0x0000000aff077210 */ /* 0x000fe40000fe04d3 */
[C---:B---3--:R-:W-:Y:S05]  /*5ef0*/  IADD3 R16, P0, R5.reuse, R216, RZ ;  /* 0x000000d805107210 */ /* 0x048fea0007f1e0ff */
[C---:B--2---:R-:W-:Y:S01]  /*5f00*/  IMAD.X R17, R2.reuse, 0x1, R217, P0 ;  /* 0x0000000102117824 */ /* 0x044fe200000e06d9 */
[C---:B------:R-:W-:Y:S05]  /*5f10*/  IADD3 R14, P0, R5.reuse, R213, RZ ;  /* 0x000000d5050e7210 */ /* 0x040fea0007f1e0ff */
[C---:B------:R-:W-:Y:S01]  /*5f20*/  IMAD.X R15, R2.reuse, 0x1, R214, P0 ;  /* 0x00000001020f7824 */ /* 0x040fe200000e06d6 */
[----:B------:R-:W-:Y:S01]  /*5f30*/  IADD3 R18, P0, R5, R210, RZ ;  /* 0x000000d205127210 */ /* 0x000fe20007f1e0ff */
[----:B------:R-:W-:Y:S04]  /*5f40*/  IMAD.U32 R5, RZ, RZ, UR20 ;  /* 0x00000014ff057e24 */ /* 0x000fe8000f8e00ff */
[----:B------:R-:W-:Y:S02]  /*5f50*/  IMAD R11, R5, 0x6000, R194 ;  /* 0x00006000050b7824 */ /* 0x000fe400078e02c2 */
[----:B------:R-:W-:Y:S01]  /*5f60*/  IMAD.X R19, R2, 0x1, R211, P0 ;  /* 0x0000000102137824 */ /* 0x000fe200000e06d3 */
[----:B------:R-:W-:Y:S02]  /*5f70*/  ISETP.NE.U32.AND P0, PT, R215, RZ, PT ;  /* 0x000000ffd700720c */ /* 0x000fe40003f05070 */
        /* <DEDUP_REMOVED lines=10> */
.L_x_1007:
[C---:B--23--:R-:W-:Y:S01]  /*6020*/  HMMA.16816.F32 R4, R136.reuse, R140, RZ ;  /* 0x0000008c8804723c */ /* 0x04cfe200000018ff */
[----:B------:R-:W0:Y:S01]  /*6030*/  LDGDEPBAR ;  /* 0x00000000000079af */ /* 0x000e220000000000 */
[----:B------:R-:W-:Y:S01]  /*6040*/  PLOP3.LUT P0, PT, PT, PT, UP1, 0x80, 0x0 ;  /* 0x000000000000781c */ /* 0x000fe20003f0f018 */
[----:B------:R-:W-:Y:S01]  /*6050*/  UIADD3 UR7, UR20, 0x1, URZ ;  /* 0x0000000114077890 */ /* 0x000fe2000fffe03f */
[C---:B------:R-:W-:Y:S01]  /*6060*/  IMAD.IADD R2, R135.reuse, 0x1, R134 ;  /* 0x0000000187027824 */ /* 0x040fe200078e0286 */
[----:B------:R-:W-:Y:S01]  /*6070*/  IADD3 R134, R184, R134, R135 ;  /* 0x00000086b8867210 */ /* 0x000fe20007ffe087 */
[----:B------:R-:W-:Y:S01]  /*6080*/  IMAD.IADD R133, R135, 0x1, R0 ;  /* 0x0000000187857824 */ /* 0x000fe200078e0200 */
[----:B------:R-:W-:Y:S01]  /*6090*/  ISETP.GE.AND P3, PT, R193, 0x1, PT ;  /* 0x00000001c100780c */ /* 0x000fe20003f66270 */
[C---:B------:R-:W-:Y:S01]  /*60a0*/  HMMA.16816.F32 R8, R136.reuse, R142, RZ ;  /* 0x0000008e8808723c */ /* 0x040fe200000018ff */
[----:B------:R-:W-:Y:S01]  /*60b0*/  LDSM.16.M88.4 R140, [R2+0xc100] ;  /* 0x00c10000028c783b */ /* 0x000fe20000000200 */
[----:B------:R-:W-:Y:S04]  /*60c0*/  UISETP.GE.AND UP0, UPT, UR20, 0x1, UPT ;  /* 0x000000011400788c */ /* 0x000fe8000bf06270 */
[----:B------:R-:W-:Y:S01]  /*60d0*/  USEL UR20, UR7, URZ, !UP0 ;  /* 0x0000003f07147287 */ /* 0x000fe2000c000000 */
[----:B------:R-:W-:Y:S01]  /*60e0*/  LDSM.16.M88.4 R176, [R134+0x11100] ;  /* 0x0111000086b0783b */ /* 0x000fe20000000200 */
[C---:B----4-:R-:W-:Y:S01]  /*60f0*/  HMMA.16816.F32 R12, R136.reuse, R144, RZ ;  /* 0x00000090880c723c */ /* 0x050fe200000018ff */
[----:B------:R-:W-:Y:S01]  /*6100*/  @P0 IMAD.HI.U32 R219, R201, c[0x0][0x2c8], RZ ;  /* 0x0000b200c9db0a27 */ /* 0x000fe200078e00ff */
[----:B------:R-:W-:Y:S06]  /*6110*/  PLOP3.LUT P0, PT, PT, PT, UP1, 0x80, 0x0 ;  /* 0x000000000000781c */ /* 0x000fec0003f0f018 */
[C---:B------:R-:W-:Y:S01]  /*6120*/  HMMA.16816.F32 R16, R136.reuse, R146, RZ ;  /* 0x000000928810723c */ /* 0x040fe200000018ff */
[----:B------:R-:W-:Y:S07]  /*6130*/  LDSM.16.M88.4 R144, [R2+0xc900] ;  /* 0x00c900000290783b */ /* 0x000fee0000000200 */
[C---:B-1----:R-:W-:Y:S08]  /*6140*/  HMMA.16816.F32 R20, R136.reuse, R148, RZ ;  /* 0x000000948814723c */ /* 0x042ff000000018ff */
[C---:B------:R-:W-:Y:S01]  /*6150*/  HMMA.16816.F32 R24, R136.reuse, R150, RZ ;  /* 0x000000968818723c */ /* 0x040fe200000018ff */
[----:B------:R-:W-:Y:S07]  /*6160*/  LDSM.16.M88.4 R148, [R2+0xd100] ;  /* 0x00d100000294783b */ /* 0x000fee0000000200 */
[C---:B------:R-:W-:Y:S08]  /*6170*/  HMMA.16816.F32 R28, R136.reuse, R152, RZ ;  /* 0x00000098881c723c */ /* 0x040ff000000018ff */
[----:B------:R-:W-:Y:S01]  /*6180*/  HMMA.16816.F32 R32, R136, R154, RZ ;  /* 0x0000009a8820723c */ /* 0x000fe200000018ff */
[----:B------:R-:W1:Y:S06]  /*6190*/  LDSM.16.M88.4 R136, [R183] ;  /* 0x00000000b788783b */ /* 0x000e6c0000000200 */
[----:B------:R-:W2:Y:S01]  /*61a0*/  LDSM.16.M88.4 R152, [R2+0xd900] ;  /* 0x00d900000298783b */ /* 0x000ea20000000200 */
        /* <DEDUP_REMOVED lines=11> */
[----:B------:R-:W3:Y:S06]  /*6260*/  LDSM.16.M88.4 R156, [R182] ;  /* 0x00000000b69c783b */ /* 0x000eec0000000200 */
[----:B------:R-:W-:Y:S01]  /*6270*/  LDSM.16.M88.4 R172, [R134+0x10900] ;  /* 0x0109000086ac783b */ /* 0x000fe20000000200 */
[C---:B-1----:R-:W-:Y:S08]  /*6280*/  HMMA.16816.F32 R4, R136.reuse, R140, R4 ;  /* 0x0000008c8804723c */ /* 0x042ff00000001804 */
[C---:B------:R-:W-:Y:S01]  /*6290*/  HMMA.16816.F32 R8, R136.reuse, R142, R8 ;  /* 0x0000008e8808723c */ /* 0x040fe20000001808 */
[----:B------:R-:W1:Y:S07]  /*62a0*/  LDSM.16.M88.4 R140, [R133+0xc900] ;  /* 0x00c90000858c783b */ /* 0x000e6e0000000200 */
[C---:B------:R-:W-:Y:S08]  /*62b0*/  HMMA.16816.F32 R12, R136.reuse, R144, R12 ;  /* 0x00000090880c723c */ /* 0x040ff0000000180c */
[C---:B------:R-:W-:Y:S01]  /*62c0*/  HMMA.16816.F32 R16, R136.reuse, R146, R16 ;  /* 0x000000928810723c */ /* 0x040fe20000001810 */
[----:B------:R-:W4:Y:S07]  /*62d0*/  LDSM.16.M88.4 R144, [R133+0xd100] ;  /* 0x00d100008590783b */ /* 0x000f2e0000000200 */
[C---:B------:R-:W-:Y:S08]  /*62e0*/  HMMA.16816.F32 R20, R136.reuse, R148, R20 ;  /* 0x000000948814723c */ /* 0x040ff00000001814 */
[C---:B------:R-:W-:Y:S01]  /*62f0*/  HMMA.16816.F32 R24, R136.reuse, R150, R24 ;  /* 0x000000968818723c */ /* 0x040fe20000001818 */
[----:B------:R-:W5:Y:S07]  /*6300*/  LDSM.16.M88.4 R148, [R133+0xd900] ;  /* 0x00d900008594783b */ /* 0x000f6e0000000200 */
[C---:B--2---:R-:W-:Y:S08]  /*6310*/  HMMA.16816.F32 R28, R136.reuse, R152, R28 ;  /* 0x00000098881c723c */ /* 0x044ff0000000181c */
[----:B------:R-:W-:Y:S01]  /*6320*/  HMMA.16816.F32 R32, R136, R154, R32 ;  /* 0x0000009a8820723c */ /* 0x000fe20000001820 */
[----:B------:R-:W-:Y:S06]  /*6330*/  LDSM.16.M88.4 R136, [R189+0x4000] ;  /* 0x00400000bd88783b */ /* 0x000fec0000000200 */
[----:B------:R-:W2:Y:S01]  /*6340*/  LDSM.16.M88.4 R152, [R187+UR4+0xe100] ;  /* 0x00e10004bb98783b */ /* 0x000ea20008000200 */
[C---:B---3--:R-:W-:Y:S08]  /*6350*/  HMMA.16816.F32 R4, R156.reuse, R160, R4 ;  /* 0x000000a09c04723c */ /* 0x048ff00000001804 */
[C---:B------:R-:W-:Y:S01]  /*6360*/  HMMA.16816.F32 R8, R156.reuse, R162, R8 ;  /* 0x000000a29c08723c */ /* 0x040fe20000001808 */
[----:B------:R-:W-:Y:S07]  /*6370*/  LDSM.16.M88.4 R160, [R187+UR4+0xf100] ;  /* 0x00f10004bba0783b */ /* 0x000fee0008000200 */
[C---:B-1----:R-:W-:Y:S08]  /*6380*/  HMMA.16816.F32 R12, R156.reuse, R140, R12 ;  /* 0x0000008c9c0c723c */ /* 0x042ff0000000180c */
[C---:B------:R-:W-:Y:S01]  /*6390*/  HMMA.16816.F32 R16, R156.reuse, R142, R16 ;  /* 0x0000008e9c10723c */ /* 0x040fe20000001810 */
[----:B------:R-:W1:Y:S07]  /*63a0*/  LDSM.16.M88.4 R140, [R187+UR4+0xe900] ;  /* 0x00e90004bb8c783b */ /* 0x000e6e0008000200 */
[C---:B----4-:R-:W-:Y:S08]  /*63b0*/  HMMA.16816.F32 R20, R156.reuse, R144, R20 ;  /* 0x000000909c14723c */ /* 0x050ff00000001814 */
[C---:B------:R-:W-:Y:S01]  /*63c0*/  HMMA.16816.F32 R24, R156.reuse, R146, R24 ;  /* 0x000000929c18723c */ /* 0x040fe20000001818 */
[----:B------:R-:W3:Y:S07]  /*63d0*/  LDSM.16.M88.4 R144, [R187+UR4+0xf900] ;  /* 0x00f90004bb90783b */ /* 0x000eee0008000200 */
[C---:B-----5:R-:W-:Y:S08]  /*63e0*/  HMMA.16816.F32 R28, R156.reuse, R148, R28 ;  /* 0x000000949c1c723c */ /* 0x060ff0000000181c */
[----:B------:R-:W-:Y:S01]  /*63f0*/  HMMA.16816.F32 R32, R156, R150, R32 ;  /* 0x000000969c20723c */ /* 0x000fe20000001820 */
[----:B------:R-:W4:Y:S06]  /*6400*/  LDSM.16.M88.4 R148, [R0+0xe900] ;  /* 0x00e900000094783b */ /* 0x000f2c0000000200 */
[----:B------:R-:W-:Y:S01]  /*6410*/  LDSM.16.M88.4 R156, [R2+0xf900] ;  /* 0x00f90000029c783b */ /* 0x000fe20000000200 */
[C---:B--2---:R-:W-:Y:S08]  /*6420*/  HMMA.16816.F32 R4, R136.reuse, R152, R4 ;  /* 0x000000988804723c */ /* 0x044ff00000001804 */
        /* <DEDUP_REMOVED lines=8> */
[C---:B---3--:R-:W-:Y:S08]  /*64b0*/  HMMA.16816.F32 R28, R136.reuse, R144, R28 ;  /* 0x00000090881c723c */ /* 0x048ff0000000181c */
[----:B------:R-:W-:Y:S01]  /*64c0*/  HMMA.16816.F32 R32, R136, R146, R32 ;  /* 0x000000928820723c */ /* 0x000fe20000001820 */
[----:B------:R-:W-:Y:S06]  /*64d0*/  LDSM.16.M88.4 R136, [R183+0x4000] ;  /* 0x00400000b788783b */ /* 0x000fec0000000200 */
[----:B------:R-:W2:Y:S01]  /*64e0*/  LDSM.16.M88.4 R144, [R2+0xe100] ;  /* 0x00e100000290783b */ /* 0x000ea20000000200 */
[C---:B------:R-:W-:Y:S08]  /*64f0*/  HMMA.16816.F32 R4, R164.reuse, R168, R4 ;  /* 0x000000a8a404723c */ /* 0x040ff00000001804 */
[C---:B------:R-:W-:Y:S01]  /*6500*/  HMMA.16816.F32 R8, R164.reuse, R170, R8 ;  /* 0x000000aaa408723c */ /* 0x040fe20000001808 */
[----:B------:R-:W-:Y:S07]  /*6510*/  LDSM.16.M88.4 R168, [R134+0xf900] ;  /* 0x00f9000086a8783b */ /* 0x000fee0000000200 */
[C---:B----4-:R-:W-:Y:S08]  /*6520*/  HMMA.16816.F32 R12, R164.reuse, R148, R12 ;  /* 0x00000094a40c723c */ /* 0x050ff0000000180c */
[C---:B------:R-:W-:Y:S01]  /*6530*/  HMMA.16816.F32 R16, R164.reuse, R150, R16 ;  /* 0x00000096a410723c */ /* 0x040fe20000001810 */
[----:B------:R-:W3:Y:S07]  /*6540*/  LDSM.16.M88.4 R148, [R2+0xe900] ;  /* 0x00e900000294783b */ /* 0x000eee0000000200 */
[C---:B-1----:R-:W-:Y:S08]  /*6550*/  HMMA.16816.F32 R20, R164.reuse, R140, R20 ;  /* 0x0000008ca414723c */ /* 0x042ff00000001814 */
[C---:B------:R-:W-:Y:S01]  /*6560*/  HMMA.16816.F32 R24, R164.reuse, R142, R24 ;  /* 0x0000008ea418723c */ /* 0x040fe20000001818 */
[----:B------:R-:W1:Y:S07]  /*6570*/  LDSM.16.M88.4 R140, [R2+0xf100] ;  /* 0x00f10000028c783b */ /* 0x000e6e0000000200 */
[C---:B------:R-:W-:Y:S08]  /*6580*/  HMMA.16816.F32 R28, R164.reuse, R152, R28 ;  /* 0x00000098a41c723c */ /* 0x040ff0000000181c */
[----:B------:R-:W-:Y:S01]  /*6590*/  HMMA.16816.F32 R32, R164, R154, R32 ;  /* 0x0000009aa420723c */ /* 0x000fe20000001820 */
[----:B------:R-:W4:Y:S06]  /*65a0*/  LDSM.16.M88.4 R152, [R182+0x4000] ;  /* 0x00400000b698783b */ /* 0x000f2c0000000200 */
[----:B------:R-:W-:Y:S01]  /*65b0*/  LDSM.16.M88.4 R164, [R134+0xf100] ;  /* 0x00f1000086a4783b */ /* 0x000fe20000000200 */
[C---:B--2---:R-:W-:Y:S08]  /*65c0*/  HMMA.16816.F32 R4, R136.reuse, R144, R4 ;  /* 0x000000908804723c */ /* 0x044ff00000001804 */
[C---:B------:R-:W-:Y:S01]  /*65d0*/  HMMA.16816.F32 R8, R136.reuse, R146, R8 ;  /* 0x000000928808723c */ /* 0x040fe20000001808 */
[----:B------:R-:W2:Y:S07]  /*65e0*/  LDSM.16.M88.4 R144, [R134+0xe900] ;  /* 0x00e900008690783b */ /* 0x000eae0000000200 */
[C---:B---3--:R-:W-:Y:S08]  /*65f0*/  HMMA.16816.F32 R12, R136.reuse, R148, R12 ;  /* 0x00000094880c723c */ /* 0x048ff0000000180c */
[C---:B------:R-:W-:Y:S01]  /*6600*/  HMMA.16816.F32 R16, R136.reuse, R150, R16 ;  /* 0x000000968810723c */ /* 0x040fe20000001810 */
[----:B------:R-:W-:Y:S07]  /*6610*/  LDSM.16.M88.4 R148, [R187+UR4+0x10100] ;  /* 0x01010004bb94783b */ /* 0x000fee0008000200 */
[C---:B-1----:R-:W-:Y:S08]  /*6620*/  HMMA.16816.F32 R20, R136.reuse, R140, R20 ;  /* 0x0000008c8814723c */ /* 0x042ff00000001814 */
[C---:B------:R-:W-:Y:S01]  /*6630*/  HMMA.16816.F32 R24, R136.reuse, R142, R24 ;  /* 0x0000008e8818723c */ /* 0x040fe20000001818 */
[----:B------:R-:W1:Y:S07]  /*6640*/  LDSM.16.M88.4 R140, [R189+0x8000] ;  /* 0x00800000bd8c783b */ /* 0x000e6e0000000200 */
[C---:B------:R-:W-:Y:S08]  /*6650*/  HMMA.16816.F32 R28, R136.reuse, R156, R28 ;  /* 0x0000009c881c723c */ /* 0x040ff0000000181c */
[----:B------:R-:W-:Y:S01]  /*6660*/  HMMA.16816.F32 R32, R136, R158, R32 ;  /* 0x0000009e8820723c */ /* 0x000fe20000001820 */
[----:B------:R-:W3:Y:S06]  /*6670*/  LDSM.16.M88.4 R136, [R187+UR4+0x10900] ;  /* 0x01090004bb88783b */ /* 0x000eec0008000200 */
[----:B------:R-:W-:Y:S01]  /*6680*/  LDSM.16.M88.4 R156, [R187+UR4+0x11900] ;  /* 0x01190004bb9c783b */ /* 0x000fe20008000200 */
        /* <DEDUP_REMOVED lines=8> */
[----:B------:R-:W4:Y:S07]  /*6710*/  LDSM.16.M88.4 R164, [R0+0x10100] ;  /* 0x0101000000a4783b */ /* 0x000f2e0000000200 */
[C---:B------:R-:W-:Y:S08]  /*6720*/  HMMA.16816.F32 R28, R152.reuse, R168, R28 ;  /* 0x000000a8981c723c */ /* 0x040ff0000000181c */
[----:B------:R-:W-:Y:S01]  /*6730*/  HMMA.16816.F32 R32, R152, R170, R32 ;  /* 0x000000aa9820723c */ /* 0x000fe20000001820 */
[----:B------:R-:W5:Y:S06]  /*6740*/  LDSM.16.M88.4 R152, [R0+0x10900] ;  /* 0x010900000098783b */ /* 0x000f6c0000000200 */
[----:B------:R-:W-:Y:S01]  /*6750*/  LDSM.16.M88.4 R168, [R133+0x10100] ;  /* 0x0101000085a8783b */ /* 0x000fe20000000200 */
[C---:B-1----:R-:W-:Y:S08]  /*6760*/  HMMA.16816.F32 R4, R140.reuse, R148, R4 ;  /* 0x000000948c04723c */ /* 0x042ff00000001804 */
[C---:B------:R-:W-:Y:S01]  /*6770*/  HMMA.16816.F32 R8, R140.reuse, R150, R8 ;  /* 0x000000968c08723c */ /* 0x040fe20000001808 */
[----:B------:R-:W1:Y:S07]  /*6780*/  LDSM.16.M88.4 R148, [R0+0x11100] ;  /* 0x011100000094783b */ /* 0x000e6e0000000200 */
[C---:B---3--:R-:W-:Y:S08]  /*6790*/  HMMA.16816.F32 R12, R140.reuse, R136, R12 ;  /* 0x000000888c0c723c */ /* 0x048ff0000000180c */
[C---:B------:R-:W-:Y:S01]  /*67a0*/  HMMA.16816.F32 R16, R140.reuse, R138, R16 ;  /* 0x0000008a8c10723c */ /* 0x040fe20000001810 */
[----:B------:R-:W3:Y:S07]  /*67b0*/  LDSM.16.M88.4 R136, [R0+0x11900] ;  /* 0x011900000088783b */ /* 0x000eee0000000200 */
[C---:B--2---:R-:W-:Y:S08]  /*67c0*/  HMMA.16816.F32 R20, R140.reuse, R144, R20 ;  /* 0x000000908c14723c */ /* 0x044ff00000001814 */
[C---:B------:R-:W-:Y:S01]  /*67d0*/  HMMA.16816.F32 R24, R140.reuse, R146, R24 ;  /* 0x000000928c18723c */ /* 0x040fe20000001818 */
[----:B------:R-:W-:Y:S07]  /*67e0*/  LDSM.16.M88.4 R144, [R2+0x10100] ;  /* 0x010100000290783b */ /* 0x000fee0000000200 */
[C---:B------:R-:W-:Y:S08]  /*67f0*/  HMMA.16816.F32 R28, R140.reuse, R156, R28 ;  /* 0x0000009c8c1c723c */ /* 0x040ff0000000181c */
[----:B------:R-:W-:Y:S01]  /*6800*/  HMMA.16816.F32 R32, R140, R158, R32 ;  /* 0x0000009e8c20723c */ /* 0x000fe20000001820 */
[----:B------:R-:W2:Y:S06]  /*6810*/  LDSM.16.M88.4 R140, [R183+0x8000] ;  /* 0x00800000b78c783b */ /* 0x000eac0000000200 */
[----:B------:R-:W2:Y:S01]  /*6820*/  LDSM.16.M88.4 R156, [R2+0x10900] ;  /* 0x01090000029c783b */ /* 0x000ea20000000200 */
[C---:B----4-:R-:W-:Y:S08]  /*6830*/  HMMA.16816.F32 R4, R160.reuse, R164, R4 ;  /* 0x000000a4a004723c */ /* 0x050ff00000001804 */
[C---:B------:R-:W-:Y:S01]  /*6840*/  HMMA.16816.F32 R8, R160.reuse, R166, R8 ;  /* 0x000000a6a008723c */ /* 0x040fe20000001808 */
[----:B------:R-:W-:Y:S07]  /*6850*/  LDSM.16.M88.4 R164, [R2+0x11900] ;  /* 0x0119000002a4783b */ /* 0x000fee0000000200 */
[C---:B-----5:R-:W-:Y:S08]  /*6860*/  HMMA.16816.F32 R12, R160.reuse, R152, R12 ;  /* 0x00000098a00c723c */ /* 0x060ff0000000180c */
[C---:B------:R-:W-:Y:S01]  /*6870*/  HMMA.16816.F32 R16, R160.reuse, R154, R16 ;  /* 0x0000009aa010723c */ /* 0x040fe20000001810 */
[----:B------:R-:W4:Y:S07]  /*6880*/  LDSM.16.M88.4 R152, [R2+0x11100] ;  /* 0x011100000298783b */ /* 0x000f2e0000000200 */
[C---:B-1----:R-:W-:Y:S08]  /*6890*/  HMMA.16816.F32 R20, R160.reuse, R148, R20 ;  /* 0x00000094a014723c */ /* 0x042ff00000001814 */
[C---:B------:R-:W-:Y:S01]  /*68a0*/  HMMA.16816.F32 R24, R160.reuse, R150, R24 ;  /* 0x00000096a018723c */ /* 0x040fe20000001818 */
[----:B------:R-:W1:Y:S07]  /*68b0*/  LDSM.16.M88.4 R148, [R182+0x8000] ;  /* 0x00800000b694783b */ /* 0x000e6e0000000200 */
[C---:B---3--:R-:W-:Y:S08]  /*68c0*/  HMMA.16816.F32 R28, R160.reuse, R136, R28 ;  /* 0x00000088a01c723c */ /* 0x048ff0000000181c */
[----:B------:R-:W-:Y:S01]  /*68d0*/  HMMA.16816.F32 R32, R160, R138, R32 ;  /* 0x0000008aa020723c */ /* 0x000fe20000001820 */
[----:B------:R-:W3:Y:S07]  /*68e0*/  LDSM.16.M88.4 R136, [R134+0x11900] ;  /* 0x011900008688783b */ /* 0x000eee0000000200 */
[C---:B--2---:R-:W-:Y:S08]  /*68f0*/  HMMA.16816.F32 R4, R140.reuse, R144, R4 ;  /* 0x000000908c04723c */ /* 0x044ff00000001804 */
[C---:B------:R-:W-:Y:S08]  /*6900*/  HMMA.16816.F32 R8, R140.reuse, R146, R8 ;  /* 0x000000928c08723c */ /* 0x040ff00000001808 */
[C---:B------:R-:W-:Y:S08]  /*6910*/  HMMA.16816.F32 R12, R140.reuse, R156, R12 ;  /* 0x0000009c8c0c723c */ /* 0x040ff0000000180c */
[C---:B------:R-:W-:Y:S08]  /*6920*/  HMMA.16816.F32 R16, R140.reuse, R158, R16 ;  /* 0x0000009e8c10723c */ /* 0x040ff00000001810 */
[C---:B----4-:R-:W-:Y:S08]  /*6930*/  HMMA.16816.F32 R20, R140.reuse, R152, R20 ;  /* 0x000000988c14723c */ /* 0x050ff00000001814 */
[C---:B------:R-:W-:Y:S08]  /*6940*/  HMMA.16816.F32 R24, R140.reuse, R154, R24 ;  /* 0x0000009a8c18723c */ /* 0x040ff00000001818 */
[C---:B------:R-:W-:Y:S08]  /*6950*/  HMMA.16816.F32 R28, R140.reuse, R164, R28 ;  /* 0x000000a48c1c723c */ /* 0x040ff0000000181c */
[----:B------:R-:W-:Y:S08]  /*6960*/  HMMA.16816.F32 R32, R140, R166, R32 ;  /* 0x000000a68c20723c */ /* 0x000ff00000001820 */
[C---:B-1----:R-:W-:Y:S08]  /*6970*/  HMMA.16816.F32 R4, R148.reuse, R168, R4 ;  /* 0x000000a89404723c */ /* 0x042ff00000001804 */
[C---:B------:R-:W-:Y:S08]  /*6980*/  HMMA.16816.F32 R8, R148.reuse, R170, R8 ;  /* 0x000000aa9408723c */ /* 0x040ff00000001808 */
[C---:B------:R-:W-:Y:S08]  /*6990*/  HMMA.16816.F32 R12, R148.reuse, R172, R12 ;  /* 0x000000ac940c723c */ /* 0x040ff0000000180c */
[C---:B------:R-:W-:Y:S08]  /*69a0*/  HMMA.16816.F32 R16, R148.reuse, R174, R16 ;  /* 0x000000ae9410723c */ /* 0x040ff00000001810 */
[C---:B------:R-:W-:Y:S07]  /*69b0*/  HMMA.16816.F32 R20, R148.reuse, R176, R20 ;  /* 0x000000b09414723c */ /* 0x040fee0000001814 */
[----:B------:R-:W-:Y:S01]  /*69c0*/  IMAD.MOV.U32 R176, RZ, RZ, R201 ;  /* 0x000000ffffb07224 */ /* 0x000fe200078e00c9 */
[C---:B------:R-:W-:Y:S04]  /*69d0*/  HMMA.16816.F32 R24, R148.reuse, R178, R24 ;  /* 0x000000b29418723c */ /* 0x040fe80000001818 */
[----:B------:R-:W-:Y:S01]  /*69e0*/  @P0 SHF.R.U32.HI R176, RZ, c[0x0][0x2cc], R219 ;  /* 0x0000b300ffb00a19 */ /* 0x000fe200000116db */
[----:B------:R-:W-:Y:S03]  /*69f0*/  IMAD.SHL.U32 R177, R209, 0x40, RZ ;  /* 0x00000040d1b17824 */ /* 0x000fe600078e00ff */
[C---:B---3--:R-:W-:Y:S01]  /*6a00*/  HMMA.16816.F32 R28, R148.reuse, R136, R28 ;  /* 0x00000088941c723c */ /* 0x048fe2000000181c */
[----:B------:R-:W1:Y:S03]  /*6a10*/  SHFL.IDX PT, R179, R176, RZ, 0x1c1f ;  /* 0x001c1fffb0b37589 */ /* 0x000e6600000e0000 */
[----:B------:R-:W-:Y:S04]  /*6a20*/  IADD3 R178, -R202, 0x1, -R177 ;  /* 0x00000001cab27810 */ /* 0x000fe80007ffe9b1 */
[----:B------:R-:W-:Y:S04]  /*6a30*/  HMMA.16816.F32 R32, R148, R138, R32 ;  /* 0x0000008a9420723c */ /* 0x000fe80000001820 */
[----:B------:R-:W-:Y:S04]  /*6a40*/  IADD3 R178, -R200, R178, R191 ;  /* 0x000000b2c8b27210 */ /* 0x000fe80007ffe1bf */
[C---:B------:R-:W-:Y:S04]  /*6a50*/  IADD3 R219, R178.reuse, c[0x0][0x328], RZ ;  /* 0x0000ca00b2db7a10 */ /* 0x040fe80007ffe0ff */
[----:B------:R-:W-:Y:S01]  /*6a60*/  IADD3 R178, R178, UR19, RZ ;  /* 0x00000013b2b27c10 */ /* 0x000fe2000fffe0ff */
[--C-:B-1----:R-:W-:Y:S04]  /*6a70*/  IMAD.IADD R221, R219, 0x1, R179.reuse ;  /* 0x00000001dbdd7824 */ /* 0x102fe800078e02b3 */
[----:B------:R-:W-:Y:S01]  /*6a80*/  IMAD.IADD R220, R178, 0x1, R179 ;  /* 0x00000001b2dc7824 */ /* 0x000fe200078e02b3 */
[----:B------:R-:W-:-:S05]  /*6a90*/  @!P3 BRA `(.L_x_1008) ;  /* 0x000001800000b947 */ /* 0x000fca0003800000 */
        /* <DEDUP_REMOVED lines=13> */
.L_x_1010:
[----:B------:R-:W-:Y:S04]  /*6b70*/  MOV R0, 0x1 ;  /* 0x0000000100007802 */ /* 0x000fe80000000f00 */
[----:B------:R-:W-:Y:S11]  /*6b80*/  ISETP.NE.AND P0, PT, R0, c[0x0][0x32c], PT ;  /* 0x0000cb0000007a0c */ /* 0x000ff60003f05270 */
[----:B------:R-:W-:Y:S02]  /*6b90*/  @!UPT UIADD3 URZ, URZ, URZ, URZ ;  /* 0x0000003f3f3ff290 */ /* 0x000fe4000fffe03f */
[----:B------:R-:W-:Y:S05]  /*6ba0*/  @P0 IMAD.HI.U32 R0, R2, c[0x0][0x330], RZ ;  /* 0x0000cc0002000a27 */ /* 0x000fea00078e00ff */
[----:B------:R-:W-:Y:S02]  /*6bb0*/  @P0 SHF.R.U32.HI R2, RZ, c[0x0][0x334], R0 ;  /* 0x0000cd00ff020a19 */ /* 0x000fe40000011600 */
.L_x_1011:
[----:B------:R-:W-:Y:S05]  /*6bc0*/  BSYNC B0 ;  /* 0x0000000000007941 */ /* 0x000fea0003800000 */
.L_x_1009:
[----:B------:R-:W-:Y:S04]  /*6bd0*/  IMAD R133, R2, c[0x0][0x32c], -R177 ;  /* 0x0000cb0002857a24 */ /* 0x000fe800078e0ab1 */
[----:B------:R-:W-:Y:S05]  /*6be0*/  IMAD.IADD R133, R133, 0x1, -R202 ;  /* 0x0000000185857824 */ /* 0x000fea00078e0aca */
[----:B------:R-:W-:Y:S02]  /*6bf0*/  IADD3 R0, R133, c[0x0][0x32c], RZ ;  /* 0x0000cb0085007a10 */ /* 0x000fe40007ffe0ff */
[----:B------:R-:W-:Y:S02]  /*6c00*/  IMNMX R220, R220, R133, !PT ;  /* 0x00000085dcdc7217 */ /* 0x000fe40007800200 */
[----:B------:R-:W-:Y:S02]  /*6c10*/  IMNMX R221, R221, R0, PT ;  /* 0x00000000dddd7217 */ /* 0x000fe40003800200 */
.L_x_1008:
        /* <DEDUP_REMOVED lines=66> */
.L_x_1014:
[----:B------:R-:W-:Y:S04]  /*7040*/  MOV R0, 0x1 ;  /* 0x0000000100007802 */ /* 0x000fe80000000f00 */
[----:B------:R-:W-:Y:S11]  /*7050*/  ISETP.NE.AND P0, PT, R0, c[0x0][0x32c], PT ;  /* 0x0000cb0000007a0c */ /* 0x000ff60003f05270 */
[----:B------:R-:W-:Y:S02]  /*7060*/  @!UPT UIADD3 URZ, URZ, URZ, URZ ;  /* 0x0000003f3f3ff290 */ /* 0x000fe4000fffe03f */
[----:B------:R-:W-:Y:S05]  /*7070*/  @P0 IMAD.HI.U32 R0, R2, c[0x0][0x330], RZ ;  /* 0x0000cc0002000a27 */ /* 0x000fea00078e00ff */
[----:B------:R-:W-:Y:S02]  /*7080*/  @P0 SHF.R.U32.HI R2, RZ, c[0x0][0x334], R0 ;  /* 0x0000cd00ff020a19 */ /* 0x000fe40000011600 */
.L_x_1015:
[----:B------:R-:W-:Y:S05]  /*7090*/  BSYNC B0 ;  /* 0x0000000000007941 */ /* 0x000fea0003800000 */
.L_x_1013:
[----:B------:R-:W-:Y:S04]  /*70a0*/  IMAD R13, R2, c[0x0][0x32c], -R177 ;  /* 0x0000cb00020d7a24 */ /* 0x000fe800078e0ab1 */
[----:B------:R-:W-:Y:S05]  /*70b0*/  IMAD.IADD R13, R13, 0x1, -R202 ;  /* 0x000000010d0d7824 */ /* 0x000fea00078e0aca */
[----:B------:R-:W-:Y:S02]  /*70c0*/  IADD3 R0, R13, c[0x0][0x32c], RZ ;  /* 0x0000cb000d007a10 */ /* 0x000fe40007ffe0ff */
[----:B------:R-:W-:Y:S02]  /*70d0*/  IMNMX R178, R178, R13, !PT ;  /* 0x0000000db2b27217 */ /* 0x000fe40007800200 */
[----:B------:R-:W-:Y:S02]  /*70e0*/  IMNMX R219, R219, R0, PT ;  /* 0x00000000dbdb7217 */ /* 0x000fe40003800200 */
.L_x_1012:
[----:B------:R-:W-:Y:S01]  /*70f0*/  ISETP.GT.AND P0, PT, R178, RZ, P1 ;  /* 0x000000ffb200720c */ /* 0x000fe20000f04270 */
[----:B------:R-:W-:Y:S04]  /*7100*/  DEPBAR.LE SB0, 0x2 ;  /* 0x000080800000791a */ /* 0x000fe80000000000 */
[----:B------:R-:W-:Y:S01]  /*7110*/  BAR.SYNC.DEFER_BLOCKING 0x0 ;  /* 0x0000000000007b1d */ /* 0x000fe20000010000 */
        /* <DEDUP_REMOVED lines=71> */
[C---:B------:R-:W-:Y:S02]  /*7590*/  ISETP.LT.OR P0, PT, R219.reuse, 0x39, P0 ;  /* 0x00000039db00780c */ /* 0x040fe40000701670 */
[----:B------:R-:W-:Y:S02]  /*75a0*/  FMNMX.FTZ R13, R150, R13, !PT ;  /* 0x0000000d960d7209 */ /* 0x000fe40007810000 */
[----:B------:R-:W-:Y:S01]  /*75b0*/  FSEL R146, R34, -INF , !P0 ;  /* 0xff80000022927808 */ /* 0x000fe20004000000 */
[----:B------:R-:W1:Y:S01]  /*75c0*/  SHFL.BFLY PT, R4, R7, 0x2, 0x1f ;  /* 0x0c401f0007047f89 */ /* 0x000e6200000e0000 */
[----:B------:R-:W-:Y:S02]  /*75d0*/  ISETP.GT.AND P0, PT, R178, 0x39, P1 ;  /* 0x00000039b200780c */ /* 0x000fe40000f04270 */
[----:B------:R-:W-:Y:S02]  /*75e0*/  FMNMX.FTZ R13, R148, R13, !PT ;  /* 0x0000000d940d7209 */ /* 0x000fe40007810000 */
[----:B------:R-:W-:Y:S02]  /*75f0*/  ISETP.LT.OR P0, PT, R219, 0x3a, P0 ;  /* 0x0000003adb00780c */ /* 0x000fe40000701670 */
[----:B------:R-:W-:Y:S02]  /*7600*/  FMNMX.FTZ R15, R146, R13, !PT ;  /* 0x0000000d920f7209 */ /* 0x000fe40007810000 */
[----:B------:R-:W-:Y:S02]  /*7610*/  FSEL R144, R35, -INF , !P0 ;  /* 0xff80000023907808 */ /* 0x000fe40004000000 */
[----:B------:R-:W-:Y:S02]  /*7620*/  IADD3 R17, R180, UR4, RZ ;  /* 0x00000004b4117c10 */ /* 0x000fe4000fffe0ff */
[----:B------:R-:W-:Y:S02]  /*7630*/  FMNMX.FTZ R11, R144, R15, !PT ;  /* 0x0000000f900b7209 */ /* 0x000fe40007810000 */
[----:B------:R-:W-:Y:S03]  /*7640*/  IADD3 R134, R186, R17, RZ ;  /* 0x00000011ba867210 */ /* 0x000fe60007ffe0ff */
[----:B------:R-:W2:Y:S01]  /*7650*/  SHFL.BFLY PT, R0, R11, 0x2, 0x1f ;  /* 0x0c401f000b007f89 */ /* 0x000ea200000e0000 */
[----:B-1----:R-:W-:Y:S07]  /*7660*/  FMNMX.FTZ R4, R7, R4, !PT ;  /* 0x0000000407047209 */ /* 0x002fee0007810000 */
[----:B------:R-:W1:Y:S01]  /*7670*/  SHFL.BFLY PT, R13, R4, 0x1, 0x1f ;  /* 0x0c201f00040d7f89 */ /* 0x000e6200000e0000 */
[----:B--2---:R-:W-:Y:S07]  /*7680*/  FMNMX.FTZ R7, R11, R0, !PT ;  /* 0x000000000b077209 */ /* 0x004fee0007810000 */
[----:B------:R-:W2:Y:S01]  /*7690*/  SHFL.BFLY PT, R0, R7, 0x1, 0x1f ;  /* 0x0c201f0007007f89 */ /* 0x000ea200000e0000 */
[----:B-1----:R-:W-:Y:S04]  /*76a0*/  FMNMX.FTZ R2, R4, R13, !PT ;  /* 0x0000000d04027209 */ /* 0x002fe80007810000 */
[C---:B------:R-:W-:Y:S01]  /*76b0*/  FSETP.NEU.FTZ.AND P0, PT, R2.reuse, -INF , PT ;  /* 0xff8000000200780b */ /* 0x040fe20003f1d000 */
[----:B------:R-:W-:Y:S05]  /*76c0*/  FMUL.FTZ R152, R2, c[0x0][0x2d0] ;  /* 0x0000b40002987a20 */ /* 0x000fea0000410000 */
[----:B------:R-:W-:Y:S05]  /*76d0*/  FSEL R152, R152, RZ, P0 ;  /* 0x000000ff98987208 */ /* 0x000fea0000000000 */
[--C-:B------:R-:W-:Y:S01]  /*76e0*/  FFMA.FTZ R160, R5, c[0x0][0x2d0], -R152.reuse ;  /* 0x0000b40005a07a23 */ /* 0x100fe20000010898 */
[----:B------:R-:W-:Y:S01]  /*76f0*/  FSEL R5, R2, RZ, P0 ;  /* 0x000000ff02057208 */ /* 0x000fe20000000000 */
[--C-:B------:R-:W-:Y:S01]  /*7700*/  FFMA.FTZ R162, R137, c[0x0][0x2d0], -R152.reuse ;  /* 0x0000b40089a27a23 */ /* 0x100fe20000010898 */
[----:B--2---:R-:W-:Y:S01]  /*7710*/  FMNMX.FTZ R0, R7, R0, !PT ;  /* 0x0000000007007209 */ /* 0x004fe20007810000 */
[----:B------:R-:W-:Y:S02]  /*7720*/  FFMA.FTZ R161, R133, c[0x0][0x2d0], -R152 ;  /* 0x0000b40085a17a23 */ /* 0x000fe40000010898 */
[----:B------:R-:W-:Y:S01]  /*7730*/  FADD.FTZ R4, -R5, R132 ;  /* 0x0000008405047221 */ /* 0x000fe20000010100 */
[C---:B------:R-:W-:Y:S01]  /*7740*/  FSETP.NEU.FTZ.AND P0, PT, R0.reuse, -INF , PT ;  /* 0xff8000000000780b */ /* 0x040fe20003f1d000 */
[----:B------:R-:W-:Y:S01]  /*7750*/  FMUL.FTZ R145, R0, c[0x0][0x2d0] ;  /* 0x0000b40000917a20 */ /* 0x000fe20000410000 */
[----:B------:R-:W-:Y:S01]  /*7760*/  MUFU.EX2 R162, R162 ;  /* 0x000000a200a27308 */ /* 0x000fe20000000800 */
[----:B------:R-:W-:Y:S01]  /*7770*/  FMUL.FTZ R132, R4, c[0x0][0x2d0] ;  /* 0x0000b40004847a20 */ /* 0x000fe20000410000 */
[----:B------:R-:W-:Y:S01]  /*7780*/  FSEL R4, R0, RZ, P0 ;  /* 0x000000ff00047208 */ /* 0x000fe20000000000 */
[--C-:B------:R-:W-:Y:S01]  /*7790*/  FFMA.FTZ R163, R9, c[0x0][0x2d0], -R152.reuse ;  /* 0x0000b40009a37a23 */ /* 0x100fe20000010898 */
[----:B------:R-:W-:Y:S01]  /*77a0*/  FSEL R145, R145, RZ, P0 ;  /* 0x000000ff91917208 */ /* 0x000fe20000000000 */
[--C-:B------:R-:W-:Y:S01]  /*77b0*/  FFMA.FTZ R170, R143, c[0x0][0x2d0], -R152.reuse ;  /* 0x0000b4008faa7a23 */ /* 0x100fe20000010898 */
[----:B------:R-:W-:Y:S01]  /*77c0*/  IADD3 R5, R181, UR4, RZ ;  /* 0x00000004b5057c10 */ /* 0x000fe2000fffe0ff */
[----:B------:R-:W-:Y:S02]  /*77d0*/  FADD.FTZ R4, -R4, R3 ;  /* 0x0000000304047221 */ /* 0x000fe40000010100 */
[--C-:B------:R-:W-:Y:S01]  /*77e0*/  FFMA.FTZ R166, R12, c[0x0][0x2d0], -R145.reuse ;  /* 0x0000b4000ca67a23 */ /* 0x100fe20000010891 */
[----:B------:R-:W1:Y:S01]  /*77f0*/  MUFU.EX2 R132, R132 ;  /* 0x0000008400847308 */ /* 0x000e620000000800 */
[----:B------:R-:W2:Y:S01]  /*7800*/  LDSM.16.MT88.4 R12, [R181+UR4+0x100] ;  /* 0x00010004b50c783b */ /* 0x000ea20008004200 */
[--C-:B------:R-:W-:Y:S01]  /*7810*/  FFMA.FTZ R165, R8, c[0x0][0x2d0], -R145.reuse ;  /* 0x0000b40008a57a23 */ /* 0x100fe20000010891 */
[----:B------:R-:W-:Y:S01]  /*7820*/  IADD3 R133, R186, R5, RZ ;  /* 0x00000005ba857210 */ /* 0x000fe20007ffe0ff */
[--C-:B------:R-:W-:Y:S02]  /*7830*/  FFMA.FTZ R164, R10, c[0x0][0x2d0], -R145.reuse ;  /* 0x0000b4000aa47a23 */ /* 0x100fe40000010891 */
[--C-:B------:R-:W-:Y:S02]  /*7840*/  FFMA.FTZ R167, R6, c[0x0][0x2d0], -R145.reuse ;  /* 0x0000b40006a77a23 */ /* 0x100fe40000010891 */
[----:B------:R-:W-:Y:S01]  /*7850*/  FMUL.FTZ R3, R4, c[0x0][0x2d0] ;  /* 0x0000b40004037a20 */ /* 0x000fe20000410000 */
[----:B------:R-:W3:Y:S01]  /*7860*/  LDSM.16.MT88.4 R20, [R133+0x100] ;  /* 0x000100008514783b */ /* 0x000ee20000004200 */
[----:B------:R-:W4:Y:S01]  /*7870*/  MUFU.EX2 R161, R161 ;  /* 0x000000a100a17308 */ /* 0x000f220000000800 */
[--C-:B------:R-:W-:Y:S02]  /*7880*/  FFMA.FTZ R175, R140, c[0x0][0x2d0], -R145.reuse ;  /* 0x0000b4008caf7a23 */ /* 0x100fe40000010891 */
[--C-:B------:R-:W-:Y:S02]  /*7890*/  FFMA.FTZ R219, R157, c[0x0][0x2d0], -R152.reuse ;  /* 0x0000b4009ddb7a23 */ /* 0x100fe40000010898 */
[--C-:B------:R-:W-:Y:S02]  /*78a0*/  FFMA.FTZ R220, R155, c[0x0][0x2d0], -R152.reuse ;  /* 0x0000b4009bdc7a23 */ /* 0x100fe40000010898 */
[--C-:B------:R-:W-:Y:S02]  /*78b0*/  FFMA.FTZ R221, R158, c[0x0][0x2d0], -R145.reuse ;  /* 0x0000b4009edd7a23 */ /* 0x100fe40000010891 */
[--C-:B------:R-:W-:Y:S01]  /*78c0*/  FFMA.FTZ R222, R156, c[0x0][0x2d0], -R145.reuse ;  /* 0x0000b4009cde7a23 */ /* 0x100fe20000010891 */
[----:B------:R-:W5:Y:S01]  /*78d0*/  MUFU.EX2 R3, R3 ;  /* 0x0000000300037308 */ /* 0x000f620000000800 */
[--C-:B------:R-:W-:Y:S02]  /*78e0*/  FFMA.FTZ R223, R154, c[0x0][0x2d0], -R145.reuse ;  /* 0x0000b4009adf7a23 */ /* 0x100fe40000010891 */
[--C-:B------:R-:W-:Y:S02]  /*78f0*/  FFMA.FTZ R224, R153, c[0x0][0x2d0], -R152.reuse ;  /* 0x0000b40099e07a23 */ /* 0x100fe40000010898 */
[C---:B-1----:R-:W-:Y:S02]  /*7900*/  FMUL.FTZ R4, R132.reuse, R128 ;  /* 0x0000008084047220 */ /* 0x042fe40000410000 */
[C---:B------:R-:W-:Y:S02]  /*7910*/  FMUL.FTZ R5, R132.reuse, R129 ;  /* 0x0000008184057220 */ /* 0x040fe40000410000 */
[C---:B------:R-:W-:Y:S01]  /*7920*/  FMUL.FTZ R8, R132.reuse, R124 ;  /* 0x0000007c84087220 */ /* 0x040fe20000410000 */
[----:B------:R-:W-:Y:S01]  /*7930*/  MUFU.EX2 R160, R160 ;  /* 0x000000a000a07308 */ /* 0x000fe20000000800 */
[C---:B------:R-:W-:Y:S02]  /*7940*/  FMUL.FTZ R9, R132.reuse, R125 ;  /* 0x0000007d84097220 */ /* 0x040fe40000410000 */
[C---:B------:R-:W-:Y:S01]  /*7950*/  FMUL.FTZ R16, R132.reuse, R104 ;  /* 0x0000006884107220 */ /* 0x040fe20000410000 */
[----:B----4-:R-:W-:Y:S01]  /*7960*/  F2FP.PACK_AB R136, R161, R162 ;  /* 0x000000a2a188723e */ /* 0x010fe200000000ff */
[C---:B------:R-:W-:Y:S02]  /*7970*/  FMUL.FTZ R17, R132.reuse, R105 ;  /* 0x0000006984117220 */ /* 0x040fe40000410000 */
[C---:B------:R-:W-:Y:S02]  /*7980*/  FMUL.FTZ R24, R132.reuse, R112 ;  /* 0x0000007084187220 */ /* 0x040fe40000410000 */
[C---:B------:R-:W-:Y:S01]  /*7990*/  FMUL.FTZ R25, R132.reuse, R113 ;  /* 0x0000007184197220 */ /* 0x040fe20000410000 */
[----:B------:R-:W1:Y:S01]  /*79a0*/  MUFU.EX2 R163, R163 ;  /* 0x000000a300a37308 */ /* 0x000e620000000800 */
[C---:B------:R-:W-:Y:S02]  /*79b0*/  FMUL.FTZ R32, R132.reuse, R120 ;  /* 0x0000007884207220 */ /* 0x040fe40000410000 */
[----:B------:R-:W-:Y:S02]  /*79c0*/  FMUL.FTZ R33, R132, R121 ;  /* 0x0000007984217220 */ /* 0x000fe40000410000 */
[C---:B-----5:R-:W-:Y:S02]  /*79d0*/  FMUL.FTZ R6, R3.reuse, R130 ;  /* 0x0000008203067220 */ /* 0x060fe40000410000 */
        /* <DEDUP_REMOVED lines=9> */
[----:B------:R-:W4:Y:S01]  /*7a70*/  MUFU.EX2 R165, R165 ;  /* 0x000000a500a57308 */ /* 0x000f220000000800 */
[----:B------:R-:W-:Y:S01]  /*7a80*/  LDSM.16.MT88.4 R104, [R181+UR4+0x2100] ;  /* 0x00210004b568783b */ /* 0x000fe20008004200 */
[----:B------:R-:W-:Y:S01]  /*7a90*/  FMUL.FTZ R34, R3, R122 ;  /* 0x0000007a03227220 */ /* 0x000fe20000410000 */
[----:B-1----:R-:W-:Y:S01]  /*7aa0*/  F2FP.PACK_AB R138, R163, R160 ;  /* 0x000000a0a38a723e */ /* 0x002fe200000000ff */
[----:B------:R-:W-:Y:S02]  /*7ab0*/  FMUL.FTZ R35, R3, R123 ;  /* 0x0000007b03237220 */ /* 0x000fe40000410000 */
[--C-:B------:R-:W-:Y:S03]  /*7ac0*/  FFMA.FTZ R225, R151, c[0x0][0x2d0], -R152.reuse ;  /* 0x0000b40097e17a23 */ /* 0x100fe60000010898 */
[----:B------:R-:W-:Y:S01]  /*7ad0*/  LDSM.16.MT88.4 R112, [R181+UR4+0x900] ;  /* 0x00090004b570783b */ /* 0x000fe20008004200 */
[----:B------:R-:W-:Y:S01]  /*7ae0*/  MUFU.EX2 R164, R164 ;  /* 0x000000a400a47308 */ /* 0x000fe20000000800 */
[--C-:B------:R-:W-:Y:S02]  /*7af0*/  FFMA.FTZ R226, R149, c[0x0][0x2d0], -R152.reuse ;  /* 0x0000b40095e27a23 */ /* 0x100fe40000010898 */
[--C-:B------:R-:W-:Y:S02]  /*7b00*/  FFMA.FTZ R228, R150, c[0x0][0x2d0], -R145.reuse ;  /* 0x0000b40096e47a23 */ /* 0x100fe40000010891 */
[--C-:B------:R-:W-:Y:S02]  /*7b10*/  FFMA.FTZ R229, R148, c[0x0][0x2d0], -R145.reuse ;  /* 0x0000b40094e57a23 */ /* 0x100fe40000010891 */
[----:B------:R-:W-:Y:S01]  /*7b20*/  LDSM.16.MT88.4 R120, [R134+0x900] ;  /* 0x000900008678783b */ /* 0x000fe20000004200 */
[--C-:B------:R-:W-:Y:S02]  /*7b30*/  FFMA.FTZ R230, R146, c[0x0][0x2d0], -R145.reuse ;  /* 0x0000b40092e67a23 */ /* 0x100fe40000010891 */
[----:B------:R-:W1:Y:S01]  /*7b40*/  MUFU.EX2 R167, R167 ;  /* 0x000000a700a77308 */ /* 0x000e620000000800 */
[C---:B------:R-:W-:Y:S02]  /*7b50*/  FMUL.FTZ R36, R132.reuse, R36 ;  /* 0x0000002484247220 */ /* 0x040fe40000410000 */
[C---:B------:R-:W-:Y:S01]  /*7b60*/  FMUL.FTZ R37, R132.reuse, R37 ;  /* 0x0000002584257220 */ /* 0x040fe20000410000 */
[----:B----4-:R-:W-:Y:S01]  /*7b70*/  F2FP.PACK_AB R137, R165, R166 ;  /* 0x000000a6a589723e */ /* 0x010fe200000000ff */
[----:B------:R-:W-:Y:S01]  /*7b80*/  LDSM.16.MT88.4 R124, [R181+UR4+0x2900] ;  /* 0x00290004b57c783b */ /* 0x000fe20008004200 */
[C---:B------:R-:W-:Y:S02]  /*7b90*/  FMUL.FTZ R38, R3.reuse, R38 ;  /* 0x0000002603267220 */ /* 0x040fe40000410000 */
[C---:B------:R-:W-:Y:S02]  /*7ba0*/  FMUL.FTZ R39, R3.reuse, R39 ;  /* 0x0000002703277220 */ /* 0x040fe40000410000 */
[C---:B------:R-:W-:Y:S01]  /*7bb0*/  FMUL.FTZ R40, R132.reuse, R40 ;  /* 0x0000002884287220 */ /* 0x040fe20000410000 */
[----:B------:R-:W-:Y:S01]  /*7bc0*/  MUFU.EX2 R170, R170 ;  /* 0x000000aa00aa7308 */ /* 0x000fe20000000800 */
[C---:B------:R-:W-:Y:S01]  /*7bd0*/  FMUL.FTZ R41, R132.reuse, R41 ;  /* 0x0000002984297220 */ /* 0x040fe20000410000 */
[----:B------:R-:W-:Y:S01]  /*7be0*/  LDSM.16.MT88.4 R148, [R180+UR4+0x3900] ;  /* 0x00390004b494783b */ /* 0x000fe20008004200 */
[C---:B------:R-:W-:Y:S02]  /*7bf0*/  FMUL.FTZ R42, R3.reuse, R42 ;  /* 0x0000002a032a7220 */ /* 0x040fe40000410000 */
[C---:B------:R-:W-:Y:S02]  /*7c00*/  FMUL.FTZ R43, R3.reuse, R43 ;  /* 0x0000002b032b7220 */ /* 0x040fe40000410000 */
[C---:B------:R-:W-:Y:S02]  /*7c10*/  FMUL.FTZ R44, R132.reuse, R44 ;  /* 0x0000002c842c7220 */ /* 0x040fe40000410000 */
[C---:B------:R-:W-:Y:S01]  /*7c20*/  FMUL.FTZ R45, R132.reuse, R45 ;  /* 0x0000002d842d7220 */ /* 0x040fe20000410000 */
[----:B------:R-:W-:Y:S01]  /*7c30*/  MUFU.EX2 R175, R175 ;  /* 0x000000af00af7308 */ /* 0x000fe20000000800 */
[----:B------:R-:W-:Y:S01]  /*7c40*/  FMUL.FTZ R46, R3, R46 ;  /* 0x0000002e032e7220 */ /* 0x000fe20000410000 */
[----:B-1----:R-:W-:Y:S01]  /*7c50*/  F2FP.PACK_AB R139, R167, R164 ;  /* 0x000000a4a78b723e */ /* 0x002fe200000000ff */
[C---:B------:R-:W-:Y:S02]  /*7c60*/  FMUL.FTZ R47, R3.reuse, R47 ;  /* 0x0000002f032f7220 */ /* 0x040fe40000410000 */
[C---:B------:R-:W-:Y:S02]  /*7c70*/  FMUL.FTZ R48, R132.reuse, R48 ;  /* 0x0000003084307220 */ /* 0x040fe40000410000 */
[C---:B------:R-:W-:Y:S02]  /*7c80*/  FMUL.FTZ R49, R132.reuse, R49 ;  /* 0x0000003184317220 */ /* 0x040fe40000410000 */
[C---:B--2---:R-:W-:Y:S01]  /*7c90*/  HMMA.16816.F32 R4, R136.reuse, R12, R4 ;  /* 0x0000000c8804723c */ /* 0x044fe20000001804 */
        /* <DEDUP_REMOVED lines=13> */
[C---:B---3--:R-:W-:Y:S03]  /*7d70*/  HMMA.16816.F32 R12, R136.reuse, R20, R12 ;  /* 0x00000014880c723c */ /* 0x048fe6000000180c */
        /* <DEDUP_REMOVED lines=10> */
[----:B------:R-:W2:Y:S01]  /*7e20*/  LDSM.16.MT88.4 R108, [R133+0x2100] ;  /* 0x00210000856c783b */ /* 0x000ea20000004200 */
        /* <DEDUP_REMOVED lines=14> */
[----:B------:R-:W-:Y:S01]  /*7f10*/  LDSM.16.MT88.4 R116, [R180+UR4+0x900] ;  /* 0x00090004b474783b */ /* 0x000fe20008004200 */
[C---:B------:R-:W-:Y:S02]  /*7f20*/  FMUL.FTZ R62, R3.reuse, R62 ;  /* 0x0000003e033e7220 */ /* 0x040fe40000410000 */
[C---:B------:R-:W-:Y:S02]  /*7f30*/  FMUL.FTZ R63, R3.reuse, R63 ;  /* 0x0000003f033f7220 */ /* 0x040fe40000410000 */
[C---:B-1----:R-:W-:Y:S02]  /*7f40*/  HMMA.16816.F32 R28, R136.reuse, R100, R28 ;  /* 0x00000064881c723c */ /* 0x042fe4000000181c */
[----:B------:R-:W-:Y:S01]  /*7f50*/  MUFU.EX2 R228, R228 ;  /* 0x000000e400e47308 */ /* 0x000fe20000000800 */
[C---:B------:R-:W-:Y:S02]  /*7f60*/  FMUL.FTZ R64, R132.reuse, R64 ;  /* 0x0000004084407220 */ /* 0x040fe40000410000 */
[C---:B------:R-:W-:Y:S02]  /*7f70*/  FMUL.FTZ R65, R132.reuse, R65 ;  /* 0x0000004184417220 */ /* 0x040fe40000410000 */
[C---:B------:R-:W-:Y:S01]  /*7f80*/  FMUL.FTZ R66, R3.reuse, R66 ;  /* 0x0000004203427220 */ /* 0x040fe20000410000 */
[C---:B------:R-:W-:Y:S01]  /*7f90*/  HMMA.16816.F32 R32, R136.reuse, R102, R32 ;  /* 0x000000668820723c */ /* 0x040fe20000001820 */
[----:B------:R-:W1:Y:S03]  /*7fa0*/  LDSM.16.MT88.4 R100, [R180+UR4+0x2100] ;  /* 0x00210004b464783b */ /* 0x000e660008004200 */
[C---:B------:R-:W-:Y:S01]  /*7fb0*/  FMUL.FTZ R67, R3.reuse, R67 ;  /* 0x0000004303437220 */ /* 0x040fe20000410000 */
[----:B------:R-:W-:Y:S01]  /*7fc0*/  MUFU.EX2 R229, R229 ;  /* 0x000000e500e57308 */ /* 0x000fe20000000800 */
[C---:B------:R-:W-:Y:S02]  /*7fd0*/  FMUL.FTZ R68, R132.reuse, R68 ;  /* 0x0000004484447220 */ /* 0x040fe40000410000 */
[C---:B------:R-:W-:Y:S04]  /*7fe0*/  HMMA.16816.F32 R36, R136.reuse, R104, R36 ;  /* 0x000000688824723c */ /* 0x040fe80000001824 */
[C---:B------:R-:W-:Y:S02]  /*7ff0*/  FMUL.FTZ R69, R132.reuse, R69 ;  /* 0x0000004584457220 */ /* 0x040fe40000410000 */
[C---:B------:R-:W-:Y:S01]  /*8000*/  FMUL.FTZ R70, R3.reuse, R70 ;  /* 0x0000004603467220 */ /* 0x040fe20000410000 */
[----:B------:R-:W-:Y:S01]  /*8010*/  MUFU.EX2 R230, R230 ;  /* 0x000000e600e67308 */ /* 0x000fe20000000800 */
[C---:B------:R-:W-:Y:S01]  /*8020*/  HMMA.16816.F32 R40, R136.reuse, R106, R40 ;  /* 0x0000006a8828723c */ /* 0x040fe20000001828 */
[----:B------:R-:W3:Y:S03]  /*8030*/  LDSM.16.MT88.4 R104, [R134+0x2100] ;  /* 0x002100008668783b */ /* 0x000ee60000004200 */
        /* <DEDUP_REMOVED lines=9> */
[----:B------:R-:W-:Y:S01]  /*80d0*/  FMUL.FTZ R85, R132, R85 ;  /* 0x0000005584557220 */ /* 0x000fe20000410000 */
[C---:B-1----:R-:W-:Y:S03]  /*80e0*/  HMMA.16816.F32 R52, R136.reuse, R100, R52 ;  /* 0x000000648834723c */ /* 0x042fe60000001834 */
[C---:B------:R-:W-:Y:S02]  /*80f0*/  FMUL.FTZ R86, R3.reuse, R86 ;  /* 0x0000005603567220 */ /* 0x040fe40000410000 */
[----:B------:R-:W-:Y:S02]  /*8100*/  FMUL.FTZ R87, R3, R87 ;  /* 0x0000005703577220 */ /* 0x000fe40000410000 */
[--C-:B------:R-:W-:Y:S01]  /*8110*/  FFMA.FTZ R168, R171, c[0x0][0x2d0], -R152.reuse ;  /* 0x0000b400aba87a23 */ /* 0x100fe20000010898 */
[C---:B------:R-:W-:Y:S01]  /*8120*/  HMMA.16816.F32 R56, R136.reuse, R102, R56 ;  /* 0x000000668838723c */ /* 0x040fe20000001838 */
[----:B------:R-:W1:Y:S03]  /*8130*/  LDSM.16.MT88.4 R100, [R133+0x4100] ;  /* 0x004100008564783b */ /* 0x000e660000004200 */
[--C-:B------:R-:W-:Y:S01]  /*8140*/  FFMA.FTZ R171, R141, c[0x0][0x2d0], -R152.reuse ;  /* 0x0000b4008dab7a23 */ /* 0x100fe20000010898 */
[----:B------:R-:W-:Y:S01]  /*8150*/  MUFU.EX2 R168, R168 ;  /* 0x000000a800a87308 */ /* 0x000fe20000000800 */
[--C-:B------:R-:W-:Y:S02]  /*8160*/  FFMA.FTZ R169, R169, c[0x0][0x2d0], -R152.reuse ;  /* 0x0000b400a9a97a23 */ /* 0x100fe40000010898 */
[C---:B---3--:R-:W-:Y:S04]  /*8170*/  HMMA.16816.F32 R60, R136.reuse, R104, R60 ;  /* 0x00000068883c723c */ /* 0x048fe8000000183c */
[--C-:B------:R-:W-:Y:S02]  /*8180*/  FFMA.FTZ R173, R174, c[0x0][0x2d0], -R145.reuse ;  /* 0x0000b400aead7a23 */ /* 0x100fe40000010891 */
[--C-:B------:R-:W-:Y:S01]  /*8190*/  FFMA.FTZ R174, R142, c[0x0][0x2d0], -R145.reuse ;  /* 0x0000b4008eae7a23 */ /* 0x100fe20000010891 */
[----:B------:R-:W3:Y:S01]  /*81a0*/  MUFU.EX2 R169, R169 ;  /* 0x000000a900a97308 */ /* 0x000ee20000000800 */
[C---:B------:R-:W-:Y:S01]  /*81b0*/  HMMA.16816.F32 R64, R136.reuse, R106, R64 ;  /* 0x0000006a8840723c */ /* 0x040fe20000001840 */
[----:B------:R-:W4:Y:S03]  /*81c0*/  LDSM.16.MT88.4 R104, [R180+UR4+0x4100] ;  /* 0x00410004b468783b */ /* 0x000f260008004200 */
[--C-:B------:R-:W-:Y:S02]  /*81d0*/  FFMA.FTZ R172, R172, c[0x0][0x2d0], -R145.reuse ;  /* 0x0000b400acac7a23 */ /* 0x100fe40000010891 */
[C---:B------:R-:W-:Y:S02]  /*81e0*/  FMUL.FTZ R88, R132.reuse, R88 ;  /* 0x0000005884587220 */ /* 0x040fe40000410000 */
[C---:B--2---:R-:W-:Y:S01]  /*81f0*/  HMMA.16816.F32 R68, R136.reuse, R108, R68 ;  /* 0x0000006c8844723c */ /* 0x044fe20000001844 */
[----:B------:R-:W-:Y:S01]  /*8200*/  LDSM.16.MT88.4 R140, [R180+UR4+0x2900] ;  /* 0x00290004b48c783b */ /* 0x000fe20008004200 */
[----:B------:R-:W-:Y:S02]  /*8210*/  MUFU.EX2 R171, R171 ;  /* 0x000000ab00ab7308 */ /* 0x000fe40000000800 */
[C---:B------:R-:W-:Y:S02]  /*8220*/  FMUL.FTZ R89, R132.reuse, R89 ;  /* 0x0000005984597220 */ /* 0x040fe40000410000 */
[C---:B------:R-:W-:Y:S02]  /*8230*/  FMUL.FTZ R90, R3.reuse, R90 ;  /* 0x0000005a035a7220 */ /* 0x040fe40000410000 */
[C---:B------:R-:W-:Y:S01]  /*8240*/  HMMA.16816.F32 R72, R136.reuse, R110, R72 ;  /* 0x0000006e8848723c */ /* 0x040fe20000001848 */
[----:B------:R-:W2:Y:S03]  /*8250*/  LDSM.16.MT88.4 R108, [R134+0x4100] ;  /* 0x00410000866c783b */ /* 0x000ea60000004200 */
[C---:B------:R-:W-:Y:S01]  /*8260*/  FMUL.FTZ R76, R132.reuse, R76 ;  /* 0x0000004c844c7220 */ /* 0x040fe20000410000 */
[----:B------:R-:W-:Y:S01]  /*8270*/  MUFU.EX2 R173, R173 ;  /* 0x000000ad00ad7308 */ /* 0x000fe20000000800 */
[C---:B------:R-:W-:Y:S02]  /*8280*/  FMUL.FTZ R77, R132.reuse, R77 ;  /* 0x0000004d844d7220 */ /* 0x040fe40000410000 */
[C---:B------:R-:W-:Y:S04]  /*8290*/  FMUL.FTZ R78, R3.reuse, R78 ;  /* 0x0000004e034e7220 */ /* 0x040fe80000410000 */
[C---:B------:R-:W-:Y:S02]  /*82a0*/  FMUL.FTZ R79, R3.reuse, R79 ;  /* 0x0000004f034f7220 */ /* 0x040fe40000410000 */
[C---:B------:R-:W-:Y:S01]  /*82b0*/  FMUL.FTZ R91, R3.reuse, R91 ;  /* 0x0000005b035b7220 */ /* 0x040fe20000410000 */
[----:B------:R-:W5:Y:S01]  /*82c0*/  MUFU.EX2 R172, R172 ;  /* 0x000000ac00ac7308 */ /* 0x000f620000000800 */
[C---:B------:R-:W-:Y:S02]  /*82d0*/  FMUL.FTZ R92, R132.reuse, R92 ;  /* 0x0000005c845c7220 */ /* 0x040fe40000410000 */
[C---:B------:R-:W-:Y:S01]  /*82e0*/  FMUL.FTZ R93, R132.reuse, R93 ;  /* 0x0000005d845d7220 */ /* 0x040fe20000410000 */
[C---:B-1----:R-:W-:Y:S03]  /*82f0*/  HMMA.16816.F32 R76, R136.reuse, R100, R76 ;  /* 0x00000064884c723c */ /* 0x042fe6000000184c */
[C---:B------:R-:W-:Y:S02]  /*8300*/  FMUL.FTZ R80, R132.reuse, R80 ;  /* 0x0000005084507220 */ /* 0x040fe40000410000 */
[C---:B------:R-:W-:Y:S01]  /*8310*/  FMUL.FTZ R81, R132.reuse, R81 ;  /* 0x0000005184517220 */ /* 0x040fe20000410000 */
[----:B------:R-:W1:Y:S01]  /*8320*/  MUFU.EX2 R174, R174 ;  /* 0x000000ae00ae7308 */ /* 0x000e620000000800 */
[----:B------:R-:W-:Y:S01]  /*8330*/  FMUL.FTZ R82, R3, R82 ;  /* 0x0000005203527220 */ /* 0x000fe20000410000 */
[----:B---3--:R-:W-:Y:S01]  /*8340*/  F2FP.PACK_AB R100, R169, R168 ;  /* 0x000000a8a964723e */ /* 0x008fe200000000ff */
[C---:B------:R-:W-:Y:S03]  /*8350*/  FMUL.FTZ R83, R3.reuse, R83 ;  /* 0x0000005303537220 */ /* 0x040fe60000410000 */
[C---:B------:R-:W-:Y:S02]  /*8360*/  FMUL.FTZ R94, R3.reuse, R94 ;  /* 0x0000005e035e7220 */ /* 0x040fe40000410000 */
[C---:B------:R-:W-:Y:S02]  /*8370*/  FMUL.FTZ R95, R3.reuse, R95 ;  /* 0x0000005f035f7220 */ /* 0x040fe40000410000 */
[C---:B------:R-:W-:Y:S03]  /*8380*/  HMMA.16816.F32 R80, R136.reuse, R102, R80 ;  /* 0x000000668850723c */ /* 0x040fe60000001850 */
[----:B------:R-:W-:Y:S01]  /*8390*/  FMUL.FTZ R96, R132, R96 ;  /* 0x0000006084607220 */ /* 0x000fe20000410000 */
[----:B-----5:R-:W-:Y:S01]  /*83a0*/  F2FP.PACK_AB R101, R172, R173 ;  /* 0x000000adac65723e */ /* 0x020fe200000000ff */
[----:B------:R-:W-:Y:S02]  /*83b0*/  FMUL.FTZ R97, R132, R97 ;  /* 0x0000006184617220 */ /* 0x000fe40000410000 */
[C---:B------:R-:W-:Y:S01]  /*83c0*/  FMUL.FTZ R98, R3.reuse, R98 ;  /* 0x0000006203627220 */ /* 0x040fe20000410000 */
[C---:B----4-:R-:W-:Y:S04]  /*83d0*/  HMMA.16816.F32 R84, R136.reuse, R104, R84 ;  /* 0x000000688854723c */ /* 0x050fe80000001854 */
[----:B------:R-:W-:Y:S01]  /*83e0*/  FMUL.FTZ R99, R3, R99 ;  /* 0x0000006303637220 */ /* 0x000fe20000410000 */
[----:B------:R-:W-:Y:S01]  /*83f0*/  F2FP.PACK_AB R102, R171, R170 ;  /* 0x000000aaab66723e */ /* 0x000fe200000000ff */
[--C-:B------:R-:W-:Y:S01]  /*8400*/  FFMA.FTZ R178, R179, c[0x0][0x2d0], -R152.reuse ;  /* 0x0000b400b3b27a23 */ /* 0x100fe20000010898 */
[----:B-1----:R-:W-:Y:S01]  /*8410*/  F2FP.PACK_AB R103, R175, R174 ;  /* 0x000000aeaf67723e */ /* 0x002fe200000000ff */
[C---:B------:R-:W-:Y:S01]  /*8420*/  HMMA.16816.F32 R88, R136.reuse, R106, R88 ;  /* 0x0000006a8858723c */ /* 0x040fe20000001858 */
[----:B------:R-:W1:Y:S03]  /*8430*/  LDSM.16.MT88.4 R104, [R133+0x900] ;  /* 0x000900008568783b */ /* 0x000e660000004200 */
[--C-:B------:R-:W-:Y:S01]  /*8440*/  FFMA.FTZ R179, R159, c[0x0][0x2d0], -R152.reuse ;  /* 0x0000b4009fb37a23 */ /* 0x100fe20000010898 */
[----:B------:R-:W-:Y:S01]  /*8450*/  MUFU.EX2 R178, R178 ;  /* 0x000000b200b27308 */ /* 0x000fe20000000800 */
[----:B------:R-:W-:Y:S02]  /*8460*/  FFMA.FTZ R152, R147, c[0x0][0x2d0], -R152 ;  /* 0x0000b40093987a23 */ /* 0x000fe40000010898 */
[C---:B--2---:R-:W-:Y:S01]  /*8470*/  HMMA.16816.F32 R92, R136.reuse, R108, R92 ;  /* 0x0000006c885c723c */ /* 0x044fe2000000185c */
[----:B------:R-:W-:Y:S03]  /*8480*/  LDSM.16.MT88.4 R156, [R181+UR4+0x5900] ;  /* 0x00590004b59c783b */ /* 0x000fe60008004200 */
[--C-:B------:R-:W-:Y:S02]  /*8490*/  FFMA.FTZ R176, R176, c[0x0][0x2d0], -R145.reuse ;  /* 0x0000b400b0b07a23 */ /* 0x100fe40000010891 */
[----:B------:R-:W-:Y:S01]  /*84a0*/  FFMA.FTZ R145, R144, c[0x0][0x2d0], -R145 ;  /* 0x0000b40090917a23 */ /* 0x000fe20000010891 */
[----:B------:R-:W2:Y:S01]  /*84b0*/  MUFU.EX2 R227, R152 ;  /* 0x0000009800e37308 */ /* 0x000ea20000000800 */
[----:B------:R-:W-:Y:S01]  /*84c0*/  HMMA.16816.F32 R96, R136, R110, R96 ;  /* 0x0000006e8860723c */ /* 0x000fe20000001860 */
[----:B------:R-:W3:Y:S03]  /*84d0*/  LDSM.16.MT88.4 R108, [R134+0x2900] ;  /* 0x00290000866c783b */ /* 0x000ee60000004200 */
[----:B------:R-:W-:Y:S02]  /*84e0*/  FFMA.FTZ R162, R132, R203, R162 ;  /* 0x000000cb84a27223 */ /* 0x000fe400000100a2 */
[----:B------:R-:W-:Y:S01]  /*84f0*/  FFMA.FTZ R166, R3, R204, R166 ;  /* 0x000000cc03a67223 */ /* 0x000fe200000100a6 */
[----:B------:R-:W-:Y:S01]  /*8500*/  F2FP.PACK_AB R136, R225, R224 ;  /* 0x000000e0e188723e */ /* 0x000fe200000000ff */
[C---:B------:R-:W-:Y:S01]  /*8510*/  HMMA.16816.F32 R4, R100.reuse, R112, R4 ;  /* 0x000000706404723c */ /* 0x040fe20000001804 */
[----:B------:R-:W4:Y:S04]  /*8520*/  MUFU.EX2 R231, R145 ;  /* 0x0000009100e77308 */ /* 0x000f280000000800 */
[----:B------:R-:W-:Y:S01]  /*8530*/  F2FP.PACK_AB R137, R229, R228 ;  /* 0x000000e4e589723e */ /* 0x000fe200000000ff */
[----:B------:R-:W-:Y:S02]  /*8540*/  FADD.FTZ R161, R161, R162 ;  /* 0x000000a2a1a17221 */ /* 0x000fe40000010000 */
[C---:B------:R-:W-:Y:S01]  /*8550*/  HMMA.16816.F32 R8, R100.reuse, R114, R8 ;  /* 0x000000726408723c */ /* 0x040fe20000001808 */
[----:B------:R-:W-:Y:S02]  /*8560*/  LDSM.16.MT88.4 R112, [R133+0x4900] ;  /* 0x004900008570783b */ /* 0x000fe40000004200 */
[----:B------:R-:W5:Y:S01]  /*8570*/  MUFU.EX2 R179, R179 ;  /* 0x000000b300b37308 */ /* 0x000f620000000800 */
[----:B------:R-:W-:Y:S02]  /*8580*/  FADD.FTZ R160, R160, R161 ;  /* 0x000000a1a0a07221 */ /* 0x000fe40000010000 */
[----:B------:R-:W-:Y:S01]  /*8590*/  FADD.FTZ R165, R165, R166 ;  /* 0x000000a6a5a57221 */ /* 0x000fe20000010000 */
[----:B--2---:R-:W-:Y:S01]  /*85a0*/  F2FP.PACK_AB R138, R227, R226 ;  /* 0x000000e2e38a723e */ /* 0x004fe200000000ff */
[----:B------:R-:W-:Y:S01]  /*85b0*/  FADD.FTZ R163, R163, R160 ;  /* 0x000000a0a3a37221 */ /* 0x000fe20000010000 */
[C---:B-1----:R-:W-:Y:S01]  /*85c0*/  HMMA.16816.F32 R12, R100.reuse, R104, R12 ;  /* 0x00000068640c723c */ /* 0x042fe2000000180c */
[----:B------:R-:W-:Y:S02]  /*85d0*/  LDSM.16.MT88.4 R152, [R134+0x3900] ;  /* 0x003900008698783b */ /* 0x000fe40000004200 */
[----:B------:R-:W-:Y:S01]  /*85e0*/  FADD.FTZ R164, R164, R165 ;  /* 0x000000a5a4a47221 */ /* 0x000fe20000010000 */
[----:B------:R-:W1:Y:S01]  /*85f0*/  MUFU.EX2 R176, R176 ;  /* 0x000000b000b07308 */ /* 0x000e620000000800 */
[----:B------:R-:W-:Y:S02]  /*8600*/  FADD.FTZ R168, R168, R163 ;  /* 0x000000a3a8a87221 */ /* 0x000fe40000010000 */
[----:B------:R-:W-:Y:S01]  /*8610*/  FADD.FTZ R164, R167, R164 ;  /* 0x000000a4a7a47221 */ /* 0x000fe20000010000 */
[C---:B------:R-:W-:Y:S01]  /*8620*/  HMMA.16816.F32 R16, R100.reuse, R106, R16 ;  /* 0x0000006a6410723c */ /* 0x040fe20000001810 */
[----:B------:R-:W2:Y:S03]  /*8630*/  LDSM.16.MT88.4 R104, [R181+UR4+0x4900] ;  /* 0x00490004b568783b */ /* 0x000ea60008004200 */
[----:B----4-:R-:W-:Y:S01]  /*8640*/  F2FP.PACK_AB R139, R231, R230 ;  /* 0x000000e6e78b723e */ /* 0x010fe200000000ff */
[----:B------:R-:W-:Y:S02]  /*8650*/  FADD.FTZ R169, R169, R168 ;  /* 0x000000a8a9a97221 */ /* 0x000fe40000010000 */
[----:B------:R-:W-:Y:S01]  /*8660*/  FADD.FTZ R173, R173, R164 ;  /* 0x000000a4adad7221 */ /* 0x000fe20000010000 */
[C---:B------:R-:W-:Y:S01]  /*8670*/  HMMA.16816.F32 R20, R100.reuse, R116, R20 ;  /* 0x000000746414723c */ /* 0x040fe20000001814 */
[----:B------:R-:W-:Y:S03]  /*8680*/  LDSM.16.MT88.4 R144, [R133+0x3900] ;  /* 0x003900008590783b */ /* 0x000fe60000004200 */
        /* <DEDUP_REMOVED lines=14> */
[C---:B------:R-:W-:Y:S08]  /*8770*/  HMMA.16816.F32 R48, R100.reuse, R130, R48 ;  /* 0x000000826430723c */ /* 0x040ff00000001830 */
[C---:B------:R-:W-:Y:S08]  /*8780*/  HMMA.16816.F32 R52, R100.reuse, R140, R52 ;  /* 0x0000008c6434723c */ /* 0x040ff00000001834 */
[C---:B------:R-:W-:Y:S01]  /*8790*/  HMMA.16816.F32 R56, R100.reuse, R142, R56 ;  /* 0x0000008e6438723c */ /* 0x040fe20000001838 */
[----:B------:R-:W-:Y:S07]  /*87a0*/  LDSM.16.MT88.4 R140, [R181+UR4+0x3900] ;  /* 0x00390004b58c783b */ /* 0x000fee0008004200 */
[C---:B---3--:R-:W-:Y:S08]  /*87b0*/  HMMA.16816.F32 R60, R100.reuse, R108, R60 ;  /* 0x0000006c643c723c */ /* 0x048ff0000000183c */
[C---:B------:R-:W-:Y:S01]  /*87c0*/  HMMA.16816.F32 R64, R100.reuse, R110, R64 ;  /* 0x0000006e6440723c */ /* 0x040fe20000001840 */
[----:B------:R-:W3:Y:S07]  /*87d0*/  LDSM.16.MT88.4 R108, [R180+UR4+0x4900] ;  /* 0x00490004b46c783b */ /* 0x000eee0008004200 */
[C---:B--2---:R-:W-:Y:S08]  /*87e0*/  HMMA.16816.F32 R68, R100.reuse, R104, R68 ;  /* 0x000000686444723c */ /* 0x044ff00000001844 */
[C---:B------:R-:W-:Y:S01]  /*87f0*/  HMMA.16816.F32 R72, R100.reuse, R106, R72 ;  /* 0x0000006a6448723c */ /* 0x040fe20000001848 */
[----:B------:R-:W2:Y:S07]  /*8800*/  LDSM.16.MT88.4 R104, [R181+UR4+0x1100] ;  /* 0x00110004b568783b */ /* 0x000eae0008004200 */
[C---:B------:R-:W-:Y:S08]  /*8810*/  HMMA.16816.F32 R76, R100.reuse, R112, R76 ;  /* 0x00000070644c723c */ /* 0x040ff0000000184c */
[C---:B------:R-:W-:Y:S01]  /*8820*/  HMMA.16816.F32 R80, R100.reuse, R114, R80 ;  /* 0x000000726450723c */ /* 0x040fe20000001850 */
[----:B------:R-:W4:Y:S07]  /*8830*/  LDSM.16.MT88.4 R112, [R180+UR4+0x1100] ;  /* 0x00110004b470783b */ /* 0x000f2e0008004200 */
[C---:B---3--:R-:W-:Y:S08]  /*8840*/  HMMA.16816.F32 R84, R100.reuse, R108, R84 ;  /* 0x0000006c6454723c */ /* 0x048ff00000001854 */
[C---:B------:R-:W-:Y:S01]  /*8850*/  HMMA.16816.F32 R88, R100.reuse, R110, R88 ;  /* 0x0000006e6458723c */ /* 0x040fe20000001858 */
[----:B------:R-:W3:Y:S07]  /*8860*/  LDSM.16.MT88.4 R108, [R181+UR4+0x3100] ;  /* 0x00310004b56c783b */ /* 0x000eee0008004200 */
[C---:B------:R-:W-:Y:S08]  /*8870*/  HMMA.16816.F32 R92, R100.reuse, R116, R92 ;  /* 0x00000074645c723c */ /* 0x040ff0000000185c */
[----:B------:R-:W-:Y:S01]  /*8880*/  HMMA.16816.F32 R96, R100, R118, R96 ;  /* 0x000000766460723c */ /* 0x000fe20000001860 */
[----:B------:R-:W3:Y:S06]  /*8890*/  LDSM.16.MT88.4 R116, [R133+0x3100] ;  /* 0x003100008574783b */ /* 0x000eec0000004200 */
[----:B-----5:R-:W-:Y:S02]  /*88a0*/  F2FP.PACK_AB R100, R179, R178 ;  /* 0x000000b2b364723e */ /* 0x020fe400000000ff */
[----:B------:R-:W-:Y:S03]  /*88b0*/  F2FP.PACK_AB R102, R220, R219 ;  /* 0x000000dbdc66723e */ /* 0x000fe600000000ff */
[----:B-1----:R-:W-:Y:S01]  /*88c0*/  F2FP.PACK_AB R101, R221, R176 ;  /* 0x000000b0dd65723e */ /* 0x002fe200000000ff */
[----:B------:R-:W-:Y:S01]  /*88d0*/  FADD.FTZ R176, R176, R175 ;  /* 0x000000afb0b07221 */ /* 0x000fe20000010000 */
[----:B------:R-:W-:Y:S03]  /*88e0*/  F2FP.PACK_AB R103, R223, R222 ;  /* 0x000000dedf67723e */ /* 0x000fe600000000ff */
[----:B------:R-:W-:Y:S04]  /*88f0*/  FADD.FTZ R221, R221, R176 ;  /* 0x000000b0dddd7221 */ /* 0x000fe80000010000 */
[C---:B--2---:R-:W-:Y:S03]  /*8900*/  HMMA.16816.F32 R4, R100.reuse, R104, R4 ;  /* 0x000000686404723c */ /* 0x044fe60000001804 */
[----:B------:R-:W-:Y:S04]  /*8910*/  FADD.FTZ R222, R222, R221 ;  /* 0x000000dddede7221 */ /* 0x000fe80000010000 */
[----:B------:R-:W-:Y:S01]  /*8920*/  FADD.FTZ R223, R223, R222 ;  /* 0x000000dedfdf7221 */ /* 0x000fe20000010000 */
[C---:B------:R-:W-:Y:S01]  /*8930*/  HMMA.16816.F32 R8, R100.reuse, R106, R8 ;  /* 0x0000006a6408723c */ /* 0x040fe20000001808 */
[----:B------:R-:W1:Y:S03]  /*8940*/  LDSM.16.MT88.4 R104, [R180+UR4+0x3100] ;  /* 0x00310004b468783b */ /* 0x000e660008004200 */
[----:B------:R-:W-:Y:S04]  /*8950*/  FADD.FTZ R228, R228, R223 ;  /* 0x000000dfe4e47221 */ /* 0x000fe80000010000 */
[C---:B------:R-:W-:Y:S04]  /*8960*/  HMMA.16816.F32 R12, R100.reuse, R120, R12 ;  /* 0x00000078640c723c */ /* 0x040fe8000000180c */
[----:B------:R-:W-:Y:S04]  /*8970*/  FADD.FTZ R229, R229, R228 ;  /* 0x000000e4e5e57221 */ /* 0x000fe80000010000 */
[C---:B------:R-:W-:Y:S01]  /*8980*/  HMMA.16816.F32 R16, R100.reuse, R122, R16 ;  /* 0x0000007a6410723c */ /* 0x040fe20000001810 */
[----:B------:R-:W-:Y:S03]  /*8990*/  LDSM.16.MT88.4 R120, [R134+0x1900] ;  /* 0x001900008678783b */ /* 0x000fe60000004200 */
[----:B------:R-:W-:Y:S04]  /*89a0*/  FADD.FTZ R204, R230, R229 ;  /* 0x000000e5e6cc7221 */ /* 0x000fe80000010000 */
[C---:B----4-:R-:W-:Y:S04]  /*89b0*/  HMMA.16816.F32 R20, R100.reuse, R112, R20 ;  /* 0x000000706414723c */ /* 0x050fe80000001814 */
[----:B------:R-:W-:Y:S04]  /*89c0*/  FADD.FTZ R204, R231, R204 ;  /* 0x000000cce7cc7221 */ /* 0x000fe80000010000 */
[C---:B------:R-:W-:Y:S01]  /*89d0*/  HMMA.16816.F32 R24, R100.reuse, R114, R24 ;  /* 0x000000726418723c */ /* 0x040fe20000001818 */
[----:B------:R-:W2:Y:S07]  /*89e0*/  LDSM.16.MT88.4 R112, [R134+0x3100] ;  /* 0x003100008670783b */ /* 0x000eae0000004200 */
[C---:B------:R-:W-:Y:S08]  /*89f0*/  HMMA.16816.F32 R28, R100.reuse, R124, R28 ;  /* 0x0000007c641c723c */ /* 0x040ff0000000181c */
[C---:B------:R-:W-:Y:S01]  /*8a00*/  HMMA.16816.F32 R32, R100.reuse, R126, R32 ;  /* 0x0000007e6420723c */ /* 0x040fe20000001820 */
[----:B------:R-:W-:Y:S07]  /*8a10*/  LDSM.16.MT88.4 R124, [R181+UR4+0x1900] ;  /* 0x00190004b57c783b */ /* 0x000fee0008004200 */
[C---:B---3--:R-:W-:Y:S08]  /*8a20*/  HMMA.16816.F32 R36, R100.reuse, R108, R36 ;  /* 0x0000006c6424723c */ /* 0x048ff00000001824 */
[C---:B------:R-:W-:Y:S01]  /*8a30*/  HMMA.16816.F32 R40, R100.reuse, R110, R40 ;  /* 0x0000006e6428723c */ /* 0x040fe20000001828 */
[----:B------:R-:W3:Y:S07]  /*8a40*/  LDSM.16.MT88.4 R108, [R181+UR4+0x5100] ;  /* 0x00510004b56c783b */ /* 0x000eee0008004200 */
[C---:B------:R-:W-:Y:S08]  /*8a50*/  HMMA.16816.F32 R44, R100.reuse, R116, R44 ;  /* 0x00000074642c723c */ /* 0x040ff0000000182c */
[C---:B------:R-:W-:Y:S01]  /*8a60*/  HMMA.16816.F32 R48, R100.reuse, R118, R48 ;  /* 0x000000766430723c */ /* 0x040fe20000001830 */
[----:B------:R-:W4:Y:S07]  /*8a70*/  LDSM.16.MT88.4 R116, [R133+0x5100] ;  /* 0x005100008574783b */ /* 0x000f2e0000004200 */
        /* <DEDUP_REMOVED lines=11> */
[----:B------:R-:W4:Y:S07]  /*8b30*/  LDSM.16.MT88.4 R116, [R180+UR4+0x1900] ;  /* 0x00190004b474783b */ /* 0x000f2e0008004200 */
[C---:B-1----:R-:W-:Y:S08]  /*8b40*/  HMMA.16816.F32 R84, R100.reuse, R104, R84 ;  /* 0x000000686454723c */ /* 0x042ff00000001854 */
[C---:B------:R-:W-:Y:S08]  /*8b50*/  HMMA.16816.F32 R88, R100.reuse, R106, R88 ;  /* 0x0000006a6458723c */ /* 0x040ff00000001858 */
[C---:B--2---:R-:W-:Y:S08]  /*8b60*/  HMMA.16816.F32 R92, R100.reuse, R112, R92 ;  /* 0x00000070645c723c */ /* 0x044ff0000000185c */
[----:B------:R-:W-:Y:S08]  /*8b70*/  HMMA.16816.F32 R96, R100, R114, R96 ;  /* 0x000000726460723c */ /* 0x000ff00000001860 */
[C---:B------:R-:W-:Y:S01]  /*8b80*/  HMMA.16816.F32 R128, R136.reuse, R124, R4 ;  /* 0x0000007c8880723c */ /* 0x040fe20000001804 */
[----:B------:R-:W1:Y:S07]  /*8b90*/  LDSM.16.MT88.4 R4, [R133+0x5900] ;  /* 0x005900008504783b */ /* 0x000e6e0000004200 */
[C---:B------:R-:W-:Y:S01]  /*8ba0*/  HMMA.16816.F32 R124, R136.reuse, R126, R8 ;  /* 0x0000007e887c723c */ /* 0x040fe20000001808 */
[----:B------:R-:W2:Y:S07]  /*8bb0*/  LDSM.16.MT88.4 R8, [R180+UR4+0x5900] ;  /* 0x00590004b408783b */ /* 0x000eae0008004200 */
[C---:B---3--:R-:W-:Y:S01]  /*8bc0*/  HMMA.16816.F32 R100, R136.reuse, R108, R12 ;  /* 0x0000006c8864723c */ /* 0x048fe2000000180c */
[----:B------:R-:W3:Y:S07]  /*8bd0*/  LDSM.16.MT88.4 R12, [R134+0x5900] ;  /* 0x00590000860c783b */ /* 0x000eee0000004200 */
        /* <DEDUP_REMOVED lines=23> */
[C---:B---3--:R-:W-:Y:S04]  /*8d50*/  HMMA.16816.F32 R92, R136.reuse, R12, R92 ;  /* 0x0000000c885c723c */ /* 0x048fe8000000185c */
[----:B------:R-:W-:Y:S01]  /*8d60*/  FADD.FTZ R224, R224, R3 ;  /* 0x00000003e0e07221 */ /* 0x000fe20000010000 */
[----:B------:R-:W-:Y:S03]  /*8d70*/  IADD3 R3, R209, -0x2, RZ ;  /* 0xfffffffed1037810 */ /* 0x000fe60007ffe0ff */
[----:B------:R-:W-:Y:S03]  /*8d80*/  HMMA.16816.F32 R96, R136, R14, R96 ;  /* 0x0000000e8860723c */ /* 0x000fe60000001860 */
[----:B------:R-:W-:Y:S01]  /*8d90*/  ISETP.GE.AND P0, PT, R3, R190, PT ;  /* 0x000000be0300720c */ /* 0x000fe20003f06270 */
[----:B------:R-:W-:Y:S04]  /*8da0*/  FADD.FTZ R225, R225, R224 ;  /* 0x000000e0e1e17221 */ /* 0x000fe80000010000 */
[----:B------:R-:W-:Y:S04]  /*8db0*/  FADD.FTZ R226, R226, R225 ;  /* 0x000000e1e2e27221 */ /* 0x000fe80000010000 */
[----:B------:R-:W-:Y:S04]  /*8dc0*/  FADD.FTZ R203, R227, R226 ;  /* 0x000000e2e3cb7221 */ /* 0x000fe80000010000 */
[----:B------:R-:W-:-:S05]  /*8dd0*/  @!P0 BRA `(.L_x_1016) ;  /* 0x000003f000008947 */ /* 0x000fca0003800000 */
        /* <DEDUP_REMOVED lines=12> */
[----:B------:R-:W-:Y:S01]  /*8ea0*/  @!P2 LEA.HI.X.SX32 R6, R3, UR8, 0x1, P0 ;  /* 0x000000080306ac11 */ /* 0x000fe200080f0eff */
[----:B------:R-:W-:Y:S01]  /*8eb0*/  IMAD.MOV R3, RZ, RZ, -R3 ;  /* 0x000000ffff037224 */ /* 0x000fe200078e0a03 */
[----:B------:R-:W-:Y:S03]  /*8ec0*/  @!P2 LEA R4, P0, R7, c[0x0][0x2a0], 0x2 ;  /* 0x0000a8000704aa11 */ /* 0x000fe600078010ff */
[----:B------:R-:W-:Y:S01]  /*8ed0*/  IMAD R196, R3, c[0x0][0x2b8], R196 ;  /* 0x0000ae0003c47a24 */ /* 0x000fe200078e02c4 */
[----:B------:R-:W-:Y:S03]  /*8ee0*/  @!P2 LEA.HI.X R5, R7, c[0x0][0x2a4], R6, 0x2, P0 ;  /* 0x0000a9000705aa11 */ /* 0x000fe600000f1406 */
[C---:B------:R-:W-:Y:S01]  /*8ef0*/  IMAD.WIDE.U32 R8, R196.reuse, c[0x0][0x1e0], RZ ;  /* 0x00007800c4087a25 */ /* 0x040fe200078e00ff */
        /* <DEDUP_REMOVED lines=14> */
[----:B------:R-:W1:Y:S01]  /*8fe0*/  SHFL.IDX PT, R8, R3, 0x1, 0x181f ;  /* 0x00381f0003087f89 */ /* 0x000e6200000e0000 */
[----:B------:R-:W-:Y:S03]  /*8ff0*/  LOP3.LUT R9, R9, 0xf, RZ, 0xc0, !PT ;  /* 0x0000000f09097812 */ /* 0x000fe600078ec0ff */
[----:B------:R-:W2:Y:S04]  /*9000*/  SHFL.IDX PT, R4, R6, 0x1, 0x181f ;  /* 0x00381f0006047f89 */ /* 0x000ea800000e0000 */
[----:B------:R-:W3:Y:S04]  /*9010*/  SHFL.IDX PT, R3, R3, RZ, 0x181f ;  /* 0x00181fff03037589 */ /* 0x000ee800000e0000 */
[----:B------:R-:W4:Y:S01]  /*9020*/  SHFL.IDX PT, R6, R6, RZ, 0x181f ;  /* 0x00181fff06067589 */ /* 0x000f2200000e0000 */
[----:B-1----:R-:W-:Y:S04]  /*9030*/  IADD3 R12, P1, P0, R13, R8, R216 ;  /* 0x000000080d0c7210 */ /* 0x002fe8000783e0d8 */
[----:B--2---:R-:W-:Y:S02]  /*9040*/  IADD3.X R13, RZ, R4, R217, P1, P0 ;  /* 0x00000004ff0d7210 */ /* 0x004fe40000fe04d9 */
[----:B------:R-:W-:Y:S04]  /*9050*/  IADD3 R10, P1, P0, R10, R8, R213 ;  /* 0x000000080a0a7210 */ /* 0x000fe8000783e0d5 */
[----:B------:R-:W-:Y:S02]  /*9060*/  IADD3.X R11, RZ, R4, R214, P1, P0 ;  /* 0x00000004ff0b7210 */ /* 0x000fe40000fe04d6 */
[----:B------:R-:W-:Y:S04]  /*9070*/  IADD3 R8, P1, P0, R9, R8, R210 ;  /* 0x0000000809087210 */ /* 0x000fe8000783e0d2 */
[----:B------:R-:W-:Y:S01]  /*9080*/  IADD3.X R9, RZ, R4, R211, P1, P0 ;  /* 0x00000004ff097210 */ /* 0x000fe20000fe04d3 */
[----:B------:R-:W-:Y:S01]  /*9090*/  IMAD.U32 R4, RZ, RZ, UR20 ;  /* 0x00000014ff047e24 */ /* 0x000fe2000f8e00ff */
[C---:B---3--:R-:W-:Y:S03]  /*90a0*/  IADD3 R16, P0, R3.reuse, R216, RZ ;  /* 0x000000d803107210 */ /* 0x048fe60007f1e0ff */
[----:B------:R-:W-:Y:S02]  /*90b0*/  IMAD R4, R4, 0x3000, R197 ;  /* 0x0000300004047824 */ /* 0x000fe400078e02c5 */
[C---:B----4-:R-:W-:Y:S01]  /*90c0*/  IMAD.X R17, R6.reuse, 0x1, R217, P0 ;  /* 0x0000000106117824 */ /* 0x050fe200000e06d9 */
[C---:B------:R-:W-:Y:S05]  /*90d0*/  IADD3 R14, P0, R3.reuse, R213, RZ ;  /* 0x000000d5030e7210 */ /* 0x040fea0007f1e0ff */
[----:B------:R-:W-:Y:S01]  /*90e0*/  IMAD.X R15, R6, 0x1, R214, P0 ;  /* 0x00000001060f7824 */ /* 0x000fe200000e06d6 */
[----:B------:R-:W-:Y:S01]  /*90f0*/  IADD3 R18, P0, R3, R210, RZ ;  /* 0x000000d203127210 */ /* 0x000fe20007f1e0ff */
[----:B------:R-:W-:Y:S04]  /*9100*/  IMAD.SHL.U32 R3, R4, 0x2, RZ ;  /* 0x0000000204037824 */ /* 0x000fe800078e00ff */
[----:B------:R-:W-:Y:S01]  /*9110*/  IMAD.X R19, R6, 0x1, R211, P0 ;  /* 0x0000000106137824 */ /* 0x000fe200000e06d3 */
[----:B------:R1:W-:Y:S01]  /*9120*/  LDGSTS.E.BYPASS.LTC128B.128 [R3+0xc100], [R16.64], !P5 ;  /* 0x0c10000010037fae */ /* 0x0003e2000e901d4e */
[----:B------:R-:W-:Y:S03]  /*9130*/  ISETP.NE.U32.AND P0, PT, R215, RZ, PT ;  /* 0x000000ffd700720c */ /* 0x000fe60003f05070 */
[----:B------:R1:W-:Y:S04]  /*9140*/  LDGSTS.E.BYPASS.LTC128B.128 [R3+0xe100], [R14.64], !P4 ;  /* 0x0e1000000e037fae */ /* 0x0003e8000e101d4e */
[----:B------:R1:W-:Y:S06]  /*9150*/  LDGSTS.E.BYPASS.LTC128B.128 [R3+0x10100], [R18.64], !P6 ;  /* 0x1010000012037fae */ /* 0x0003ec000f101d4e */
[----:B------:R1:W-:Y:S01]  /*9160*/  LDGSTS.E.BYPASS.LTC128B.128.ZFILL [R3+0xd100], [R12.64], P0 ;  /* 0x0d1000000c037fae */ /* 0x0003e20008141d4e */
[----:B------:R-:W-:Y:S11]  /*9170*/  ISETP.NE.U32.AND P0, PT, R212, RZ, PT ;  /* 0x000000ffd400720c */ /* 0x000ff60003f05070 */
[----:B------:R-:W-:Y:S02]  /*9180*/  @!UPT UIADD3 URZ, URZ, URZ, URZ ;  /* 0x0000003f3f3ff290 */ /* 0x000fe4000fffe03f */
[----:B------:R1:W-:Y:S01]  /*9190*/  LDGSTS.E.BYPASS.LTC128B.128.ZFILL [R3+0xf100], [R10.64], P0 ;  /* 0x0f1000000a037fae */ /* 0x0003e20008141d4e */
[----:B------:R-:W-:Y:S11]  /*91a0*/  ISETP.NE.U32.AND P0, PT, R207, RZ, PT ;  /* 0x000000ffcf00720c */ /* 0x000ff60003f05070 */
[----:B------:R-:W-:Y:S02]  /*91b0*/  @!UPT UIADD3 URZ, URZ, URZ, URZ ;  /* 0x0000003f3f3ff290 */ /* 0x000fe4000fffe03f */
[----:B------:R1:W-:Y:S02]  /*91c0*/  LDGSTS.E.BYPASS.LTC128B.128.ZFILL [R3+0x11100], [R8.64], P0 ;  /* 0x1110000008037fae */ /* 0x0003e40008141d4e */
.L_x_1016:
[----:B------:R-:W-:Y:S01]  /*91d0*/  UIADD3 UR4, UR5, 0x1, URZ ;  /* 0x0000000105047890 */ /* 0x000fe2000fffe03f */
[----:B------:R-:W0:Y:S01]  /*91e0*/  LDGDEPBAR ;  /* 0x00000000000079af */ /* 0x000e220000000000 */
[----:B------:R-:W-:Y:S01]  /*91f0*/  UISETP.GE.AND UP0, UPT, UR5, 0x1, UPT ;  /* 0x000000010500788c */ /* 0x000fe2000bf06270 */
[C---:B------:R-:W-:Y:S01]  /*9200*/  ISETP.GT.AND P0, PT, R209.reuse, R218, PT ;  /* 0x000000dad100720c */ /* 0x040fe20003f04270 */
[----:B-1----:R-:W-:Y:S01]  /*9210*/  IMAD.MOV.U32 R3, RZ, RZ, R0 ;  /* 0x000000ffff037224 */ /* 0x002fe200078e0000 */
[----:B------:R-:W-:Y:S01]  /*9220*/  IADD3 R209, R209, -0x1, RZ ;  /* 0xffffffffd1d17810 */ /* 0x000fe20007ffe0ff */
[----:B------:R-:W-:Y:S01]  /*9230*/  USEL UR5, UR4, URZ, !UP0 ;  /* 0x0000003f04057287 */ /* 0x000fe2000c000000 */
[----:B------:R-:W-:Y:S09]  /*9240*/  IMAD.MOV.U32 R132, RZ, RZ, R2 ;  /* 0x000000ffff847224 */ /* 0x000ff200078e0002 */
[----:B------:R-:W-:-:S05]  /*9250*/  @P0 BRA `(.L_x_1017) ;  /* 0xffffc9b000000947 */ /* 0x000fca000383ffff */
.L_x_1006:
[----:B------:R-:W-:Y:S01]  /*9260*/  ULEA UR4, UR6, 0x7f, 0x7 ;  /* 0x0000007f06047891 */ /* 0x000fe2000f8e383f */
[----:B------:R-:W-:-:S02]  /*9270*/  ISETP.GE.AND P0, PT, R193, 0x1, PT ;  /* 0x00000001c100780c */ /* 0x000fc40003f06270 */
[----:B------:R-:W-:Y:S01]  /*9280*/  ULDC.64 UR6, c[0x0][0x2c8] ;  /* 0x0000b20000067ab9 */ /* 0x000fe20000000a00 */
[----:B------:R-:W-:Y:S01]  /*9290*/  IADD3 R5, R191, 0x1, -R200 ;  /* 0x00000001bf057810 */ /* 0x000fe20007ffe8c8 */
[----:B------:R-:W-:-:S07]  /*92a0*/  UIMAD.WIDE.U32 UR24, UR4, UR6, URZ ;  /* 0x00000006041872a5 */ /* 0x000fce000f8e003f */
[----:B------:R-:W-:Y:S02]  /*92b0*/  @UP1 UMOV UR21, UR25 ;  /* 0x0000001900151c82 */ /* 0x000fe40008000000 */
[----:B------:R-:W-:-:S06]  /*92c0*/  @UP1 USHF.R.U32.HI UR4, URZ, UR7, UR21 ;  /* 0x000000073f041299 */ /* 0x000fcc0008011615 */
[----:B------:R-:W-:-:S04]  /*92d0*/  IADD3 R5, R5, UR4, RZ ;  /* 0x0000000405057c10 */ /* 0x000fc8000fffe0ff */
[----:B------:R-:W-:Y:S01]  /*92e0*/  IADD3 R4, R5, -c[0x0][0x324], RZ ;  /* 0x8000c90005047a10 */ /* 0x000fe20007ffe0ff */
[----:B------:R-:W-:Y:S05]  /*92f0*/  @!P0 BRA `(.L_x_1018) ;  /* 0x000000f000008947 */ /* 0x000fea0003800000 */
        /* <DEDUP_REMOVED lines=9> */
.L_x_1019:
[----:B------:R-:W-:-:S04]  /*9390*/  MOV R3, 0x1 ;  /* 0x0000000100037802 */ /* 0x000fc80000000f00 */
[----:B------:R-:W-:-:S13]  /*93a0*/  ISETP.NE.AND P0, PT, R3, c[0x0][0x32c], PT ;  /* 0x0000cb0003007a0c */ /* 0x000fda0003f05270 */
[----:B------:R-:W-:-:S05]  /*93b0*/  @P0 IMAD.HI.U32 R3, R5, c[0x0][0x330], RZ ;  /* 0x0000cc0005030a27 */ /* 0x000fca00078e00ff */
[----:B------:R-:W-:-:S05]  /*93c0*/  @P0 SHF.R.U32.HI R5, RZ, c[0x0][0x334], R3 ;  /* 0x0000cd00ff050a19 */ /* 0x000fca0000011603 */
.L_x_1020:
[----:B------:R-:W-:-:S05]  /*93d0*/  IMAD R5, R5, c[0x0][0x32c], RZ ;  /* 0x0000cb0005057a24 */ /* 0x000fca00078e02ff */
[----:B------:R-:W-:-:S04]  /*93e0*/  IMNMX R4, R4, R5, !PT ;  /* 0x0000000504047217 */ /* 0x000fc80007800200 */
.L_x_1018:
[----:B------:R-:W-:-:S04]  /*93f0*/  IADD3 R4, R4, 0x3f, RZ ;  /* 0x0000003f04047810 */ /* 0x000fc80007ffe0ff */
[----:B------:R-:W-:-:S04]  /*9400*/  SHF.R.S32.HI R3, RZ, 0x1f, R4 ;  /* 0x0000001fff037819 */ /* 0x000fc80000011404 */
[----:B------:R-:W-:-:S04]  /*9410*/  LEA.HI R3, R3, R4, RZ, 0x6 ;  /* 0x0000000403037211 */ /* 0x000fc800078f30ff */
[----:B------:R-:W-:-:S04]  /*9420*/  SHF.R.S32.HI R3, RZ, 0x6, R3 ;  /* 0x00000006ff037819 */ /* 0x000fc80000011403 */
[----:B------:R-:W-:-:S04]  /*9430*/  IMNMX R214, R190, R3, !PT ;  /* 0x00000003bed67217 */ /* 0x000fc80007800200 */
[----:B------:R-:W-:-:S13]  /*9440*/  ISETP.GE.AND P0, PT, R209, R214, PT ;  /* 0x000000d6d100720c */ /* 0x000fda0003f06270 */
[----:B------:R-:W-:Y:S05]  /*9450*/  @!P0 BRA `(.L_x_1021) ;  /* 0x00002cb000008947 */ /* 0x000fea0003800000 */
[----:B------:R-:W-:Y:S01]  /*9460*/  IMAD.MOV.U32 R3, RZ, RZ, R0 ;  /* 0x000000ffff037224 */ /* 0x000fe200078e0000 */
[----:B------:R-:W-:Y:S01]  /*9470*/  LOP3.LUT P0, RZ, R208, 0x2, RZ, 0xc0, !PT ;  /* 0x00000002d0ff7812 */ /* 0x000fe2000780c0ff */
[----:B------:R-:W-:Y:S01]  /*9480*/  IMAD.MOV.U32 R184, RZ, RZ, 0x20 ;  /* 0x00000020ffb87424 */ /* 0x000fe200078e00ff */
[----:B------:R-:W-:Y:S01]  /*9490*/  SHF.R.S32.HI R213, RZ, 0x1f, R188 ;  /* 0x0000001fffd57819 */ /* 0x000fe200000114bc */
[----:B------:R-:W-:Y:S01]  /*94a0*/  IMAD.MOV.U32 R133, RZ, RZ, R2 ;  /* 0x000000ffff857224 */ /* 0x000fe200078e0002 */
[----:B------:R-:W-:Y:S01]  /*94b0*/  SHF.R.S32.HI R5, RZ, 0x1f, R206 ;  /* 0x0000001fff057819 */ /* 0x000fe200000114ce */
[----:B------:R-:W-:Y:S01]  /*94c0*/  IMAD.SHL.U32 R212, R188, 0x2, RZ ;  /* 0x00000002bcd47824 */ /* 0x000fe200078e00ff */
[----:B------:R-:W-:Y:S01]  /*94d0*/  SHF.R.S32.HI R0, RZ, 0x1f, R205 ;  /* 0x0000001fff007819 */ /* 0x000fe200000114cd */
[----:B------:R-:W-:Y:S01]  /*94e0*/  IMAD.SHL.U32 R179, R206, 0x2, RZ ;  /* 0x00000002ceb37824 */ /* 0x000fe200078e00ff */
[----:B------:R-:W-:Y:S01]  /*94f0*/  SEL R211, RZ, 0x10, P5 ;  /* 0x00000010ffd37807 */ /* 0x000fe20002800000 */
[----:B------:R-:W-:Y:S01]  /*9500*/  IMAD.SHL.U32 R176, R205, 0x2, RZ ;  /* 0x00000002cdb07824 */ /* 0x000fe200078e00ff */
[----:B------:R-:W-:-:S02]  /*9510*/  SEL R178, RZ, 0x10, P4 ;  /* 0x00000010ffb27807 */ /* 0x000fc40002000000 */
[----:B------:R-:W-:Y:S02]  /*9520*/  SHF.L.U64.HI R213, R188, 0x1, R213 ;  /* 0x00000001bcd57819 */ /* 0x000fe400000102d5 */
[----:B------:R-:W-:Y:S02]  /*9530*/  SHF.L.U64.HI R210, R206, 0x1, R5 ;  /* 0x00000001ced27819 */ /* 0x000fe40000010205 */
[----:B------:R-:W-:Y:S02]  /*9540*/  SHF.L.U64.HI R177, R205, 0x1, R0 ;  /* 0x00000001cdb17819 */ /* 0x000fe40000010200 */
[----:B------:R-:W-:Y:S02]  /*9550*/  SEL R184, R184, 0xffffffe0, !P0 ;  /* 0xffffffe0b8b87807 */ /* 0x000fe40004000000 */
.L_x_1024:
[----:B------:R-:W-:Y:S04]  /*9560*/  DEPBAR.LE SB0, 0x2 ;  /* 0x000080800000791a */ /* 0x000fe80000000000 */
[----:B------:R-:W-:Y:S01]  /*9570*/  BAR.SYNC.DEFER_BLOCKING 0x0 ;  /* 0x0000000000007b1d */ /* 0x000fe20000010000 */
[----:B------:R-:W-:Y:S01]  /*9580*/  UIMAD UR4, UR5, 0x6000, URZ ;  /* 0x00006000050478a4 */ /* 0x000fe2000f8e023f */
[----:B------:R-:W-:Y:S05]  /*9590*/  ISETP.GE.AND P0, PT, R190, R209, PT ;  /* 0x000000d1be00720c */ /* 0x000fea0003f06270 */
        /* <DEDUP_REMOVED lines=33> */
[----:B------:R-:W2:Y:S04]  /*97b0*/  SHFL.IDX PT, R10, R0, 0x1, 0x181f ;  /* 0x00381f00000a7f89 */ /* 0x000ea800000e0000 */
[----:B------:R-:W4:Y:S04]  /*97c0*/  SHFL.IDX PT, R5, R4, RZ, 0x181f ;  /* 0x00181fff04057589 */ /* 0x000f2800000e0000 */
[----:B------:R-:W3:Y:S01]  /*97d0*/  SHFL.IDX PT, R0, R0, RZ, 0x181f ;  /* 0x00181fff00007589 */ /* 0x000ee200000e0000 */
[----:B-----5:R-:W-:Y:S04]  /*97e0*/  IADD3 R12, P1, P0, R13, R6, R212 ;  /* 0x000000060d0c7210 */ /* 0x020fe8000783e0d4 */
[----:B--2---:R-:W-:Y:S02]  /*97f0*/  IADD3.X R13, RZ, R10, R213, P1, P0 ;  /* 0x0000000aff0d7210 */ /* 0x004fe40000fe04d5 */
[----:B------:R-:W-:Y:S04]  /*9800*/  IADD3 R8, P1, P0, R8, R6, R179 ;  /* 0x0000000608087210 */ /* 0x000fe8000783e0b3 */
[----:B------:R-:W-:Y:S02]  /*9810*/  IADD3.X R9, RZ, R10, R210, P1, P0 ;  /* 0x0000000aff097210 */ /* 0x000fe40000fe04d2 */
[----:B------:R-:W-:Y:S04]  /*9820*/  IADD3 R6, P1, P0, R7, R6, R176 ;  /* 0x0000000607067210 */ /* 0x000fe8000783e0b0 */
[----:B------:R-:W-:Y:S02]  /*9830*/  IADD3.X R7, RZ, R10, R177, P1, P0 ;  /* 0x0000000aff077210 */ /* 0x000fe40000fe04b1 */
[C---:B----4-:R-:W-:Y:S05]  /*9840*/  IADD3 R20, P0, R5.reuse, R212, RZ ;  /* 0x000000d405147210 */ /* 0x050fea0007f1e0ff */
[C---:B---3--:R-:W-:Y:S01]  /*9850*/  IMAD.X R21, R0.reuse, 0x1, R213, P0 ;  /* 0x0000000100157824 */ /* 0x048fe200000e06d5 */
        /* <DEDUP_REMOVED lines=17> */
.L_x_1022:
[C---:B--234-:R-:W-:Y:S01]  /*9970*/  HMMA.16816.F32 R4, R136.reuse, R140, RZ ;  /* 0x0000008c8804723c */ /* 0x05cfe200000018ff */
        /* <DEDUP_REMOVED lines=9> */
[C---:B-1----:R-:W-:Y:S01]  /*9a10*/  HMMA.16816.F32 R12, R136.reuse, R16, RZ ;  /* 0x00000010880c723c */ /* 0x042fe200000018ff */
[----:B------:R-:W-:Y:S07]  /*9a20*/  LDSM.16.M88.4 R164, [R0+0xd900] ;  /* 0x00d9000000a4783b */ /* 0x000fee0000000200 */
[C---:B------:R-:W-:Y:S01]  /*9a30*/  HMMA.16816.F32 R16, R136.reuse, R18, RZ ;  /* 0x000000128810723c */ /* 0x040fe200000018ff */
[----:B------:R-:W-:Y:S07]  /*9a40*/  LDSM.16.M88.4 R168, [R172+0xc100] ;  /* 0x00c10000aca8783b */ /* 0x000fee0000000200 */
[C---:B------:R-:W-:Y:S08]  /*9a50*/  HMMA.16816.F32 R20, R136.reuse, R24, RZ ;  /* 0x000000188814723c */ /* 0x040ff000000018ff */
        /* <DEDUP_REMOVED lines=383> */
[----:B------:R-:W-:Y:S02]  /*b250*/  LDSM.16.MT88.4 R128, [R133+0x4900] ;  /* 0x004900008580783b */ /* 0x000fe40000004200 */
        /* <DEDUP_REMOVED lines=33> */
[----:B------:R-:W-:Y:S07]  /*b470*/  LDSM.16.MT88.4 R144, [R181+UR4+0x5900] ;  /* 0x00590004b590783b */ /* 0x000fee0008004200 */
        /* <DEDUP_REMOVED lines=36> */
[----:B------:R-:W-:Y:S07]  /*b6c0*/  LDSM.16.MT88.4 R136, [R180+UR4+0x3900] ;  /* 0x00390004b488783b */ /* 0x000fee0008004200 */
[C---:B----4-:R-:W-:Y:S01]  /*b6d0*/  HMMA.16816.F32 R92, R12.reuse, R20, R92 ;  /* 0x000000140c5c723c */ /* 0x050fe2000000185c */
[----:B------:R-:W4:Y:S07]  /*b6e0*/  MUFU.EX2 R218, R165 ;  /* 0x000000a500da7308 */ /* 0x000f2e0000000800 */
[----:B------:R-:W-:Y:S01]  /*b6f0*/  HMMA.16816.F32 R96, R12, R22, R96 ;  /* 0x000000160c60723c */ /* 0x000fe20000001860 */
[----:B------:R-:W4:Y:S02]  /*b700*/  LDSM.16.MT88.4 R20, [R133+0x3100] ;  /* 0x003100008514783b */ /* 0x000f240000004200 */
        /* <DEDUP_REMOVED lines=11> */
[----:B------:R-:W-:Y:S05]  /*b7c0*/  FADD.FTZ R153, R153, R152 ;  /* 0x0000009899997221 */ /* 0x000fea0000010000 */
[C---:B------:R-:W-:Y:S01]  /*b7d0*/  HMMA.16816.F32 R8, R12.reuse, R18, R8 ;  /* 0x000000120c08723c */ /* 0x040fe20000001808 */
[----:B------:R-:W1:Y:S07]  /*b7e0*/  LDSM.16.MT88.4 R16, [R180+UR4+0x3100] ;  /* 0x00310004b410783b */ /* 0x000e6e0008004200 */
        /* <DEDUP_REMOVED lines=8> */
[----:B------:R-:W2:Y:S07]  /*b870*/  LDSM.16.MT88.4 R24, [R134+0x3100] ;  /* 0x003100008618783b */ /* 0x000eae0000004200 */
[C---:B------:R-:W-:Y:S08]  /*b880*/  HMMA.16816.F32 R36, R12.reuse, R128, R36 ;  /* 0x000000800c24723c */ /* 0x040ff00000001824 */
[C---:B------:R-:W-:Y:S08]  /*b890*/  HMMA.16816.F32 R40, R12.reuse, R130, R40 ;  /* 0x000000820c28723c */ /* 0x040ff00000001828 */
[C---:B----4-:R-:W-:Y:S08]  /*b8a0*/  HMMA.16816.F32 R44, R12.reuse, R20, R44 ;  /* 0x000000140c2c723c */ /* 0x050ff0000000182c */
[C---:B------:R-:W-:Y:S01]  /*b8b0*/  HMMA.16816.F32 R48, R12.reuse, R22, R48 ;  /* 0x000000160c30723c */ /* 0x040fe20000001830 */
[----:B------:R-:W3:Y:S07]  /*b8c0*/  LDSM.16.MT88.4 R20, [R133+0x5100] ;  /* 0x005100008514783b */ /* 0x000eee0000004200 */
[C---:B-1----:R-:W-:Y:S08]  /*b8d0*/  HMMA.16816.F32 R52, R12.reuse, R16, R52 ;  /* 0x000000100c34723c */ /* 0x042ff00000001834 */
[C---:B------:R-:W-:Y:S01]  /*b8e0*/  HMMA.16816.F32 R56, R12.reuse, R18, R56 ;  /* 0x000000120c38723c */ /* 0x040fe20000001838 */
[----:B------:R-:W1:Y:S07]  /*b8f0*/  LDSM.16.MT88.4 R16, [R180+UR4+0x5100] ;  /* 0x00510004b410783b */ /* 0x000e6e0008004200 */
[C---:B--2---:R-:W-:Y:S08]  /*b900*/  HMMA.16816.F32 R60, R12.reuse, R24, R60 ;  /* 0x000000180c3c723c */ /* 0x044ff0000000183c */
[C---:B------:R-:W-:Y:S01]  /*b910*/  HMMA.16816.F32 R64, R12.reuse, R26, R64 ;  /* 0x0000001a0c40723c */ /* 0x040fe20000001840 */
[----:B------:R-:W2:Y:S07]  /*b920*/  LDSM.16.MT88.4 R24, [R134+0x5100] ;  /* 0x005100008618783b */ /* 0x000eae0000004200 */
[C---:B------:R-:W-:Y:S08]  /*b930*/  HMMA.16816.F32 R68, R12.reuse, R124, R68 ;  /* 0x0000007c0c44723c */ /* 0x040ff00000001844 */
[C---:B------:R-:W-:Y:S01]  /*b940*/  HMMA.16816.F32 R72, R12.reuse, R126, R72 ;  /* 0x0000007e0c48723c */ /* 0x040fe20000001848 */
[----:B------:R-:W4:Y:S07]  /*b950*/  LDSM.16.MT88.4 R124, [R181+UR4+0x1900] ;  /* 0x00190004b57c783b */ /* 0x000f2e0008004200 */
[C---:B---3--:R-:W-:Y:S08]  /*b960*/  HMMA.16816.F32 R76, R12.reuse, R20, R76 ;  /* 0x000000140c4c723c */ /* 0x048ff0000000184c */
[C---:B------:R-:W-:Y:S01]  /*b970*/  HMMA.16816.F32 R80, R12.reuse, R22, R80 ;  /* 0x000000160c50723c */ /* 0x040fe20000001850 */
[----:B------:R-:W3:Y:S07]  /*b980*/  LDSM.16.MT88.4 R20, [R133+0x1900] ;  /* 0x001900008514783b */ /* 0x000eee0000004200 */
[C---:B-1----:R-:W-:Y:S08]  /*b990*/  HMMA.16816.F32 R84, R12.reuse, R16, R84 ;  /* 0x000000100c54723c */ /* 0x042ff00000001854 */
[C---:B------:R-:W-:Y:S01]  /*b9a0*/  HMMA.16816.F32 R88, R12.reuse, R18, R88 ;  /* 0x000000120c58723c */ /* 0x040fe20000001858 */
[----:B------:R-:W1:Y:S07]  /*b9b0*/  LDSM.16.MT88.4 R16, [R181+UR4+0x3900] ;  /* 0x00390004b510783b */ /* 0x000e6e0008004200 */
[C---:B--2---:R-:W-:Y:S08]  /*b9c0*/  HMMA.16816.F32 R92, R12.reuse, R24, R92 ;  /* 0x000000180c5c723c */ /* 0x044ff0000000185c */
[----:B------:R-:W-:Y:S01]  /*b9d0*/  HMMA.16816.F32 R96, R12, R26, R96 ;  /* 0x0000001a0c60723c */ /* 0x000fe20000001860 */
[----:B------:R-:W2:Y:S06]  /*b9e0*/  LDSM.16.MT88.4 R24, [R133+0x3900] ;  /* 0x003900008518783b */ /* 0x000eac0000004200 */
[C---:B------:R-:W-:Y:S01]  /*b9f0*/  F2FP.PACK_AB R12, R175.reuse, R174 ;  /* 0x000000aeaf0c723e */ /* 0x040fe200000000ff */
[----:B------:R-:W-:Y:S01]  /*ba00*/  FADD.FTZ R174, R174, R153 ;  /* 0x00000099aeae7221 */ /* 0x000fe20000010000 */
[----:B------:R-:W-:Y:S03]  /*ba10*/  F2FP.PACK_AB R13, R216, R215 ;  /* 0x000000d7d80d723e */ /* 0x000fe600000000ff */
[----:B------:R-:W-:Y:S01]  /*ba20*/  F2FP.PACK_AB R14, R218, R217 ;  /* 0x000000d9da0e723e */ /* 0x000fe200000000ff */
[----:B------:R-:W-:Y:S01]  /*ba30*/  FADD.FTZ R174, R175, R174 ;  /* 0x000000aeafae7221 */ /* 0x000fe20000010000 */
[----:B------:R-:W-:Y:S03]  /*ba40*/  F2FP.PACK_AB R15, R164, R219 ;  /* 0x000000dba40f723e */ /* 0x000fe600000000ff */
[----:B------:R-:W-:Y:S04]  /*ba50*/  FADD.FTZ R203, R217, R174 ;  /* 0x000000aed9cb7221 */ /* 0x000fe80000010000 */
[C---:B----4-:R-:W-:Y:S03]  /*ba60*/  HMMA.16816.F32 R128, R12.reuse, R124, R4 ;  /* 0x0000007c0c80723c */ /* 0x050fe60000001804 */
[----:B------:R-:W-:Y:S05]  /*ba70*/  FADD.FTZ R203, R218, R203 ;  /* 0x000000cbdacb7221 */ /* 0x000fea0000010000 */
[C---:B------:R-:W-:Y:S01]  /*ba80*/  HMMA.16816.F32 R124, R12.reuse, R126, R8 ;  /* 0x0000007e0c7c723c */ /* 0x040fe20000001808 */
[----:B------:R-:W4:Y:S07]  /*ba90*/  LDSM.16.MT88.4 R8, [R133+0x5900] ;  /* 0x005900008508783b */ /* 0x000f2e0000004200 */
[C---:B---3--:R-:W-:Y:S08]  /*baa0*/  HMMA.16816.F32 R100, R12.reuse, R20, R100 ;  /* 0x000000140c64723c */ /* 0x048ff00000001864 */
        /* <DEDUP_REMOVED lines=17> */
[C---:B----4-:R-:W-:Y:S07]  /*bbc0*/  HMMA.16816.F32 R76, R12.reuse, R8, R76 ;  /* 0x000000080c4c723c */ /* 0x050fee000000184c */
[----:B------:R-:W-:Y:S01]  /*bbd0*/  FADD.FTZ R8, R154, R151 ;  /* 0x000000979a087221 */ /* 0x000fe20000010000 */
[C---:B------:R-:W-:Y:S04]  /*bbe0*/  HMMA.16816.F32 R80, R12.reuse, R10, R80 ;  /* 0x0000000a0c50723c */ /* 0x040fe80000001850 */
[----:B------:R-:W-:Y:S04]  /*bbf0*/  FADD.FTZ R8, R155, R8 ;  /* 0x000000089b087221 */ /* 0x000fe80000010000 */
[C---:B-1----:R-:W-:Y:S04]  /*bc00*/  HMMA.16816.F32 R84, R12.reuse, R16, R84 ;  /* 0x000000100c54723c */ /* 0x042fe80000001854 */
[----:B------:R-:W-:Y:S04]  /*bc10*/  FADD.FTZ R215, R215, R8 ;  /* 0x00000008d7d77221 */ /* 0x000fe80000010000 */
[C---:B------:R-:W-:Y:S04]  /*bc20*/  HMMA.16816.F32 R88, R12.reuse, R18, R88 ;  /* 0x000000120c58723c */ /* 0x040fe80000001858 */
[----:B------:R-:W-:Y:S04]  /*bc30*/  FADD.FTZ R216, R216, R215 ;  /* 0x000000d7d8d87221 */ /* 0x000fe80000010000 */
[C---:B------:R-:W-:Y:S04]  /*bc40*/  HMMA.16816.F32 R92, R12.reuse, R20, R92 ;  /* 0x000000140c5c723c */ /* 0x040fe8000000185c */
[----:B------:R-:W-:Y:S04]  /*bc50*/  FADD.FTZ R219, R219, R216 ;  /* 0x000000d8dbdb7221 */ /* 0x000fe80000010000 */
[----:B------:R-:W-:Y:S04]  /*bc60*/  HMMA.16816.F32 R96, R12, R22, R96 ;  /* 0x000000160c60723c */ /* 0x000fe80000001860 */
[----:B------:R-:W-:Y:S04]  /*bc70*/  FADD.FTZ R204, R164, R219 ;  /* 0x000000dba4cc7221 */ /* 0x000fe80000010000 */
[----:B------:R-:W-:-:S05]  /*bc80*/  @!P0 BRA `(.L_x_1023) ;  /* 0x000003f000008947 */ /* 0x000fca0003800000 */
        /* <DEDUP_REMOVED lines=63> */
.L_x_1023:
        /* <DEDUP_REMOVED lines=9> */
.L_x_1021:
[----:B------:R-:W-:-:S13]  /*c110*/  ISETP.GE.AND P0, PT, R209, R190, PT ;  /* 0x000000bed100720c */ /* 0x000fda0003f06270 */
[----:B------:R-:W-:Y:S05]  /*c120*/  @!P0 BRA `(.L_x_1025) ;  /* 0x000035e000008947 */ /* 0x000fea0003800000 */
[----:B------:R-:W-:Y:S01]  /*c130*/  SHF.R.S32.HI R207, RZ, 0x1f, R188 ;  /* 0x0000001fffcf7819 */ /* 0x000fe200000114bc */
[----:B------:R-:W-:Y:S01]  /*c140*/  IMAD.MOV.U32 R3, RZ, RZ, R0 ;  /* 0x000000ffff037224 */ /* 0x000fe200078e0000 */
[----:B------:R-:W-:Y:S01]  /*c150*/  SHF.R.S32.HI R5, RZ, 0x1f, R206 ;  /* 0x0000001fff057819 */ /* 0x000fe200000114ce */
[C---:B------:R-:W-:Y:S01]  /*c160*/  IMAD.SHL.U32 R210, R188.reuse, 0x2, RZ ;  /* 0x00000002bcd27824 */ /* 0x040fe200078e00ff */
[----:B------:R-:W-:Y:S01]  /*c170*/  SHF.L.U64.HI R207, R188, 0x1, R207 ;  /* 0x00000001bccf7819 */ /* 0x000fe200000102cf */
[----:B------:R-:W-:Y:S01]  /*c180*/  IMAD.MOV.U32 R188, RZ, RZ, 0x40 ;  /* 0x00000040ffbc7424 */ /* 0x000fe200078e00ff */
[----:B------:R-:W-:Y:S01]  /*c190*/  SHF.R.S32.HI R0, RZ, 0x1f, R205 ;  /* 0x0000001fff007819 */ /* 0x000fe200000114cd */
[----:B------:R-:W-:Y:S01]  /*c1a0*/  IMAD.SHL.U32 R211, R206, 0x2, RZ ;  /* 0x00000002ced37824 */ /* 0x000fe200078e00ff */
[----:B------:R-:W-:Y:S01]  /*c1b0*/  LOP3.LUT P0, RZ, R208, 0x4, RZ, 0xc0, !PT ;  /* 0x00000004d0ff7812 */ /* 0x000fe2000780c0ff */
[----:B------:R-:W-:Y:S01]  /*c1c0*/  IMAD.MOV.U32 R132, RZ, RZ, R2 ;  /* 0x000000ffff847224 */ /* 0x000fe200078e0002 */
[----:B------:R-:W-:-:S02]  /*c1d0*/  SHF.L.U64.HI R208, R206, 0x1, R5 ;  /* 0x00000001ced07819 */ /* 0x000fc40000010205 */
[C---:B------:R-:W-:Y:S01]  /*c1e0*/  SHF.L.U64.HI R206, R205.reuse, 0x1, R0 ;  /* 0x00000001cdce7819 */ /* 0x040fe20000010200 */
[----:B------:R-:W-:Y:S01]  /*c1f0*/  IMAD.SHL.U32 R205, R205, 0x2, RZ ;  /* 0x00000002cdcd7824 */ /* 0x000fe200078e00ff */
[----:B------:R-:W-:Y:S02]  /*c200*/  SEL R188, R188, 0xffffffc0, !P0 ;  /* 0xffffffc0bcbc7807 */ /* 0x000fe40004000000 */
.L_x_1036:
        /* <DEDUP_REMOVED lines=18> */
[C---:B------:R-:W-:Y:S01]  /*c330*/  IMAD.WIDE.U32 R6, R196.reuse, c[0x0][0x208], RZ ;  /* 0x00008200c4067a25 */ /* 0x040fe200078e00ff */
[----:B------:R-:W-:Y:S03]  /*c340*/  SHF.R.S32.HI R5, RZ, 0x1f, R195 ;  /* 0x0000001fff057819 */ /* 0x000fe600000114c3 */
[----:B------:R-:W-:Y:S02]  /*c350*/  IMAD R9, R9, c[0x0][0x208], RZ ;  /* 0x0000820009097a24 */ /* 0x000fe400078e02ff */
[----:B------:R-:W-:Y:S02]  /*c360*/  IMAD R5, R5, c[0x0][0x218], RZ ;  /* 0x0000860005057a24 */ /* 0x000fe400078e02ff */
        /* <DEDUP_REMOVED lines=8> */
[----:B------:R-:W5:Y:S04]  /*c3f0*/  SHFL.IDX PT, R10, R4, RZ, 0x181f ;  /* 0x00181fff040a7589 */ /* 0x000f6800000e0000 */
[----:B------:R-:W2:Y:S04]  /*c400*/  SHFL.IDX PT, R5, R2, RZ, 0x181f ;  /* 0x00181fff02057589 */ /* 0x000ea800000e0000 */
[----:B------:R-:W-:Y:S04]  /*c410*/  SHFL.IDX PT, R7, R2, 0x1, 0x181f ;  /* 0x00381f0002077f89 */ /* 0x000fe800000e0000 */
[----:B------:R-:W4:Y:S01]  /*c420*/  SHFL.IDX PT, R0, R4, 0x1, 0x181f ;  /* 0x00381f0004007f89 */ /* 0x000f2200000e0000 */
[C---:B-----5:R-:W-:Y:S05]  /*c430*/  IADD3 R14, P0, R10.reuse, R210, RZ ;  /* 0x000000d20a0e7210 */ /* 0x060fea0007f1e0ff */
[C---:B--2---:R-:W-:Y:S01]  /*c440*/  IMAD.X R15, R5.reuse, 0x1, R207, P0 ;  /* 0x00000001050f7824 */ /* 0x044fe200000e06cf */
[C---:B------:R-:W-:Y:S04]  /*c450*/  IADD3 R12, P0, R10.reuse, R211, RZ ;  /* 0x000000d30a0c7210 */ /* 0x040fe80007f1e0ff */
[C---:B------:R-:W-:Y:S02]  /*c460*/  IADD3.X R13, R5.reuse, R208, RZ, P0, !PT ;  /* 0x000000d0050d7210 */ /* 0x040fe400007fe4ff */
[----:B------:R-:W-:Y:S05]  /*c470*/  IADD3 R10, P0, R10, R205, RZ ;  /* 0x000000cd0a0a7210 */ /* 0x000fea0007f1e0ff */
[----:B------:R-:W-:Y:S01]  /*c480*/  IMAD.X R11, R5, 0x1, R206, P0 ;  /* 0x00000001050b7824 */ /* 0x000fe200000e06ce */
[C---:B----4-:R-:W-:Y:S01]  /*c490*/  IADD3 R8, P0, R0.reuse, R210, RZ ;  /* 0x000000d200087210 */ /* 0x050fe20007f1e0ff */
[----:B------:R-:W-:Y:S03]  /*c4a0*/  IMAD.U32 R5, RZ, RZ, UR20 ;  /* 0x00000014ff057e24 */ /* 0x000fe6000f8e00ff */
[----:B------:R-:W-:Y:S01]  /*c4b0*/  IADD3.X R9, R7, R207, RZ, P0, !PT ;  /* 0x000000cf07097210 */ /* 0x000fe200007fe4ff */
[----:B------:R-:W-:Y:S01]  /*c4c0*/  IMAD R2, R5, 0x6000, R194 ;  /* 0x0000600005027824 */ /* 0x000fe200078e02c2 */
[C---:B------:R-:W-:Y:S04]  /*c4d0*/  IADD3 R4, P0, R0.reuse, R211, RZ ;  /* 0x000000d300047210 */ /* 0x040fe80007f1e0ff */
[----:B------:R2:W-:Y:S01]  /*c4e0*/  LDGSTS.E.BYPASS.LTC128B.128 [R2], [R14.64], !P5 ;  /* 0x000000000e027fae */ /* 0x0005e2000e901d4e */
[C---:B------:R-:W-:Y:S01]  /*c4f0*/  IMAD.X R5, R7.reuse, 0x1, R208, P0 ;  /* 0x0000000107057824 */ /* 0x040fe200000e06d0 */
[----:B------:R-:W-:Y:S02]  /*c500*/  IADD3 R6, P0, R0, R205, RZ ;  /* 0x000000cd00067210 */ /* 0x000fe40007f1e0ff */
[----:B------:R2:W-:Y:S02]  /*c510*/  LDGSTS.E.BYPASS.LTC128B.128 [R2+0x2000], [R12.64], !P4 ;  /* 0x020000000c027fae */ /* 0x0005e4000e101d4e */
[----:B------:R-:W-:Y:S02]  /*c520*/  IADD3.X R7, R7, R206, RZ, P0, !PT ;  /* 0x000000ce07077210 */ /* 0x000fe400007fe4ff */
[----:B------:R2:W-:Y:S04]  /*c530*/  LDGSTS.E.BYPASS.LTC128B.128 [R2+0x4000], [R10.64], !P6 ;  /* 0x040000000a027fae */ /* 0x0005e8000f101d4e */
[----:B------:R2:W-:Y:S04]  /*c540*/  LDGSTS.E.BYPASS.LTC128B.128 [R2+0x1000], [R8.64], !P5 ;  /* 0x0100000008027fae */ /* 0x0005e8000e901d4e */
[----:B------:R2:W-:Y:S04]  /*c550*/  LDGSTS.E.BYPASS.LTC128B.128 [R2+0x3000], [R4.64], !P4 ;  /* 0x0300000004027fae */ /* 0x0005e8000e101d4e */
[----:B------:R2:W-:Y:S02]  /*c560*/  LDGSTS.E.BYPASS.LTC128B.128 [R2+0x5000], [R6.64], !P6 ;  /* 0x0500000006027fae */ /* 0x0005e4000f101d4e */
.L_x_1026:
[C---:B--234-:R-:W-:Y:S01]  /*c570*/  HMMA.16816.F32 R4, R136.reuse, R140, RZ ;  /* 0x0000008c8804723c */ /* 0x05cfe200000018ff */
[----:B------:R-:W-:Y:S01]  /*c580*/  LDSM.16.M88.4 R168, [R182] ;  /* 0x00000000b6a8783b */ /* 0x000fe20000000200 */
[----:B------:R-:W-:Y:S01]  /*c590*/  PLOP3.LUT P0, PT, PT, PT, UP1, 0x80, 0x0 ;  /* 0x000000000000781c */ /* 0x000fe20003f0f018 */
[----:B------:R-:W-:Y:S01]  /*c5a0*/  UIADD3 UR6, UR20, 0x1, URZ ;  /* 0x0000000114067890 */ /* 0x000fe2000fffe03f */
[C---:B------:R-:W-:Y:S01]  /*c5b0*/  IMAD.IADD R0, R188.reuse, 0x1, R135 ;  /* 0x00000001bc007824 */ /* 0x040fe200078e0287 */
[C---:B------:R-:W-:Y:S01]  /*c5c0*/  IADD3 R135, R188.reuse, UR4, R187 ;  /* 0x00000004bc877c10 */ /* 0x040fe2000fffe0bb */
[----:B------:R-:W-:Y:S01]  /*c5d0*/  IMAD.IADD R2, R188, 0x1, R133 ;  /* 0x00000001bc027824 */ /* 0x000fe200078e0285 */
[----:B------:R-:W0:Y:S01]  /*c5e0*/  LDGDEPBAR ;  /* 0x00000000000079af */ /* 0x000e220000000000 */
[C---:B------:R-:W-:Y:S01]  /*c5f0*/  HMMA.16816.F32 R8, R136.reuse, R142, RZ ;  /* 0x0000008e8808723c */ /* 0x040fe200000018ff */
[----:B------:R-:W-:Y:S01]  /*c600*/  ISETP.GE.AND P3, PT, R193, 0x1, PT ;  /* 0x00000001c100780c */ /* 0x000fe20003f66270 */
[----:B------:R-:W-:Y:S02]  /*c610*/  UISETP.GE.AND UP0, UPT, UR20, 0x1, UPT ;  /* 0x000000011400788c */ /* 0x000fe4000bf06270 */
[----:B------:R-:W-:Y:S01]  /*c620*/  IMAD.IADD R134, R184, 0x1, R135 ;  /* 0x00000001b8867824 */ /* 0x000fe200078e0287 */
[----:B------:R-:W-:Y:S01]  /*c630*/  LDSM.16.M88.4 R140, [R0+0xc100] ;  /* 0x00c10000008c783b */ /* 0x000fe20000000200 */
[----:B------:R-:W-:Y:S02]  /*c640*/  USEL UR20, UR6, URZ, !UP0 ;  /* 0x0000003f06147287 */ /* 0x000fe4000c000000 */
[C---:B-1----:R-:W-:Y:S03]  /*c650*/  HMMA.16816.F32 R12, R136.reuse, R16, RZ ;  /* 0x00000010880c723c */ /* 0x042fe600000018ff */
[----:B------:R-:W-:Y:S05]  /*c660*/  LDSM.16.M88.4 R164, [R0+0xc900] ;  /* 0x00c9000000a4783b */ /* 0x000fea0000000200 */
[C---:B------:R-:W-:Y:S01]  /*c670*/  HMMA.16816.F32 R16, R136.reuse, R18, RZ ;  /* 0x000000128810723c */ /* 0x040fe200000018ff */
[----:B------:R-:W-:Y:S06]  /*c680*/  LDSM.16.M88.4 R172, [R2+0xc100] ;  /* 0x00c1000002ac783b */ /* 0x000fec0000000200 */
[----:B------:R-:W-:Y:S01]  /*c690*/  LDSM.16.M88.4 R176, [R2+0xc900] ;  /* 0x00c9000002b0783b */ /* 0x000fe20000000200 */
        /* <DEDUP_REMOVED lines=13> */
[----:B------:R-:W-:Y:S07]  /*c770*/  LDSM.16.M88.4 R156, [R189+0x4000] ;  /* 0x00400000bd9c783b */ /* 0x000fee0000000200 */
[C---:B------:R-:W-:Y:S08]  /*c780*/  HMMA.16816.F32 R28, R144.reuse, R160, R28 ;  /* 0x000000a0901c723c */ /* 0x040ff0000000181c */
[----:B------:R-:W-:Y:S01]  /*c790*/  HMMA.16816.F32 R32, R144, R162, R32 ;  /* 0x000000a29020723c */ /* 0x000fe20000001820 */
[----:B------:R-:W-:Y:S06]  /*c7a0*/  LDSM.16.M88.4 R144, [R2+0xd900] ;  /* 0x00d900000290783b */ /* 0x000fec0000000200 */
[----:B------:R-:W-:Y:S01]  /*c7b0*/  LDSM.16.M88.4 R160, [R187+UR4+0xe100] ;  /* 0x00e10004bba0783b */ /* 0x000fe20008000200 */
[C---:B-1----:R-:W-:Y:S08]  /*c7c0*/  HMMA.16816.F32 R4, R136.reuse, R140, R4 ;  /* 0x0000008c8804723c */ /* 0x042ff00000001804 */
[C---:B------:R-:W-:Y:S01]  /*c7d0*/  HMMA.16816.F32 R8, R136.reuse, R142, R8 ;  /* 0x0000008e8808723c */ /* 0x040fe20000001808 */
[----:B------:R-:W1:Y:S07]  /*c7e0*/  LDSM.16.M88.4 R140, [R2+0xd100] ;  /* 0x00d10000028c783b */ /* 0x000e6e0000000200 */
[C---:B------:R-:W-:Y:S08]  /*c7f0*/  HMMA.16816.F32 R12, R136.reuse, R164, R12 ;  /* 0x000000a4880c723c */ /* 0x040ff0000000180c */
[C---:B------:R-:W-:Y:S01]  /*c800*/  HMMA.16816.F32 R16, R136.reuse, R166, R16 ;  /* 0x000000a68810723c */ /* 0x040fe20000001810 */
[----:B------:R-:W-:Y:S07]  /*c810*/  LDSM.16.M88.4 R164, [R133+0xe900] ;  /* 0x00e9000085a4783b */ /* 0x000fee0000000200 */
[C---:B--2---:R-:W-:Y:S08]  /*c820*/  HMMA.16816.F32 R20, R136.reuse, R148, R20 ;  /* 0x000000948814723c */ /* 0x044ff00000001814 */
[C---:B------:R-:W-:Y:S01]  /*c830*/  HMMA.16816.F32 R24, R136.reuse, R150, R24 ;  /* 0x000000968818723c */ /* 0x040fe20000001818 */
[----:B------:R-:W-:Y:S07]  /*c840*/  LDSM.16.M88.4 R148, [R187+UR4+0xf100] ;  /* 0x00f10004bb94783b */ /* 0x000fee0008000200 */
[C---:B---3--:R-:W-:Y:S08]  /*c850*/  HMMA.16816.F32 R28, R136.reuse, R152, R28 ;  /* 0x00000098881c723c */ /* 0x048ff0000000181c */
[----:B------:R-:W-:Y:S01]  /*c860*/  HMMA.16816.F32 R32, R136, R154, R32 ;  /* 0x0000009a8820723c */ /* 0x000fe20000001820 */
[----:B------:R-:W2:Y:S06]  /*c870*/  LDSM.16.M88.4 R136, [R187+UR4+0xe900] ;  /* 0x00e90004bb88783b */ /* 0x000eac0008000200 */
[----:B------:R-:W3:Y:S01]  /*c880*/  LDSM.16.M88.4 R152, [R187+UR4+0xf900] ;  /* 0x00f90004bb98783b */ /* 0x000ee20008000200 */
[C---:B------:R-:W-:Y:S08]  /*c890*/  HMMA.16816.F32 R4, R168.reuse, R172, R4 ;  /* 0x000000aca804723c */ /* 0x040ff00000001804 */
[C---:B------:R-:W-:Y:S01]  /*c8a0*/  HMMA.16816.F32 R8, R168.reuse, R174, R8 ;  /* 0x000000aea808723c */ /* 0x040fe20000001808 */
[----:B------:R-:W-:Y:S07]  /*c8b0*/  LDSM.16.M88.4 R172, [R134+0x10900] ;  /* 0x0109000086ac783b */ /* 0x000fee0000000200 */
[C---:B------:R-:W-:Y:S08]  /*c8c0*/  HMMA.16816.F32 R12, R168.reuse, R176, R12 ;  /* 0x000000b0a80c723c */ /* 0x040ff0000000180c */
[C---:B------:R-:W-:Y:S01]  /*c8d0*/  HMMA.16816.F32 R16, R168.reuse, R178, R16 ;  /* 0x000000b2a810723c */ /* 0x040fe20000001810 */
[----:B------:R-:W-:Y:S07]  /*c8e0*/  LDSM.16.M88.4 R176, [R134+0x11100] ;  /* 0x0111000086b0783b */ /* 0x000fee0000000200 */
[C---:B-1----:R-:W-:Y:S08]  /*c8f0*/  HMMA.16816.F32 R20, R168.reuse, R140, R20 ;  /* 0x0000008ca814723c */ /* 0x042ff00000001814 */
[C---:B------:R-:W-:Y:S01]  /*c900*/  HMMA.16816.F32 R24, R168.reuse, R142, R24 ;  /* 0x0000008ea818723c */ /* 0x040fe20000001818 */
[----:B------:R-:W-:Y:S07]  /*c910*/  LDSM.16.M88.4 R140, [R185+0x4000] ;  /* 0x00400000b98c783b */ /* 0x000fee0000000200 */
[C---:B------:R-:W-:Y:S08]  /*c920*/  HMMA.16816.F32 R28, R168.reuse, R144, R28 ;  /* 0x00000090a81c723c */ /* 0x040ff0000000181c */
[----:B------:R-:W-:Y:S01]  /*c930*/  HMMA.16816.F32 R32, R168, R146, R32 ;  /* 0x00000092a820723c */ /* 0x000fe20000001820 */
[----:B------:R-:W1:Y:S06]  /*c940*/  LDSM.16.M88.4 R144, [R133+0xe100] ;  /* 0x00e100008590783b */ /* 0x000e6c0000000200 */
[----:B------:R-:W-:Y:S01]  /*c950*/  LDSM.16.M88.4 R168, [R0+0xe100] ;  /* 0x00e1000000a8783b */ /* 0x000fe20000000200 */
[C---:B------:R-:W-:Y:S08]  /*c960*/  HMMA.16816.F32 R4, R156.reuse, R160, R4 ;  /* 0x000000a09c04723c */ /* 0x040ff00000001804 */
[C---:B------:R-:W-:Y:S01]  /*c970*/  HMMA.16816.F32 R8, R156.reuse, R162, R8 ;  /* 0x000000a29c08723c */ /* 0x040fe20000001808 */
[----:B------:R-:W4:Y:S07]  /*c980*/  LDSM.16.M88.4 R160, [R133+0xf100] ;  /* 0x00f1000085a0783b */ /* 0x000f2e0000000200 */
        /* <DEDUP_REMOVED lines=16> */
[C---:B----4-:R-:W-:Y:S08]  /*ca90*/  HMMA.16816.F32 R20, R140.reuse, R160, R20 ;  /* 0x000000a08c14723c */ /* 0x050ff00000001814 */
[C---:B------:R-:W-:Y:S01]  /*caa0*/  HMMA.16816.F32 R24, R140.reuse, R162, R24 ;  /* 0x000000a28c18723c */ /* 0x040fe20000001818 */
[----:B------:R-:W-:Y:S07]  /*cab0*/  LDSM.16.M88.4 R160, [R134+0xe900] ;  /* 0x00e9000086a0783b */ /* 0x000fee0000000200 */
[C---:B--2---:R-:W-:Y:S08]  /*cac0*/  HMMA.16816.F32 R28, R140.reuse, R136, R28 ;  /* 0x000000888c1c723c */ /* 0x044ff0000000181c */
[----:B------:R-:W-:Y:S01]  /*cad0*/  HMMA.16816.F32 R32, R140, R138, R32 ;  /* 0x0000008a8c20723c */ /* 0x000fe20000001820 */
[----:B------:R-:W2:Y:S06]  /*cae0*/  LDSM.16.M88.4 R136, [R0+0xf900] ;  /* 0x00f900000088783b */ /* 0x000eac0000000200 */
[----:B------:R-:W3:Y:S01]  /*caf0*/  LDSM.16.M88.4 R140, [R182+0x4000] ;  /* 0x00400000b68c783b */ /* 0x000ee20000000200 */
[C---:B-----5:R-:W-:Y:S08]  /*cb00*/  HMMA.16816.F32 R4, R148.reuse, R168, R4 ;  /* 0x000000a89404723c */ /* 0x060ff00000001804 */
[C---:B------:R-:W-:Y:S01]  /*cb10*/  HMMA.16816.F32 R8, R148.reuse, R170, R8 ;  /* 0x000000aa9408723c */ /* 0x040fe20000001808 */
[----:B------:R-:W4:Y:S07]  /*cb20*/  LDSM.16.M88.4 R168, [R134+0xf900] ;  /* 0x00f9000086a8783b */ /* 0x000f2e0000000200 */
[C---:B-1----:R-:W-:Y:S08]  /*cb30*/  HMMA.16816.F32 R12, R148.reuse, R144, R12 ;  /* 0x00000090940c723c */ /* 0x042ff0000000180c */
[C---:B------:R-:W-:Y:S01]  /*cb40*/  HMMA.16816.F32 R16, R148.reuse, R146, R16 ;  /* 0x000000929410723c */ /* 0x040fe20000001810 */
[----:B------:R-:W-:Y:S07]  /*cb50*/  LDSM.16.M88.4 R144, [R189+0x8000] ;  /* 0x00800000bd90783b */ /* 0x000fee0000000200 */
[C---:B------:R-:W-:Y:S08]  /*cb60*/  HMMA.16816.F32 R20, R148.reuse, R152, R20 ;  /* 0x000000989414723c */ /* 0x040ff00000001814 */
[C---:B------:R-:W-:Y:S01]  /*cb70*/  HMMA.16816.F32 R24, R148.reuse, R154, R24 ;  /* 0x0000009a9418723c */ /* 0x040fe20000001818 */
[----:B------:R-:W1:Y:S07]  /*cb80*/  LDSM.16.M88.4 R152, [R187+UR4+0x10100] ;  /* 0x01010004bb98783b */ /* 0x000e6e0008000200 */
[C---:B--2---:R-:W-:Y:S08]  /*cb90*/  HMMA.16816.F32 R28, R148.reuse, R136, R28 ;  /* 0x00000088941c723c */ /* 0x044ff0000000181c */
[----:B------:R-:W-:Y:S01]  /*cba0*/  HMMA.16816.F32 R32, R148, R138, R32 ;  /* 0x0000008a9420723c */ /* 0x000fe20000001820 */
[----:B------:R-:W2:Y:S06]  /*cbb0*/  LDSM.16.M88.4 R136, [R187+UR4+0x10900] ;  /* 0x01090004bb88783b */ /* 0x000eac0008000200 */
[----:B------:R-:W5:Y:S01]  /*cbc0*/  LDSM.16.M88.4 R148, [R187+UR4+0x11100] ;  /* 0x01110004bb94783b */ /* 0x000f620008000200 */
[C---:B---3--:R-:W-:Y:S08]  /*cbd0*/  HMMA.16816.F32 R4, R140.reuse, R156, R4 ;  /* 0x0000009c8c04723c */ /* 0x048ff00000001804 */
[C---:B------:R-:W-:Y:S01]  /*cbe0*/  HMMA.16816.F32 R8, R140.reuse, R158, R8 ;  /* 0x0000009e8c08723c */ /* 0x040fe20000001808 */
[----:B------:R-:W3:Y:S07]  /*cbf0*/  LDSM.16.M88.4 R156, [R187+UR4+0x11900] ;  /* 0x01190004bb9c783b */ /* 0x000eee0008000200 */
[C---:B------:R-:W-:Y:S08]  /*cc00*/  HMMA.16816.F32 R12, R140.reuse, R160, R12 ;  /* 0x000000a08c0c723c */ /* 0x040ff0000000180c */
[C---:B------:R-:W-:Y:S01]  /*cc10*/  HMMA.16816.F32 R16, R140.reuse, R162, R16 ;  /* 0x000000a28c10723c */ /* 0x040fe20000001810 */
[----:B------:R-:W-:Y:S07]  /*cc20*/  LDSM.16.M88.4 R160, [R185+0x8000] ;  /* 0x00800000b9a0783b */ /* 0x000fee0000000200 */
[C---:B------:R-:W-:Y:S08]  /*cc30*/  HMMA.16816.F32 R20, R140.reuse, R164, R20 ;  /* 0x000000a48c14723c */ /* 0x040ff00000001814 */
[C---:B------:R-:W-:Y:S01]  /*cc40*/  HMMA.16816.F32 R24, R140.reuse, R166, R24 ;  /* 0x000000a68c18723c */ /* 0x040fe20000001818 */
[----:B------:R-:W3:Y:S07]  /*cc50*/  LDSM.16.M88.4 R164, [R133+0x10100] ;  /* 0x0101000085a4783b */ /* 0x000eee0000000200 */
[C---:B----4-:R-:W-:Y:S08]  /*cc60*/  HMMA.16816.F32 R28, R140.reuse, R168, R28 ;  /* 0x000000a88c1c723c */ /* 0x050ff0000000181c */
[----:B------:R-:W-:Y:S01]  /*cc70*/  HMMA.16816.F32 R32, R140, R170, R32 ;  /* 0x000000aa8c20723c */ /* 0x000fe20000001820 */
[----:B------:R-:W4:Y:S06]  /*cc80*/  LDSM.16.M88.4 R140, [R133+0x10900] ;  /* 0x01090000858c783b */ /* 0x000f2c0000000200 */
[----:B------:R3:W-:Y:S01]  /*cc90*/  LDSM.16.M88.4 R168, [R2+0x10100] ;  /* 0x0101000002a8783b */ /* 0x0007e20000000200 */
[C---:B-1----:R-:W-:Y:S08]  /*cca0*/  HMMA.16816.F32 R4, R144.reuse, R152, R4 ;  /* 0x000000989004723c */ /* 0x042ff00000001804 */
[C---:B------:R-:W-:Y:S01]  /*ccb0*/  HMMA.16816.F32 R8, R144.reuse, R154, R8 ;  /* 0x0000009a9008723c */ /* 0x040fe20000001808 */
[----:B------:R-:W1:Y:S07]  /*ccc0*/  LDSM.16.M88.4 R152, [R133+0x11100] ;  /* 0x011100008598783b */ /* 0x000e6e0000000200 */
[C---:B--2---:R-:W-:Y:S04]  /*ccd0*/  HMMA.16816.F32 R12, R144.reuse, R136, R12 ;  /* 0x00000088900c723c */ /* 0x044fe8000000180c */
[----:B---3--:R-:W-:Y:S01]  /*cce0*/  @P0 IMAD.HI.U32 R2, R201, c[0x0][0x2c8], RZ ;  /* 0x0000b200c9020a27 */ /* 0x008fe200078e00ff */
[----:B------:R-:W-:Y:S03]  /*ccf0*/  PLOP3.LUT P0, PT, PT, PT, UP1, 0x80, 0x0 ;  /* 0x000000000000781c */ /* 0x000fe60003f0f018 */
[C---:B------:R-:W-:Y:S01]  /*cd00*/  HMMA.16816.F32 R16, R144.reuse, R138, R16 ;  /* 0x0000008a9010723c */ /* 0x040fe20000001810 */
[----:B------:R-:W2:Y:S07]  /*cd10*/  LDSM.16.M88.4 R136, [R133+0x11900] ;  /* 0x011900008588783b */ /* 0x000eae0000000200 */
[C---:B-----5:R-:W-:Y:S08]  /*cd20*/  HMMA.16816.F32 R20, R144.reuse, R148, R20 ;  /* 0x000000949014723c */ /* 0x060ff00000001814 */
[C---:B------:R-:W-:Y:S01]  /*cd30*/  HMMA.16816.F32 R24, R144.reuse, R150, R24 ;  /* 0x000000969018723c */ /* 0x040fe20000001818 */
[----:B------:R-:W-:Y:S07]  /*cd40*/  LDSM.16.M88.4 R148, [R0+0x10100] ;  /* 0x010100000094783b */ /* 0x000fee0000000200 */
[C---:B------:R-:W-:Y:S08]  /*cd50*/  HMMA.16816.F32 R28, R144.reuse, R156, R28 ;  /* 0x0000009c901c723c */ /* 0x040ff0000000181c */
[----:B------:R-:W-:Y:S01]  /*cd60*/  HMMA.16816.F32 R32, R144, R158, R32 ;  /* 0x0000009e9020723c */ /* 0x000fe20000001820 */
[----:B------:R-:W3:Y:S06]  /*cd70*/  LDSM.16.M88.4 R144, [R183+0x8000] ;  /* 0x00800000b790783b */ /* 0x000eec0000000200 */
[----:B------:R-:W5:Y:S01]  /*cd80*/  LDSM.16.M88.4 R156, [R0+0x10900] ;  /* 0x01090000009c783b */ /* 0x000f620000000200 */
[C---:B------:R-:W-:Y:S08]  /*cd90*/  HMMA.16816.F32 R4, R160.reuse, R164, R4 ;  /* 0x000000a4a004723c */ /* 0x040ff00000001804 */
[C---:B------:R-:W-:Y:S01]  /*cda0*/  HMMA.16816.F32 R8, R160.reuse, R166, R8 ;  /* 0x000000a6a008723c */ /* 0x040fe20000001808 */
[----:B------:R-:W-:Y:S07]  /*cdb0*/  LDSM.16.M88.4 R164, [R0+0x11900] ;  /* 0x0119000000a4783b */ /* 0x000fee0000000200 */
[C---:B----4-:R-:W-:Y:S08]  /*cdc0*/  HMMA.16816.F32 R12, R160.reuse, R140, R12 ;  /* 0x0000008ca00c723c */ /* 0x050ff0000000180c */
[C---:B------:R-:W-:Y:S01]  /*cdd0*/  HMMA.16816.F32 R16, R160.reuse, R142, R16 ;  /* 0x0000008ea010723c */ /* 0x040fe20000001810 */
[----:B------:R4:W5:Y:S07]  /*cde0*/  LDSM.16.M88.4 R140, [R0+0x11100] ;  /* 0x01110000008c783b */ /* 0x00096e0000000200 */
[C---:B-1----:R-:W-:Y:S08]  /*cdf0*/  HMMA.16816.F32 R20, R160.reuse, R152, R20 ;  /* 0x00000098a014723c */ /* 0x042ff00000001814 */
[C---:B------:R-:W-:Y:S01]  /*ce00*/  HMMA.16816.F32 R24, R160.reuse, R154, R24 ;  /* 0x0000009aa018723c */ /* 0x040fe20000001818 */
[----:B------:R-:W-:Y:S07]  /*ce10*/  LDSM.16.M88.4 R152, [R182+0x8000] ;  /* 0x00800000b698783b */ /* 0x000fee0000000200 */
[C---:B--2---:R-:W-:Y:S04]  /*ce20*/  HMMA.16816.F32 R28, R160.reuse, R136, R28 ;  /* 0x00000088a01c723c */ /* 0x044fe8000000181c */
[----:B----4-:R-:W-:Y:S01]  /*ce30*/  IMAD.MOV.U32 R0, RZ, RZ, R201 ;  /* 0x000000ffff007224 */ /* 0x010fe200078e00c9 */
[----:B------:R-:W-:Y:S03]  /*ce40*/  @P0 SHF.R.U32.HI R0, RZ, c[0x0][0x2cc], R2 ;  /* 0x0000b300ff000a19 */ /* 0x000fe60000011602 */
[----:B------:R-:W-:Y:S01]  /*ce50*/  HMMA.16816.F32 R32, R160, R138, R32 ;  /* 0x0000008aa020723c */ /* 0x000fe20000001820 */
[----:B------:R1:W-:Y:S06]  /*ce60*/  LDSM.16.M88.4 R136, [R134+0x11900] ;  /* 0x011900008688783b */ /* 0x0003ec0000000200 */
[----:B------:R-:W2:Y:S01]  /*ce70*/  SHFL.IDX PT, R133, R0, RZ, 0x1c1f ;  /* 0x001c1fff00857589 */ /* 0x000ea200000e0000 */
[C---:B---3--:R-:W-:Y:S07]  /*ce80*/  HMMA.16816.F32 R4, R144.reuse, R148, R4 ;  /* 0x000000949004723c */ /* 0x048fee0000001804 */
[----:B------:R-:W-:Y:S01]  /*ce90*/  IMAD.SHL.U32 R149, R209, 0x40, RZ ;  /* 0x00000040d1957824 */ /* 0x000fe200078e00ff */
[C---:B------:R-:W-:Y:S04]  /*cea0*/  HMMA.16816.F32 R8, R144.reuse, R150, R8 ;  /* 0x000000969008723c */ /* 0x040fe80000001808 */
[----:B------:R-:W-:Y:S04]  /*ceb0*/  IADD3 R2, -R202, 0x1, -R149 ;  /* 0x00000001ca027810 */ /* 0x000fe80007ffe995 */
[C---:B-----5:R-:W-:Y:S04]  /*cec0*/  HMMA.16816.F32 R12, R144.reuse, R156, R12 ;  /* 0x0000009c900c723c */ /* 0x060fe8000000180c */
[----:B------:R-:W-:Y:S04]  /*ced0*/  IADD3 R2, -R200, R2, R191 ;  /* 0x00000002c8027210 */ /* 0x000fe80007ffe1bf */
[C---:B------:R-:W-:Y:S04]  /*cee0*/  HMMA.16816.F32 R16, R144.reuse, R158, R16 ;  /* 0x0000009e9010723c */ /* 0x040fe80000001810 */
[C---:B-1----:R-:W-:Y:S02]  /*cef0*/  IADD3 R134, R2.reuse, c[0x0][0x328], RZ ;  /* 0x0000ca0002867a10 */ /* 0x042fe40007ffe0ff */
[----:B------:R-:W-:Y:S02]  /*cf00*/  IADD3 R2, R2, UR19, RZ ;  /* 0x0000001302027c10 */ /* 0x000fe4000fffe0ff */
[C---:B------:R-:W-:Y:S08]  /*cf10*/  HMMA.16816.F32 R20, R144.reuse, R140, R20 ;  /* 0x0000008c9014723c */ /* 0x040ff00000001814 */
[C---:B------:R-:W-:Y:S07]  /*cf20*/  HMMA.16816.F32 R24, R144.reuse, R142, R24 ;  /* 0x0000008e9018723c */ /* 0x040fee0000001818 */
[--C-:B--2---:R-:W-:Y:S01]  /*cf30*/  IMAD.IADD R143, R134, 0x1, R133.reuse ;  /* 0x00000001868f7824 */ /* 0x104fe200078e0285 */
[C---:B------:R-:W-:Y:S04]  /*cf40*/  HMMA.16816.F32 R28, R144.reuse, R164, R28 ;  /* 0x000000a4901c723c */ /* 0x040fe8000000181c */
[----:B------:R-:W-:Y:S04]  /*cf50*/  IMAD.IADD R142, R2, 0x1, R133 ;  /* 0x00000001028e7824 */ /* 0x000fe800078e0285 */
[----:B------:R-:W-:Y:S08]  /*cf60*/  HMMA.16816.F32 R32, R144, R166, R32 ;  /* 0x000000a69020723c */ /* 0x000ff00000001820 */
[C---:B------:R-:W-:Y:S08]  /*cf70*/  HMMA.16816.F32 R4, R152.reuse, R168, R4 ;  /* 0x000000a89804723c */ /* 0x040ff00000001804 */
        /* <DEDUP_REMOVED lines=21> */
.L_x_1029:
[----:B------:R-:W-:Y:S04]  /*d0d0*/  MOV R133, 0x1 ;  /* 0x0000000100857802 */ /* 0x000fe80000000f00 */
[----:B------:R-:W-:Y:S11]  /*d0e0*/  ISETP.NE.AND P0, PT, R133, c[0x0][0x32c], PT ;  /* 0x0000cb0085007a0c */ /* 0x000ff60003f05270 */
[----:B------:R-:W-:Y:S02]  /*d0f0*/  @!UPT UIADD3 URZ, URZ, URZ, URZ ;  /* 0x0000003f3f3ff290 */ /* 0x000fe4000fffe03f */
[----:B------:R-:W-:Y:S05]  /*d100*/  @P0 IMAD.HI.U32 R133, R136, c[0x0][0x330], RZ ;  /* 0x0000cc0088850a27 */ /* 0x000fea00078e00ff */
[----:B------:R-:W-:Y:S02]  /*d110*/  @P0 SHF.R.U32.HI R136, RZ, c[0x0][0x334], R133 ;  /* 0x0000cd00ff880a19 */ /* 0x000fe40000011685 */
.L_x_1030:
[----:B------:R-:W-:Y:S05]  /*d120*/  BSYNC B0 ;  /* 0x0000000000007941 */ /* 0x000fea0003800000 */
.L_x_1028:
[----:B------:R-:W-:Y:S04]  /*d130*/  IMAD R133, R136, c[0x0][0x32c], -R149 ;  /* 0x0000cb0088857a24 */ /* 0x000fe800078e0a95 */
[----:B------:R-:W-:Y:S05]  /*d140*/  IMAD.IADD R133, R133, 0x1, -R202 ;  /* 0x0000000185857824 */ /* 0x000fea00078e0aca */
[----:B------:R-:W-:Y:S02]  /*d150*/  IADD3 R136, R133, c[0x0][0x32c], RZ ;  /* 0x0000cb0085887a10 */ /* 0x000fe40007ffe0ff */
[----:B------:R-:W-:Y:S02]  /*d160*/  IMNMX R142, R142, R133, !PT ;  /* 0x000000858e8e7217 */ /* 0x000fe40007800200 */
[----:B------:R-:W-:Y:S02]  /*d170*/  IMNMX R143, R143, R136, PT ;  /* 0x000000888f8f7217 */ /* 0x000fe40003800200 */
.L_x_1027:
[----:B------:R-:W-:Y:S04]  /*d180*/  ISETP.GT.AND P1, PT, R209, -0x1, PT ;  /* 0xffffffffd100780c */ /* 0x000fe80003f24270 */
[----:B------:R-:W-:Y:S04]  /*d190*/  ISETP.GT.AND P0, PT, R142, RZ, P1 ;  /* 0x000000ff8e00720c */ /* 0x000fe80000f04270 */
        /* <DEDUP_REMOVED lines=17> */
[----:B------:R-:W-:Y:S01]  /*d2b0*/  ISETP.GT.AND P0, PT, R142, 0x18, P1 ;  /* 0x000000188e00780c */ /* 0x000fe20000f04270 */
[----:B------:R-:W1:Y:S03]  /*d2c0*/  SHFL.IDX PT, R13, R0, 0x1, 0x1c1f ;  /* 0x003c1f00000d7f89 */ /* 0x000e6600000e0000 */
[C---:B------:R-:W-:Y:S04]  /*d2d0*/  ISETP.LT.OR P0, PT, R143.reuse, 0x19, P0 ;  /* 0x000000198f00780c */ /* 0x040fe80000701670 */
[----:B------:R-:W-:Y:S02]  /*d2e0*/  FSEL R135, R16, -INF , !P0 ;  /* 0xff80000010877808 */ /* 0x000fe40004000000 */
[C---:B------:R-:W-:Y:S04]  /*d2f0*/  ISETP.GT.AND P0, PT, R142.reuse, 0x19, P1 ;  /* 0x000000198e00780c */ /* 0x040fe80000f04270 */
[----:B------:R-:W-:Y:S04]  /*d300*/  ISETP.LT.OR P0, PT, R143, 0x1a, P0 ;  /* 0x0000001a8f00780c */ /* 0x000fe80000701670 */
[----:B------:R-:W-:Y:S02]  /*d310*/  FSEL R133, R17, -INF , !P0 ;  /* 0xff80000011857808 */ /* 0x000fe40004000000 */
[----:B------:R-:W-:Y:S04]  /*d320*/  ISETP.GT.AND P0, PT, R142, 0x20, P1 ;  /* 0x000000208e00780c */ /* 0x000fe80000f04270 */
[C---:B------:R-:W-:Y:S01]  /*d330*/  ISETP.LT.OR P0, PT, R143.reuse, 0x21, P0 ;  /* 0x000000218f00780c */ /* 0x040fe20000701670 */
[--C-:B-1----:R-:W-:Y:S02]  /*d340*/  IMAD.IADD R4, R134, 0x1, R13.reuse ;  /* 0x0000000186047824 */ /* 0x102fe400078e020d */
[----:B------:R-:W-:Y:S01]  /*d350*/  IMAD.IADD R2, R2, 0x1, R13 ;  /* 0x0000000102027824 */ /* 0x000fe200078e020d */
        /* <DEDUP_REMOVED lines=36> */
.L_x_1033:
[----:B------:R-:W-:Y:S04]  /*d5a0*/  MOV R0, 0x1 ;  /* 0x0000000100007802 */ /* 0x000fe80000000f00 */
[----:B------:R-:W-:Y:S11]  /*d5b0*/  ISETP.NE.AND P0, PT, R0, c[0x0][0x32c], PT ;  /* 0x0000cb0000007a0c */ /* 0x000ff60003f05270 */
[----:B------:R-:W-:Y:S02]  /*d5c0*/  @!UPT UIADD3 URZ, URZ, URZ, URZ ;  /* 0x0000003f3f3ff290 */ /* 0x000fe4000fffe03f */
[----:B------:R-:W-:Y:S05]  /*d5d0*/  @P0 IMAD.HI.U32 R0, R8, c[0x0][0x330], RZ ;  /* 0x0000cc0008000a27 */ /* 0x000fea00078e00ff */
[----:B------:R-:W-:Y:S02]  /*d5e0*/  @P0 SHF.R.U32.HI R8, RZ, c[0x0][0x334], R0 ;  /* 0x0000cd00ff080a19 */ /* 0x000fe40000011600 */
.L_x_1034:
[----:B------:R-:W-:Y:S05]  /*d5f0*/  BSYNC B0 ;  /* 0x0000000000007941 */ /* 0x000fea0003800000 */
.L_x_1032:
[----:B------:R-:W-:Y:S04]  /*d600*/  IMAD R17, R8, c[0x0][0x32c], -R149 ;  /* 0x0000cb0008117a24 */ /* 0x000fe800078e0a95 */
[----:B------:R-:W-:Y:S05]  /*d610*/  IMAD.IADD R17, R17, 0x1, -R202 ;  /* 0x0000000111117824 */ /* 0x000fea00078e0aca */
[----:B------:R-:W-:Y:S02]  /*d620*/  IADD3 R13, R17, c[0x0][0x32c], RZ ;  /* 0x0000cb00110d7a10 */ /* 0x000fe40007ffe0ff */
[----:B------:R-:W-:Y:S02]  /*d630*/  IMNMX R2, R2, R17, !PT ;  /* 0x0000001102027217 */ /* 0x000fe40007800200 */
[----:B------:R-:W-:Y:S02]  /*d640*/  IMNMX R4, R4, R13, PT ;  /* 0x0000000d04047217 */ /* 0x000fe40003800200 */
.L_x_1031:
[----:B------:R-:W-:Y:S01]  /*d650*/  ISETP.GT.AND P0, PT, R2, RZ, P1 ;  /* 0x000000ff0200720c */ /* 0x000fe20000f04270 */
[----:B------:R-:W-:Y:S04]  /*d660*/  DEPBAR.LE SB0, 0x2 ;  /* 0x000080800000791a */ /* 0x000fe80000000000 */
[----:B------:R-:W-:Y:S01]  /*d670*/  BAR.SYNC.DEFER_BLOCKING 0x0 ;  /* 0x0000000000007b1d */ /* 0x000fe20000010000 */
        /* <DEDUP_REMOVED lines=65> */
[----:B------:R-:W1:Y:S01]  /*da90*/  SHFL.BFLY PT, R0, R7, 0x2, 0x1f ;  /* 0x0c401f0007007f89 */ /* 0x000e6200000e0000 */
        /* <DEDUP_REMOVED lines=14> */
[----:B------:R-:W-:Y:S04]  /*db80*/  FSEL R140, R35, -INF , !P0 ;  /* 0xff800000238c7808 */ /* 0x000fe80004000000 */
[----:B------:R-:W-:Y:S02]  /*db90*/  FMNMX.FTZ R11, R140, R15, !PT ;  /* 0x0000000f8c0b7209 */ /* 0x000fe40007810000 */
[----:B------:R-:W-:Y:S04]  /*dba0*/  IADD3 R15, R180, UR4, RZ ;  /* 0x00000004b40f7c10 */ /* 0x000fe8000fffe0ff */
[----:B------:R-:W-:Y:S02]  /*dbb0*/  IADD3 R14, R186, R15, RZ ;  /* 0x0000000fba0e7210 */ /* 0x000fe40007ffe0ff */
[----:B-1----:R-:W-:Y:S02]  /*dbc0*/  FMNMX.FTZ R4, R7, R0, !PT ;  /* 0x0000000007047209 */ /* 0x002fe40007810000 */
[----:B------:R-:W1:Y:S08]  /*dbd0*/  SHFL.BFLY PT, R0, R11, 0x2, 0x1f ;  /* 0x0c401f000b007f89 */ /* 0x000e7000000e0000 */
[----:B------:R-:W2:Y:S01]  /*dbe0*/  SHFL.BFLY PT, R13, R4, 0x1, 0x1f ;  /* 0x0c201f00040d7f89 */ /* 0x000ea200000e0000 */
[----:B-1----:R-:W-:Y:S07]  /*dbf0*/  FMNMX.FTZ R7, R11, R0, !PT ;  /* 0x000000000b077209 */ /* 0x002fee0007810000 */
[----:B------:R-:W1:Y:S01]  /*dc00*/  SHFL.BFLY PT, R0, R7, 0x1, 0x1f ;  /* 0x0c201f0007007f89 */ /* 0x000e6200000e0000 */
[----:B--2---:R-:W-:Y:S04]  /*dc10*/  FMNMX.FTZ R2, R4, R13, !PT ;  /* 0x0000000d04027209 */ /* 0x004fe80007810000 */
[C---:B------:R-:W-:Y:S01]  /*dc20*/  FSETP.NEU.FTZ.AND P0, PT, R2.reuse, -INF , PT ;  /* 0xff8000000200780b */ /* 0x040fe20003f1d000 */
[----:B------:R-:W-:Y:S05]  /*dc30*/  FMUL.FTZ R156, R2, c[0x0][0x2d0] ;  /* 0x0000b400029c7a20 */ /* 0x000fea0000410000 */
[----:B------:R-:W-:Y:S05]  /*dc40*/  FSEL R156, R156, RZ, P0 ;  /* 0x000000ff9c9c7208 */ /* 0x000fea0000000000 */
[--C-:B------:R-:W-:Y:S01]  /*dc50*/  FFMA.FTZ R148, R5, c[0x0][0x2d0], -R156.reuse ;  /* 0x0000b40005947a23 */ /* 0x100fe2000001089c */
[----:B------:R-:W-:Y:S01]  /*dc60*/  FSEL R5, R2, RZ, P0 ;  /* 0x000000ff02057208 */ /* 0x000fe20000000000 */
[--C-:B------:R-:W-:Y:S02]  /*dc70*/  FFMA.FTZ R150, R141, c[0x0][0x2d0], -R156.reuse ;  /* 0x0000b4008d967a23 */ /* 0x100fe4000001089c */
[----:B------:R-:W-:Y:S01]  /*dc80*/  FFMA.FTZ R151, R151, c[0x0][0x2d0], -R156 ;  /* 0x0000b40097977a23 */ /* 0x000fe2000001089c */
[----:B-1----:R-:W-:Y:S01]  /*dc90*/  FMNMX.FTZ R0, R7, R0, !PT ;  /* 0x0000000007007209 */ /* 0x002fe20007810000 */
[----:B------:R-:W-:Y:S01]  /*dca0*/  FADD.FTZ R4, -R5, R132 ;  /* 0x0000008405047221 */ /* 0x000fe20000010100 */
[----:B------:R-:W-:Y:S01]  /*dcb0*/  IADD3 R5, R181, UR4, RZ ;  /* 0x00000004b5057c10 */ /* 0x000fe2000fffe0ff */
[--C-:B------:R-:W-:Y:S01]  /*dcc0*/  FFMA.FTZ R153, R9, c[0x0][0x2d0], -R156.reuse ;  /* 0x0000b40009997a23 */ /* 0x100fe2000001089c */
        /* <DEDUP_REMOVED lines=8> */
[----:B------:R-:W-:Y:S01]  /*dd50*/  IADD3 R13, R186, R5, RZ ;  /* 0x00000005ba0d7210 */ /* 0x000fe20007ffe0ff */
[----:B------:R-:W-:Y:S02]  /*dd60*/  FADD.FTZ R4, -R4, R3 ;  /* 0x0000000304047221 */ /* 0x000fe40000010100 */
[--C-:B------:R-:W-:Y:S01]  /*dd70*/  FFMA.FTZ R155, R16, c[0x0][0x2d0], -R141.reuse ;  /* 0x0000b400109b7a23 */ /* 0x100fe2000001088d */
[----:B------:R-:W1:Y:S01]  /*dd80*/  MUFU.EX2 R12, R12 ;  /* 0x0000000c000c7308 */ /* 0x000e620000000800 */
[--C-:B------:R-:W-:Y:S01]  /*dd90*/  FFMA.FTZ R154, R8, c[0x0][0x2d0], -R141.reuse ;  /* 0x0000b400089a7a23 */ /* 0x100fe2000001088d */
[----:B------:R-:W2:Y:S01]  /*dda0*/  LDSM.16.MT88.4 R24, [R13+0x100] ;  /* 0x000100000d18783b */ /* 0x000ea20000004200 */
[--C-:B------:R-:W-:Y:S02]  /*ddb0*/  FFMA.FTZ R152, R10, c[0x0][0x2d0], -R141.reuse ;  /* 0x0000b4000a987a23 */ /* 0x100fe4000001088d */
[--C-:B------:R-:W-:Y:S02]  /*ddc0*/  FFMA.FTZ R157, R6, c[0x0][0x2d0], -R141.reuse ;  /* 0x0000b400069d7a23 */ /* 0x100fe4000001088d */
[----:B------:R-:W-:Y:S02]  /*ddd0*/  FMUL.FTZ R3, R4, c[0x0][0x2d0] ;  /* 0x0000b40004037a20 */ /* 0x000fe40000410000 */
[--C-:B------:R-:W-:Y:S01]  /*dde0*/  FFMA.FTZ R160, R135, c[0x0][0x2d0], -R156.reuse ;  /* 0x0000b40087a07a23 */ /* 0x100fe2000001089c */
[----:B------:R-:W3:Y:S01]  /*ddf0*/  MUFU.EX2 R150, R150 ;  /* 0x0000009600967308 */ /* 0x000ee20000000800 */
[--C-:B------:R-:W-:Y:S02]  /*de00*/  FFMA.FTZ R161, R133, c[0x0][0x2d0], -R156.reuse ;  /* 0x0000b40085a17a23 */ /* 0x100fe4000001089c */
[--C-:B------:R-:W-:Y:S02]  /*de10*/  FFMA.FTZ R163, R138, c[0x0][0x2d0], -R141.reuse ;  /* 0x0000b4008aa37a23 */ /* 0x100fe4000001088d */
[--C-:B------:R-:W-:Y:S02]  /*de20*/  FFMA.FTZ R162, R136, c[0x0][0x2d0], -R141.reuse ;  /* 0x0000b40088a27a23 */ /* 0x100fe4000001088d */
[----:B------:R-:W-:Y:S01]  /*de30*/  LDSM.16.MT88.4 R136, [R180+UR4+0x2900] ;  /* 0x00290004b488783b */ /* 0x000fe20008004200 */
[--C-:B------:R-:W-:Y:S02]  /*de40*/  FFMA.FTZ R164, R134, c[0x0][0x2d0], -R141.reuse ;  /* 0x0000b40086a47a23 */ /* 0x100fe4000001088d */
[----:B------:R-:W4:Y:S01]  /*de50*/  MUFU.EX2 R3, R3 ;  /* 0x0000000300037308 */ /* 0x000f220000000800 */
[--C-:B------:R-:W-:Y:S02]  /*de60*/  FFMA.FTZ R165, R32, c[0x0][0x2d0], -R141.reuse ;  /* 0x0000b40020a57a23 */ /* 0x100fe4000001088d */
[--C-:B------:R-:W-:Y:S02]  /*de70*/  FFMA.FTZ R177, R146, c[0x0][0x2d0], -R141.reuse ;  /* 0x0000b40092b17a23 */ /* 0x100fe4000001088d */
[C---:B-1----:R-:W-:Y:S01]  /*de80*/  FMUL.FTZ R4, R12.reuse, R128 ;  /* 0x000000800c047220 */ /* 0x042fe20000410000 */
[----:B------:R-:W-:Y:S01]  /*de90*/  LDSM.16.MT88.4 R32, [R180+UR4+0x900] ;  /* 0x00090004b420783b */ /* 0x000fe20008004200 */
[C---:B------:R-:W-:Y:S02]  /*dea0*/  FMUL.FTZ R5, R12.reuse, R129 ;  /* 0x000000810c057220 */ /* 0x040fe40000410000 */
[C---:B------:R-:W-:Y:S01]  /*deb0*/  FMUL.FTZ R8, R12.reuse, R124 ;  /* 0x0000007c0c087220 */ /* 0x040fe20000410000 */
[----:B------:R-:W-:Y:S01]  /*dec0*/  MUFU.EX2 R148, R148 ;  /* 0x0000009400947308 */ /* 0x000fe20000000800 */
[C---:B------:R-:W-:Y:S02]  /*ded0*/  FMUL.FTZ R9, R12.reuse, R125 ;  /* 0x0000007d0c097220 */ /* 0x040fe40000410000 */
[----:B------:R-:W-:Y:S01]  /*dee0*/  FMUL.FTZ R100, R12, R100 ;  /* 0x000000640c647220 */ /* 0x000fe20000410000 */
[----:B---3--:R-:W-:Y:S01]  /*def0*/  F2FP.PACK_AB R16, R150, R151 ;  /* 0x000000979610723e */ /* 0x008fe200000000ff */
[C---:B------:R-:W-:Y:S01]  /*df00*/  FMUL.FTZ R101, R12.reuse, R101 ;  /* 0x000000650c657220 */ /* 0x040fe20000410000 */
[----:B------:R-:W-:Y:S01]  /*df10*/  LDSM.16.MT88.4 R132, [R13+0x2900] ;  /* 0x002900000d84783b */ /* 0x000fe20000004200 */
[C---:B------:R-:W-:Y:S02]  /*df20*/  FMUL.FTZ R104, R12.reuse, R104 ;  /* 0x000000680c687220 */ /* 0x040fe40000410000 */
[C---:B------:R-:W-:Y:S01]  /*df30*/  FMUL.FTZ R105, R12.reuse, R105 ;  /* 0x000000690c697220 */ /* 0x040fe20000410000 */
[----:B------:R-:W1:Y:S01]  /*df40*/  MUFU.EX2 R153, R153 ;  /* 0x0000009900997308 */ /* 0x000e620000000800 */
[C---:B------:R-:W-:Y:S02]  /*df50*/  FMUL.FTZ R108, R12.reuse, R108 ;  /* 0x0000006c0c6c7220 */ /* 0x040fe40000410000 */
[----:B------:R-:W-:Y:S02]  /*df60*/  FMUL.FTZ R109, R12, R109 ;  /* 0x0000006d0c6d7220 */ /* 0x000fe40000410000 */
[C---:B----4-:R-:W-:Y:S02]  /*df70*/  FMUL.FTZ R6, R3.reuse, R130 ;  /* 0x0000008203067220 */ /* 0x050fe40000410000 */
        /* <DEDUP_REMOVED lines=9> */
[----:B------:R-:W3:Y:S01]  /*e010*/  MUFU.EX2 R154, R154 ;  /* 0x0000009a009a7308 */ /* 0x000ee20000000800 */
[C---:B------:R-:W-:Y:S01]  /*e020*/  FMUL.FTZ R110, R3.reuse, R110 ;  /* 0x0000006e036e7220 */ /* 0x040fe20000410000 */
[----:B------:R-:W-:Y:S01]  /*e030*/  LDSM.16.MT88.4 R124, [R14+0x900] ;  /* 0x000900000e7c783b */ /* 0x000fe20000004200 */
[----:B------:R-:W-:Y:S01]  /*e040*/  FMUL.FTZ R111, R3, R111 ;  /* 0x0000006f036f7220 */ /* 0x000fe20000410000 */
[----:B-1----:R-:W-:Y:S01]  /*e050*/  F2FP.PACK_AB R18, R153, R148 ;  /* 0x000000949912723e */ /* 0x002fe200000000ff */
        /* <DEDUP_REMOVED lines=12> */
[----:B---3--:R-:W-:Y:S01]  /*e120*/  F2FP.PACK_AB R17, R154, R155 ;  /* 0x0000009b9a11723e */ /* 0x008fe200000000ff */
        /* <DEDUP_REMOVED lines=9> */
[----:B------:R-:W3:Y:S01]  /*e1c0*/  MUFU.EX2 R158, R158 ;  /* 0x0000009e009e7308 */ /* 0x000ee20000000800 */
[C---:B------:R-:W-:Y:S02]  /*e1d0*/  FMUL.FTZ R40, R12.reuse, R40 ;  /* 0x000000280c287220 */ /* 0x040fe40000410000 */
[C---:B------:R-:W-:Y:S01]  /*e1e0*/  FMUL.FTZ R41, R12.reuse, R41 ;  /* 0x000000290c297220 */ /* 0x040fe20000410000 */
[----:B-1----:R-:W-:Y:S01]  /*e1f0*/  F2FP.PACK_AB R19, R157, R152 ;  /* 0x000000989d13723e */ /* 0x002fe200000000ff */
        /* <DEDUP_REMOVED lines=8> */
[----:B------:R-:W1:Y:S01]  /*e280*/  LDSM.16.MT88.4 R20, [R14+0x100] ;  /* 0x000100000e14783b */ /* 0x000e620000004200 */
[----:B------:R-:W4:Y:S02]  /*e290*/  MUFU.EX2 R161, R161 ;  /* 0x000000a100a17308 */ /* 0x000f240000000800 */
[C---:B------:R-:W-:Y:S02]  /*e2a0*/  FMUL.FTZ R47, R3.reuse, R47 ;  /* 0x0000002f032f7220 */ /* 0x040fe40000410000 */
[C---:B------:R-:W-:Y:S02]  /*e2b0*/  FMUL.FTZ R48, R12.reuse, R48 ;  /* 0x000000300c307220 */ /* 0x040fe40000410000 */
[C---:B--2---:R-:W-:Y:S04]  /*e2c0*/  HMMA.16816.F32 R100, R16.reuse, R24, R100 ;  /* 0x000000181064723c */ /* 0x044fe80000001864 */
[C---:B------:R-:W-:Y:S01]  /*e2d0*/  FMUL.FTZ R49, R12.reuse, R49 ;  /* 0x000000310c317220 */ /* 0x040fe20000410000 */
[----:B------:R-:W-:Y:S01]  /*e2e0*/  MUFU.EX2 R163, R163 ;  /* 0x000000a300a37308 */ /* 0x000fe20000000800 */
[C---:B------:R-:W-:Y:S02]  /*e2f0*/  FMUL.FTZ R50, R3.reuse, R50 ;  /* 0x0000003203327220 */ /* 0x040fe40000410000 */
[C---:B------:R-:W-:Y:S01]  /*e300*/  HMMA.16816.F32 R104, R16.reuse, R26, R104 ;  /* 0x0000001a1068723c */ /* 0x040fe20000001868 */
[----:B------:R-:W2:Y:S03]  /*e310*/  LDSM.16.MT88.4 R24, [R181+UR4+0x2100] ;  /* 0x00210004b518783b */ /* 0x000ea60008004200 */
[C---:B------:R-:W-:Y:S02]  /*e320*/  FMUL.FTZ R51, R3.reuse, R51 ;  /* 0x0000003303337220 */ /* 0x040fe40000410000 */
[C---:B------:R-:W-:Y:S01]  /*e330*/  FMUL.FTZ R52, R12.reuse, R52 ;  /* 0x000000340c347220 */ /* 0x040fe20000410000 */
[----:B------:R-:W5:Y:S01]  /*e340*/  MUFU.EX2 R162, R162 ;  /* 0x000000a200a27308 */ /* 0x000f620000000800 */
[C---:B------:R-:W-:Y:S04]  /*e350*/  HMMA.16816.F32 R108, R16.reuse, R28, R108 ;  /* 0x0000001c106c723c */ /* 0x040fe8000000186c */
[C---:B------:R-:W-:Y:S02]  /*e360*/  FMUL.FTZ R53, R12.reuse, R53 ;  /* 0x000000350c357220 */ /* 0x040fe40000410000 */
[C---:B------:R-:W-:Y:S02]  /*e370*/  FMUL.FTZ R54, R3.reuse, R54 ;  /* 0x0000003603367220 */ /* 0x040fe40000410000 */
[C---:B------:R-:W-:Y:S01]  /*e380*/  HMMA.16816.F32 R112, R16.reuse, R30, R112 ;  /* 0x0000001e1070723c */ /* 0x040fe20000001870 */
[----:B------:R-:W3:Y:S01]  /*e390*/  LDSM.16.MT88.4 R28, [R13+0x2100] ;  /* 0x002100000d1c783b */ /* 0x000ee20000004200 */
        /* <DEDUP_REMOVED lines=10> */
[----:B------:R-:W1:Y:S03]  /*e440*/  LDSM.16.MT88.4 R20, [R180+UR4+0x2100] ;  /* 0x00210004b414783b */ /* 0x000e660008004200 */
[C---:B------:R-:W-:Y:S02]  /*e450*/  FMUL.FTZ R61, R12.reuse, R61 ;  /* 0x0000003d0c3d7220 */ /* 0x040fe40000410000 */
[C---:B------:R-:W-:Y:S01]  /*e460*/  FMUL.FTZ R62, R3.reuse, R62 ;  /* 0x0000003e033e7220 */ /* 0x040fe20000410000 */
[----:B------:R-:W-:Y:S01]  /*e470*/  MUFU.EX2 R177, R177 ;  /* 0x000000b100b17308 */ /* 0x000fe20000000800 */
[C---:B--2---:R-:W-:Y:S04]  /*e480*/  HMMA.16816.F32 R36, R16.reuse, R24, R36 ;  /* 0x000000181024723c */ /* 0x044fe80000001824 */
[C---:B------:R-:W-:Y:S02]  /*e490*/  FMUL.FTZ R63, R3.reuse, R63 ;  /* 0x0000003f033f7220 */ /* 0x040fe40000410000 */
[C---:B------:R-:W-:Y:S02]  /*e4a0*/  FMUL.FTZ R64, R12.reuse, R64 ;  /* 0x000000400c407220 */ /* 0x040fe40000410000 */
[C---:B------:R-:W-:Y:S01]  /*e4b0*/  HMMA.16816.F32 R40, R16.reuse, R26, R40 ;  /* 0x0000001a1028723c */ /* 0x040fe20000001828 */
[----:B------:R-:W2:Y:S01]  /*e4c0*/  LDSM.16.MT88.4 R24, [R14+0x2100] ;  /* 0x002100000e18783b */ /* 0x000ea20000004200 */
[----:B------:R-:W-:Y:S02]  /*e4d0*/  MUFU.EX2 R178, R178 ;  /* 0x000000b200b27308 */ /* 0x000fe40000000800 */
        /* <DEDUP_REMOVED lines=38> */
[----:B------:R-:W1:Y:S03]  /*e740*/  LDSM.16.MT88.4 R20, [R181+UR4+0x900] ;  /* 0x00090004b514783b */ /* 0x000e660008004200 */
[C---:B------:R-:W-:Y:S02]  /*e750*/  FMUL.FTZ R89, R12.reuse, R89 ;  /* 0x000000590c597220 */ /* 0x040fe40000410000 */
[C---:B------:R-:W-:Y:S02]  /*e760*/  FMUL.FTZ R90, R3.reuse, R90 ;  /* 0x0000005a035a7220 */ /* 0x040fe40000410000 */
[C---:B--2---:R-:W-:Y:S04]  /*e770*/  HMMA.16816.F32 R84, R16.reuse, R24, R84 ;  /* 0x000000181054723c */ /* 0x044fe80000001854 */
        /* <DEDUP_REMOVED lines=9> */
[C---:B---3--:R-:W-:Y:S03]  /*e810*/  HMMA.16816.F32 R92, R16.reuse, R28, R92 ;  /* 0x0000001c105c723c */ /* 0x048fe6000000185c */
[C---:B------:R-:W-:Y:S02]  /*e820*/  FMUL.FTZ R98, R3.reuse, R98 ;  /* 0x0000006203627220 */ /* 0x040fe40000410000 */
[----:B------:R-:W-:Y:S02]  /*e830*/  FMUL.FTZ R99, R3, R99 ;  /* 0x0000006303637220 */ /* 0x000fe40000410000 */
[--C-:B------:R-:W-:Y:S02]  /*e840*/  FFMA.FTZ R173, R173, c[0x0][0x2d0], -R156.reuse ;  /* 0x0000b400adad7a23 */ /* 0x100fe4000001089c */
[--C-:B------:R-:W-:Y:S03]  /*e850*/  FFMA.FTZ R174, R171, c[0x0][0x2d0], -R156.reuse ;  /* 0x0000b400abae7a23 */ /* 0x100fe6000001089c */
[----:B------:R-:W-:Y:S01]  /*e860*/  HMMA.16816.F32 R96, R16, R30, R96 ;  /* 0x0000001e1060723c */ /* 0x000fe20000001860 */
[----:B------:R-:W3:Y:S01]  /*e870*/  LDSM.16.MT88.4 R28, [R14+0x2900] ;  /* 0x002900000e1c783b */ /* 0x000ee20000004200 */
[----:B------:R-:W-:Y:S01]  /*e880*/  MUFU.EX2 R173, R173 ;  /* 0x000000ad00ad7308 */ /* 0x000fe20000000800 */
[--C-:B------:R-:W-:Y:S02]  /*e890*/  FFMA.FTZ R169, R169, c[0x0][0x2d0], -R156.reuse ;  /* 0x0000b400a9a97a23 */ /* 0x100fe4000001089c */
[--C-:B------:R-:W-:Y:S02]  /*e8a0*/  FFMA.FTZ R176, R167, c[0x0][0x2d0], -R156.reuse ;  /* 0x0000b400a7b07a23 */ /* 0x100fe4000001089c */
[----:B------:R-:W-:Y:S01]  /*e8b0*/  F2FP.PACK_AB R16, R158, R15 ;  /* 0x0000000f9e10723e */ /* 0x000fe200000000ff */
[--C-:B------:R-:W-:Y:S01]  /*e8c0*/  FFMA.FTZ R167, R172, c[0x0][0x2d0], -R141.reuse ;  /* 0x0000b400aca77a23 */ /* 0x100fe2000001088d */
[----:B----4-:R-:W-:Y:S03]  /*e8d0*/  F2FP.PACK_AB R18, R161, R160 ;  /* 0x000000a0a112723e */ /* 0x010fe600000000ff */
[----:B-----5:R-:W-:Y:S01]  /*e8e0*/  F2FP.PACK_AB R17, R162, R163 ;  /* 0x000000a3a211723e */ /* 0x020fe200000000ff */
[--C-:B------:R-:W-:Y:S01]  /*e8f0*/  FFMA.FTZ R172, R145, c[0x0][0x2d0], -R156.reuse ;  /* 0x0000b40091ac7a23 */ /* 0x100fe2000001089c */
[----:B------:R-:W-:Y:S01]  /*e900*/  F2FP.PACK_AB R19, R165, R164 ;  /* 0x000000a4a513723e */ /* 0x000fe200000000ff */
[--C-:B------:R-:W-:Y:S01]  /*e910*/  FFMA.FTZ R170, R170, c[0x0][0x2d0], -R141.reuse ;  /* 0x0000b400aaaa7a23 */ /* 0x100fe2000001088d */
[----:B------:R-:W4:Y:S01]  /*e920*/  MUFU.EX2 R174, R174 ;  /* 0x000000ae00ae7308 */ /* 0x000f220000000800 */
[--C-:B------:R-:W-:Y:S02]  /*e930*/  FFMA.FTZ R168, R168, c[0x0][0x2d0], -R141.reuse ;  /* 0x0000b400a8a87a23 */ /* 0x100fe4000001088d */
[--C-:B------:R-:W-:Y:S02]  /*e940*/  FFMA.FTZ R171, R166, c[0x0][0x2d0], -R141.reuse ;  /* 0x0000b400a6ab7a23 */ /* 0x100fe4000001088d */
[C---:B-1----:R-:W-:Y:S03]  /*e950*/  HMMA.16816.F32 R4, R16.reuse, R20, R4 ;  /* 0x000000141004723c */ /* 0x042fe60000001804 */
[--C-:B------:R-:W-:Y:S02]  /*e960*/  FFMA.FTZ R166, R147, c[0x0][0x2d0], -R156.reuse ;  /* 0x0000b40093a67a23 */ /* 0x100fe4000001089c */
[----:B------:R-:W-:Y:S01]  /*e970*/  LDSM.16.MT88.4 R144, [R181+UR4+0x5900] ;  /* 0x00590004b590783b */ /* 0x000fe20008004200 */
[----:B------:R-:W-:Y:S01]  /*e980*/  FFMA.FTZ R141, R140, c[0x0][0x2d0], -R141 ;  /* 0x0000b4008c8d7a23 */ /* 0x000fe2000001088d */
[----:B------:R-:W-:Y:S01]  /*e990*/  MUFU.EX2 R169, R169 ;  /* 0x000000a900a97308 */ /* 0x000fe20000000800 */
[C---:B------:R-:W-:Y:S04]  /*e9a0*/  HMMA.16816.F32 R8, R16.reuse, R22, R8 ;  /* 0x000000161008723c */ /* 0x040fe80000001808 */
[--C-:B------:R-:W-:Y:S01]  /*e9b0*/  FFMA.FTZ R159, R159, c[0x0][0x2d0], -R156.reuse ;  /* 0x0000b4009f9f7a23 */ /* 0x100fe2000001089c */
[----:B------:R-:W1:Y:S01]  /*e9c0*/  LDSM.16.MT88.4 R20, [R181+UR4+0x4900] ;  /* 0x00490004b514783b */ /* 0x000e620008004200 */
[----:B------:R-:W-:Y:S02]  /*e9d0*/  FFMA.FTZ R156, R143, c[0x0][0x2d0], -R156 ;  /* 0x0000b4008f9c7a23 */ /* 0x000fe4000001089c */
[C---:B--2---:R-:W-:Y:S01]  /*e9e0*/  HMMA.16816.F32 R100, R16.reuse, R24, R100 ;  /* 0x000000181064723c */ /* 0x044fe20000001864 */
[----:B------:R-:W-:Y:S03]  /*e9f0*/  MUFU.EX2 R179, R141 ;  /* 0x0000008d00b37308 */ /* 0x000fe60000000800 */
[----:B------:R-:W-:Y:S02]  /*ea00*/  FFMA.FTZ R151, R12, R203, R151 ;  /* 0x000000cb0c977223 */ /* 0x000fe40000010097 */
[----:B------:R-:W-:Y:S02]  /*ea10*/  FFMA.FTZ R155, R3, R204, R155 ;  /* 0x000000cc039b7223 */ /* 0x000fe4000001009b */
[C---:B------:R-:W-:Y:S01]  /*ea20*/  HMMA.16816.F32 R104, R16.reuse, R26, R104 ;  /* 0x0000001a1068723c */ /* 0x040fe20000001868 */
[----:B------:R-:W2:Y:S02]  /*ea30*/  LDSM.16.MT88.4 R24, [R13+0x4900] ;  /* 0x004900000d18783b */ /* 0x000ea40000004200 */
[----:B------:R-:W-:Y:S01]  /*ea40*/  MUFU.EX2 R175, R156 ;  /* 0x0000009c00af7308 */ /* 0x000fe20000000800 */
[----:B------:R-:W-:Y:S02]  /*ea50*/  FADD.FTZ R151, R150, R151 ;  /* 0x0000009796977221 */ /* 0x000fe40000010000 */
[----:B------:R-:W-:Y:S02]  /*ea60*/  FADD.FTZ R155, R154, R155 ;  /* 0x0000009b9a9b7221 */ /* 0x000fe40000010000 */
[C---:B------:R-:W-:Y:S04]  /*ea70*/  HMMA.16816.F32 R108, R16.reuse, R32, R108 ;  /* 0x00000020106c723c */ /* 0x040fe8000000186c */
[----:B------:R-:W-:Y:S01]  /*ea80*/  FADD.FTZ R152, R152, R155 ;  /* 0x0000009b98987221 */ /* 0x000fe20000010000 */
[----:B------:R5:W-:Y:S03]  /*ea90*/  MUFU.EX2 R156, R142 ;  /* 0x0000008e009c7308 */ /* 0x000be60000000800 */
[C---:B------:R-:W-:Y:S01]  /*eaa0*/  HMMA.16816.F32 R112, R16.reuse, R34, R112 ;  /* 0x000000221070723c */ /* 0x040fe20000001870 */
[----:B------:R-:W-:Y:S03]  /*eab0*/  LDSM.16.MT88.4 R32, [R14+0x4900] ;  /* 0x004900000e20783b */ /* 0x000fe60000004200 */
        /* <DEDUP_REMOVED lines=9> */
[----:B-----5:R-:W-:Y:S03]  /*eb50*/  LDSM.16.MT88.4 R140, [R14+0x3900] ;  /* 0x003900000e8c783b */ /* 0x020fe60000004200 */
[----:B------:R-:W5:Y:S01]  /*eb60*/  MUFU.EX2 R170, R170 ;  /* 0x000000aa00aa7308 */ /* 0x000f620000000800 */
[----:B------:R-:W-:Y:S03]  /*eb70*/  FADD.FTZ R164, R164, R163 ;  /* 0x000000a3a4a47221 */ /* 0x000fe60000010000 */
[C---:B------:R-:W-:Y:S01]  /*eb80*/  HMMA.16816.F32 R40, R16.reuse, R130, R40 ;  /* 0x000000821028723c */ /* 0x040fe20000001828 */
[----:B------:R-:W-:Y:S03]  /*eb90*/  LDSM.16.MT88.4 R128, [R14+0x1100] ;  /* 0x001100000e80783b */ /* 0x000fe60000004200 */
[----:B------:R-:W-:Y:S02]  /*eba0*/  FADD.FTZ R164, R165, R164 ;  /* 0x000000a4a5a47221 */ /* 0x000fe40000010000 */
[----:B------:R-:W-:Y:S02]  /*ebb0*/  MUFU.EX2 R168, R168 ;  /* 0x000000a800a87308 */ /* 0x000fe40000000800 */
[C---:B------:R-:W-:Y:S08]  /*ebc0*/  HMMA.16816.F32 R44, R16.reuse, R132, R44 ;  /* 0x00000084102c723c */ /* 0x040ff0000000182c */
[C---:B------:R-:W-:Y:S01]  /*ebd0*/  HMMA.16816.F32 R48, R16.reuse, R134, R48 ;  /* 0x000000861030723c */ /* 0x040fe20000001830 */
[----:B------:R-:W-:Y:S01]  /*ebe0*/  LDSM.16.MT88.4 R132, [R14+0x1900] ;  /* 0x001900000e84783b */ /* 0x000fe20000004200 */
[----:B------:R-:W1:Y:S06]  /*ebf0*/  MUFU.EX2 R171, R171 ;  /* 0x000000ab00ab7308 */ /* 0x000e6c0000000800 */
[C---:B------:R-:W-:Y:S04]  /*ec00*/  HMMA.16816.F32 R52, R16.reuse, R136, R52 ;  /* 0x000000881034723c */ /* 0x040fe80000001834 */
[----:B------:R-:W-:Y:S04]  /*ec10*/  MUFU.EX2 R159, R159 ;  /* 0x0000009f009f7308 */ /* 0x000fe80000000800 */
[C---:B------:R-:W-:Y:S01]  /*ec20*/  HMMA.16816.F32 R56, R16.reuse, R138, R56 ;  /* 0x0000008a1038723c */ /* 0x040fe20000001838 */
[----:B------:R-:W-:Y:S05]  /*ec30*/  LDSM.16.MT88.4 R136, [R180+UR4+0x3900] ;  /* 0x00390004b488783b */ /* 0x000fea0008004200 */
[----:B------:R-:W2:Y:S02]  /*ec40*/  MUFU.EX2 R166, R166 ;  /* 0x000000a600a67308 */ /* 0x000ea40000000800 */
[C---:B---3--:R-:W-:Y:S08]  /*ec50*/  HMMA.16816.F32 R60, R16.reuse, R28, R60 ;  /* 0x0000001c103c723c */ /* 0x048ff0000000183c */
[C---:B------:R-:W-:Y:S01]  /*ec60*/  HMMA.16816.F32 R64, R16.reuse, R30, R64 ;  /* 0x0000001e1040723c */ /* 0x040fe20000001840 */
[----:B------:R-:W3:Y:S01]  /*ec70*/  LDSM.16.MT88.4 R28, [R180+UR4+0x4900] ;  /* 0x00490004b41c783b */ /* 0x000ee20008004200 */
[----:B------:R-:W3:Y:S06]  /*ec80*/  MUFU.EX2 R172, R172 ;  /* 0x000000ac00ac7308 */ /* 0x000eec0000000800 */
[C---:B-1----:R-:W-:Y:S08]  /*ec90*/  HMMA.16816.F32 R68, R16.reuse, R20, R68 ;  /* 0x000000141044723c */ /* 0x042ff00000001844 */
[C---:B------:R-:W-:Y:S01]  /*eca0*/  HMMA.16816.F32 R72, R16.reuse, R22, R72 ;  /* 0x000000161048723c */ /* 0x040fe20000001848 */
[----:B------:R-:W1:Y:S07]  /*ecb0*/  LDSM.16.MT88.4 R20, [R181+UR4+0x1100] ;  /* 0x00110004b514783b */ /* 0x000e6e0008004200 */
[C---:B--2---:R-:W-:Y:S08]  /*ecc0*/  HMMA.16816.F32 R76, R16.reuse, R24, R76 ;  /* 0x00000018104c723c */ /* 0x044ff0000000184c */
[C---:B------:R-:W-:Y:S01]  /*ecd0*/  HMMA.16816.F32 R80, R16.reuse, R26, R80 ;  /* 0x0000001a1050723c */ /* 0x040fe20000001850 */
[----:B------:R-:W2:Y:S07]  /*ece0*/  LDSM.16.MT88.4 R24, [R180+UR4+0x1100] ;  /* 0x00110004b418783b */ /* 0x000eae0008004200 */
[C---:B---3--:R-:W-:Y:S08]  /*ecf0*/  HMMA.16816.F32 R84, R16.reuse, R28, R84 ;  /* 0x0000001c1054723c */ /* 0x048ff00000001854 */
[C---:B------:R-:W-:Y:S01]  /*ed00*/  HMMA.16816.F32 R88, R16.reuse, R30, R88 ;  /* 0x0000001e1058723c */ /* 0x040fe20000001858 */
[----:B------:R-:W3:Y:S07]  /*ed10*/  LDSM.16.MT88.4 R28, [R181+UR4+0x3100] ;  /* 0x00310004b51c783b */ /* 0x000eee0008004200 */
[C---:B------:R-:W-:Y:S08]  /*ed20*/  HMMA.16816.F32 R92, R16.reuse, R32, R92 ;  /* 0x00000020105c723c */ /* 0x040ff0000000185c */
[----:B------:R-:W-:Y:S01]  /*ed30*/  HMMA.16816.F32 R96, R16, R34, R96 ;  /* 0x000000221060723c */ /* 0x000fe20000001860 */
[----:B------:R-:W2:Y:S06]  /*ed40*/  LDSM.16.MT88.4 R32, [R13+0x3100] ;  /* 0x003100000d20783b */ /* 0x000eac0000004200 */
[----:B----4-:R-:W-:Y:S02]  /*ed50*/  F2FP.PACK_AB R16, R174, R173 ;  /* 0x000000adae10723e */ /* 0x010fe400000000ff */
[----:B------:R-:W-:Y:S03]  /*ed60*/  F2FP.PACK_AB R18, R176, R169 ;  /* 0x000000a9b012723e */ /* 0x000fe600000000ff */
[C---:B-----5:R-:W-:Y:S01]  /*ed70*/  F2FP.PACK_AB R17, R170.reuse, R167 ;  /* 0x000000a7aa11723e */ /* 0x060fe200000000ff */
[----:B------:R-:W-:Y:S01]  /*ed80*/  FADD.FTZ R167, R167, R164 ;  /* 0x000000a4a7a77221 */ /* 0x000fe20000010000 */
[C---:B------:R-:W-:Y:S03]  /*ed90*/  F2FP.PACK_AB R19, R171.reuse, R168 ;  /* 0x000000a8ab13723e */ /* 0x040fe600000000ff */
[----:B------:R-:W-:Y:S04]  /*eda0*/  FADD.FTZ R167, R170, R167 ;  /* 0x000000a7aaa77221 */ /* 0x000fe80000010000 */
[C---:B-1----:R-:W-:Y:S03]  /*edb0*/  HMMA.16816.F32 R4, R16.reuse, R20, R4 ;  /* 0x000000141004723c */ /* 0x042fe60000001804 */
[----:B------:R-:W-:Y:S04]  /*edc0*/  FADD.FTZ R168, R168, R167 ;  /* 0x000000a7a8a87221 */ /* 0x000fe80000010000 */
[----:B------:R-:W-:Y:S01]  /*edd0*/  FADD.FTZ R168, R171, R168 ;  /* 0x000000a8aba87221 */ /* 0x000fe20000010000 */
[C---:B------:R-:W-:Y:S01]  /*ede0*/  HMMA.16816.F32 R8, R16.reuse, R22, R8 ;  /* 0x000000161008723c */ /* 0x040fe20000001808 */
[----:B------:R-:W1:Y:S07]  /*edf0*/  LDSM.16.MT88.4 R20, [R180+UR4+0x3100] ;  /* 0x00310004b414783b */ /* 0x000e6e0008004200 */
[C---:B------:R-:W-:Y:S08]  /*ee00*/  HMMA.16816.F32 R100, R16.reuse, R124, R100 ;  /* 0x0000007c1064723c */ /* 0x040ff00000001864 */
[C---:B------:R-:W-:Y:S01]  /*ee10*/  HMMA.16816.F32 R104, R16.reuse, R126, R104 ;  /* 0x0000007e1068723c */ /* 0x040fe20000001868 */
[----:B------:R-:W-:Y:S07]  /*ee20*/  LDSM.16.MT88.4 R124, [R181+UR4+0x1900] ;  /* 0x00190004b57c783b */ /* 0x000fee0008004200 */
[C---:B--2---:R-:W-:Y:S08]  /*ee30*/  HMMA.16816.F32 R108, R16.reuse, R24, R108 ;  /* 0x00000018106c723c */ /* 0x044ff0000000186c */
        /* <DEDUP_REMOVED lines=23> */
[C---:B------:R-:W-:Y:S01]  /*efb0*/  HMMA.16816.F32 R88, R16.reuse, R22, R88 ;  /* 0x000000161058723c */ /* 0x040fe20000001858 */
[----:B------:R-:W1:Y:S07]  /*efc0*/  LDSM.16.MT88.4 R20, [R181+UR4+0x3900] ;  /* 0x00390004b514783b */ /* 0x000e6e0008004200 */
[C---:B--2---:R-:W-:Y:S08]  /*efd0*/  HMMA.16816.F32 R92, R16.reuse, R24, R92 ;  /* 0x00000018105c723c */ /* 0x044ff0000000185c */
[----:B------:R-:W-:Y:S01]  /*efe0*/  HMMA.16816.F32 R96, R16, R26, R96 ;  /* 0x0000001a1060723c */ /* 0x000fe20000001860 */
[----:B------:R-:W2:Y:S06]  /*eff0*/  LDSM.16.MT88.4 R24, [R13+0x3900] ;  /* 0x003900000d18783b */ /* 0x000eac0000004200 */
[----:B------:R-:W-:Y:S02]  /*f000*/  F2FP.PACK_AB R16, R166, R159 ;  /* 0x0000009fa610723e */ /* 0x000fe400000000ff */
[----:B------:R-:W-:Y:S03]  /*f010*/  F2FP.PACK_AB R18, R175, R172 ;  /* 0x000000acaf12723e */ /* 0x000fe600000000ff */
[C---:B------:R-:W-:Y:S01]  /*f020*/  F2FP.PACK_AB R17, R178.reuse, R177 ;  /* 0x000000b1b211723e */ /* 0x040fe200000000ff */
[----:B------:R-:W-:Y:S01]  /*f030*/  FADD.FTZ R177, R177, R168 ;  /* 0x000000a8b1b17221 */ /* 0x000fe20000010000 */
[C---:B------:R-:W-:Y:S03]  /*f040*/  F2FP.PACK_AB R19, R179.reuse, R156 ;  /* 0x0000009cb313723e */ /* 0x040fe600000000ff */
[----:B------:R-:W-:Y:S04]  /*f050*/  FADD.FTZ R177, R178, R177 ;  /* 0x000000b1b2b17221 */ /* 0x000fe80000010000 */
[C---:B------:R-:W-:Y:S01]  /*f060*/  HMMA.16816.F32 R128, R16.reuse, R124, R4 ;  /* 0x0000007c1080723c */ /* 0x040fe20000001804 */
[----:B------:R-:W5:Y:S02]  /*f070*/  LDSM.16.MT88.4 R4, [R13+0x5900] ;  /* 0x005900000d04783b */ /* 0x000f640000004200 */
[----:B------:R-:W-:Y:S04]  /*f080*/  FADD.FTZ R156, R156, R177 ;  /* 0x000000b19c9c7221 */ /* 0x000fe80000010000 */
[----:B------:R-:W-:Y:S01]  /*f090*/  FADD.FTZ R204, R179, R156 ;  /* 0x0000009cb3cc7221 */ /* 0x000fe20000010000 */
[C---:B------:R-:W-:Y:S01]  /*f0a0*/  HMMA.16816.F32 R124, R16.reuse, R126, R8 ;  /* 0x0000007e107c723c */ /* 0x040fe20000001808 */
[----:B------:R-:W1:Y:S07]  /*f0b0*/  LDSM.16.MT88.4 R8, [R180+UR4+0x5900] ;  /* 0x00590004b408783b */ /* 0x000e6e0008004200 */
[C---:B---3--:R-:W-:Y:S08]  /*f0c0*/  HMMA.16816.F32 R100, R16.reuse, R28, R100 ;  /* 0x0000001c1064723c */ /* 0x048ff00000001864 */
[C---:B------:R-:W-:Y:S08]  /*f0d0*/  HMMA.16816.F32 R104, R16.reuse, R30, R104 ;  /* 0x0000001e1068723c */ /* 0x040ff00000001868 */
[C---:B----4-:R-:W-:Y:S08]  /*f0e0*/  HMMA.16816.F32 R108, R16.reuse, R32, R108 ;  /* 0x00000020106c723c */ /* 0x050ff0000000186c */
        /* <DEDUP_REMOVED lines=14> */
[C---:B-----5:R-:W-:Y:S07]  /*f1d0*/  HMMA.16816.F32 R76, R16.reuse, R4, R76 ;  /* 0x00000004104c723c */ /* 0x060fee000000184c */
[----:B------:R-:W-:Y:S01]  /*f1e0*/  FADD.FTZ R4, R148, R151 ;  /* 0x0000009794047221 */ /* 0x000fe20000010000 */
[C---:B------:R-:W-:Y:S04]  /*f1f0*/  HMMA.16816.F32 R80, R16.reuse, R6, R80 ;  /* 0x000000061050723c */ /* 0x040fe80000001850 */
[----:B------:R-:W-:Y:S04]  /*f200*/  FADD.FTZ R4, R153, R4 ;  /* 0x0000000499047221 */ /* 0x000fe80000010000 */
[C---:B------:R-:W-:Y:S04]  /*f210*/  HMMA.16816.F32 R84, R16.reuse, R8, R84 ;  /* 0x000000081054723c */ /* 0x040fe80000001854 */
[----:B------:R-:W-:Y:S04]  /*f220*/  FADD.FTZ R3, R15, R4 ;  /* 0x000000040f037221 */ /* 0x000fe80000010000 */
[C---:B------:R-:W-:Y:S04]  /*f230*/  HMMA.16816.F32 R88, R16.reuse, R10, R88 ;  /* 0x0000000a1058723c */ /* 0x040fe80000001858 */
[----:B------:R-:W-:Y:S04]  /*f240*/  FADD.FTZ R3, R158, R3 ;  /* 0x000000039e037221 */ /* 0x000fe80000010000 */
[----:B------:R-:W-:Y:S01]  /*f250*/  FADD.FTZ R4, R160, R3 ;  /* 0x00000003a0047221 */ /* 0x000fe20000010000 */
[----:B------:R-:W-:Y:S01]  /*f260*/  IADD3 R3, R209, -0x2, RZ ;  /* 0xfffffffed1037810 */ /* 0x000fe20007ffe0ff */
[C---:B-1----:R-:W-:Y:S03]  /*f270*/  HMMA.16816.F32 R92, R16.reuse, R20, R92 ;  /* 0x00000014105c723c */ /* 0x042fe6000000185c */
[----:B------:R-:W-:Y:S01]  /*f280*/  FADD.FTZ R4, R161, R4 ;  /* 0x00000004a1047221 */ /* 0x000fe20000010000 */
[----:B------:R-:W-:Y:S03]  /*f290*/  ISETP.GE.AND P0, PT, R3, R190, PT ;  /* 0x000000be0300720c */ /* 0x000fe60003f06270 */
[----:B------:R-:W-:Y:S01]  /*f2a0*/  FADD.FTZ R173, R173, R4 ;  /* 0x00000004adad7221 */ /* 0x000fe20000010000 */
[----:B------:R-:W-:Y:S04]  /*f2b0*/  HMMA.16816.F32 R96, R16, R22, R96 ;  /* 0x000000161060723c */ /* 0x000fe80000001860 */
[----:B------:R-:W-:Y:S04]  /*f2c0*/  FADD.FTZ R174, R174, R173 ;  /* 0x000000adaeae7221 */ /* 0x000fe80000010000 */
[----:B------:R-:W-:Y:S04]  /*f2d0*/  FADD.FTZ R169, R169, R174 ;  /* 0x000000aea9a97221 */ /* 0x000fe80000010000 */
[----:B------:R-:W-:Y:S04]  /*f2e0*/  FADD.FTZ R176, R176, R169 ;  /* 0x000000a9b0b07221 */ /* 0x000fe80000010000 */
[----:B------:R-:W-:Y:S04]  /*f2f0*/  FADD.FTZ R159, R159, R176 ;  /* 0x000000b09f9f7221 */ /* 0x000fe80000010000 */
[----:B------:R-:W-:Y:S04]  /*f300*/  FADD.FTZ R159, R166, R159 ;  /* 0x0000009fa69f7221 */ /* 0x000fe80000010000 */
[----:B------:R-:W-:Y:S04]  /*f310*/  FADD.FTZ R172, R172, R159 ;  /* 0x0000009facac7221 */ /* 0x000fe80000010000 */
[----:B------:R-:W-:Y:S01]  /*f320*/  FADD.FTZ R203, R175, R172 ;  /* 0x000000acafcb7221 */ /* 0x000fe20000010000 */
[----:B------:R-:W-:-:S05]  /*f330*/  @!P0 BRA `(.L_x_1035) ;  /* 0x0000034000008947 */ /* 0x000fca0003800000 */
        /* <DEDUP_REMOVED lines=12> */
[----:B------:R-:W-:Y:S04]  /*f400*/  @!P2 LEA.HI.X R5, R7, c[0x0][0x2a4], R6, 0x2, P0 ;  /* 0x0000a9000705aa11 */ /* 0x000fe800000f1406 */
[----:B------:R-:W-:Y:S01]  /*f410*/  SHF.R.S32.HI R3, RZ, 0x1f, R196 ;  /* 0x0000001fff037819 */ /* 0x000fe200000114c4 */
[----:B------:R1:W2:Y:S04]  /*f420*/  @!P2 LDG.E R195, [R4.64] ;  /* 0x0000000e04c3a981 */ /* 0x0002a8000c1e1900 */
        /* <DEDUP_REMOVED lines=12> */
[----:B------:R-:W1:Y:S01]  /*f4f0*/  SHFL.IDX PT, R8, R16, RZ, 0x181f ;  /* 0x00181fff10087589 */ /* 0x000e6200000e0000 */
[----:B------:R-:W-:Y:S03]  /*f500*/  MOV R4, UR20 ;  /* 0x0000001400047c02 */ /* 0x000fe60008000f00 */
[----:B------:R-:W2:Y:S02]  /*f510*/  SHFL.IDX PT, R5, R7, RZ, 0x181f ;  /* 0x00181fff07057589 */ /* 0x000ea400000e0000 */
[----:B------:R-:W-:Y:S02]  /*f520*/  IMAD R4, R4, 0x3000, R197 ;  /* 0x0000300004047824 */ /* 0x000fe400078e02c5 */
[----:B------:R-:W3:Y:S04]  /*f530*/  SHFL.IDX PT, R6, R16, 0x1, 0x181f ;  /* 0x00381f0010067f89 */ /* 0x000ee800000e0000 */
[----:B------:R-:W4:Y:S01]  /*f540*/  SHFL.IDX PT, R3, R7, 0x1, 0x181f ;  /* 0x00381f0007037f89 */ /* 0x000f2200000e0000 */
[CC--:B-1----:R-:W-:Y:S05]  /*f550*/  IADD3 R12, P0, R8.reuse, R210.reuse, RZ ;  /* 0x000000d2080c7210 */ /* 0x0c2fea0007f1e0ff */
[C-C-:B--2---:R-:W-:Y:S01]  /*f560*/  IMAD.X R13, R5.reuse, 0x1, R207.reuse, P0 ;  /* 0x00000001050d7824 */ /* 0x144fe200000e06cf */
[C---:B------:R-:W-:Y:S05]  /*f570*/  IADD3 R10, P0, R8.reuse, R211, RZ ;  /* 0x000000d3080a7210 */ /* 0x040fea0007f1e0ff */
[C---:B------:R-:W-:Y:S01]  /*f580*/  IMAD.X R11, R5.reuse, 0x1, R208, P0 ;  /* 0x00000001050b7824 */ /* 0x040fe200000e06d0 */
[----:B------:R-:W-:Y:S05]  /*f590*/  IADD3 R8, P0, R8, R205, RZ ;  /* 0x000000cd08087210 */ /* 0x000fea0007f1e0ff */
[--C-:B------:R-:W-:Y:S01]  /*f5a0*/  IMAD.X R9, R5, 0x1, R206.reuse, P0 ;  /* 0x0000000105097824 */ /* 0x100fe200000e06ce */
[----:B---3--:R-:W-:Y:S01]  /*f5b0*/  IADD3 R14, P0, R6, R210, RZ ;  /* 0x000000d2060e7210 */ /* 0x008fe20007f1e0ff */
[----:B------:R-:W-:Y:S04]  /*f5c0*/  IMAD.SHL.U32 R5, R4, 0x2, RZ ;  /* 0x0000000204057824 */ /* 0x000fe800078e00ff */
[C---:B----4-:R-:W-:Y:S01]  /*f5d0*/  IMAD.X R15, R3.reuse, 0x1, R207, P0 ;  /* 0x00000001030f7824 */ /* 0x050fe200000e06cf */
[----:B------:R1:W-:Y:S01]  /*f5e0*/  LDGSTS.E.BYPASS.LTC128B.128 [R5+0xc100], [R12.64], !P5 ;  /* 0x0c1000000c057fae */ /* 0x0003e2000e901d4e */
[C---:B------:R-:W-:Y:S03]  /*f5f0*/  IADD3 R16, P0, R6.reuse, R211, RZ ;  /* 0x000000d306107210 */ /* 0x040fe60007f1e0ff */
[----:B------:R1:W-:Y:S01]  /*f600*/  LDGSTS.E.BYPASS.LTC128B.128 [R5+0xe100], [R10.64], !P4 ;  /* 0x0e1000000a057fae */ /* 0x0003e2000e101d4e */
[C---:B------:R-:W-:Y:S02]  /*f610*/  IADD3.X R17, R3.reuse, R208, RZ, P0, !PT ;  /* 0x000000d003117210 */ /* 0x040fe400007fe4ff */
[----:B------:R-:W-:Y:S01]  /*f620*/  IADD3 R6, P0, R6, R205, RZ ;  /* 0x000000cd06067210 */ /* 0x000fe20007f1e0ff */
[----:B------:R1:W-:Y:S04]  /*f630*/  LDGSTS.E.BYPASS.LTC128B.128 [R5+0x10100], [R8.64], !P6 ;  /* 0x1010000008057fae */ /* 0x0003e8000f101d4e */
[----:B------:R1:W-:Y:S01]  /*f640*/  LDGSTS.E.BYPASS.LTC128B.128 [R5+0xd100], [R14.64], !P5 ;  /* 0x0d1000000e057fae */ /* 0x0003e2000e901d4e */
[----:B------:R-:W-:Y:S03]  /*f650*/  IMAD.X R7, R3, 0x1, R206, P0 ;  /* 0x0000000103077824 */ /* 0x000fe600000e06ce */
[----:B------:R1:W-:Y:S04]  /*f660*/  LDGSTS.E.BYPASS.LTC128B.128 [R5+0xf100], [R16.64], !P4 ;  /* 0x0f10000010057fae */ /* 0x0003e8000e101d4e */
[----:B------:R1:W-:Y:S02]  /*f670*/  LDGSTS.E.BYPASS.LTC128B.128 [R5+0x11100], [R6.64], !P6 ;  /* 0x1110000006057fae */ /* 0x0003e4000f101d4e */
.L_x_1035:
[----:B------:R-:W-:Y:S01]  /*f680*/  UIADD3 UR4, UR5, 0x1, URZ ;  /* 0x0000000105047890 */ /* 0x000fe2000fffe03f */
[----:B------:R-:W0:Y:S01]  /*f690*/  LDGDEPBAR ;  /* 0x00000000000079af */ /* 0x000e220000000000 */
[----:B------:R-:W-:Y:S01]  /*f6a0*/  UISETP.GE.AND UP0, UPT, UR5, 0x1, UPT ;  /* 0x000000010500788c */ /* 0x000fe2000bf06270 */
[----:B------:R-:W-:Y:S01]  /*f6b0*/  ISETP.GE.AND P0, PT, R190, R209, PT ;  /* 0x000000d1be00720c */ /* 0x000fe20003f06270 */
[----:B------:R-:W-:Y:S01]  /*f6c0*/  IMAD.MOV.U32 R3, RZ, RZ, R0 ;  /* 0x000000ffff037224 */ /* 0x000fe200078e0000 */
[----:B------:R-:W-:Y:S01]  /*f6d0*/  IADD3 R209, R209, -0x1, RZ ;  /* 0xffffffffd1d17810 */ /* 0x000fe20007ffe0ff */
[----:B------:R-:W-:Y:S01]  /*f6e0*/  USEL UR5, UR4, URZ, !UP0 ;  /* 0x0000003f04057287 */ /* 0x000fe2000c000000 */
[----:B------:R-:W-:Y:S09]  /*f6f0*/  IMAD.MOV.U32 R132, RZ, RZ, R2 ;  /* 0x000000ffff847224 */ /* 0x000ff200078e0002 */
[----:B------:R-:W-:-:S05]  /*f700*/  @!P0 BRA `(.L_x_1036) ;  /* 0xffffcb0000008947 */ /* 0x000fca000383ffff */
.L_x_1025:
[----:B------:R-:W2:Y:S01]  /*f710*/  SHFL.BFLY PT, R4, R203, 0x2, 0x1f ;  /* 0x0c401f00cb047f89 */ /* 0x000ea200000e0000 */
[----:B------:R-:W-:-:S03]  /*f720*/  PLOP3.LUT P2, PT, PT, PT, PT, 0x8, 0x0 ;  /* 0x000000000000781c */ /* 0x000fc60003f4e170 */
[----:B------:R-:W3:Y:S01]  /*f730*/  SHFL.BFLY PT, R3, R204, 0x2, 0x1f ;  /* 0x0c401f00cc037f89 */ /* 0x000ee200000e0000 */
[----:B-12---:R-:W-:Y:S02]  /*f740*/  FADD.FTZ R7, R4, R203 ;  /* 0x000000cb04077221 */ /* 0x006fe40000010000 */
[----:B------:R-:W-:Y:S01]  /*f750*/  CS2R R4, SRZ ;  /* 0x0000000000047805 */ /* 0x000fe2000001ff00 */
[----:B---3--:R-:W-:Y:S02]  /*f760*/  FADD.FTZ R8, R3, R204 ;  /* 0x000000cc03087221 */ /* 0x008fe40000010000 */
        /* <DEDUP_REMOVED lines=10> */
[----:B------:R-:W-:-:S04]  /*f810*/  @P0 MOV R10, 0x3f317218 ;  /* 0x3f317218000a0802 */ /* 0x000fc80000000f00 */
[----:B------:R-:W2:Y:S08]  /*f820*/  @P1 MUFU.LG2 R6, R6 ;  /* 0x0000000600061308 */ /* 0x000eb00000000c00 */
[----:B------:R-:W-:Y:S01]  /*f830*/  @P0 MUFU.RCP R4, R3 ;  /* 0x0000000300040308 */ /* 0x000fe20000001000 */
[C---:B-1----:R-:W-:Y:S02]  /*f840*/  FMUL.FTZ R128, R5.reuse, R128 ;  /* 0x0000008005807220 */ /* 0x042fe40000410000 */
[----:B------:R-:W-:-:S02]  /*f850*/  FMUL.FTZ R129, R5, R129 ;  /* 0x0000008105817220 */ /* 0x000fc40000410000 */
[C---:B------:R-:W-:Y:S02]  /*f860*/  FMUL.FTZ R124, R5.reuse, R124 ;  /* 0x0000007c057c7220 */ /* 0x040fe40000410000 */
[C---:B------:R-:W-:Y:S01]  /*f870*/  FMUL.FTZ R125, R5.reuse, R125 ;  /* 0x0000007d057d7220 */ /* 0x040fe20000410000 */
[----:B------:R-:W1:Y:S01]  /*f880*/  @P0 MUFU.LG2 R3, R3 ;  /* 0x0000000300030308 */ /* 0x000e620000000c00 */
        /* <DEDUP_REMOVED lines=44> */
[----:B--2---:R-:W-:Y:S02]  /*fb50*/  @P1 FMUL.FTZ R5, R6, 0.69314718246459960938 ;  /* 0x3f31721806051820 */ /* 0x004fe40000410000 */
[----:B------:R-:W-:-:S02]  /*fb60*/  @P1 FMUL.FTZ R6, R9, c[0x0][0x2d0] ;  /* 0x0000b40009061a20 */ /* 0x000fc40000410000 */
        /* <DEDUP_REMOVED lines=52> */
.L_x_985:
        /* <DEDUP_REMOVED lines=165> */
.L_x_1038:
        /* <DEDUP_REMOVED lines=12> */
[----:B------:R-:W-:Y:S01]  /*109c0*/  LEA.HI R6, R9, R9, RZ, 0x1 ;  /* 0x0000000909067211 */ /* 0x000fe200078f08ff */
[----:B------:R-:W-:Y:S01]  /*109d0*/  IMAD.IADD R2, R2, 0x1, -R11 ;  /* 0x0000000102027824 */ /* 0x000fe200078e0a0b */
[----:B------:R-:W-:Y:S01]  /*109e0*/  SHF.R.S32.HI R11, RZ, 0x1f, R4 ;  /* 0x0000001fff0b7819 */ /* 0x000fe20000011404 */
[----:B------:R-:W-:Y:S01]  /*109f0*/  UMOV UR12, UR16 ;  /* 0x00000010000c7c82 */ /* 0x000fe20008000000 */
[----:B------:R-:W-:Y:S01]  /*10a00*/  LOP3.LUT R6, R6, 0x1ffffffe, RZ, 0xc0, !PT ;  /* 0x1ffffffe06067812 */ /* 0x000fe200078ec0ff */
[----:B------:R-:W-:Y:S01]  /*10a10*/  ULDC.64 UR6, c[0x0][0x490] ;  /* 0x0001240000067ab9 */ /* 0x000fe20000000a00 */
[----:B------:R-:W-:Y:S01]  /*10a20*/  LEA.HI R11, R11, R4, RZ, 0x2 ;  /* 0x000000040b0b7211 */ /* 0x000fe200078f10ff */
[----:B------:R-:W-:Y:S01]  /*10a30*/  UIMAD.WIDE.U32 UR18, UR16, UR4, URZ ;  /* 0x00000004101272a5 */ /* 0x000fe2000f8e003f */
[----:B------:R-:W-:Y:S01]  /*10a40*/  LOP3.LUT P2, RZ, R4, 0x3, RZ, 0xc0, !PT ;  /* 0x0000000304ff7812 */ /* 0x000fe2000784c0ff */
[----:B------:R-:W-:Y:S01]  /*10a50*/  IMAD.IADD R9, R9, 0x1, -R6 ;  /* 0x0000000109097824 */ /* 0x000fe200078e0a06 */
[----:B------:R-:W-:Y:S01]  /*10a60*/  SHF.R.S32.HI R11, RZ, 0x2, R11 ;  /* 0x00000002ff0b7819 */ /* 0x000fe2000001140b */
[----:B------:R-:W-:Y:S01]  /*10a70*/  UIMAD UR17, UR16, UR5, UR17 ;  /* 0x00000005101172a4 */ /* 0x000fe2000f8e0211 */
[CC--:B------:R-:W-:Y:S01]  /*10a80*/  LEA.HI R4, R3.reuse, R0.reuse, RZ, 0x3 ;  /* 0x0000000003047211 */ /* 0x0c0fe200078f18ff */
[----:B------:R-:W-:Y:S01]  /*10a90*/  USHF.R.S32.HI UR16, URZ, 0x1f, UR11 ;  /* 0x0000001f3f107899 */ /* 0x000fe2000801140b */
[----:B------:R-:W-:Y:S01]  /*10aa0*/  LEA.HI R3, R3, R0, RZ, 0x6 ;  /* 0x0000000003037211 */ /* 0x000fe200078f30ff */
[----:B------:R-:W-:Y:S01]  /*10ab0*/  IMAD R2, R2, 0x10, R11 ;  /* 0x0000001002027824 */ /* 0x000fe200078e020b */
[----:B------:R-:W-:-:S02]  /*10ac0*/  UIMAD UR9, UR8, UR6, URZ ;  /* 0x00000006080972a4 */ /* 0x000fc4000f8e023f */
[----:B------:R-:W-:Y:S01]  /*10ad0*/  USEL UR16, UR16, URZ, !UP1 ;  /* 0x0000003f10107287 */ /* 0x000fe2000c800000 */
[----:B------:R-:W-:Y:S01]  /*10ae0*/  IMAD R6, R9, 0x8, R2 ;  /* 0x0000000809067824 */ /* 0x000fe200078e0202 */
[----:B------:R-:W-:Y:S01]  /*10af0*/  UIMAD.WIDE.U32 UR12, UR10, UR6, UR12 ;  /* 0x000000060a0c72a5 */ /* 0x000fe2000f8e000c */
[----:B------:R-:W-:Y:S01]  /*10b00*/  IMAD.SHL.U32 R3, R3, 0x8, RZ ;  /* 0x0000000803037824 */ /* 0x000fe200078e00ff */
[----:B------:R-:W-:Y:S02]  /*10b10*/  UIMAD UR9, UR10, UR7, UR9 ;  /* 0x000000070a0972a4 */ /* 0x000fe4000f8e0209 */
[----:B-1----:R-:W-:Y:S01]  /*10b20*/  LEA R6, R57, R6, 0x7 ;  /* 0x0000000639067211 */ /* 0x002fe200078e38ff */
[----:B------:R-:W-:Y:S02]  /*10b30*/  ULDC.64 UR6, c[0x0][0x498] ;  /* 0x0001260000067ab9 */ /* 0x000fe40000000a00 */
[----:B------:R-:W-:Y:S02]  /*10b40*/  USEL UR11, UR11, URZ, !UP1 ;  /* 0x0000003f0b0b7287 */ /* 0x000fe4000c800000 */
[----:B------:R-:W-:Y:S01]  /*10b50*/  @P1 IMAD.HI.U32 R9, R6, c[0x0][0x4ec], RZ ;  /* 0x00013b0006091a27 */ /* 0x000fe200078e00ff */
[----:B------:R-:W-:-:S02]  /*10b60*/  UIMAD UR20, UR16, UR6, URZ ;  /* 0x00000006101472a4 */ /* 0x000fc4000f8e023f */
        /* <DEDUP_REMOVED lines=15> */
[----:B------:R-:W-:Y:S01]  /*10c60*/  UIADD3 UR19, UR19, UR17, URZ ;  /* 0x0000001113137290 */ /* 0x000fe2000fffe03f */
[----:B------:R-:W-:Y:S01]  /*10c70*/  SHF.R.S32.HI R17, RZ, 0x1f, R6 ;  /* 0x0000001fff117819 */ /* 0x000fe20000011406 */
[----:B------:R-:W-:Y:S01]  /*10c80*/  UIMAD UR5, UR10, UR5, UR8 ;  /* 0x000000050a0572a4 */ /* 0x000fe2000f8e0208 */
[----:B------:R-:W-:Y:S01]  /*10c90*/  IADD3.X R15, R11, UR13, R0, P0, !PT ;  /* 0x0000000d0b0f7c10 */ /* 0x000fe200087fe400 */
[----:B------:R-:W-:Y:S01]  /*10ca0*/  IMAD.SHL.U32 R11, R4, 0x40, RZ ;  /* 0x00000040040b7824 */ /* 0x000fe200078e00ff */
        /* <DEDUP_REMOVED lines=12> */
[----:B------:R-:W-:Y:S01]  /*10d70*/  SHF.R.U32.HI R6, RZ, 0x3, R11 ;  /* 0x00000003ff067819 */ /* 0x000fe2000001160b */
[----:B------:R-:W-:Y:S01]  /*10d80*/  UIMAD UR7, UR11, UR7, UR16 ;  /* 0x000000070b0772a4 */ /* 0x000fe2000f8e0210 */
[----:B------:R-:W-:Y:S01]  /*10d90*/  SHFL.IDX PT, R50, R16, RZ, 0x1c1f ;  /* 0x001c1fff10327589 */ /* 0x000fe200000e0000 */
[----:B------:R-:W-:Y:S01]  /*10da0*/  IMAD.IADD R12, R15, 0x1, R17 ;  /* 0x000000010f0c7824 */ /* 0x000fe200078e0211 */
[----:B------:R-:W-:Y:S01]  /*10db0*/  UIMAD.WIDE.U32 UR18, UR11, UR6, UR18 ;  /* 0x000000060b1272a5 */ /* 0x000fe2000f8e0012 */
[----:B------:R-:W-:Y:S01]  /*10dc0*/  IMAD.SHL.U32 R0, R9, 0x8, RZ ;  /* 0x0000000809007824 */ /* 0x000fe200078e00ff */
[----:B------:R-:W-:Y:S01]  /*10dd0*/  SHFL.IDX PT, R48, R16, 0x1, 0x1c1f ;  /* 0x003c1f0010307f89 */ /* 0x000fe200000e0000 */
[----:B------:R-:W-:Y:S01]  /*10de0*/  IMAD.MOV.U32 R9, RZ, RZ, R13 ;  /* 0x000000ffff097224 */ /* 0x000fe200078e000d */
[----:B------:R-:W-:Y:S01]  /*10df0*/  @P1 SHF.R.U32.HI R9, RZ, c[0x0][0x4f0], R10 ;  /* 0x00013c00ff091a19 */ /* 0x000fe2000001160a */
[----:B------:R-:W-:Y:S01]  /*10e00*/  UIADD3 UR7, UR19, UR7, URZ ;  /* 0x0000000713077290 */ /* 0x000fe2000fffe03f */
[----:B------:R-:W-:Y:S01]  /*10e10*/  LEA.HI.X R12, R14, c[0x0][0x454], R12, 0x2, P0 ;  /* 0x000115000e0c7a11 */ /* 0x000fe200000f140c */
[----:B------:R-:W-:Y:S01]  /*10e20*/  IMAD.U32 R15, RZ, RZ, UR19 ;  /* 0x00000013ff0f7e24 */ /* 0x000fe2000f8e00ff */
[----:B------:R-:W-:Y:S01]  /*10e30*/  LOP3.LUT R11, R11, 0x38, R0, 0xf8, !PT ;  /* 0x000000380b0b7812 */ /* 0x000fe200078ef800 */
[----:B------:R-:W-:Y:S01]  /*10e40*/  IMAD.MOV R10, RZ, RZ, -R9 ;  /* 0x000000ffff0a7224 */ /* 0x000fe200078e0a09 */
[----:B------:R-:W-:Y:S01]  /*10e50*/  MOV R14, UR18 ;  /* 0x00000012000e7c02 */ /* 0x000fe20008000f00 */
[----:B------:R-:W1:Y:S01]  /*10e60*/  SHFL.IDX PT, R51, R12, RZ, 0x1c1f ;  /* 0x001c1fff0c337589 */ /* 0x000e6200000e0000 */
[----:B------:R-:W-:Y:S01]  /*10e70*/  LOP3.LUT R6, R11, R6, RZ, 0x3c, !PT ;  /* 0x000000060b067212 */ /* 0x000fe200078e3cff */
[----:B------:R-:W-:Y:S01]  /*10e80*/  IMAD R10, R10, c[0x0][0x4e8], R13 ;  /* 0x00013a000a0a7a24 */ /* 0x000fe200078e020d */
[----:B------:R-:W-:Y:S01]  /*10e90*/  SHF.R.S32.HI R11, RZ, 0x1f, R9 ;  /* 0x0000001fff0b7819 */ /* 0x000fe20000011409 */
[----:B------:R-:W2:Y:S01]  /*10ea0*/  SHFL.IDX PT, R49, R12, 0x1, 0x1c1f ;  /* 0x003c1f000c317f89 */ /* 0x000ea200000e0000 */
[----:B------:R-:W-:Y:S01]  /*10eb0*/  IMAD R13, R57, 0x80, R2 ;  /* 0x00000080390d7824 */ /* 0x000fe200078e0202 */
[----:B------:R-:W-:Y:S01]  /*10ec0*/  LOP3.LUT R6, R6, 0x7ffffe00, R3, 0xf8, !PT ;  /* 0x7ffffe0006067812 */ /* 0x000fe200078ef803 */
[----:B-----5:R-:W-:-:S02]  /*10ed0*/  IMAD R2, R5, c[0x0][0x4e8], RZ ;  /* 0x00013a0005027a24 */ /* 0x020fc400078e02ff */
[----:B------:R-:W-:Y:S01]  /*10ee0*/  IMAD.U32 R15, RZ, RZ, UR7 ;  /* 0x00000007ff0f7e24 */ /* 0x000fe2000f8e00ff */
[----:B------:R-:W-:Y:S01]  /*10ef0*/  IADD3 R5, R13, 0x8, RZ ;  /* 0x000000080d057810 */ /* 0x000fe20007ffe0ff */
[----:B------:R-:W-:Y:S01]  /*10f00*/  IMAD R18, R11, c[0x0][0x3e0], RZ ;  /* 0x0000f8000b127a24 */ /* 0x000fe200078e02ff */
[-C--:B------:R-:W-:Y:S01]  /*10f10*/  ISETP.GE.OR P1, PT, R13, R2.reuse, P2 ;  /* 0x000000020d00720c */ /* 0x080fe20001726670 */
[----:B------:R-:W-:Y:S01]  /*10f20*/  IMAD.WIDE.U32 R14, R9, c[0x0][0x3e0], R14 ;  /* 0x0000f800090e7a25 */ /* 0x000fe200078e000e */
[----:B------:R-:W-:-:S03]  /*10f30*/  ISETP.GE.OR P0, PT, R5, R2, P2 ;  /* 0x000000020500720c */ /* 0x000fc60001706670 */
[----:B------:R-:W-:Y:S01]  /*10f40*/  IMAD R18, R9, c[0x0][0x3e4], R18 ;  /* 0x0000f90009127a24 */ /* 0x000fe200078e0212 */
[----:B------:R-:W-:Y:S01]  /*10f50*/  SHF.R.S32.HI R9, RZ, 0x1f, R10 ;  /* 0x0000001fff097819 */ /* 0x000fe2000001140a */
[----:B------:R-:W-:Y:S02]  /*10f60*/  IMAD.SHL.U32 R58, R6, 0x2, RZ ;  /* 0x00000002063a7824 */ /* 0x000fe400078e00ff */
[----:B------:R-:W-:Y:S01]  /*10f70*/  IMAD R57, R57, 0x80, R4 ;  /* 0x0000008039397824 */ /* 0x000fe200078e0204 */
[----:B------:R-:W-:Y:S01]  /*10f80*/  IADD3 R15, R15, R18, RZ ;  /* 0x000000120f0f7210 */ /* 0x000fe20007ffe0ff */
[----:B------:R-:W-:Y:S02]  /*10f90*/  IMAD R9, R9, c[0x0][0x3d8], RZ ;  /* 0x0000f60009097a24 */ /* 0x000fe400078e02ff */
[----:B-1----:R1:W-:Y:S02]  /*10fa0*/  @!P1 ST.E [R50.64], R7 ;  /* 0x0000000732009985 */ /* 0x0023e4000c10190e */
[----:B------:R-:W-:-:S02]  /*10fb0*/  IMAD R3, R10, c[0x0][0x3dc], R9 ;  /* 0x0000f7000a037a24 */ /* 0x000fc400078e0209 */
        /* <DEDUP_REMOVED lines=38> */
.L_x_1040:
[----:B--2---:R-:W-:Y:S05]  /*11220*/  BSYNC B0 ;  /* 0x0000000000007941 */ /* 0x004fea0003800000 */
.L_x_1039:
        /* <DEDUP_REMOVED lines=23> */
.L_x_1042:
[----:B------:R-:W-:Y:S05]  /*113a0*/  BSYNC B0 ;  /* 0x0000000000007941 */ /* 0x000fea0003800000 */
.L_x_1041:
        /* <DEDUP_REMOVED lines=23> */
.L_x_1044:
[----:B------:R-:W-:Y:S05]  /*11520*/  BSYNC B0 ;  /* 0x0000000000007941 */ /* 0x000fea0003800000 */
.L_x_1043:
        /* <DEDUP_REMOVED lines=24> */
.L_x_1037:
        /* <DEDUP_REMOVED lines=31> */
.L_x_1045:
        /* <DEDUP_REMOVED lines=43> */
.L_x_1047:
[----:B------:R-:W-:Y:S05]  /*11b50*/  BSYNC B0 ;  /* 0x0000000000007941 */ /* 0x000fea0003800000 */
.L_x_1046:
        /* <DEDUP_REMOVED lines=70> */
.L_x_1049:
[----:B------:R-:W-:Y:S05]  /*11fc0*/  BSYNC B0 ;  /* 0x0000000000007941 */ /* 0x000fea0003800000 */
.L_x_1048:
        /* <DEDUP_REMOVED lines=21> */
.L_x_1051:
[----:B------:R-:W-:Y:S05]  /*12120*/  BSYNC B0 ;  /* 0x0000000000007941 */ /* 0x000fea0003800000 */
.L_x_1050:
        /* <DEDUP_REMOVED lines=21> */
.L_x_1053:
[----:B------:R-:W-:Y:S05]  /*12280*/  BSYNC B0 ;  /* 0x0000000000007941 */ /* 0x000fea0003800000 */
.L_x_1052:
        /* <DEDUP_REMOVED lines=22> */
.L_x_1054:
        /* <DEDUP_REMOVED lines=9> */
.L_x_1509:


//--------------------- .text._ZN7cutlass13device_kernelIN5flash19enable_sm80_to_sm89INS1_16FlashAttnFwdSm80INS1_25CollectiveMainloopFwdSm80ILi8ELi2ELb0EN4cute5tupleIJNS5_1CILi128EEENS7_ILi64EEENS7_ILi192EEEEEELi192ENS_6half_tEfNS_4arch4Sm80ELb0ELb1ELb0ELb1ELb1ELb1ELb1ELb0EEENS1_21CollectiveEpilogueFwdINS6_IJS8_SA_S9_EEENS6_IJNS7_ILi1EEESI_SI_EEESC_SE_Li256ELb1ELb1ELb0ELb0EEENS1_19SingleTileSchedulerILb1ELb0ELb1ELi128EEEEEEEEEvNT_6ParamsE --------------------------
	.section	.text._ZN7cutlass13device_kernelIN5flash19enable_sm80_to_sm89INS1_16FlashAttnFwdSm80INS1_25CollectiveMainloopFwdSm80ILi8ELi2ELb0EN4cute5tupleIJNS5_1CILi128EEENS7_ILi64EEENS7_ILi192EEEEEELi192ENS_6half_tEfNS_4arch4Sm80ELb0ELb1ELb0ELb1ELb1ELb1ELb1ELb0EEENS1_21CollectiveEpilogueFwdINS6_IJS8_SA_S9_EEENS6_IJNS7_ILi1EEESI_SI_EEESC_SE_Li256ELb1ELb1ELb0ELb0EEENS1_19SingleTileSchedulerILb1ELb0ELb1ELi128EEEEEEEEEvNT_6ParamsE,"ax",@progbits
	.sectioninfo	@"SHI_REGISTERS=229"
	.align	128
.text._ZN7cutlass13device_kernelIN5flash19enable_sm80_to_sm89INS1_16FlashAttnFwdSm80INS1_25CollectiveMainloopFwdSm80ILi8ELi2ELb0EN4cute5tupleIJNS5_1CILi128EEENS7_ILi64EEENS7_ILi192EEEEEELi192ENS_6half_tEfNS_4arch4Sm80ELb0ELb1ELb0ELb1ELb1ELb1ELb1ELb0EEENS1_21CollectiveEpilogueFwdINS6_IJS8_SA_S9_EEENS6_IJNS7_ILi1EEESI_SI_EEESC_SE_Li256ELb1ELb1ELb0ELb0EEENS1_19SingleTileSchedulerILb1ELb0ELb1ELi128EEEEEEEEEvNT_6ParamsE:
        .type           _ZN7cutlass13device_kernelIN5flash19enable_sm80_to_sm89INS1_16FlashAttnFwdSm80INS1_25CollectiveMainloopFwdSm80ILi8ELi2ELb0EN4cute5tupleIJNS5_1CILi128EEENS7_ILi64EEENS7_ILi192EEEEEELi192ENS_6half_tEfNS_4arch4Sm80ELb0ELb1ELb0ELb1ELb1ELb1ELb1ELb0EEENS1_21CollectiveEpilogueFwdINS6_IJS8_SA_S9_EEENS6_IJNS7_ILi1EEESI_SI_EEESC_SE_Li256ELb1ELb1ELb0ELb0EEENS1_19SingleTileSchedulerILb1ELb0ELb1ELi128EEEEEEEEEvNT_6ParamsE,@function
        .size           _ZN7cutlass13device_kernelIN5flash19enable_sm80_to_sm89INS1_16FlashAttnFwdSm80INS1_25CollectiveMainloopFwdSm80ILi8ELi2ELb0EN4cute5tupleIJNS5_1CILi128EEENS7_ILi64EEENS7_ILi192EEEEEELi192ENS_6half_tEfNS_4arch4Sm80ELb0ELb1ELb0ELb1ELb1ELb1ELb1ELb0EEENS1_21CollectiveEpilogueFwdINS6_IJS8_SA_S9_EEENS6_IJNS7_ILi1EEESI_SI_EEESC_SE_Li256ELb1ELb1ELb0ELb0EEENS1_19SingleTileSchedulerILb1ELb0ELb1ELi128EEEEEEEEEvNT_6ParamsE,(.L_x_1510 - _ZN7cutlass13device_kernelIN5flash19enable_sm80_to_sm89INS1_16FlashAttnFwdSm80INS1_25CollectiveMainloopFwdSm80ILi8ELi2ELb0EN4cute5tupleIJNS5_1CILi128EEENS7_ILi64EEENS7_ILi192EEEEEELi192ENS_6half_tEfNS_4arch4Sm80ELb0ELb1ELb0ELb1ELb1ELb1ELb1ELb0EEENS1_21CollectiveEpilogueFwdINS6_IJS8_SA_S9_EEENS6_IJNS7_ILi1EEESI_SI_EEESC_SE_Li256ELb1ELb1ELb0ELb0EEENS1_19SingleTileSchedulerILb1ELb0ELb1ELi128EEEEEEEEEvNT_6ParamsE)
        .other          _ZN7cutlass13device_kernelIN5flash19enable_sm80_to_sm89INS1_16FlashAttnFwdSm80INS1_25CollectiveMainloopFwdSm80ILi8ELi2ELb0EN4cute5tupleIJNS5_1CILi128EEENS7_ILi64EEENS7_ILi192EEEEEELi192ENS_6half_tEfNS_4arch4Sm80ELb0ELb1ELb0ELb1ELb1ELb1ELb1ELb0EEENS1_21CollectiveEpilogueFwdINS6_IJS8_SA_S9_EEENS6_IJNS7_ILi1EEESI_SI_EEESC_SE_Li256ELb1ELb1ELb0ELb0EEENS1_19SingleTileSchedulerILb1ELb0ELb1ELi128EEEEEEEEEvNT_6ParamsE,@"STO_CUDA_ENTRY STV_DEFAULT"
_ZN7cutlass13device_kernelIN5flash19enable_sm80_to_sm89INS1_16FlashAttnFwdSm80INS1_25CollectiveMainloopFwdSm80ILi8ELi2ELb0EN4cute5tupleIJNS5_1CILi128EEENS7_ILi64EEENS7_ILi192EEEEEELi192ENS_6half_tEfNS_4arch4Sm80ELb0ELb1ELb0ELb1ELb1ELb1ELb1ELb0EEENS1_21CollectiveEpilogueFwdINS6_IJS8_SA_S9_EEENS6_IJNS7_ILi1EEESI_SI_EEESC_SE_Li256ELb1ELb1ELb0ELb0EEENS1_19SingleTileSchedulerILb1ELb0ELb1ELi128EEEEEEEEEvNT_6ParamsE:
        /* <DEDUP_REMOVED lines=20> */
.L_x_1056:
        /* <DEDUP_REMOVED lines=13> */
.L_x_1058:
[----:B------:R-:W-:Y:S02]  /*0210*/  ULDC UR5, c[0x0][0x54c] ;  /* 0x0001530000057ab9 */ /* 0x000fe40000000800 */
.L_x_1057:
[----:B------:R-:W-:Y:S02]  /*0220*/  ULDC UR4, c[0x0][0x548] ;  /* 0x0001520000047ab9 */ /* 0x000fe40000000800 */
[----:B------:R-:W-:-:S02]  /*0230*/  USHF.L.U32 UR15, UR12, 0x7, URZ ;  /* 0x000000070c0f7899 */ /* 0x000fc4000800063f */
[----:B------:R-:W-:-:S04]  /*0240*/  UIMAD UR4, UR5, UR4, URZ ;  /* 0x00000004050472a4 */ /* 0x000fc8000f8e023f */
[----:B------:R-:W-:-:S04]  /*0250*/  UISETP.GE.AND UP0, UPT, UR15, UR4, UPT ;  /* 0x000000040f00728c */ /* 0x000fc8000bf06270 */
[----:B------:R-:W-:Y:S01]  /*0260*/  USEL UR9, UR9, 0xffffffff, !UP0 ;  /* 0xffffffff09097887 */ /* 0x000fe2000c000000 */
[----:B------:R-:W-:Y:S05]  /*0270*/  BRA `(.L_x_1059) ;  /* 0x000001b000007947 */ /* 0x000fea0003800000 */
.L_x_1055:
        /* <DEDUP_REMOVED lines=8> */
.L_x_1060:
        /* <DEDUP_REMOVED lines=13> */
.L_x_1062:
[----:B------:R-:W-:Y:S02]  /*03d0*/  ULDC UR5, c[0x0][0x54c] ;  /* 0x0001530000057ab9 */ /* 0x000fe40000000800 */
.L_x_1061:
[----:B------:R-:W-:Y:S02]  /*03e0*/  ULDC UR4, c[0x0][0x548] ;  /* 0x0001520000047ab9 */ /* 0x000fe40000000800 */
[----:B------:R-:W-:-:S02]  /*03f0*/  USHF.L.U32 UR15, UR12, 0x7, URZ ;  /* 0x000000070c0f7899 */ /* 0x000fc4000800063f */
[----:B------:R-:W-:-:S04]  /*0400*/  UIMAD UR4, UR5, UR4, URZ ;  /* 0x00000004050472a4 */ /* 0x000fc8000f8e023f */
[----:B------:R-:W-:-:S04]  /*0410*/  UISETP.GE.AND UP0, UPT, UR15, UR4, UPT ;  /* 0x000000040f00728c */ /* 0x000fc8000bf06270 */
[----:B------:R-:W-:-:S06]  /*0420*/  USEL UR9, UR9, 0xffffffff, !UP0 ;  /* 0xffffffff09097887 */ /* 0x000fcc000c000000 */
.L_x_1059:
        /* <DEDUP_REMOVED lines=61> */
.L_x_1063:
[----:B------:R-:W-:-:S04]  /*0800*/  ISETP.NE.U32.AND P1, PT, RZ, c[0x0][0x368], PT ;  /* 0x0000da00ff007a0c */ /* 0x000fc80003f25070 */
[----:B------:R-:W-:-:S13]  /*0810*/  ISETP.NE.AND.EX P1, PT, RZ, c[0x0][0x36c], PT, P1 ;  /* 0x0000db00ff007a0c */ /* 0x000fda0003f25310 */
[----:B------:R-:W-:Y:S05]  /*0820*/  @!P1 BRA `(.L_x_1064) ;  /* 0x0000006000009947 */ /* 0x000fea0003800000 */
[----:B------:R-:W-:Y:S02]  /*0830*/  ULDC.64 UR4, c[0x0][0x368] ;  /* 0x0000da0000047ab9 */ /* 0x000fe40000000a00 */
[----:B------:R-:W-:-:S06]  /*0840*/  UIMAD.WIDE UR4, UR9, UR6, UR4 ;  /* 0x00000006090472a5 */ /* 0x000fcc000f8e0204 */
[----:B---3--:R-:W-:Y:S02]  /*0850*/  MOV R2, UR4 ;  /* 0x0000000400027c02 */ /* 0x008fe40008000f00 */
[----:B------:R-:W-:-:S05]  /*0860*/  MOV R3, UR5 ;  /* 0x0000000500037c02 */ /* 0x000fca0008000f00 */
[----:B------:R2:W5:Y:S01]  /*0870*/  LDG.E R9, [R2.64] ;  /* 0x0000000a02097981 */ /* 0x000562000c1e1900 */
[----:B------:R-:W-:Y:S05]  /*0880*/  BRA `(.L_x_1065) ;  /* 0x0000004000007947 */ /* 0x000fea0003800000 */
.L_x_1064:
[----:B------:R-:W-:Y:S05]  /*0890*/  @!P4 BRA `(.L_x_1065) ;  /* 0x000000300000c947 */ /* 0x000fea0003800000 */
[----:B------:R-:W2:Y:S04]  /*08a0*/  LDG.E R9, [R2.64] ;  /* 0x0000000a02097981 */ /* 0x000ea8000c1e1900 */
[----:B---3--:R-:W2:Y:S02]  /*08b0*/  LDG.E R4, [R2.64+0x4] ;  /* 0x0000040a02047981 */ /* 0x008ea4000c1e1900 */
[----:B--2---:R-:W-:Y:S02]  /*08c0*/  IADD3 R9, -R9, R4, RZ ;  /* 0x0000000409097210 */ /* 0x004fe40007ffe1ff */
.L_x_1065:
[----:B---3--:R-:W3:Y:S01]  /*08d0*/  @P0 LDG.E R4, [R10.64] ;  /* 0x0000000a0a040981 */ /* 0x008ee2000c1e1900 */
[----:B------:R-:W-:-:S03]  /*08e0*/  ULDC.64 UR4, c[0x0][0x378] ;  /* 0x0000de0000047ab9 */ /* 0x000fc60000000a00 */
[----:B--2---:R-:W2:Y:S01]  /*08f0*/  @P0 LDG.E R3, [R10.64+0x4] ;  /* 0x0000040a0a030981 */ /* 0x004ea2000c1e1900 */
        /* <DEDUP_REMOVED lines=10> */
[----:B------:R-:W-:Y:S01]  /*09a0*/  IMAD.MOV.U32 R191, RZ, RZ, c[0x0][0x32c] ;  /* 0x0000cb00ffbf7624 */ /* 0x000fe200078e00ff */
[----:B------:R-:W-:Y:S01]  /*09b0*/  UISETP.NE.AND UP2, UPT, UR4, 0x1, UPT ;  /* 0x000000010400788c */ /* 0x000fe2000bf45270 */
[----:B------:R-:W-:Y:S01]  /*09c0*/  IMAD.IADD R2, R9, 0x1, -R192 ;  /* 0x0000000109027824 */ /* 0x000fe200078e0ac0 */
[----:B------:R-:W-:Y:S01]  /*09d0*/  LOP3.LUT R84, R84, 0xffffff7f, RZ, 0xc0, !PT ;  /* 0xffffff7f54547812 */ /* 0x000fe200078ec0ff */
[----:B------:R-:W-:Y:S01]  /*09e0*/  ULDC.64 UR4, c[0x0][0x2c8] ;  /* 0x0000b20000047ab9 */ /* 0x000fe20000000a00 */
[----:B------:R-:W-:-:S07]  /*09f0*/  ISETP.GE.AND P2, PT, R191, 0x1, PT ;  /* 0x00000001bf00780c */ /* 0x000fce0003f46270 */
[----:B------:R-:W-:-:S06]  /*0a00*/  @UP2 UIADD3 UR13, UR15, 0x7f, URZ ;  /* 0x0000007f0f0d2890 */ /* 0x000fcc000fffe03f */
[----:B------:R-:W-:Y:S01]  /*0a10*/  @P2 LOP3.LUT R84, R84, 0x80, RZ, 0xfc, !PT ;  /* 0x0000008054542812 */ /* 0x000fe200078efcff */
[----:B---3--:R-:W3:Y:S08]  /*0a20*/  @P0 R2UR UR7, R4 ;  /* 0x00000000040703c2 */ /* 0x008ef000000e0000 */
[----:B--2---:R-:W3:Y:S02]  /*0a30*/  @P0 R2UR UR18, R3 ;  /* 0x00000000031203c2 */ /* 0x004ee400000e0000 */
[----:B---3--:R-:W-:-:S02]  /*0a40*/  @UP1 UIADD3 UR17, -UR7, UR18, URZ ;  /* 0x0000001207111290 */ /* 0x008fc4000fffe13f */
[----:B------:R-:W-:Y:S02]  /*0a50*/  UIMAD.WIDE.U32 UR18, UR13, UR4, URZ ;  /* 0x000000040d1272a5 */ /* 0x000fe4000f8e003f */
[----:B------:R-:W-:Y:S02]  /*0a60*/  UIADD3 UR4, UR15, 0x7f, URZ ;  /* 0x0000007f0f047890 */ /* 0x000fe4000fffe03f */
[----:B------:R-:W-:Y:S01]  /*0a70*/  IADD3 R190, R2, UR17, RZ ;  /* 0x0000001102be7c10 */ /* 0x000fe2000fffe0ff */
[----:B------:R-:W-:-:S03]  /*0a80*/  @UP2 USHF.R.U32.HI UR4, URZ, UR5, UR19 ;  /* 0x000000053f042299 */ /* 0x000fc60008011613 */
[----:B------:R-:W-:-:S04]  /*0a90*/  IADD3 R87, R190, 0x1, -R193 ;  /* 0x00000001be577810 */ /* 0x000fc80007ffe8c1 */
[----:B------:R-:W-:-:S04]  /*0aa0*/  IADD3 R4, R87, UR4, RZ ;  /* 0x0000000457047c10 */ /* 0x000fc8000fffe0ff */
[----:B------:R-:W-:Y:S01]  /*0ab0*/  IADD3 R5, R4, c[0x0][0x328], RZ ;  /* 0x0000ca0004057a10 */ /* 0x000fe20007ffe0ff */
[----:B------:R-:W-:Y:S05]  /*0ac0*/  @!P2 BRA `(.L_x_1066) ;  /* 0x000000e00000a947 */ /* 0x000fea0003800000 */
[C---:B----4-:R-:W-:Y:S02]  /*0ad0*/  ISETP.GT.AND P0, PT, R4.reuse, RZ, PT ;  /* 0x000000ff0400720c */ /* 0x050fe40003f04270 */
        /* <DEDUP_REMOVED lines=8> */
.L_x_1067:
[----:B------:R-:W-:-:S13]  /*0b60*/  ISETP.NE.AND P0, PT, R191, 0x1, PT ;  /* 0x00000001bf00780c */ /* 0x000fda0003f05270 */
[----:B------:R-:W-:-:S05]  /*0b70*/  @P0 IMAD.HI.U32 R3, R6, c[0x0][0x330], RZ ;  /* 0x0000cc0006030a27 */ /* 0x000fca00078e00ff */
[----:B------:R-:W-:-:S05]  /*0b80*/  @P0 SHF.R.U32.HI R6, RZ, c[0x0][0x334], R3 ;  /* 0x0000cd00ff060a19 */ /* 0x000fca0000011603 */
.L_x_1068:
[----:B------:R-:W-:-:S05]  /*0b90*/  IMAD R6, R6, R191, c[0x0][0x32c] ;  /* 0x0000cb0006067624 */ /* 0x000fca00078e02bf */
[----:B------:R-:W-:Y:S02]  /*0ba0*/  IMNMX R5, R5, R6, PT ;  /* 0x0000000605057217 */ /* 0x000fe40003800200 */
.L_x_1066:
[----:B----4-:R-:W-:Y:S01]  /*0bb0*/  ULDC.64 UR4, c[0x0][0x2c8] ;  /* 0x0000b20000047ab9 */ /* 0x010fe20000000a00 */
[C---:B------:R-:W-:Y:S01]  /*0bc0*/  IADD3 R4, R190.reuse, 0x3f, RZ ;  /* 0x0000003fbe047810 */ /* 0x040fe20007ffe0ff */
[----:B------:R-:W-:Y:S01]  /*0bd0*/  UIMAD.WIDE.U32 UR18, UR15, UR4, URZ ;  /* 0x000000040f1272a5 */ /* 0x000fe2000f8e003f */
[----:B------:R-:W-:Y:S02]  /*0be0*/  IMAD.IADD R86, R190, 0x1, -R193 ;  /* 0x00000001be567824 */ /* 0x000fe400078e0ac1 */
[----:B------:R-:W-:Y:S01]  /*0bf0*/  UMOV UR4, UR15 ;  /* 0x0000000f00047c82 */ /* 0x000fe20008000000 */
[----:B------:R-:W-:-:S03]  /*0c00*/  SHF.R.S32.HI R85, RZ, 0x1f, R4 ;  /* 0x0000001fff557819 */ /* 0x000fc60000011404 */
[----:B------:R-:W-:Y:S01]  /*0c10*/  @UP2 UMOV UR7, UR19 ;  /* 0x0000001300072c82 */ /* 0x000fe20008000000 */
[----:B------:R-:W-:Y:S01]  /*0c20*/  LEA.HI R85, R85, R4, RZ, 0x6 ;  /* 0x0000000455557211 */ /* 0x000fe200078f30ff */
[----:B------:R-:W-:-:S03]  /*0c30*/  @UP2 USHF.R.U32.HI UR4, URZ, UR5, UR7 ;  /* 0x000000053f042299 */ /* 0x000fc60008011607 */
[----:B------:R-:W-:-:S03]  /*0c40*/  SHF.R.S32.HI R85, RZ, 0x6, R85 ;  /* 0x00000006ff557819 */ /* 0x000fc60000011455 */
[----:B------:R-:W-:-:S04]  /*0c50*/  IADD3 R4, R86, UR4, RZ ;  /* 0x0000000456047c10 */ /* 0x000fc8000fffe0ff */
        /* <DEDUP_REMOVED lines=10> */
.L_x_1070:
[----:B------:R-:W-:-:S13]  /*0d00*/  ISETP.NE.AND P0, PT, R191, 0x1, PT ;  /* 0x00000001bf00780c */ /* 0x000fda0003f05270 */
[----:B------:R-:W-:-:S05]  /*0d10*/  @P0 IMAD.HI.U32 R3, R4, c[0x0][0x330], RZ ;  /* 0x0000cc0004030a27 */ /* 0x000fca00078e00ff */
[----:B------:R-:W-:-:S05]  /*0d20*/  @P0 SHF.R.U32.HI R4, RZ, c[0x0][0x334], R3 ;  /* 0x0000cd00ff040a19 */ /* 0x000fca0000011603 */
.L_x_1071:
[----:B------:R-:W-:-:S05]  /*0d30*/  IMAD R3, R4, c[0x0][0x32c], RZ ;  /* 0x0000cb0004037a24 */ /* 0x000fca00078e02ff */
[----:B------:R-:W-:Y:S02]  /*0d40*/  IMNMX R6, R6, R3, !PT ;  /* 0x0000000306067217 */ /* 0x000fe40007800200 */
.L_x_1069:
[----:B------:R-:W-:Y:S02]  /*0d50*/  IADD3 R5, R5, 0x3f, RZ ;  /* 0x0000003f05057810 */ /* 0x000fe40007ffe0ff */
[----:B------:R-:W-:Y:S02]  /*0d60*/  SHF.R.S32.HI R3, RZ, 0x1f, R6 ;  /* 0x0000001fff037819 */ /* 0x000fe40000011406 */
[----:B------:R-:W-:Y:S02]  /*0d70*/  SHF.R.S32.HI R4, RZ, 0x1f, R5 ;  /* 0x0000001fff047819 */ /* 0x000fe40000011405 */
[----:B------:R-:W-:Y:S02]  /*0d80*/  LEA.HI R3, R3, R6, RZ, 0x6 ;  /* 0x0000000603037211 */ /* 0x000fe400078f30ff */
[----:B------:R-:W-:Y:S02]  /*0d90*/  LEA.HI R4, R4, R5, RZ, 0x6 ;  /* 0x0000000504047211 */ /* 0x000fe400078f30ff */
[----:B------:R-:W-:-:S02]  /*0da0*/  SHF.R.S32.HI R3, RZ, 0x6, R3 ;  /* 0x00000006ff037819 */ /* 0x000fc40000011403 */
[----:B------:R-:W-:Y:S02]  /*0db0*/  SHF.R.S32.HI R4, RZ, 0x6, R4 ;  /* 0x00000006ff047819 */ /* 0x000fe40000011404 */
[----:B------:R-:W-:Y:S02]  /*0dc0*/  IMNMX R3, RZ, R3, !PT ;  /* 0x00000003ff037217 */ /* 0x000fe40007800200 */
[----:B------:R-:W-:-:S03]  /*0dd0*/  IMNMX R5, R4, R85, PT ;  /* 0x0000005504057217 */ /* 0x000fc60003800200 */
[--C-:B------:R-:W-:Y:S02]  /*0de0*/  IMAD R3, R3, 0x40, -R2.reuse ;  /* 0x0000004003037824 */ /* 0x100fe400078e0a02 */
[----:B------:R-:W-:-:S03]  /*0df0*/  IMAD R5, R5, 0x40, -R2 ;  /* 0x0000004005057824 */ /* 0x000fc600078e0a02 */
[----:B------:R-:W-:Y:S02]  /*0e00*/  IMNMX R11, RZ, R3, !PT ;  /* 0x00000003ff0b7217 */ /* 0x000fe40007800200 */
[----:B------:R-:W-:-:S04]  /*0e10*/  IMNMX R2, R5, UR17, PT ;  /* 0x0000001105027c17 */ /* 0x000fc8000b800200 */
        /* <DEDUP_REMOVED lines=9> */
[----:B------:R-:W-:Y:S02]  /*0eb0*/  ULDC.64 UR4, c[0x0][0x340] ;  /* 0x0000d00000047ab9 */ /* 0x000fe40000000a00 */
[----:B------:R-:W-:-:S04]  /*0ec0*/  UISETP.NE.U32.AND UP0, UPT, URZ, UR4, UPT ;  /* 0x000000043f00728c */ /* 0x000fc8000bf05070 */
[----:B------:R-:W-:-:S03]  /*0ed0*/  UISETP.NE.AND.EX UP0, UPT, URZ, UR5, UPT, UP0 ;  /* 0x000000053f00728c */ /* 0x000fc6000bf05300 */
[----:B------:R-:W-:-:S03]  /*0ee0*/  ULDC.64 UR4, c[0x0][0x340] ;  /* 0x0000d00000047ab9 */ /* 0x000fc60000000a00 */
[----:B------:R-:W-:-:S05]  /*0ef0*/  PLOP3.LUT P4, PT, PT, PT, UP0, 0x80, 0x0 ;  /* 0x000000000000781c */ /* 0x000fca0003f8f008 */
[----:B------:R-:W-:Y:S01]  /*0f00*/  @UP0 UIMAD.WIDE UR4, UR9, UR6, UR4 ;  /* 0x00000006090402a5 */ /* 0x000fe2000f8e0204 */
[----:B------:R-:W-:Y:S02]  /*0f10*/  SHF.R.S32.HI R7, RZ, 0x1f, R82 ;  /* 0x0000001fff077819 */ /* 0x000fe40000011452 */
[----:B------:R-:W-:Y:S01]  /*0f20*/  SHF.R.S32.HI R2, RZ, 0x1f, R0 ;  /* 0x0000001fff027819 */ /* 0x000fe20000011400 */
[----:B------:R-:W-:Y:S02]  /*0f30*/  USHF.R.S32.HI UR13, URZ, 0x1f, UR9 ;  /* 0x0000001f3f0d7899 */ /* 0x000fe40008011409 */
[----:B------:R-:W-:Y:S01]  /*0f40*/  IMAD.U32 R16, RZ, RZ, UR4 ;  /* 0x00000004ff107e24 */ /* 0x000fe2000f8e00ff */
[----:B------:R-:W-:Y:S01]  /*0f50*/  USEL UR19, UR9, URZ, !UP1 ;  /* 0x0000003f09137287 */ /* 0x000fe2000c800000 */
[----:B------:R-:W-:Y:S01]  /*0f60*/  IMAD.U32 R17, RZ, RZ, UR5 ;  /* 0x00000005ff117e24 */ /* 0x000fe2000f8e00ff */
[----:B------:R-:W-:Y:S01]  /*0f70*/  LEA.HI R15, R7, R82, RZ, 0x3 ;  /* 0x00000052070f7211 */ /* 0x000fe200078f18ff */
[----:B------:R-:W-:Y:S01]  /*0f80*/  ULDC.64 UR4, c[0x0][0x240] ;  /* 0x0000900000047ab9 */ /* 0x000fe20000000a00 */
[----:B------:R-:W-:Y:S01]  /*0f90*/  IMAD.U32 R20, RZ, RZ, UR8 ;  /* 0x00000008ff147e24 */ /* 0x000fe2000f8e00ff */
[----:B------:R-:W-:Y:S01]  /*0fa0*/  ULDC.64 UR6, c[0x0][0x260] ;  /* 0x0000980000067ab9 */ /* 0x000fe20000000a00 */
[----:B------:R-:W-:Y:S01]  /*0fb0*/  SHF.R.S32.HI R13, RZ, 0x3, R15 ;  /* 0x00000003ff0d7819 */ /* 0x000fe2000001140f */
[----:B------:R2:W3:Y:S01]  /*0fc0*/  @P4 LDG.E R5, [R16.64] ;  /* 0x0000000a10054981 */ /* 0x0004e2000c1e1900 */
[----:B------:R-:W-:Y:S01]  /*0fd0*/  LOP3.LUT R15, R15, 0x1ffffff8, RZ, 0xc0, !PT ;  /* 0x1ffffff80f0f7812 */ /* 0x000fe200078ec0ff */
[----:B------:R-:W-:Y:S01]  /*0fe0*/  UIMAD UR4, UR14, UR4, URZ ;  /* 0x000000040e0472a4 */ /* 0x000fe2000f8e023f */
[C---:B------:R-:W-:Y:S01]  /*0ff0*/  IADD3 R3, P0, R13.reuse, R0, RZ ;  /* 0x000000000d037210 */ /* 0x040fe20007f1e0ff */
[----:B------:R-:W-:Y:S01]  /*1000*/  USEL UR18, UR13, URZ, !UP1 ;  /* 0x0000003f0d127287 */ /* 0x000fe2000c800000 */
[----:B------:R-:W-:Y:S01]  /*1010*/  IMAD.MOV.U32 R92, RZ, RZ, c[0x0][0x238] ;  /* 0x00008e00ff5c7624 */ /* 0x000fe200078e00ff */
[----:B------:R-:W-:Y:S01]  /*1020*/  UIMAD UR20, UR8, UR5, UR4 ;  /* 0x00000005081472a4 */ /* 0x000fe2000f8e0204 */
[----:B------:R-:W-:Y:S01]  /*1030*/  IMAD.IADD R14, R82, 0x1, -R15 ;  /* 0x00000001520e7824 */ /* 0x000fe200078e0a0f */
[----:B------:R-:W-:Y:S01]  /*1040*/  LEA.HI.X.SX32 R2, R13, R2, 0x1, P0 ;  /* 0x000000020d027211 */ /* 0x000fe200000f0eff */
[----:B------:R-:W-:Y:S01]  /*1050*/  ULDC.64 UR4, c[0x0][0x248] ;  /* 0x0000920000047ab9 */ /* 0x000fe20000000a00 */
[----:B------:R-:W-:Y:S01]  /*1060*/  IMAD.MOV.U32 R99, RZ, RZ, 0x6 ;  /* 0x00000006ff637424 */ /* 0x000fe200078e00ff */
[----:B------:R-:W-:Y:S01]  /*1070*/  UIMAD UR4, UR18, UR4, URZ ;  /* 0x00000004120472a4 */ /* 0x000fe2000f8e023f */
[----:B------:R-:W-:Y:S01]  /*1080*/  IMAD.SHL.U32 R14, R14, 0x8, RZ ;  /* 0x000000080e0e7824 */ /* 0x000fe200078e00ff */
[----:B------:R-:W-:Y:S01]  /*1090*/  UIMAD UR6, UR14, UR6, URZ ;  /* 0x000000060e0672a4 */ /* 0x000fe2000f8e023f */
[C---:B------:R-:W-:Y:S01]  /*10a0*/  IMAD R0, R2.reuse, c[0x0][0x238], RZ ;  /* 0x00008e0002007a24 */ /* 0x040fe200078e02ff */
[----:B------:R-:W-:Y:S01]  /*10b0*/  UIMAD UR4, UR19, UR5, UR4 ;  /* 0x00000005130472a4 */ /* 0x000fe2000f8e0204 */
[----:B------:R-:W-:Y:S01]  /*10c0*/  IMAD R2, R2, c[0x0][0x258], RZ ;  /* 0x0000960002027a24 */ /* 0x000fe200078e02ff */
[----:B------:R-:W-:Y:S01]  /*10d0*/  SHF.R.S32.HI R15, RZ, 0x1f, R14 ;  /* 0x0000001fff0f7819 */ /* 0x000fe2000001140e */
[C---:B------:R-:W-:Y:S01]  /*10e0*/  IMAD R19, R3.reuse, c[0x0][0x23c], R0 ;  /* 0x00008f0003137a24 */ /* 0x040fe200078e0200 */
[----:B------:R-:W-:Y:S01]  /*10f0*/  SHF.L.U64.HI R89, R92, R99, c[0x0][0x23c] ;  /* 0x00008f005c597619 */ /* 0x000fe20000010263 */
[----:B------:R-:W-:Y:S01]  /*1100*/  IMAD.U32 R0, RZ, RZ, UR8 ;  /* 0x00000008ff007e24 */ /* 0x000fe2000f8e00ff */
[----:B------:R-:W-:Y:S01]  /*1110*/  UIMAD UR6, UR8, UR7, UR6 ;  /* 0x00000007080672a4 */ /* 0x000fe2000f8e0206 */
[----:B------:R-:W-:Y:S01]  /*1120*/  IMAD R2, R3, c[0x0][0x25c], R2 ;  /* 0x0000970003027a24 */ /* 0x000fe200078e0202 */
[----:B------:R-:W-:Y:S01]  /*1130*/  LEA.HI R10, R7, R82, RZ, 0x6 ;  /* 0x00000052070a7211 */ /* 0x000fe200078f30ff */
[----:B------:R-:W-:Y:S01]  /*1140*/  IMAD.U32 R146, RZ, RZ, UR19 ;  /* 0x00000013ff927e24 */ /* 0x000fe2000f8e00ff */
[----:B------:R-:W-:Y:S01]  /*1150*/  LOP3.LUT R84, R84, 0xfffffffe, RZ, 0xc0, !PT ;  /* 0xfffffffe54547812 */ /* 0x000fe200078ec0ff */
[----:B--2---:R-:W-:-:S04]  /*1160*/  IMAD.WIDE.U32 R16, R3, c[0x0][0x238], R14 ;  /* 0x00008e0003107a25 */ /* 0x004fc800078e000e */
[----:B------:R-:W-:Y:S02]  /*1170*/  IMAD.IADD R17, R17, 0x1, R19 ;  /* 0x0000000111117824 */ /* 0x000fe400078e0213 */
[----:B------:R-:W-:-:S04]  /*1180*/  IMAD.WIDE.U32 R18, R3, c[0x0][0x258], R14 ;  /* 0x0000960003127a25 */ /* 0x000fc800078e000e */
[----:B------:R-:W-:-:S04]  /*1190*/  IMAD.WIDE.U32 R148, R0, c[0x0][0x240], R16 ;  /* 0x0000900000947a25 */ /* 0x000fc800078e0010 */
[----:B------:R-:W-:Y:S01]  /*11a0*/  IMAD.IADD R19, R19, 0x1, R2 ;  /* 0x0000000113137824 */ /* 0x000fe200078e0202 */
[----:B------:R-:W-:Y:S01]  /*11b0*/  IADD3 R149, R149, UR20, RZ ;  /* 0x0000001495957c10 */ /* 0x000fe2000fffe0ff */
[C---:B------:R-:W-:Y:S01]  /*11c0*/  IMAD.SHL.U32 R3, R13.reuse, 0x40, RZ ;  /* 0x000000400d037824 */ /* 0x040fe200078e00ff */
[----:B------:R-:W-:Y:S01]  /*11d0*/  IADD3 R13, -R13, UR17, RZ ;  /* 0x000000110d0d7c10 */ /* 0x000fe2000fffe1ff */
[----:B------:R-:W-:Y:S01]  /*11e0*/  IMAD.WIDE.U32 R20, R20, c[0x0][0x260], R18 ;  /* 0x0000980014147a25 */ /* 0x000fe200078e0012 */
[----:B------:R-:W-:Y:S02]  /*11f0*/  IADD3 R18, R4, -0x1, RZ ;  /* 0xffffffff04127810 */ /* 0x000fe40007ffe0ff */
[----:B------:R-:W-:Y:S01]  /*1200*/  LOP3.LUT R3, R3, 0x1c0, RZ, 0xc0, !PT ;  /* 0x000001c003037812 */ /* 0x000fe200078ec0ff */
[----:B------:R-:W-:Y:S01]  /*1210*/  IMAD.WIDE.U32 R148, R146, c[0x0][0x248], R148 ;  /* 0x0000920092947a25 */ /* 0x000fe200078e0094 */
[----:B------:R-:W-:Y:S02]  /*1220*/  SHF.R.S32.HI R15, RZ, 0x1f, R18 ;  /* 0x0000001fff0f7819 */ /* 0x000fe40000011412 */
[----:B------:R-:W-:Y:S01]  /*1230*/  IADD3 R21, R21, UR6, RZ ;  /* 0x0000000615157c10 */ /* 0x000fe2000fffe0ff */
[----:B------:R-:W-:Y:S01]  /*1240*/  IMAD R0, R18, -0x40, R13 ;  /* 0xffffffc012007824 */ /* 0x000fe200078e020d */
[----:B------:R-:W-:Y:S01]  /*1250*/  IADD3 R153, R149, UR4, RZ ;  /* 0x0000000495997c10 */ /* 0x000fe2000fffe0ff */
[----:B------:R-:W-:Y:S01]  /*1260*/  IMAD.SHL.U32 R91, R92, 0x40, RZ ;  /* 0x000000405c5b7824 */ /* 0x000fe200078e00ff */
[----:B------:R-:W-:Y:S01]  /*1270*/  ULDC.64 UR4, c[0x0][0x268] ;  /* 0x00009a0000047ab9 */ /* 0x000fe20000000a00 */
[----:B------:R-:W-:Y:S01]  /*1280*/  IMAD R6, R89, R18, RZ ;  /* 0x0000001259067224 */ /* 0x000fe200078e02ff */
[C---:B------:R-:W-:Y:S01]  /*1290*/  ISETP.GE.AND P1, PT, R0.reuse, 0x21, PT ;  /* 0x000000210000780c */ /* 0x040fe20003f26270 */
[----:B------:R-:W-:Y:S01]  /*12a0*/  IMAD.MOV.U32 R152, RZ, RZ, R148 ;  /* 0x000000ffff987224 */ /* 0x000fe200078e0094 */
[----:B------:R-:W-:Y:S01]  /*12b0*/  ISETP.GE.AND P2, PT, R0, 0x1, PT ;  /* 0x000000010000780c */ /* 0x000fe20003f46270 */
[-C--:B------:R-:W-:Y:S01]  /*12c0*/  IMAD R13, R15, R91.reuse, R6 ;  /* 0x0000005b0f0d7224 */ /* 0x080fe200078e0206 */
[----:B------:R-:W-:Y:S01]  /*12d0*/  UIMAD UR4, UR18, UR4, URZ ;  /* 0x00000004120472a4 */ /* 0x000fe2000f8e023f */
[----:B------:R-:W-:Y:S01]  /*12e0*/  IMAD.WIDE.U32 R16, R18, R91, R152 ;  /* 0x0000005b12107225 */ /* 0x000fe200078e0098 */
[----:B------:R-:W-:-:S02]  /*12f0*/  LOP3.LUT R6, R3, 0x38, R14, 0xf8, !PT ;  /* 0x0000003803067812 */ /* 0x000fc400078ef80e */
[----:B------:R-:W-:Y:S01]  /*1300*/  SHF.R.U32.HI R3, RZ, 0x3, R3 ;  /* 0x00000003ff037819 */ /* 0x000fe20000011603 */
[----:B------:R-:W-:Y:S01]  /*1310*/  IMAD.IADD R13, R17, 0x1, R13 ;  /* 0x00000001110d7824 */ /* 0x000fe200078e020d */
[----:B------:R-:W-:Y:S01]  /*1320*/  UIMAD UR4, UR19, UR5, UR4 ;  /* 0x00000005130472a4 */ /* 0x000fe2000f8e0204 */
[----:B------:R-:W-:Y:S01]  /*1330*/  IMAD.SHL.U32 R93, R92, 0x20, RZ ;  /* 0x000000205c5d7824 */ /* 0x000fe200078e00ff */
[----:B------:R-:W-:Y:S01]  /*1340*/  LOP3.LUT R3, R6, R3, RZ, 0x3c, !PT ;  /* 0x0000000306037212 */ /* 0x000fe200078e3cff */
[----:B------:R-:W-:Y:S01]  /*1350*/  IMAD.MOV.U32 R17, RZ, RZ, 0x5 ;  /* 0x00000005ff117424 */ /* 0x000fe200078e00ff */
[----:B------:R-:W-:Y:S01]  /*1360*/  IADD3 R6, R14, 0x40, RZ ;  /* 0x000000400e067810 */ /* 0x000fe20007ffe0ff */
[----:B------:R-:W-:Y:S01]  /*1370*/  IMAD.MOV.U32 R2, RZ, RZ, c[0x0][0x258] ;  /* 0x00009600ff027624 */ /* 0x000fe200078e00ff */
[----:B------:R-:W-:Y:S01]  /*1380*/  @P1 IADD3 R19, P3, R93, R16, RZ ;  /* 0x000000105d131210 */ /* 0x000fe20007f7e0ff */
[----:B------:R-:W-:Y:S01]  /*1390*/  IMAD.WIDE.U32 R146, R146, c[0x0][0x268], R20 ;  /* 0x00009a0092927a25 */ /* 0x000fe200078e0014 */
[----:B------:R-:W-:-:S02]  /*13a0*/  SHF.L.U64.HI R92, R92, R17, c[0x0][0x23c] ;  /* 0x00008f005c5c7619 */ /* 0x000fc40000010211 */
[----:B------:R-:W-:Y:S01]  /*13b0*/  SHF.L.U64.HI R88, R2, R99, c[0x0][0x25c] ;  /* 0x0000970002587619 */ /* 0x000fe20000010263 */
[----:B------:R-:W-:Y:S01]  /*13c0*/  IMAD.SHL.U32 R10, R10, 0x8, RZ ;  /* 0x000000080a0a7824 */ /* 0x000fe200078e00ff */
[----:B------:R-:W-:Y:S01]  /*13d0*/  @P2 LEA R26, P0, R16, c[0x0][0x220], 0x1 ;  /* 0x00008800101a2a11 */ /* 0x000fe200078008ff */
[--C-:B------:R-:W-:Y:S01]  /*13e0*/  @P1 IMAD.X R0, R92, 0x1, R13.reuse, P3 ;  /* 0x000000015c001824 */ /* 0x100fe200018e060d */
[----:B------:R-:W-:Y:S01]  /*13f0*/  @P1 LEA R22, P3, R19, c[0x0][0x220], 0x1 ;  /* 0x0000880013161a11 */ /* 0x000fe200078608ff */
[----:B------:R-:W-:Y:S01]  /*1400*/  IMAD.SHL.U32 R90, R2, 0x40, RZ ;  /* 0x00000040025a7824 */ /* 0x000fe200078e00ff */
[----:B------:R-:W-:Y:S01]  /*1410*/  IADD3 R151, R147, UR4, RZ ;  /* 0x0000000493977c10 */ /* 0x000fe2000fffe0ff */
[----:B------:R-:W-:Y:S01]  /*1420*/  IMAD R8, R88, R18, RZ ;  /* 0x0000001258087224 */ /* 0x000fe200078e02ff */
[----:B------:R-:W-:Y:S01]  /*1430*/  @P1 LEA.HI.X R23, R19, c[0x0][0x224], R0, 0x1, P3 ;  /* 0x0000890013171a11 */ /* 0x000fe200018f0c00 */
[----:B------:R-:W-:Y:S01]  /*1440*/  IMAD.MOV.U32 R150, RZ, RZ, R146 ;  /* 0x000000ffff967224 */ /* 0x000fe200078e0092 */
[----:B------:R-:W-:Y:S01]  /*1450*/  IADD3 R0, R14, 0x80, RZ ;  /* 0x000000800e007810 */ /* 0x000fe20007ffe0ff */
[-C--:B------:R-:W-:Y:S01]  /*1460*/  IMAD R15, R15, R90.reuse, R8 ;  /* 0x0000005a0f0f7224 */ /* 0x080fe200078e0208 */
[----:B------:R-:W-:Y:S01]  /*1470*/  ISETP.GE.AND P6, PT, R6, c[0x0][0x1d4], PT ;  /* 0x0000750006007a0c */ /* 0x000fe20003fc6270 */
[----:B------:R-:W-:Y:S01]  /*1480*/  IMAD.SHL.U32 R103, R2, 0x20, RZ ;  /* 0x0000002002677824 */ /* 0x000fe200078e00ff */
[----:B------:R-:W-:Y:S01]  /*1490*/  @P2 LEA.HI.X R27, R16, c[0x0][0x224], R13, 0x1, P0 ;  /* 0x00008900101b2a11 */ /* 0x000fe200000f0c0d */
[----:B------:R-:W-:Y:S01]  /*14a0*/  IMAD.WIDE.U32 R12, R18, R90, R150 ;  /* 0x0000005a120c7225 */ /* 0x000fe200078e0096 */
[----:B------:R-:W-:Y:S01]  /*14b0*/  ISETP.GE.AND P5, PT, R0, c[0x0][0x1d4], PT ;  /* 0x0000750000007a0c */ /* 0x000fe20003fa6270 */
[----:B------:R-:W-:Y:S01]  /*14c0*/  ULDC.64 UR4, c[0x0][0x210] ;  /* 0x0000840000047ab9 */ /* 0x000fe20000000a00 */
[----:B------:R-:W-:Y:S01]  /*14d0*/  LOP3.LUT R10, R3, 0xfffffe00, R10, 0xf8, !PT ;  /* 0xfffffe00030a7812 */ /* 0x000fe200078ef80a */
[----:B------:R-:W-:Y:S01]  /*14e0*/  IMAD.IADD R15, R13, 0x1, R15 ;  /* 0x000000010d0f7824 */ /* 0x000fe200078e020f */
[----:B------:R-:W-:Y:S01]  /*14f0*/  ISETP.GT.AND P0, PT, R18, R11, PT ;  /* 0x0000000b1200720c */ /* 0x000fe20003f04270 */
[----:B------:R-:W-:Y:S01]  /*1500*/  IMAD.IADD R94, R94, 0x1, R9 ;  /* 0x000000015e5e7824 */ /* 0x000fe200078e0209 */
[----:B------:R-:W-:Y:S01]  /*1510*/  @P2 LEA R20, P3, R12, c[0x0][0x250], 0x1 ;  /* 0x000094000c142a11 */ /* 0x000fe200078608ff */
[C---:B------:R-:W-:Y:S01]  /*1520*/  @P2 IMAD.SHL.U32 R13, R10.reuse, 0x2, RZ ;  /* 0x000000020a0d2824 */ /* 0x040fe200078e00ff */
[----:B------:R-:W-:Y:S01]  /*1530*/  LEA.HI R3, R7, R82, RZ, 0x2 ;  /* 0x0000005207037211 */ /* 0x000fe200078f10ff */
[----:B------:R-:W-:Y:S01]  /*1540*/  @P1 IMAD.SHL.U32 R8, R10, 0x2, RZ ;  /* 0x000000020a081824 */ /* 0x000fe200078e00ff */
[----:B------:R-:W-:Y:S01]  /*1550*/  @P2 LEA.HI.X R21, R12, c[0x0][0x254], R15, 0x1, P3 ;  /* 0x000095000c152a11 */ /* 0x000fe200018f0c0f */
[----:B------:R-:W-:Y:S01]  /*1560*/  @P2 IMAD.SHL.U32 R6, R10, 0x2, RZ ;  /* 0x000000020a062824 */ /* 0x000fe200078e00ff */
[----:B------:R-:W-:Y:S01]  /*1570*/  SHF.L.U64.HI R96, R2, R17, c[0x0][0x25c] ;  /* 0x0000970002607619 */ /* 0x000fe20000010211 */
[----:B------:R-:W-:Y:S01]  /*1580*/  IMAD.MOV.U32 R127, RZ, RZ, 0x1 ;  /* 0x00000001ff7f7424 */ /* 0x000fe200078e00ff */
[--C-:B------:R-:W-:Y:S01]  /*1590*/  SHF.R.S32.HI R121, RZ, 0x2, R3.reuse ;  /* 0x00000002ff797819 */ /* 0x100fe20000011403 */
[----:B------:R-:W-:Y:S01]  /*15a0*/  UIMAD UR7, UR14, UR4, URZ ;  /* 0x000000040e0772a4 */ /* 0x000fe2000f8e023f */
[----:B------:R-:W-:Y:S01]  /*15b0*/  SHF.R.S32.HI R116, RZ, 0x1f, R3 ;  /* 0x0000001fff747819 */ /* 0x000fe20000011403 */
[----:B------:R-:W-:Y:S01]  /*15c0*/  IMAD.MOV.U32 R122, RZ, RZ, c[0x0][0x27c] ;  /* 0x00009f00ff7a7624 */ /* 0x000fe200078e00ff */
[----:B------:R-:W-:Y:S01]  /*15d0*/  @P0 IADD3 R16, R4, -0x2, RZ ;  /* 0xfffffffe04100810 */ /* 0x000fe20007ffe0ff */
[----:B------:R-:W-:Y:S01]  /*15e0*/  UIMAD.WIDE.U32 UR18, UR8, UR4, URZ ;  /* 0x00000004081272a5 */ /* 0x000fe2000f8e003f */
[----:B------:R-:W-:Y:S01]  /*15f0*/  LEA.HI R116, R116, R121, RZ, 0x3 ;  /* 0x0000007974747211 */ /* 0x000fe200078f18ff */
[----:B------:R-:W-:Y:S01]  /*1600*/  UIMAD UR7, UR8, UR5, UR7 ;  /* 0x00000005080772a4 */ /* 0x000fe2000f8e0207 */
[----:B------:R-:W-:Y:S01]  /*1610*/  @P0 SHF.R.S32.HI R0, RZ, 0x1f, R16 ;  /* 0x0000001fff000819 */ /* 0x000fe20000011410 */
[----:B------:R-:W-:Y:S01]  /*1620*/  @P0 IMAD R4, R89, R16, RZ ;  /* 0x0000001059040224 */ /* 0x000fe200078e02ff */
[----:B------:R-:W-:Y:S01]  /*1630*/  LOP3.LUT R116, R116, 0xfffffff8, RZ, 0xc0, !PT ;  /* 0xfffffff874747812 */ /* 0x000fe200078ec0ff */
[----:B------:R-:W-:Y:S01]  /*1640*/  @P0 IMAD.WIDE.U32 R16, R16, R91, R152 ;  /* 0x0000005b10100225 */ /* 0x000fe200078e0098 */
[----:B------:R-:W-:-:S02]  /*1650*/  ULDC.64 UR4, c[0x0][0x1e8] ;  /* 0x00007a0000047ab9 */ /* 0x000fc40000000a00 */
[----:B------:R-:W-:Y:S01]  /*1660*/  UIMAD UR20, UR14, UR4, URZ ;  /* 0x000000040e1472a4 */ /* 0x000fe2000f8e023f */
[----:B------:R-:W-:Y:S01]  /*1670*/  @P0 IMAD R4, R0, R91, R4 ;  /* 0x0000005b00040224 */ /* 0x000fe200078e0204 */
[----:B------:R-:W-:Y:S01]  /*1680*/  UIMAD.WIDE.U32 UR22, UR8, UR4, URZ ;  /* 0x00000004081672a5 */ /* 0x000fe2000f8e003f */
[----:B------:R-:W-:Y:S01]  /*1690*/  IMAD.IADD R116, R121, 0x1, -R116 ;  /* 0x0000000179747824 */ /* 0x000fe200078e0a74 */
[----:B------:R-:W-:Y:S01]  /*16a0*/  UIMAD UR20, UR8, UR5, UR20 ;  /* 0x00000005081472a4 */ /* 0x000fe2000f8e0214 */
[----:B------:R-:W-:Y:S01]  /*16b0*/  @P0 IMAD.IADD R4, R17, 0x1, R4 ;  /* 0x0000000111040824 */ /* 0x000fe200078e0204 */
[----:B------:R-:W-:Y:S01]  /*16c0*/  UIADD3 UR7, UR19, UR7, URZ ;  /* 0x0000000713077290 */ /* 0x000fe2000fffe03f */
[----:B------:R-:W-:Y:S01]  /*16d0*/  IMAD.SHL.U32 R117, R116, 0x40, RZ ;  /* 0x0000004074757824 */ /* 0x000fe200078e00ff */
[----:B------:R-:W-:Y:S01]  /*16e0*/  ULDC.64 UR4, c[0x0][0x2b0] ;  /* 0x0000ac0000047ab9 */ /* 0x000fe20000000a00 */
[----:B------:R-:W-:Y:S01]  /*16f0*/  IMAD.MOV.U32 R104, RZ, RZ, c[0x0][0x27c] ;  /* 0x00009f00ff687624 */ /* 0x000fe200078e00ff */
[----:B------:R-:W-:Y:S01]  /*1700*/  UIADD3 UR20, UR23, UR20, URZ ;  /* 0x0000001417147290 */ /* 0x000fe2000fffe03f */
[----:B------:R-:W-:Y:S01]  /*1710*/  IMAD.MOV.U32 R53, RZ, RZ, RZ ;  /* 0x000000ffff357224 */ /* 0x000fe200078e00ff */
[----:B------:R-:W-:Y:S01]  /*1720*/  LOP3.LUT R117, R117, 0x1c0, RZ, 0xc0, !PT ;  /* 0x000001c075757812 */ /* 0x000fe200078ec0ff */
[----:B------:R-:W-:-:S02]  /*1730*/  IMAD.MOV.U32 R67, RZ, RZ, 0x1 ;  /* 0x00000001ff437424 */ /* 0x000fc400078e00ff */
[----:B------:R-:W-:Y:S01]  /*1740*/  IMAD.SHL.U32 R104, R104, 0x2, RZ ;  /* 0x0000000268687824 */ /* 0x000fe200078e00ff */
[----:B------:R-:W-:Y:S01]  /*1750*/  SHF.R.U32.HI R105, RZ, 0x3, R117 ;  /* 0x00000003ff697819 */ /* 0x000fe20000011675 */
[----:B---3--:R2:W3:Y:S01]  /*1760*/  @P4 R2UR UR6, R5 ;  /* 0x00000000050643c2 */ /* 0x0084e200000e0000 */
[----:B------:R-:W-:-:S13]  /*1770*/  ISETP.GE.AND P4, PT, R14, c[0x0][0x1d4], PT ;  /* 0x000075000e007a0c */ /* 0x000fda0003f86270 */
[----:B------:R-:W-:Y:S01]  /*1780*/  @!PT LDS RZ, [RZ] ;  /* 0x00000000fffff984 */ /* 0x000fe20000000800 */
[----:B------:R-:W-:Y:S01]  /*1790*/  @!PT LDS RZ, [RZ] ;  /* 0x00000000fffff984 */ /* 0x000fe20000000800 */
[----:B------:R-:W-:Y:S01]  /*17a0*/  @!PT LDS RZ, [RZ] ;  /* 0x00000000fffff984 */ /* 0x000fe20000000800 */
[----:B------:R4:W-:Y:S01]  /*17b0*/  @P2 LDGSTS.E.BYPASS.LTC128B.128 [R13+0xc100], [R26.64], !P4 ;  /* 0x0c1000001a0d2fae */ /* 0x0009e2000e101d4a */
[----:B------:R-:W-:-:S03]  /*17c0*/  @P4 LOP3.LUT R84, R84, 0x1, RZ, 0xfc, !PT ;  /* 0x0000000154544812 */ /* 0x000fc600078efcff */
[----:B------:R4:W-:Y:S01]  /*17d0*/  @P2 LDGSTS.E.BYPASS.LTC128B.128 [R13+0xe100], [R26.64+0x80], !P6 ;  /* 0x0e1000801a0d2fae */ /* 0x0009e2000f101d4a */
[----:B------:R-:W-:-:S03]  /*17e0*/  LOP3.LUT R84, R84, 0xfffffffb, RZ, 0xc0, !PT ;  /* 0xfffffffb54547812 */ /* 0x000fc600078ec0ff */
[----:B------:R4:W-:Y:S01]  /*17f0*/  @P2 LDGSTS.E.BYPASS.LTC128B.128 [R13+0x10100], [R26.64+0x100], !P5 ;  /* 0x101001001a0d2fae */ /* 0x0009e2000e901d4a */
[----:B--2---:R-:W-:Y:S01]  /*1800*/  LOP3.LUT R5, R3, 0xfffffffc, RZ, 0xc0, !PT ;  /* 0xfffffffc03057812 */ /* 0x004fe200078ec0ff */
[----:B---3--:R-:W-:Y:S02]  /*1810*/  @UP0 USHF.R.S32.HI UR25, URZ, 0x1f, UR6 ;  /* 0x0000001f3f190899 */ /* 0x008fe40008011406 */
[----:B------:R2:W-:Y:S01]  /*1820*/  @P1 LDGSTS.E.BYPASS.LTC128B.128 [R8+0xd100], [R22.64], !P4 ;  /* 0x0d10000016081fae */ /* 0x0005e2000e101d4a */
[----:B------:R-:W-:Y:S01]  /*1830*/  @UP0 UMOV UR24, UR6 ;  /* 0x0000000600180c82 */ /* 0x000fe20008000000 */
[----:B------:R-:W-:Y:S01]  /*1840*/  IMAD.IADD R0, R82, 0x1, -R5 ;  /* 0x0000000152007824 */ /* 0x000fe200078e0a05 */
[--C-:B------:R-:W-:Y:S01]  /*1850*/  SHF.R.S32.HI R5, RZ, 0x1f, R121.reuse ;  /* 0x0000001fff057819 */ /* 0x100fe20000011479 */
[----:B------:R2:W-:Y:S01]  /*1860*/  @P1 LDGSTS.E.BYPASS.LTC128B.128 [R8+0xf100], [R22.64+0x80], !P6 ;  /* 0x0f10008016081fae */ /* 0x0005e2000f101d4a */
[----:B------:R-:W-:Y:S01]  /*1870*/  @!UP0 UMOV UR25, UR13 ;  /* 0x0000000d00198c82 */ /* 0x000fe20008000000 */
[----:B------:R-:W-:Y:S01]  /*1880*/  IMAD.SHL.U32 R24, R0, 0x8, RZ ;  /* 0x0000000800187824 */ /* 0x000fe200078e00ff */
[----:B------:R-:W-:Y:S01]  /*1890*/  UIMAD UR6, UR25, UR4, URZ ;  /* 0x00000004190672a4 */ /* 0x000fe2000f8e023f */
[----:B------:R2:W-:Y:S01]  /*18a0*/  @P1 LDGSTS.E.BYPASS.LTC128B.128 [R8+0x11100], [R22.64+0x100], !P5 ;  /* 0x1110010016081fae */ /* 0x0005e2000e901d4a */
[C---:B------:R-:W-:Y:S01]  /*18b0*/  IMAD R154, R5.reuse, c[0x0][0x280], RZ ;  /* 0x0000a000059a7a24 */ /* 0x040fe200078e02ff */
[----:B------:R-:W-:Y:S01]  /*18c0*/  @!UP0 UMOV UR24, UR9 ;  /* 0x0000000900188c82 */ /* 0x000fe20008000000 */
[----:B------:R-:W-:Y:S01]  /*18d0*/  ISETP.GE.AND P3, PT, R24, c[0x0][0x27c], PT ;  /* 0x00009f0018007a0c */ /* 0x000fe20003f66270 */
[----:B------:R-:W0:Y:S01]  /*18e0*/  LDGDEPBAR ;  /* 0x00000000000079af */ /* 0x000e220000000000 */
[----:B------:R-:W-:Y:S01]  /*18f0*/  IMAD R156, R5, c[0x0][0x290], RZ ;  /* 0x0000a400059c7a24 */ /* 0x000fe200078e02ff */
[----:B------:R-:W-:Y:S01]  /*1900*/  SHF.R.S32.HI R25, RZ, 0x1f, R24 ;  /* 0x0000001fff197819 */ /* 0x000fe20000011418 */
[C---:B------:R-:W-:Y:S01]  /*1910*/  IMAD R154, R121.reuse, c[0x0][0x284], R154 ;  /* 0x0000a100799a7a24 */ /* 0x040fe200078e029a */
[----:B------:R-:W-:Y:S01]  /*1920*/  BAR.SYNC.DEFER_BLOCKING 0x0 ;  /* 0x0000000000007b1d */ /* 0x000fe20000010000 */
[----:B------:R-:W-:Y:S01]  /*1930*/  SEL R9, RZ, c[0x0][0x27c], !P3 ;  /* 0x00009f00ff097a07 */ /* 0x000fe20005800000 */
[----:B------:R-:W-:Y:S01]  /*1940*/  IMAD R115, R0, 0x40, R121 ;  /* 0x0000004000737824 */ /* 0x000fe200078e0279 */
[C---:B------:R-:W-:Y:S01]  /*1950*/  IADD3 R119, R24.reuse, 0x80, RZ ;  /* 0x0000008018777810 */ /* 0x040fe20007ffe0ff */
[----:B------:R-:W-:Y:S01]  /*1960*/  IMAD.WIDE.U32 R158, R121, c[0x0][0x280], R24 ;  /* 0x0000a000799e7a25 */ /* 0x000fe200078e0018 */
[C---:B------:R-:W-:Y:S01]  /*1970*/  IADD3 R120, R24.reuse, 0x60, RZ ;  /* 0x0000006018787810 */ /* 0x040fe20007ffe0ff */
[----:B------:R-:W-:Y:S01]  /*1980*/  UIMAD.WIDE.U32 UR26, UR24, UR4, URZ ;  /* 0x00000004181a72a5 */ /* 0x000fe2000f8e003f */
[C---:B------:R-:W-:Y:S01]  /*1990*/  IADD3 R118, R24.reuse, 0xa0, RZ ;  /* 0x000000a018767810 */ /* 0x040fe20007ffe0ff */
[----:B------:R-:W-:Y:S01]  /*19a0*/  IMAD.IADD R9, R24, 0x1, R9 ;  /* 0x0000000118097824 */ /* 0x000fe200078e0209 */
[----:B------:R-:W-:Y:S01]  /*19b0*/  @P3 LOP3.LUT R84, R84, 0x4, RZ, 0xfc, !PT ;  /* 0x0000000454543812 */ /* 0x000fe200078efcff */
[----:B------:R-:W-:Y:S01]  /*19c0*/  IMAD.IADD R159, R159, 0x1, R154 ;  /* 0x000000019f9f7824 */ /* 0x000fe200078e029a */
[----:B------:R-:W-:Y:S01]  /*19d0*/  SHF.R.S32.HI R111, RZ, 0x1f, R120 ;  /* 0x0000001fff6f7819 */ /* 0x000fe20000011478 */
[C---:B------:R-:W-:Y:S01]  /*19e0*/  IMAD R156, R121.reuse, c[0x0][0x294], R156 ;  /* 0x0000a500799c7a24 */ /* 0x040fe200078e029c */
[----:B------:R-:W-:Y:S01]  /*19f0*/  LOP3.LUT R84, R84, 0xfffffffd, RZ, 0xc0, !PT ;  /* 0xfffffffd54547812 */ /* 0x000fe200078ec0ff */
[----:B------:R-:W-:Y:S01]  /*1a00*/  IMAD.WIDE.U32 R160, R121, c[0x0][0x290], R24 ;  /* 0x0000a40079a07a25 */ /* 0x000fe200078e0018 */
[----:B------:R-:W-:Y:S01]  /*1a10*/  SHF.R.S32.HI R107, RZ, 0x1f, R118 ;  /* 0x0000001fff6b7819 */ /* 0x000fe20000011476 */
[----:B------:R-:W-:Y:S01]  /*1a20*/  UIMAD UR5, UR24, UR5, UR6 ;  /* 0x00000005180572a4 */ /* 0x000fe2000f8e0206 */
[----:B------:R-:W-:Y:S01]  /*1a30*/  LEA.HI R111, R111, R120, RZ, 0x3 ;  /* 0x000000786f6f7211 */ /* 0x000fe200078f18ff */
[----:B------:R-:W-:Y:S01]  /*1a40*/  IMAD.IADD R161, R161, 0x1, R156 ;  /* 0x00000001a1a17824 */ /* 0x000fe200078e029c */
[----:B------:R-:W-:Y:S01]  /*1a50*/  LEA.HI R107, R107, R118, RZ, 0x3 ;  /* 0x000000766b6b7211 */ /* 0x000fe200078f18ff */
[----:B--2---:R-:W-:Y:S01]  /*1a60*/  IMAD.SHL.U32 R22, R0, 0x4, RZ ;  /* 0x0000000400167824 */ /* 0x004fe200078e00ff */
[----:B------:R-:W-:Y:S01]  /*1a70*/  SHF.R.S32.HI R0, RZ, 0x1f, R119 ;  /* 0x0000001fff007819 */ /* 0x000fe20000011477 */
[----:B-----5:R-:W-:Y:S01]  /*1a80*/  IMAD.WIDE.U32 R158, R83, c[0x0][0x280], R158 ;  /* 0x0000a000539e7a25 */ /* 0x020fe200078e009e */
[----:B------:R-:W-:Y:S01]  /*1a90*/  LOP3.LUT R111, R111, 0xfffffff8, RZ, 0xc0, !PT ;  /* 0xfffffff86f6f7812 */ /* 0x000fe200078ec0ff */
[----:B------:R-:W-:Y:S01]  /*1aa0*/  @!PT LDS RZ, [RZ] ;  /* 0x00000000fffff984 */ /* 0x000fe20000000800 */
[----:B------:R-:W-:Y:S01]  /*1ab0*/  @!PT LDS RZ, [RZ] ;  /* 0x00000000fffff984 */ /* 0x000fe20000000800 */
[----:B------:R-:W-:Y:S01]  /*1ac0*/  @!PT LDS RZ, [RZ] ;  /* 0x00000000fffff984 */ /* 0x000fe20000000800 */
[----:B------:R2:W-:Y:S01]  /*1ad0*/  @P2 LDGSTS.E.BYPASS.LTC128B.128 [R6+0x100], [R20.64], !P4 ;  /* 0x0010000014062fae */ /* 0x0005e2000e101d4a */
[----:B------:R-:W-:Y:S01]  /*1ae0*/  SHF.R.S32.HI R23, RZ, 0x1f, R22 ;  /* 0x0000001fff177819 */ /* 0x000fe20000011416 */
[----:B------:R-:W-:Y:S01]  /*1af0*/  IMAD.WIDE.U32 R160, R83, c[0x0][0x290], R160 ;  /* 0x0000a40053a07a25 */ /* 0x000fe200078e00a0 */
[----:B------:R-:W-:Y:S01]  /*1b00*/  IADD3 R19, R22, 0x40, RZ ;  /* 0x0000004016137810 */ /* 0x000fe20007ffe0ff */
[----:B------:R2:W-:Y:S01]  /*1b10*/  @P2 LDGSTS.E.BYPASS.LTC128B.128 [R6+0x2100], [R20.64+0x80], !P6 ;  /* 0x0210008014062fae */ /* 0x0005e2000f101d4a */
[----:B------:R-:W-:Y:S01]  /*1b20*/  LEA.HI R109, R0, R119, RZ, 0x3 ;  /* 0x00000077006d7211 */ /* 0x000fe200078f18ff */
[----:B----4-:R-:W-:Y:S01]  /*1b30*/  IMAD.WIDE.U32 R26, R121, c[0x0][0x290], R22 ;  /* 0x0000a400791a7a25 */ /* 0x010fe200078e0016 */
[----:B------:R-:W-:Y:S01]  /*1b40*/  LOP3.LUT R0, R117, 0x18, R24, 0xf8, !PT ;  /* 0x0000001875007812 */ /* 0x000fe200078ef818 */
[----:B------:R2:W-:Y:S01]  /*1b50*/  @P2 LDGSTS.E.BYPASS.LTC128B.128 [R6+0x4100], [R20.64+0x100], !P5 ;  /* 0x0410010014062fae */ /* 0x0005e2000e901d4a */
[----:B------:R-:W-:Y:S01]  /*1b60*/  @P1 IADD3 R13, P2, R103, R12, RZ ;  /* 0x0000000c670d1210 */ /* 0x000fe20007f5e0ff */
[----:B------:R-:W-:Y:S01]  /*1b70*/  IMAD.IADD R157, R156, 0x1, R27 ;  /* 0x000000019c9d7824 */ /* 0x000fe200078e021b */
[----:B------:R-:W-:Y:S01]  /*1b80*/  LOP3.LUT R0, R0, R105, RZ, 0x3c, !PT ;  /* 0x0000006900007212 */ /* 0x000fe200078e3cff */
[----:B------:R-:W-:Y:S01]  /*1b90*/  IMAD.MOV.U32 R156, RZ, RZ, R26 ;  /* 0x000000ffff9c7224 */ /* 0x000fe200078e001a */
[----:B------:R-:W-:Y:S01]  /*1ba0*/  LOP3.LUT R109, R109, 0xfffffff8, RZ, 0xc0, !PT ;  /* 0xfffffff86d6d7812 */ /* 0x000fe200078ec0ff */
[----:B------:R-:W-:Y:S01]  /*1bb0*/  @P1 IMAD.X R2, R96, 0x1, R15, P2 ;  /* 0x0000000160021824 */ /* 0x000fe200010e060f */
[----:B------:R-:W-:Y:S01]  /*1bc0*/  @P1 LEA R28, P2, R13, c[0x0][0x250], 0x1 ;  /* 0x000094000d1c1a11 */ /* 0x000fe200078408ff */
[----:B------:R-:W-:Y:S01]  /*1bd0*/  IMAD.WIDE.U32 R156, R83, c[0x0][0x290], R156 ;  /* 0x0000a400539c7a25 */ /* 0x000fe200078e009c */
[----:B------:R-:W-:Y:S01]  /*1be0*/  LOP3.LUT R107, R107, 0xfffffff8, RZ, 0xc0, !PT ;  /* 0xfffffff86b6b7812 */ /* 0x000fe200078ec0ff */
[----:B------:R-:W-:Y:S01]  /*1bf0*/  ULDC.U8 UR4, c[0x0][0x298] ;  /* 0x0000a60000047ab9 */ /* 0x000fe20000000000 */
[----:B------:R-:W-:Y:S01]  /*1c00*/  @P1 LEA.HI.X R29, R13, c[0x0][0x254], R2, 0x1, P2 ;  /* 0x000095000d1d1a11 */ /* 0x000fe200010f0c02 */
[----:B------:R-:W-:Y:S01]  /*1c10*/  @P1 IMAD.SHL.U32 R2, R10, 0x2, RZ ;  /* 0x000000020a021824 */ /* 0x000fe200078e00ff */
[----:B------:R-:W-:Y:S01]  /*1c20*/  @P0 LEA R14, P2, R16, c[0x0][0x220], 0x1 ;  /* 0x00008800100e0a11 */ /* 0x000fe200078408ff */
[----:B------:R-:W-:Y:S01]  /*1c30*/  UIADD3 UR5, UR27, UR5, URZ ;  /* 0x000000051b057290 */ /* 0x000fe2000fffe03f */
[----:B------:R-:W-:-:S02]  /*1c40*/  SHF.R.S32.HI R102, RZ, 0x1f, R111 ;  /* 0x0000001fff667819 */ /* 0x000fc4000001146f */
[----:B------:R-:W-:Y:S01]  /*1c50*/  @P0 LEA.HI.X R15, R16, c[0x0][0x224], R4, 0x1, P2 ;  /* 0x00008900100f0a11 */ /* 0x000fe200010f0c04 */
[----:B------:R-:W-:Y:S01]  /*1c60*/  IMAD.WIDE.U32 R4, R121, c[0x0][0x280], R22 ;  /* 0x0000a00079047a25 */ /* 0x000fe200078e0016 */
[----:B------:R3:W-:Y:S01]  /*1c70*/  @P1 LDGSTS.E.BYPASS.LTC128B.128 [R2+0x1100], [R28.64], !P4 ;  /* 0x011000001c021fae */ /* 0x0007e2000e101d4a */
[----:B------:R-:W-:Y:S02]  /*1c80*/  SHF.R.S32.HI R100, RZ, 0x1f, R109 ;  /* 0x0000001fff647819 */ /* 0x000fe4000001146d */
[----:B------:R-:W-:Y:S01]  /*1c90*/  IMAD.IADD R155, R154, 0x1, R5 ;  /* 0x000000019a9b7824 */ /* 0x000fe200078e0205 */
[----:B------:R3:W-:Y:S01]  /*1ca0*/  @P1 LDGSTS.E.BYPASS.LTC128B.128 [R2+0x3100], [R28.64+0x80], !P6 ;  /* 0x031000801c021fae */ /* 0x0007e2000f101d4a */
[C---:B------:R-:W-:Y:S01]  /*1cb0*/  IMAD.IADD R16, R22.reuse, 0x1, R19 ;  /* 0x0000000116107824 */ /* 0x040fe200078e0213 */
[----:B------:R-:W-:Y:S01]  /*1cc0*/  SHF.R.S32.HI R98, RZ, 0x1f, R107 ;  /* 0x0000001fff627819 */ /* 0x000fe2000001146b */
[----:B------:R-:W-:Y:S01]  /*1cd0*/  IMAD.MOV.U32 R154, RZ, RZ, R4 ;  /* 0x000000ffff9a7224 */ /* 0x000fe200078e0004 */
[C---:B--2---:R-:W-:Y:S01]  /*1ce0*/  IADD3 R20, R22.reuse, 0x20, RZ ;  /* 0x0000002016147810 */ /* 0x044fe20007ffe0ff */
[----:B------:R3:W-:Y:S01]  /*1cf0*/  @P1 LDGSTS.E.BYPASS.LTC128B.128 [R2+0x5100], [R28.64+0x100], !P5 ;  /* 0x051001001c021fae */ /* 0x0007e2000e901d4a */
[----:B------:R-:W-:Y:S01]  /*1d00*/  @P0 LEA R12, P1, R93, R14, 0x1 ;  /* 0x0000000e5d0c0211 */ /* 0x000fe200078208ff */
[----:B------:R-:W-:Y:S01]  /*1d10*/  IMAD.WIDE.U32 R154, R83, c[0x0][0x280], R154 ;  /* 0x0000a000539a7a25 */ /* 0x000fe200078e009a */
[----:B------:R-:W-:Y:S01]  /*1d20*/  SHF.R.S32.HI R6, RZ, 0x1f, R9 ;  /* 0x0000001fff067819 */ /* 0x000fe20000011409 */
[----:B------:R-:W0:Y:S01]  /*1d30*/  LDGDEPBAR ;  /* 0x00000000000079af */ /* 0x000e220000000000 */
[----:B------:R-:W-:Y:S01]  /*1d40*/  @P0 LEA.HI.X R13, R93, R15, R92, 0x1, P1 ;  /* 0x0000000f5d0d0211 */ /* 0x000fe200008f0c5c */
[----:B------:R-:W-:Y:S01]  /*1d50*/  IMAD.IADD R17, R22, 0x1, R20 ;  /* 0x0000000116117824 */ /* 0x000fe200078e0214 */
[----:B------:R-:W-:-:S02]  /*1d60*/  ISETP.GE.AND P1, PT, R16, c[0x0][0x27c], PT ;  /* 0x00009f0010007a0c */ /* 0x000fc40003f26270 */
[CC--:B------:R-:W-:Y:S02]  /*1d70*/  LEA.HI R4, R6.reuse, R9.reuse, RZ, 0x3 ;  /* 0x0000000906047211 */ /* 0x0c0fe400078f18ff */
[----:B------:R-:W-:Y:S02]  /*1d80*/  ISETP.GE.AND P2, PT, R17, c[0x0][0x27c], PT ;  /* 0x00009f0011007a0c */ /* 0x000fe40003f46270 */
[----:B------:R-:W-:Y:S02]  /*1d90*/  SEL R3, RZ, c[0x0][0x27c], !P1 ;  /* 0x00009f00ff037a07 */ /* 0x000fe40004800000 */
[----:B------:R-:W-:Y:S02]  /*1da0*/  SEL R8, RZ, c[0x0][0x27c], !P2 ;  /* 0x00009f00ff087a07 */ /* 0x000fe40005000000 */
[----:B------:R-:W-:Y:S02]  /*1db0*/  LEA.HI R6, R6, R9, RZ, 0x6 ;  /* 0x0000000906067211 */ /* 0x000fe400078f30ff */
[----:B------:R-:W-:Y:S01]  /*1dc0*/  LOP3.LUT R110, R117, 0x38, R4, 0xf8, !PT ;  /* 0x00000038756e7812 */ /* 0x000fe200078ef804 */
[--C-:B------:R-:W-:Y:S01]  /*1dd0*/  IMAD.IADD R8, R8, 0x1, R17.reuse ;  /* 0x0000000108087824 */ /* 0x100fe200078e0211 */
[----:B------:R-:W-:Y:S01]  /*1de0*/  SHF.R.S32.HI R114, RZ, 0x1f, R17 ;  /* 0x0000001fff727819 */ /* 0x000fe20000011411 */
[----:B------:R-:W-:Y:S01]  /*1df0*/  IMAD.SHL.U32 R6, R6, 0x40, RZ ;  /* 0x0000004006067824 */ /* 0x000fe200078e00ff */
[----:B------:R-:W-:-:S02]  /*1e00*/  LOP3.LUT R110, R110, R105, RZ, 0x3c, !PT ;  /* 0x000000696e6e7212 */ /* 0x000fc400078e3cff */
[----:B------:R-:W-:Y:S02]  /*1e10*/  SHF.R.S32.HI R5, RZ, 0x1f, R8 ;  /* 0x0000001fff057819 */ /* 0x000fe40000011408 */
[----:B------:R-:W-:Y:S02]  /*1e20*/  @P2 LOP3.LUT R84, R84, 0x2, RZ, 0xfc, !PT ;  /* 0x0000000254542812 */ /* 0x000fe400078efcff */
[CC--:B---3--:R-:W-:Y:S02]  /*1e30*/  LEA.HI R2, R5.reuse, R8.reuse, RZ, 0x3 ;  /* 0x0000000805027211 */ /* 0x0c8fe400078f18ff */
[----:B------:R-:W-:Y:S01]  /*1e40*/  LEA.HI R5, R5, R8, RZ, 0x6 ;  /* 0x0000000805057211 */ /* 0x000fe200078f30ff */
[----:B------:R-:W-:Y:S01]  /*1e50*/  @P0 IMAD.SHL.U32 R8, R10, 0x2, RZ ;  /* 0x000000020a080824 */ /* 0x000fe200078e00ff */
[----:B------:R-:W-:Y:S02]  /*1e60*/  LOP3.LUT R84, R84, 0xfffffff7, RZ, 0xc0, !PT ;  /* 0xfffffff754547812 */ /* 0x000fe400078ec0ff */
[----:B------:R-:W-:Y:S01]  /*1e70*/  LOP3.LUT R6, R6, 0xfffff000, RZ, 0xc0, !PT ;  /* 0xfffff00006067812 */ /* 0x000fe200078ec0ff */
[----:B------:R-:W-:Y:S01]  /*1e80*/  IMAD.SHL.U32 R5, R5, 0x40, RZ ;  /* 0x0000004005057824 */ /* 0x000fe200078e00ff */
[----:B------:R2:W-:Y:S01]  /*1e90*/  @P0 LDGSTS.E.BYPASS.LTC128B.128 [R8+0x12100], [R14.64], !P4 ;  /* 0x121000000e080fae */ /* 0x0005e2000e101d4a */
[----:B------:R-:W-:-:S02]  /*1ea0*/  @P1 LOP3.LUT R84, R84, 0x8, RZ, 0xfc, !PT ;  /* 0x0000000854541812 */ /* 0x000fc400078efcff */
[----:B------:R-:W-:Y:S01]  /*1eb0*/  ISETP.NE.AND P1, PT, R127, c[0x0][0x2b8], PT ;  /* 0x0000ae007f007a0c */ /* 0x000fe20003f25270 */
[----:B------:R2:W-:Y:S01]  /*1ec0*/  @P0 LDGSTS.E.BYPASS.LTC128B.128 [R8+0x14100], [R14.64+0x80], !P6 ;  /* 0x141000800e080fae */ /* 0x0005e2000f101d4a */
[----:B------:R-:W-:Y:S02]  /*1ed0*/  LOP3.LUT R84, R84, 0xffffffef, RZ, 0xc0, !PT ;  /* 0xffffffef54547812 */ /* 0x000fe400078ec0ff */
[----:B------:R-:W-:Y:S01]  /*1ee0*/  SHF.R.S32.HI R113, RZ, 0x1f, R16 ;  /* 0x0000001fff717819 */ /* 0x000fe20000011410 */
[----:B------:R2:W-:Y:S01]  /*1ef0*/  @P0 LDGSTS.E.BYPASS.LTC128B.128 [R8+0x16100], [R14.64+0x100], !P5 ;  /* 0x161001000e080fae */ /* 0x0005e2000e901d4a */
[----:B------:R-:W-:Y:S02]  /*1f00*/  LOP3.LUT R129, R4, 0xfffffff8, RZ, 0xc0, !PT ;  /* 0xfffffff804817812 */ /* 0x000fe400078ec0ff */
[----:B------:R-:W-:Y:S01]  /*1f10*/  LOP3.LUT R131, R2, 0xfffffff8, RZ, 0xc0, !PT ;  /* 0xfffffff802837812 */ /* 0x000fe200078ec0ff */
[----:B------:R3:W-:Y:S01]  /*1f20*/  @P0 LDGSTS.E.BYPASS.LTC128B.128 [R8+0x13100], [R12.64], !P4 ;  /* 0x131000000c080fae */ /* 0x0007e2000e101d4a */
[----:B------:R-:W-:-:S02]  /*1f30*/  LOP3.LUT R108, R117, 0x38, R2, 0xf8, !PT ;  /* 0x00000038756c7812 */ /* 0x000fc400078ef802 */
[----:B------:R-:W-:Y:S01]  /*1f40*/  LEA.HI R114, R114, R17, RZ, 0x3 ;  /* 0x0000001172727211 */ /* 0x000fe200078f18ff */
[----:B------:R3:W-:Y:S01]  /*1f50*/  @P0 LDGSTS.E.BYPASS.LTC128B.128 [R8+0x15100], [R12.64+0x80], !P6 ;  /* 0x151000800c080fae */ /* 0x0007e2000f101d4a */
[----:B------:R-:W-:Y:S02]  /*1f60*/  LEA.HI R113, R113, R16, RZ, 0x3 ;  /* 0x0000001071717211 */ /* 0x000fe400078f18ff */
[----:B------:R-:W-:Y:S01]  /*1f70*/  SHF.R.S32.HI R128, RZ, 0x1f, R129 ;  /* 0x0000001fff807819 */ /* 0x000fe20000011481 */
[----:B------:R3:W-:Y:S01]  /*1f80*/  @P0 LDGSTS.E.BYPASS.LTC128B.128 [R8+0x17100], [R12.64+0x100], !P5 ;  /* 0x171001000c080fae */ /* 0x0007e2000e901d4a */
[----:B------:R-:W-:Y:S02]  /*1f90*/  LOP3.LUT P0, RZ, R116, 0x4, RZ, 0xc0, !PT ;  /* 0x0000000474ff7812 */ /* 0x000fe4000780c0ff */
[----:B------:R-:W-:Y:S01]  /*1fa0*/  SHF.R.S32.HI R130, RZ, 0x1f, R131 ;  /* 0x0000001fff827819 */ /* 0x000fe20000011483 */
[----:B------:R-:W0:Y:S01]  /*1fb0*/  LDGDEPBAR ;  /* 0x00000000000079af */ /* 0x000e220000000000 */
[----:B------:R-:W-:-:S02]  /*1fc0*/  LOP3.LUT R5, R5, 0xfffff000, RZ, 0xc0, !PT ;  /* 0xfffff00005057812 */ /* 0x000fc400078ec0ff */
[----:B------:R-:W-:Y:S02]  /*1fd0*/  LOP3.LUT R108, R108, R105, RZ, 0x3c, !PT ;  /* 0x000000696c6c7212 */ /* 0x000fe400078e3cff */
[----:B------:R-:W-:Y:S02]  /*1fe0*/  LOP3.LUT R114, R114, 0xfffffff8, RZ, 0xc0, !PT ;  /* 0xfffffff872727812 */ /* 0x000fe400078ec0ff */
[----:B------:R-:W-:Y:S02]  /*1ff0*/  LOP3.LUT R113, R113, 0xfffffff8, RZ, 0xc0, !PT ;  /* 0xfffffff871717812 */ /* 0x000fe400078ec0ff */
[C---:B------:R-:W-:Y:S01]  /*2000*/  SHF.L.U64.HI R128, R129.reuse, 0x1, R128 ;  /* 0x0000000181807819 */ /* 0x040fe20000010280 */
[----:B------:R-:W-:Y:S01]  /*2010*/  IMAD.SHL.U32 R129, R129, 0x2, RZ ;  /* 0x0000000281817824 */ /* 0x000fe200078e00ff */
[----:B--2---:R-:W-:Y:S01]  /*2020*/  LEA.HI R15, R7, R82, RZ, 0x5 ;  /* 0x00000052070f7211 */ /* 0x004fe200078f28ff */
[----:B------:R-:W-:Y:S01]  /*2030*/  IMAD.MOV.U32 R14, RZ, RZ, c[0x0][0x290] ;  /* 0x0000a400ff0e7624 */ /* 0x000fe200078e00ff */
[----:B------:R-:W-:-:S02]  /*2040*/  @P0 LOP3.LUT R84, R84, 0x10, RZ, 0xfc, !PT ;  /* 0x0000001054540812 */ /* 0x000fc400078efcff */
[----:B------:R-:W-:Y:S01]  /*2050*/  ISETP.GE.AND P0, PT, R122, 0x1, PT ;  /* 0x000000017a00780c */ /* 0x000fe20003f06270 */
[----:B------:R-:W-:Y:S01]  /*2060*/  IMAD.SHL.U32 R15, R15, 0x10, RZ ;  /* 0x000000100f0f7824 */ /* 0x000fe200078e00ff */
[----:B------:R-:W-:Y:S01]  /*2070*/  LOP3.LUT R84, R84, 0xffffffbf, RZ, 0xc0, !PT ;  /* 0xffffffbf54547812 */ /* 0x000fe200078ec0ff */
[C---:B------:R-:W-:Y:S01]  /*2080*/  IMAD.SHL.U32 R97, R14.reuse, 0x40, RZ ;  /* 0x000000400e617824 */ /* 0x040fe200078e00ff */
[----:B------:R-:W-:Y:S02]  /*2090*/  SHF.L.U64.HI R95, R14, R99, c[0x0][0x294] ;  /* 0x0000a5000e5f7619 */ /* 0x000fe40000010263 */
[----:B------:R-:W-:Y:S01]  /*20a0*/  LOP3.LUT R15, R15, 0xfffffe00, RZ, 0xc0, !PT ;  /* 0xfffffe000f0f7812 */ /* 0x000fe200078ec0ff */
[----:B---3--:R-:W-:Y:S01]  /*20b0*/  IMAD.IADD R8, R3, 0x1, R16 ;  /* 0x0000000103087824 */ /* 0x008fe200078e0210 */
[----:B------:R-:W-:Y:S01]  /*20c0*/  LOP3.LUT R84, R84, 0xffffffdf, RZ, 0xc0, !PT ;  /* 0xffffffdf54547812 */ /* 0x000fe200078ec0ff */
[----:B------:R-:W-:Y:S01]  /*20d0*/  IMAD.MOV.U32 R12, RZ, RZ, c[0x0][0x280] ;  /* 0x0000a000ff0c7624 */ /* 0x000fe200078e00ff */
[--C-:B------:R-:W-:Y:S01]  /*20e0*/  IADD3 R110, R110, R6, R15.reuse ;  /* 0x000000066e6e7210 */ /* 0x100fe20007ffe00f */
[----:B------:R-:W-:Y:S01]  /*20f0*/  IMAD.IADD R0, R0, 0x1, R15 ;  /* 0x0000000100007824 */ /* 0x000fe200078e020f */
[----:B------:R-:W-:Y:S01]  /*2100*/  SHF.R.S32.HI R3, RZ, 0x1f, R8 ;  /* 0x0000001fff037819 */ /* 0x000fe20000011408 */
[----:B------:R-:W-:Y:S01]  /*2110*/  IMAD.SHL.U32 R101, R12, 0x40, RZ ;  /* 0x000000400c657824 */ /* 0x000fe200078e00ff */
[----:B------:R-:W-:-:S02]  /*2120*/  SHF.R.S32.HI R6, RZ, 0x1f, R83 ;  /* 0x0000001fff067819 */ /* 0x000fc40000011453 */
[CC--:B------:R-:W-:Y:S02]  /*2130*/  LEA.HI R136, R3.reuse, R8.reuse, RZ, 0x3 ;  /* 0x0000000803887211 */ /* 0x0c0fe400078f18ff */
[----:B------:R-:W-:Y:S01]  /*2140*/  LEA.HI R3, R3, R8, RZ, 0x6 ;  /* 0x0000000803037211 */ /* 0x000fe200078f30ff */
[C---:B------:R-:W-:Y:S01]  /*2150*/  IMAD R8, R6.reuse, c[0x0][0x290], RZ ;  /* 0x0000a40006087a24 */ /* 0x040fe200078e02ff */
[----:B------:R-:W-:Y:S01]  /*2160*/  LOP3.LUT R106, R117, 0x38, R136, 0xf8, !PT ;  /* 0x00000038756a7812 */ /* 0x000fe200078ef888 */
[----:B------:R-:W-:Y:S01]  /*2170*/  IMAD R6, R6, c[0x0][0x280], RZ ;  /* 0x0000a00006067a24 */ /* 0x000fe200078e02ff */
[----:B------:R-:W-:Y:S01]  /*2180*/  LOP3.LUT R133, R136, 0xfffffff8, RZ, 0xc0, !PT ;  /* 0xfffffff888857812 */ /* 0x000fe200078ec0ff */
[----:B------:R-:W-:Y:S01]  /*2190*/  IMAD.SHL.U32 R3, R3, 0x40, RZ ;  /* 0x0000004003037824 */ /* 0x000fe200078e00ff */
[----:B------:R-:W-:Y:S01]  /*21a0*/  LOP3.LUT R106, R106, R105, RZ, 0x3c, !PT ;  /* 0x000000696a6a7212 */ /* 0x000fe200078e3cff */
[----:B------:R-:W-:Y:S01]  /*21b0*/  IMAD R123, R83, c[0x0][0x284], R6 ;  /* 0x0000a100537b7a24 */ /* 0x000fe200078e0206 */
[----:B------:R-:W-:-:S02]  /*21c0*/  SHF.R.S32.HI R132, RZ, 0x1f, R133 ;  /* 0x0000001fff847819 */ /* 0x000fc40000011485 */
[----:B------:R-:W-:Y:S01]  /*21d0*/  LOP3.LUT R3, R3, 0xfffff000, RZ, 0xc0, !PT ;  /* 0xfffff00003037812 */ /* 0x000fe200078ec0ff */
[----:B------:R-:W-:Y:S01]  /*21e0*/  IMAD.IADD R125, R159, 0x1, R123 ;  /* 0x000000019f7d7824 */ /* 0x000fe200078e027b */
[----:B------:R-:W-:Y:S01]  /*21f0*/  @P1 LOP3.LUT R84, R84, 0x20, RZ, 0xfc, !PT ;  /* 0x0000002054541812 */ /* 0x000fe200078efcff */
[----:B------:R-:W-:Y:S01]  /*2200*/  IMAD.IADD R123, R123, 0x1, R155 ;  /* 0x000000017b7b7824 */ /* 0x000fe200078e029b */
[----:B------:R-:W-:Y:S01]  /*2210*/  IADD3 R106, R106, R3, R15 ;  /* 0x000000036a6a7210 */ /* 0x000fe20007ffe00f */
[----:B------:R-:W-:Y:S01]  /*2220*/  IMAD R3, R83, c[0x0][0x294], R8 ;  /* 0x0000a50053037a24 */ /* 0x000fe200078e0208 */
[----:B------:R-:W-:Y:S02]  /*2230*/  SHF.L.U64.HI R99, R12, R99, c[0x0][0x284] ;  /* 0x0000a1000c637619 */ /* 0x000fe40000010263 */
[----:B------:R-:W-:Y:S01]  /*2240*/  SHF.L.U64.HI R130, R131, 0x1, R130 ;  /* 0x0000000183827819 */ /* 0x000fe20000010282 */
[----:B------:R-:W-:Y:S01]  /*2250*/  IMAD.IADD R126, R161, 0x1, R3 ;  /* 0x00000001a17e7824 */ /* 0x000fe200078e0203 */
[----:B------:R-:W-:Y:S01]  /*2260*/  SHF.L.U64.HI R132, R133, 0x1, R132 ;  /* 0x0000000185847819 */ /* 0x000fe20000010284 */
[----:B------:R-:W-:Y:S01]  /*2270*/  IMAD.IADD R124, R3, 0x1, R157 ;  /* 0x00000001037c7824 */ /* 0x000fe200078e029d */
[----:B------:R-:W-:Y:S01]  /*2280*/  IADD3 R108, R108, R5, R15 ;  /* 0x000000056c6c7210 */ /* 0x000fe20007ffe00f */
[----:B------:R-:W-:Y:S01]  /*2290*/  IMAD.SHL.U32 R131, R131, 0x2, RZ ;  /* 0x0000000283837824 */ /* 0x000fe200078e00ff */
[C---:B------:R-:W-:Y:S01]  /*22a0*/  IADD3 R14, R22.reuse, 0x50, RZ ;  /* 0x00000050160e7810 */ /* 0x040fe20007ffe0ff */
[----:B------:R-:W-:Y:S01]  /*22b0*/  IMAD.SHL.U32 R133, R133, 0x2, RZ ;  /* 0x0000000285857824 */ /* 0x000fe200078e00ff */
[----:B------:R-:W-:-:S02]  /*22c0*/  IADD3 R13, R22, 0x10, RZ ;  /* 0x00000010160d7810 */ /* 0x000fc40007ffe0ff */
[----:B------:R-:W-:Y:S02]  /*22d0*/  IADD3 R12, R22, 0x30, RZ ;  /* 0x00000030160c7810 */ /* 0x000fe40007ffe0ff */
[----:B------:R-:W-:Y:S02]  /*22e0*/  SHF.R.S32.HI R112, RZ, 0x3, R4 ;  /* 0x00000003ff707819 */ /* 0x000fe40000011404 */
[----:B------:R-:W-:Y:S02]  /*22f0*/  SHF.R.S32.HI R135, RZ, 0x1f, R114 ;  /* 0x0000001fff877819 */ /* 0x000fe40000011472 */
[----:B------:R-:W-:Y:S02]  /*2300*/  SHF.R.S32.HI R134, RZ, 0x1f, R113 ;  /* 0x0000001fff867819 */ /* 0x000fe40000011471 */
[----:B------:R-:W-:Y:S02]  /*2310*/  SHF.R.S32.HI R137, RZ, 0x3, R2 ;  /* 0x00000003ff897819 */ /* 0x000fe40000011402 */
[----:B------:R-:W-:-:S02]  /*2320*/  SHF.R.S32.HI R136, RZ, 0x3, R136 ;  /* 0x00000003ff887819 */ /* 0x000fc40000011488 */
[----:B------:R-:W-:Y:S02]  /*2330*/  @P0 LOP3.LUT R84, R84, 0x40, RZ, 0xfc, !PT ;  /* 0x0000004054540812 */ /* 0x000fe400078efcff */
.L_x_1097:
        /* <DEDUP_REMOVED lines=9> */
[----:B------:R-:W-:Y:S02]  /*23d0*/  ISETP.GE.AND P0, PT, R3, UR17, PT ;  /* 0x0000001103007c0c */ /* 0x000fe4000bf06270 */
[----:B------:R-:W-:Y:S01]  /*23e0*/  IADD3 R141, R2, 0x20, RZ ;  /* 0x00000020028d7810 */ /* 0x000fe20007ffe0ff */
[----:B------:R-:W-:Y:S01]  /*23f0*/  @P1 IMAD.HI.U32 R4, R138, c[0x0][0x2bc], RZ ;  /* 0x0000af008a041a27 */ /* 0x000fe200078e00ff */
[----:B------:R-:W-:Y:S02]  /*2400*/  ISETP.GT.OR P0, PT, R115, 0x3f, P0 ;  /* 0x0000003f7300780c */ /* 0x000fe40000704670 */
[----:B------:R-:W-:Y:S01]  /*2410*/  @P2 IADD3 R141, R2, -0x20, RZ ;  /* 0xffffffe0028d2810 */ /* 0x000fe20007ffe0ff */
[----:B------:R-:W-:Y:S01]  /*2420*/  IMAD.MOV.U32 R3, RZ, RZ, R138 ;  /* 0x000000ffff037224 */ /* 0x000fe200078e008a */
[----:B------:R-:W-:Y:S02]  /*2430*/  @P1 SHF.R.U32.HI R3, RZ, c[0x0][0x2c0], R4 ;  /* 0x0000b000ff031a19 */ /* 0x000fe40000011604 */
[----:B------:R-:W-:Y:S02]  /*2440*/  ISETP.GE.AND P2, PT, R122, 0x1, PT ;  /* 0x000000017a00780c */ /* 0x000fe40003f46270 */
[----:B------:R-:W-:Y:S02]  /*2450*/  LEA R142, R2, 0x100, 0x1 ;  /* 0x00000100028e7811 */ /* 0x000fe400078e08ff */
[----:B------:R-:W-:Y:S03]  /*2460*/  LEA R141, R141, 0x100, 0x1 ;  /* 0x000001008d8d7811 */ /* 0x000fe600078e08ff */
[C---:B--2---:R-:W-:Y:S04]  /*2470*/  @!P0 IADD3 R5, P1, R3.reuse, UR26, RZ ;  /* 0x0000001a03058c10 */ /* 0x044fe8000ff3e0ff */
[----:B------:R-:W-:Y:S01]  /*2480*/  @!P0 LEA.HI.X.SX32 R4, R3, UR5, 0x1, P1 ;  /* 0x0000000503048c11 */ /* 0x000fe200088f0eff */
[----:B------:R-:W-:Y:S01]  /*2490*/  IMAD.MOV R3, RZ, RZ, -R3 ;  /* 0x000000ffff037224 */ /* 0x000fe200078e0a03 */
[----:B------:R-:W-:Y:S03]  /*24a0*/  @!P0 LEA R6, P1, R5, c[0x0][0x2a0], 0x2 ;  /* 0x0000a80005068a11 */ /* 0x000fe600078210ff */
[----:B------:R-:W-:Y:S01]  /*24b0*/  IMAD R138, R3, c[0x0][0x2b8], R138 ;  /* 0x0000ae00038a7a24 */ /* 0x000fe200078e028a */
[----:B------:R-:W-:Y:S05]  /*24c0*/  @!P0 LEA.HI.X R7, R5, c[0x0][0x2a4], R4, 0x2, P1 ;  /* 0x0000a90005078a11 */ /* 0x000fea00008f1404 */
[----:B------:R2:W5:Y:S04]  /*24d0*/  @!P0 LDG.E R139, [R6.64] ;  /* 0x0000000a068b8981 */ /* 0x000568000c1e1900 */
[----:B------:R-:W-:Y:S06]  /*24e0*/  BAR.SYNC.DEFER_BLOCKING 0x0 ;  /* 0x0000000000007b1d */ /* 0x000fec0000010000 */
[----:B------:R-:W-:-:S05]  /*24f0*/  @!P2 BRA `(.L_x_1074) ;  /* 0x00003ad00000a947 */ /* 0x000fca0003800000 */
[----:B--2---:R-:W-:Y:S01]  /*2500*/  IMAD.WIDE.U32 R6, R138, c[0x0][0x1e0], RZ ;  /* 0x000078008a067a25 */ /* 0x004fe200078e00ff */
[----:B------:R-:W-:Y:S02]  /*2510*/  SHF.R.S32.HI R144, RZ, 0x1f, R138 ;  /* 0x0000001fff907819 */ /* 0x000fe4000001148a */
[----:B-----5:R-:W-:Y:S01]  /*2520*/  SHF.R.S32.HI R143, RZ, 0x1f, R139 ;  /* 0x0000001fff8f7819 */ /* 0x020fe2000001148b */
[-C--:B------:R-:W-:Y:S01]  /*2530*/  IMAD R5, R99, R18.reuse, RZ ;  /* 0x0000001263057224 */ /* 0x080fe200078e02ff */
[----:B------:R-:W-:Y:S01]  /*2540*/  IADD3 R140, -R140, UR17, RZ ;  /* 0x000000118c8c7c10 */ /* 0x000fe2000fffe1ff */
[----:B------:R-:W-:Y:S02]  /*2550*/  IMAD R2, R144, c[0x0][0x1e0], RZ ;  /* 0x0000780090027a24 */ /* 0x000fe400078e02ff */
[----:B------:R-:W-:Y:S01]  /*2560*/  IMAD R4, R143, c[0x0][0x1f0], RZ ;  /* 0x00007c008f047a24 */ /* 0x000fe200078e02ff */
[----:B------:R-:W-:Y:S01]  /*2570*/  IMNMX R140, R140, 0x40, PT ;  /* 0x000000408c8c7817 */ /* 0x000fe20003800200 */
[----:B------:R-:W-:Y:S02]  /*2580*/  IMAD R2, R138, c[0x0][0x1e4], R2 ;  /* 0x000079008a027a24 */ /* 0x000fe400078e0202 */
[----:B------:R-:W-:Y:S02]  /*2590*/  IMAD R4, R139, c[0x0][0x1f4], R4 ;  /* 0x00007d008b047a24 */ /* 0x000fe400078e0204 */
[----:B------:R-:W-:Y:S01]  /*25a0*/  IMAD.WIDE.U32 R8, R101, R18, RZ ;  /* 0x0000001265087225 */ /* 0x000fe200078e00ff */
[----:B------:R-:W-:Y:S02]  /*25b0*/  IADD3 R7, R7, R2, RZ ;  /* 0x0000000207077210 */ /* 0x000fe40007ffe0ff */
[----:B------:R-:W-:Y:S03]  /*25c0*/  SHF.R.S32.HI R2, RZ, 0x1f, R18 ;  /* 0x0000001fff027819 */ /* 0x000fe60000011412 */
[----:B------:R-:W-:Y:S04]  /*25d0*/  IMAD.WIDE.U32 R6, R139, c[0x0][0x1f0], R6 ;  /* 0x00007c008b067a25 */ /* 0x000fe800078e0006 */
[----:B------:R-:W-:Y:S01]  /*25e0*/  IMAD R5, R2, R101, R5 ;  /* 0x0000006502057224 */ /* 0x000fe200078e0205 */
[----:B------:R-:W-:Y:S04]  /*25f0*/  IADD3 R3, P0, R6, UR22, RZ ;  /* 0x0000001606037c10 */ /* 0x000fe8000ff1e0ff */
[----:B------:R-:W-:Y:S01]  /*2600*/  IADD3.X R4, R7, UR20, R4, P0, !PT ;  /* 0x0000001407047c10 */ /* 0x000fe200087fe404 */
[-C--:B------:R-:W-:Y:S01]  /*2610*/  IMAD.WIDE.U32 R6, R97, R18.reuse, RZ ;  /* 0x0000001261067225 */ /* 0x080fe200078e00ff */
[C---:B------:R-:W-:Y:S04]  /*2620*/  LEA R66, P0, R3.reuse, c[0x0][0x1c8], 0x1 ;  /* 0x0000720003427a11 */ /* 0x040fe800078008ff */
[----:B------:R-:W-:Y:S01]  /*2630*/  LEA.HI.X R4, R3, c[0x0][0x1cc], R4, 0x1, P0 ;  /* 0x0000730003047a11 */ /* 0x000fe200000f0c04 */
[----:B------:R-:W-:Y:S01]  /*2640*/  IMAD R3, R95, R18, RZ ;  /* 0x000000125f037224 */ /* 0x000fe200078e02ff */
[----:B------:R-:W-:Y:S03]  /*2650*/  ISETP.NE.AND P0, PT, RZ, UR4, PT ;  /* 0x00000004ff007c0c */ /* 0x000fe6000bf05270 */
[----:B------:R-:W-:Y:S01]  /*2660*/  IMAD R3, R2, R97, R3 ;  /* 0x0000006102037224 */ /* 0x000fe200078e0203 */
[----:B------:R-:W-:Y:S04]  /*2670*/  IADD3 R2, R9, R5, RZ ;  /* 0x0000000509027210 */ /* 0x000fe80007ffe0ff */
        /* <DEDUP_REMOVED lines=61> */
.L_x_1077:
[----:B------:R-:W-:Y:S05]  /*2a50*/  BSYNC B0 ;  /* 0x0000000000007941 */ /* 0x000fea0003800000 */
.L_x_1076:
[----:B------:R3:W4:Y:S04]  /*2a60*/  SHFL.IDX PT, R73, R4, RZ, 0x1c1f ;  /* 0x001c1fff04497589 */ /* 0x00072800000e0000 */
[----:B------:R-:W2:Y:S01]  /*2a70*/  SHFL.IDX PT, R66, R66, RZ, 0x1c1f ;  /* 0x001c1fff42427589 */ /* 0x000ea200000e0000 */
[----:B------:R-:W-:-:S05]  /*2a80*/  @P1 BRA `(.L_x_1078) ;  /* 0x0000386000001947 */ /* 0x000fca0003800000 */
[----:B------:R-:W-:Y:S01]  /*2a90*/  ISETP.GE.AND P0, PT, R24, c[0x0][0x1d4], PT ;  /* 0x0000750018007a0c */ /* 0x000fe20003f06270 */
[----:B-----5:R-:W-:Y:S01]  /*2aa0*/  IMAD.MOV.U32 R29, RZ, RZ, R58 ;  /* 0x000000ffff1d7224 */ /* 0x020fe200078e003a */
[----:B------:R-:W-:Y:S01]  /*2ab0*/  MOV R28, R59 ;  /* 0x0000003b001c7202 */ /* 0x000fe20000000f00 */
[----:B--2---:R-:W-:Y:S01]  /*2ac0*/  IMAD.MOV.U32 R3, RZ, RZ, R26 ;  /* 0x000000ffff037224 */ /* 0x004fe200078e001a */
        /* <DEDUP_REMOVED lines=9> */
[----:B---3--:R-:W-:Y:S01]  /*2b60*/  IMAD.MOV.U32 R4, RZ, RZ, R33 ;  /* 0x000000ffff047224 */ /* 0x008fe200078e0021 */
        /* <DEDUP_REMOVED lines=76> */
.L_x_1080:
[----:B------:R-:W-:Y:S05]  /*3030*/  BSYNC B0 ;  /* 0x0000000000007941 */ /* 0x000fea0003800000 */
.L_x_1079:
        /* <DEDUP_REMOVED lines=58> */
.L_x_1082:
[----:B------:R-:W-:Y:S05]  /*33e0*/  BSYNC B0 ;  /* 0x0000000000007941 */ /* 0x000fea0003800000 */
.L_x_1081:
        /* <DEDUP_REMOVED lines=58> */
.L_x_1084:
[----:B------:R-:W-:Y:S05]  /*3790*/  BSYNC B0 ;  /* 0x0000000000007941 */ /* 0x000fea0003800000 */
.L_x_1083:
        /* <DEDUP_REMOVED lines=58> */
.L_x_1086:
[----:B------:R-:W-:Y:S05]  /*3b40*/  BSYNC B0 ;  /* 0x0000000000007941 */ /* 0x000fea0003800000 */
.L_x_1085:
        /* <DEDUP_REMOVED lines=58> */
.L_x_1088:
[----:B------:R-:W-:Y:S05]  /*3ef0*/  BSYNC B0 ;  /* 0x0000000000007941 */ /* 0x000fea0003800000 */
.L_x_1087:
        /* <DEDUP_REMOVED lines=58> */
.L_x_1075:
        /* <DEDUP_REMOVED lines=47> */
.L_x_1090:
[----:B------:R-:W-:Y:S05]  /*4590*/  BSYNC B0 ;  /* 0x0000000000007941 */ /* 0x000fea0003800000 */
.L_x_1089:
[----:B------:R3:W4:Y:S04]  /*45a0*/  SHFL.IDX PT, R163, R4, RZ, 0x1c1f ;  /* 0x001c1fff04a37589 */ /* 0x00072800000e0000 */
[----:B------:R3:W2:Y:S01]  /*45b0*/  SHFL.IDX PT, R162, R66, RZ, 0x1c1f ;  /* 0x001c1fff42a27589 */ /* 0x0006a200000e0000 */
[----:B------:R-:W-:-:S05]  /*45c0*/  @P1 BRA `(.L_x_1078) ;  /* 0x00001d2000001947 */ /* 0x000fca0003800000 */
[----:B------:R-:W-:Y:S01]  /*45d0*/  ISETP.GE.AND P0, PT, R24, c[0x0][0x1d4], PT ;  /* 0x0000750018007a0c */ /* 0x000fe20003f06270 */
[----:B--2--5:R-:W-:Y:S01]  /*45e0*/  IMAD.MOV.U32 R9, RZ, RZ, R70 ;  /* 0x000000ffff097224 */ /* 0x024fe200078e0046 */
[----:B------:R-:W-:Y:S01]  /*45f0*/  MOV R6, R69 ;  /* 0x0000004500067202 */ /* 0x000fe20000000f00 */
[----:B------:R-:W-:Y:S01]  /*4600*/  IMAD.MOV.U32 R8, RZ, RZ, R71 ;  /* 0x000000ffff087224 */ /* 0x000fe200078e0047 */
[----:B---3--:R-:W-:Y:S01]  /*4610*/  MOV R4, R31 ;  /* 0x0000001f00047202 */ /* 0x008fe20000000f00 */
        /* <DEDUP_REMOVED lines=50> */
[----:B------:R-:W-:Y:S02]  /*4940*/  @!P0 SHF.R.U64 R60, R58, 0x10, R59 ;  /* 0x000000103a3c8819 */ /* 0x000fe4000000123b */
[----:B------:R-:W-:Y:S02]  /*4950*/  LOP3.LUT R169, R169, 0x7ffff000, RZ, 0xc0, !PT ;  /* 0x7ffff000a9a97812 */ /* 0x000fe400078ec0ff */
[----:B------:R-:W-:Y:S01]  /*4960*/  LOP3.LUT R168, R168, R105, RZ, 0x3c, !PT ;  /* 0x00000069a8a87212 */ /* 0x000fe200078e3cff */
        /* <DEDUP_REMOVED lines=16> */
[----:B------:R-:W2:Y:S02]  /*4a70*/  LDS.128 R76, [R166+0xc100] ;  /* 0x00c10000a64c7984 */ /* 0x000ea40000000c00 */
[----:B--2---:R-:W-:Y:S01]  /*4a80*/  @!P0 IMAD.MOV.U32 R54, RZ, RZ, R76 ;  /* 0x000000ffff368224 */ /* 0x004fe200078e004c */
        /* <DEDUP_REMOVED lines=64> */
[-C--:B------:R-:W-:Y:S01]  /*4e90*/  @!P0 FFMA.FTZ R173, R40, R65.reuse, -R173 ;  /* 0x0000004128ad8223 */ /* 0x080fe200000108ad */
        /* <DEDUP_REMOVED lines=12> */
[----:B------:R-:W-:Y:S04]  /*4f60*/  IADD3 R166, P0, R162, R129, RZ ;  /* 0x00000081a2a67210 */ /* 0x000fe80007f1e0ff */
[----:B----4-:R-:W-:Y:S02]  /*4f70*/  IADD3.X R167, R163, R128, RZ, P0, !PT ;  /* 0x00000080a3a77210 */ /* 0x010fe400007fe4ff */
[C---:B------:R-:W-:Y:S03]  /*4f80*/  ISETP.GE.AND P0, PT, R164.reuse, c[0x0][0x1d4], PT ;  /* 0x00007500a4007a0c */ /* 0x040fe60003f06270 */
[----:B------:R2:W-:Y:S10]  /*4f90*/  ST.E.128 [R166.64], R32 ;  /* 0x00000020a6007985 */ /* 0x0005f4000c101d0a */
[----:B------:R-:W-:Y:S05]  /*4fa0*/  @!P0 IMAD.WIDE R168, R164, 0x2, R162 ;  /* 0x00000002a4a88825 */ /* 0x000fea00078e02a2 */
[----:B------:R2:W-:Y:S02]  /*4fb0*/  @!P0 ST.E.128 [R168.64], R76 ;  /* 0x0000004ca8008985 */ /* 0x0005e4000c101d0a */
.L_x_1092:
[----:B------:R-:W-:Y:S05]  /*4fc0*/  BSYNC B0 ;  /* 0x0000000000007941 */ /* 0x000fea0003800000 */
.L_x_1091:
        /* <DEDUP_REMOVED lines=11> */
[----:B--2---:R-:W-:Y:S01]  /*5080*/  LEA.HI.SX32 R76, R58, R137, 0x1c ;  /* 0x000000893a4c7211 */ /* 0x004fe200078fe2ff */
        /* <DEDUP_REMOVED lines=28> */
[----:B------:R-:W2:Y:S02]  /*5250*/  LDS.128 R60, [R59+0xc100] ;  /* 0x00c100003b3c7984 */ /* 0x000ea40000000c00 */
[----:B--2---:R-:W-:Y:S01]  /*5260*/  @!P0 IMAD.MOV.U32 R48, RZ, RZ, R60 ;  /* 0x000000ffff308224 */ /* 0x004fe200078e003c */
        /* <DEDUP_REMOVED lines=84> */
.L_x_1094:
[----:B------:R-:W-:Y:S05]  /*57b0*/  BSYNC B0 ;  /* 0x0000000000007941 */ /* 0x000fea0003800000 */
.L_x_1093:
[----:B------:R-:W-:Y:S11]  /*57c0*/  ISETP.GE.AND P0, PT, R16, c[0x0][0x1d4], PT ;  /* 0x0000750010007a0c */ /* 0x000ff60003f06270 */
[----:B------:R-:W-:Y:S02]  /*57d0*/  @!UPT UIADD3 URZ, URZ, URZ, URZ ;  /* 0x0000003f3f3ff290 */ /* 0x000fe4000fffe03f */
[----:B------:R-:W-:-:S05]  /*57e0*/  @P0 BRA `(.L_x_1078) ;  /* 0x00000b0000000947 */ /* 0x000fca0003800000 */
[----:B------:R-:W-:Y:S02]  /*57f0*/  LOP3.LUT P1, RZ, R84, 0x8, RZ, 0xc0, !PT ;  /* 0x0000000854ff7812 */ /* 0x000fe4000782c0ff */
[----:B------:R-:W-:Y:S02]  /*5800*/  IADD3 R54, P0, R162, R133, RZ ;  /* 0x00000085a2367210 */ /* 0x000fe40007f1e0ff */
[----:B------:R-:W-:Y:S02]  /*5810*/  SEL R52, R104, R165, !P1 ;  /* 0x000000a568347207 */ /* 0x000fe40004800000 */
[----:B----4-:R-:W-:Y:S02]  /*5820*/  IADD3.X R55, R163, R132, RZ, P0, !PT ;  /* 0x00000084a3377210 */ /* 0x010fe400007fe4ff */
[----:B------:R-:W-:Y:S02]  /*5830*/  SHF.R.S32.HI R51, RZ, 0x1f, R52 ;  /* 0x0000001fff337819 */ /* 0x000fe40000011434 */
[----:B------:R-:W-:Y:S02]  /*5840*/  ISETP.GE.AND P0, PT, R16, c[0x0][0x27c], PT ;  /* 0x00009f0010007a0c */ /* 0x000fe40003f06270 */
[----:B------:R-:W-:Y:S04]  /*5850*/  LEA.HI R51, R51, R52, RZ, 0x4 ;  /* 0x0000003433337211 */ /* 0x000fe800078f20ff */
[----:B------:R-:W-:Y:S04]  /*5860*/  LEA.HI.SX32 R52, R51, R136, 0x1c ;  /* 0x0000008833347211 */ /* 0x000fe800078fe2ff */
[----:B--2---:R-:W-:Y:S01]  /*5870*/  SHF.R.S32.HI R61, RZ, 0x1f, R52 ;  /* 0x0000001fff3d7819 */ /* 0x004fe20000011434 */
        /* <DEDUP_REMOVED lines=20> */
[----:B------:R-:W2:Y:S01]  /*59c0*/  LDS.128 R32, [R60+0xc100] ;  /* 0x00c100003c207984 */ /* 0x000ea20000000c00 */
[----:B------:R-:W-:Y:S01]  /*59d0*/  @!P0 HADD2.F32 R43, -RZ, R43.H0_H0 ;  /* 0x2000002bff2b8230 */ /* 0x000fe20000004100 */
[----:B------:R-:W-:Y:S02]  /*59e0*/  @!P0 SHF.R.U32.HI R29, RZ, 0x10, R29 ;  /* 0x00000010ff1d8819 */ /* 0x000fe4000001161d */
[----:B------:R-:W-:Y:S02]  /*59f0*/  @!P0 SHF.R.U32.HI R68, RZ, 0x10, R69 ;  /* 0x00000010ff448819 */ /* 0x000fe40000011645 */
[--C-:B------:R-:W-:Y:S01]  /*5a00*/  @!P0 SHF.R.U32.HI R49, RZ, 0x10, R71.reuse ;  /* 0x00000010ff318819 */ /* 0x100fe20000011647 */
[----:B------:R-:W-:Y:S01]  /*5a10*/  @!P0 HADD2.F32 R29, -RZ, R29.H0_H0 ;  /* 0x2000001dff1d8230 */ /* 0x000fe20000004100 */
[----:B------:R-:W3:Y:S01]  /*5a20*/  LDS.128 R56, [R52+0xc100] ;  /* 0x00c1000034387984 */ /* 0x000ee20000000c00 */
[----:B------:R-:W-:Y:S02]  /*5a30*/  @!P0 SHF.R.U64 R46, R70, 0x10, R71 ;  /* 0x00000010462e8819 */ /* 0x000fe40000001247 */
[----:B------:R-:W-:Y:S03]  /*5a40*/  @!P0 HADD2.F32 R49, -RZ, R49.H0_H0 ;  /* 0x20000031ff318230 */ /* 0x000fe60000004100 */
[----:B------:R-:W-:Y:S01]  /*5a50*/  @!P0 HADD2.F32 R46, -RZ, R46.H0_H0 ;  /* 0x2000002eff2e8230 */ /* 0x000fe20000004100 */
[----:B--2---:R-:W-:Y:S05]  /*5a60*/  @!P0 IMAD.MOV.U32 R38, RZ, RZ, R32 ;  /* 0x000000ffff268224 */ /* 0x004fea00078e0020 */
[--C-:B------:R-:W-:Y:S02]  /*5a70*/  @!P0 HADD2.F32 R30, -RZ, R38.reuse.H0_H0 ;  /* 0x20000026ff1e8230 */ /* 0x100fe40000004100 */
[----:B------:R-:W-:Y:S01]  /*5a80*/  @!P0 HADD2.F32 R36, -RZ, R38.H1_H1 ;  /* 0x30000026ff248230 */ /* 0x000fe20000004100 */
[----:B---3--:R-:W-:Y:S01]  /*5a90*/  @!P0 IMAD.MOV.U32 R45, RZ, RZ, R58 ;  /* 0x000000ffff2d8224 */ /* 0x008fe200078e003a */
        /* <DEDUP_REMOVED lines=83> */
.L_x_1074:
[----:B--2---:R-:W-:Y:S01]  /*5fd0*/  IMAD.WIDE.U32 R6, R138, c[0x0][0x1e0], RZ ;  /* 0x000078008a067a25 */ /* 0x004fe200078e00ff */
[----:B------:R-:W-:Y:S02]  /*5fe0*/  SHF.R.S32.HI R144, RZ, 0x1f, R138 ;  /* 0x0000001fff907819 */ /* 0x000fe4000001148a */
[----:B-----5:R-:W-:Y:S02]  /*5ff0*/  SHF.R.S32.HI R143, RZ, 0x1f, R139 ;  /* 0x0000001fff8f7819 */ /* 0x020fe4000001148b */
[----:B------:R-:W-:Y:S01]  /*6000*/  IADD3 R140, -R140, UR17, RZ ;  /* 0x000000118c8c7c10 */ /* 0x000fe2000fffe1ff */
[----:B------:R-:W-:Y:S02]  /*6010*/  IMAD R2, R144, c[0x0][0x1e0], RZ ;  /* 0x0000780090027a24 */ /* 0x000fe400078e02ff */
[----:B------:R-:W-:Y:S01]  /*6020*/  IMAD R4, R143, c[0x0][0x1f0], RZ ;  /* 0x00007c008f047a24 */ /* 0x000fe200078e02ff */
[----:B------:R-:W-:Y:S01]  /*6030*/  IMNMX R140, R140, 0x40, PT ;  /* 0x000000408c8c7817 */ /* 0x000fe20003800200 */
[----:B------:R-:W-:Y:S02]  /*6040*/  IMAD R2, R138, c[0x0][0x1e4], R2 ;  /* 0x000079008a027a24 */ /* 0x000fe400078e0202 */
[----:B------:R-:W-:Y:S02]  /*6050*/  IMAD R4, R139, c[0x0][0x1f4], R4 ;  /* 0x00007d008b047a24 */ /* 0x000fe400078e0204 */
[----:B------:R-:W-:Y:S04]  /*6060*/  IMAD.IADD R7, R7, 0x1, R2 ;  /* 0x0000000107077824 */ /* 0x000fe800078e0202 */
[----:B------:R-:W-:Y:S05]  /*6070*/  IMAD.WIDE.U32 R6, R139, c[0x0][0x1f0], R6 ;  /* 0x00007c008b067a25 */ /* 0x000fea00078e0006 */
[----:B------:R-:W-:Y:S04]  /*6080*/  IADD3 R5, P0, R6, UR22, RZ ;  /* 0x0000001606057c10 */ /* 0x000fe8000ff1e0ff */
[----:B------:R-:W-:Y:S02]  /*6090*/  IADD3.X R4, R7, UR20, R4, P0, !PT ;  /* 0x0000001407047c10 */ /* 0x000fe400087fe404 */
[C---:B------:R-:W-:Y:S04]  /*60a0*/  LEA R2, P0, R5.reuse, c[0x0][0x1c8], 0x1 ;  /* 0x0000720005027a11 */ /* 0x040fe800078008ff */
[----:B------:R-:W-:Y:S02]  /*60b0*/  LEA.HI.X R3, R5, c[0x0][0x1cc], R4, 0x1, P0 ;  /* 0x0000730005037a11 */ /* 0x000fe400000f0c04 */
[----:B------:R-:W2:Y:S01]  /*60c0*/  SHFL.IDX PT, R2, R2, RZ, 0x1c1f ;  /* 0x001c1fff02027589 */ /* 0x000ea200000e0000 */
[----:B------:R-:W-:Y:S07]  /*60d0*/  ISETP.GT.AND P0, PT, R140, R121, PT ;  /* 0x000000798c00720c */ /* 0x000fee0003f04270 */
[----:B------:R-:W3:Y:S06]  /*60e0*/  SHFL.IDX PT, R3, R3, RZ, 0x1c1f ;  /* 0x001c1fff03037589 */ /* 0x000eec00000e0000 */
[----:B------:R-:W-:-:S05]  /*60f0*/  @!P0 BRA `(.L_x_1078) ;  /* 0x000001f000008947 */ /* 0x000fca0003800000 */
[----:B------:R-:W-:Y:S02]  /*6100*/  ISETP.GE.AND P2, PT, R24, c[0x0][0x1d4], PT ;  /* 0x0000750018007a0c */ /* 0x000fe40003f46270 */
[----:B------:R-:W-:Y:S02]  /*6110*/  ISETP.GE.AND P1, PT, R17, c[0x0][0x1d4], PT ;  /* 0x0000750011007a0c */ /* 0x000fe40003f26270 */
[----:B------:R-:W-:Y:S02]  /*6120*/  ISETP.GE.AND P4, PT, R16, c[0x0][0x1d4], PT ;  /* 0x0000750010007a0c */ /* 0x000fe40003f86270 */
[----:B------:R-:W-:Y:S07]  /*6130*/  ISETP.GE.AND P3, PT, R120, c[0x0][0x1d4], PT ;  /* 0x0000750078007a0c */ /* 0x000fee0003f66270 */
[----:B------:R-:W4:Y:S01]  /*6140*/  @!P2 LDS.128 R28, [R142+0xc000] ;  /* 0x00c000008e1ca984 */ /* 0x000f220000000c00 */
[CC--:B--2---:R-:W-:Y:S04]  /*6150*/  @!P2 LEA R32, P0, R24.reuse, R2.reuse, 0x1 ;  /* 0x000000021820a211 */ /* 0x0c4fe800078008ff */
[-C--:B---3--:R-:W-:Y:S02]  /*6160*/  @!P2 LEA.HI.X R33, R24, R3.reuse, R25, 0x1, P0 ;  /* 0x000000031821a211 */ /* 0x088fe400000f0c19 */
[CC--:B------:R-:W-:Y:S04]  /*6170*/  @!P1 LEA R42, P0, R114.reuse, R2.reuse, 0x1 ;  /* 0x00000002722a9211 */ /* 0x0c0fe800078008ff */
[-C--:B------:R-:W-:Y:S02]  /*6180*/  @!P1 LEA.HI.X R43, R114, R3.reuse, R135, 0x1, P0 ;  /* 0x00000003722b9211 */ /* 0x080fe400000f0c87 */
[CC--:B------:R-:W-:Y:S04]  /*6190*/  @!P4 LEA R40, P0, R113.reuse, R2.reuse, 0x1 ;  /* 0x000000027128c211 */ /* 0x0c0fe800078008ff */
[-C--:B------:R-:W-:Y:S02]  /*61a0*/  @!P4 LEA.HI.X R41, R113, R3.reuse, R134, 0x1, P0 ;  /* 0x000000037129c211 */ /* 0x080fe400000f0c86 */
[CC--:B------:R-:W-:Y:S04]  /*61b0*/  @!P3 LEA R26, P0, R111.reuse, R2.reuse, 0x1 ;  /* 0x000000026f1ab211 */ /* 0x0c0fe800078008ff */
[-C--:B------:R-:W-:Y:S01]  /*61c0*/  @!P3 LEA.HI.X R27, R111, R3.reuse, R102, 0x1, P0 ;  /* 0x000000036f1bb211 */ /* 0x080fe200000f0c66 */
[----:B----4-:R-:W-:Y:S04]  /*61d0*/  @!P2 ST.E.128 [R32.64], R28 ;  /* 0x0000001c2000a985 */ /* 0x010fe8000c101d0a */
[----:B------:R-:W2:Y:S04]  /*61e0*/  @!P1 LDS.128 R4, [R141+0xc000] ;  /* 0x00c000008d049984 */ /* 0x000ea80000000c00 */
[----:B--2---:R-:W-:Y:S01]  /*61f0*/  @!P1 ST.E.128 [R42.64], R4 ;  /* 0x000000042a009985 */ /* 0x004fe2000c101d0a */
[----:B------:R-:W-:Y:S03]  /*6200*/  ISETP.GE.AND P1, PT, R119, c[0x0][0x1d4], PT ;  /* 0x0000750077007a0c */ /* 0x000fe60003f26270 */
[----:B------:R-:W2:Y:S10]  /*6210*/  @!P4 LDS.128 R36, [R142+0xe000] ;  /* 0x00e000008e24c984 */ /* 0x000eb40000000c00 */
[CC--:B------:R-:W-:Y:S04]  /*6220*/  @!P1 LEA R8, P0, R109.reuse, R2.reuse, 0x1 ;  /* 0x000000026d089211 */ /* 0x0c0fe800078008ff */
[-C--:B------:R-:W-:Y:S02]  /*6230*/  @!P1 LEA.HI.X R9, R109, R3.reuse, R100, 0x1, P0 ;  /* 0x000000036d099211 */ /* 0x080fe400000f0c64 */
        /* <DEDUP_REMOVED lines=11> */
.L_x_1078:
[----:B------:R-:W-:Y:S05]  /*62f0*/  BSYNC B1 ;  /* 0x0000000000017941 */ /* 0x000fea0003800000 */
.L_x_1073:
[----:B------:R-:W-:Y:S01]  /*6300*/  ISETP.GT.AND P0, PT, R18, R11, PT ;  /* 0x0000000b1200720c */ /* 0x000fe20003f04270 */
[----:B------:R-:W-:Y:S01]  /*6310*/  BSSY B0, `(.L_x_1095) ;  /* 0x000004d000007945 */ /* 0x000fe20003800000 */
[C---:B------:R-:W-:Y:S02]  /*6320*/  ISETP.GE.AND P1, PT, R67.reuse, 0x1, PT ;  /* 0x000000014300780c */ /* 0x040fe40003f26270 */
[C---:B--23--:R-:W-:Y:S02]  /*6330*/  IADD3 R3, R67.reuse, 0x1, RZ ;  /* 0x0000000143037810 */ /* 0x04cfe40007ffe0ff */
        /* <DEDUP_REMOVED lines=11> */
[----:B------:R-:W-:Y:S01]  /*63f0*/  @P0 LEA R6, P1, R8, c[0x0][0x250], 0x1 ;  /* 0x0000940008060a11 */ /* 0x000fe200078208ff */
[----:B------:R-:W-:Y:S03]  /*6400*/  @P0 IMAD.SHL.U32 R5, R2, 0x2, RZ ;  /* 0x0000000202050824 */ /* 0x000fe600078e00ff */
[----:B------:R-:W-:Y:S01]  /*6410*/  @P0 LEA.HI.X R7, R8, c[0x0][0x254], R3, 0x1, P1 ;  /* 0x0000950008070a11 */ /* 0x000fe200008f0c03 */
[----:B------:R-:W-:Y:S02]  /*6420*/  IMAD R3, R144, c[0x0][0x208], RZ ;  /* 0x0000820090037a24 */ /* 0x000fe400078e02ff */
[C---:B------:R-:W-:Y:S02]  /*6430*/  IMAD.WIDE.U32 R8, R138.reuse, c[0x0][0x208], RZ ;  /* 0x000082008a087a25 */ /* 0x040fe400078e00ff */
[----:B------:R-:W-:Y:S01]  /*6440*/  @!PT LDS RZ, [RZ] ;  /* 0x00000000fffff984 */ /* 0x000fe20000000800 */
[----:B------:R-:W-:Y:S01]  /*6450*/  @!PT LDS RZ, [RZ] ;  /* 0x00000000fffff984 */ /* 0x000fe20000000800 */
[----:B------:R-:W-:Y:S01]  /*6460*/  @!PT LDS RZ, [RZ] ;  /* 0x00000000fffff984 */ /* 0x000fe20000000800 */
[----:B------:R2:W-:Y:S02]  /*6470*/  @P0 LDGSTS.E.BYPASS.LTC128B.128 [R5+0x100], [R6.64], !P2 ;  /* 0x0010000006050fae */ /* 0x0005e4000d101d4a */
[----:B------:R-:W-:Y:S02]  /*6480*/  IMAD R3, R138, c[0x0][0x20c], R3 ;  /* 0x000083008a037a24 */ /* 0x000fe400078e0203 */
[----:B------:R2:W-:Y:S02]  /*6490*/  @P0 LDGSTS.E.BYPASS.LTC128B.128 [R5+0x2100], [R6.64+0x80], !P6 ;  /* 0x0210008006050fae */ /* 0x0005e4000f101d4a */
[----:B------:R-:W-:Y:S02]  /*64a0*/  IMAD.IADD R9, R9, 0x1, R3 ;  /* 0x0000000109097824 */ /* 0x000fe400078e0203 */
[----:B------:R2:W-:Y:S01]  /*64b0*/  @P0 LDGSTS.E.BYPASS.LTC128B.128 [R5+0x4100], [R6.64+0x100], !P5 ;  /* 0x0410010006050fae */ /* 0x0005e2000e901d4a */
[----:B------:R-:W-:Y:S02]  /*64c0*/  IMAD R3, R143, c[0x0][0x218], RZ ;  /* 0x000086008f037a24 */ /* 0x000fe400078e02ff */
[C---:B------:R-:W-:Y:S04]  /*64d0*/  IMAD.WIDE.U32 R8, R139.reuse, c[0x0][0x218], R8 ;  /* 0x000086008b087a25 */ /* 0x040fe800078e0008 */
[----:B------:R-:W-:Y:S01]  /*64e0*/  IMAD R3, R139, c[0x0][0x21c], R3 ;  /* 0x000087008b037a24 */ /* 0x000fe200078e0203 */
[----:B------:R-:W-:Y:S04]  /*64f0*/  IADD3 R4, P1, R8, UR18, RZ ;  /* 0x0000001208047c10 */ /* 0x000fe8000ff3e0ff */
[----:B------:R-:W-:Y:S02]  /*6500*/  IADD3.X R3, R9, UR7, R3, P1, !PT ;  /* 0x0000000709037c10 */ /* 0x000fe40008ffe403 */
[C---:B-----5:R-:W-:Y:S04]  /*6510*/  @P0 LEA R26, P1, R103.reuse, R6, 0x1 ;  /* 0x00000006671a0211 */ /* 0x060fe800078208ff */
        /* <DEDUP_REMOVED lines=8> */
[----:B------:R-:W3:Y:S04]  /*65a0*/  SHFL.IDX PT, R8, R8, RZ, 0x1c1f ;  /* 0x001c1fff08087589 */ /* 0x000ee800000e0000 */
[----:B------:R-:W4:Y:S01]  /*65b0*/  SHFL.IDX PT, R3, R3, RZ, 0x1c1f ;  /* 0x001c1fff03037589 */ /* 0x000f2200000e0000 */
        /* <DEDUP_REMOVED lines=16> */
[----:B--2---:R-:W-:Y:S04]  /*66c0*/  @!P2 ST.E.128 [R38.64], R4 ;  /* 0x000000042600a985 */ /* 0x004fe8000c101d0a */
[----:B------:R-:W2:Y:S04]  /*66d0*/  @!P1 LDS.128 R32, [R141] ;  /* 0x000000008d209984 */ /* 0x000ea80000000c00 */
        /* <DEDUP_REMOVED lines=16> */
.L_x_1096:
[----:B--234-:R-:W-:Y:S05]  /*67e0*/  BSYNC B0 ;  /* 0x0000000000007941 */ /* 0x01cfea0003800000 */
.L_x_1095:
        /* <DEDUP_REMOVED lines=34> */
.L_x_1072:
[----:B------:R-:W-:Y:S01]  /*6a10*/  UIADD3 UR6, UR15, 0x7f, URZ ;  /* 0x0000007f0f067890 */ /* 0x000fe2000fffe03f */
[----:B------:R-:W-:Y:S01]  /*6a20*/  ISETP.GE.AND P1, PT, R191, 0x1, PT ;  /* 0x00000001bf00780c */ /* 0x000fe20003f26270 */
[----:B------:R-:W-:-:S02]  /*6a30*/  ULDC.64 UR4, c[0x0][0x2c8] ;  /* 0x0000b20000047ab9 */ /* 0x000fc40000000a00 */
[----:B------:R-:W-:-:S04]  /*6a40*/  UIMAD.WIDE.U32 UR18, UR6, UR4, URZ ;  /* 0x00000004061272a5 */ /* 0x000fc8000f8e003f */
        /* <DEDUP_REMOVED lines=14> */
.L_x_1099:
[----:B------:R-:W-:-:S04]  /*6b30*/  MOV R0, 0x1 ;  /* 0x0000000100007802 */ /* 0x000fc80000000f00 */
[----:B------:R-:W-:-:S13]  /*6b40*/  ISETP.NE.AND P0, PT, R0, c[0x0][0x32c], PT ;  /* 0x0000cb0000007a0c */ /* 0x000fda0003f05270 */
[----:B------:R-:W-:-:S05]  /*6b50*/  @P0 IMAD.HI.U32 R0, R3, c[0x0][0x330], RZ ;  /* 0x0000cc0003000a27 */ /* 0x000fca00078e00ff */
[----:B------:R-:W-:Y:S02]  /*6b60*/  @P0 SHF.R.U32.HI R3, RZ, c[0x0][0x334], R0 ;  /* 0x0000cd00ff030a19 */ /* 0x000fe40000011600 */
.L_x_1100:
[----:B------:R-:W-:-:S05]  /*6b70*/  MOV R0, c[0x0][0x32c] ;  /* 0x0000cb0000007a02 */ /* 0x000fca0000000f00 */
[----:B------:R-:W-:-:S05]  /*6b80*/  IMAD R3, R3, R0, c[0x0][0x32c] ;  /* 0x0000cb0003037624 */ /* 0x000fca00078e0200 */
[----:B------:R-:W-:-:S03]  /*6b90*/  IMNMX R2, R2, R3, PT ;  /* 0x0000000302027217 */ /* 0x000fc60003800200 */
.L_x_1098:
[----:B------:R-:W-:Y:S01]  /*6ba0*/  ULDC.64 UR4, c[0x0][0x2c8] ;  /* 0x0000b20000047ab9 */ /* 0x000fe20000000a00 */
[----:B------:R-:W-:Y:S01]  /*6bb0*/  IADD3 R3, R2, 0x3f, RZ ;  /* 0x0000003f02037810 */ /* 0x000fe20007ffe0ff */
[----:B------:R-:W-:-:S03]  /*6bc0*/  UIMAD.WIDE.U32 UR6, UR15, UR4, URZ ;  /* 0x000000040f0672a5 */ /* 0x000fc6000f8e003f */
        /* <DEDUP_REMOVED lines=18> */
.L_x_1102:
[----:B------:R-:W-:-:S04]  /*6cf0*/  MOV R0, c[0x0][0x32c] ;  /* 0x0000cb0000007a02 */ /* 0x000fc80000000f00 */
[----:B------:R-:W-:-:S13]  /*6d00*/  ISETP.NE.AND P0, PT, R0, 0x1, PT ;  /* 0x000000010000780c */ /* 0x000fda0003f05270 */
[----:B------:R-:W-:-:S05]  /*6d10*/  @P0 IMAD.HI.U32 R0, R2, c[0x0][0x330], RZ ;  /* 0x0000cc0002000a27 */ /* 0x000fca00078e00ff */
[----:B------:R-:W-:-:S05]  /*6d20*/  @P0 SHF.R.U32.HI R2, RZ, c[0x0][0x334], R0 ;  /* 0x0000cd00ff020a19 */ /* 0x000fca0000011600 */
.L_x_1103:
[----:B------:R-:W-:-:S05]  /*6d30*/  IMAD R3, R2, c[0x0][0x32c], RZ ;  /* 0x0000cb0002037a24 */ /* 0x000fca00078e02ff */
[----:B------:R-:W-:-:S04]  /*6d40*/  IMNMX R194, R194, R3, !PT ;  /* 0x00000003c2c27217 */ /* 0x000fc80007800200 */
.L_x_1101:
[----:B------:R-:W-:Y:S01]  /*6d50*/  SHF.R.S32.HI R3, RZ, 0x1f, R194 ;  /* 0x0000001fff037819 */ /* 0x000fe200000114c2 */
[----:B------:R-:W-:Y:S01]  /*6d60*/  CS2R R98, SRZ ;  /* 0x0000000000627805 */ /* 0x000fe2000001ff00 */
[----:B------:R-:W-:Y:S01]  /*6d70*/  PLOP3.LUT P2, PT, PT, PT, PT, 0x80, 0x0 ;  /* 0x000000000000781c */ /* 0x000fe20003f4f070 */
[----:B--2---:R-:W-:Y:S01]  /*6d80*/  IMAD.MOV.U32 R5, RZ, RZ, RZ ;  /* 0x000000ffff057224 */ /* 0x004fe200078e00ff */
[----:B------:R-:W-:Y:S01]  /*6d90*/  LEA.HI R194, R3, R194, RZ, 0x6 ;  /* 0x000000c203c27211 */ /* 0x000fe200078f30ff */
[----:B------:R-:W-:Y:S01]  /*6da0*/  IMAD.MOV.U32 R96, RZ, RZ, RZ ;  /* 0x000000ffff607224 */ /* 0x000fe200078e00ff */
        /* <DEDUP_REMOVED lines=8> */
[----:B------:R-:W-:Y:S01]  /*6e30*/  IMAD.MOV.U32 R7, RZ, RZ, RZ ;  /* 0x000000ffff077224 */ /* 0x000fe200078e00ff */
        /* <DEDUP_REMOVED lines=56> */
[CC--:B------:R-:W-:Y:S01]  /*71c0*/  LEA.HI R8, R45.reuse, R82.reuse, RZ, 0x3 ;  /* 0x000000522d087211 */ /* 0x0c0fe200078f18ff */
[----:B------:R-:W-:Y:S01]  /*71d0*/  UIMAD UR6, UR6, UR4, URZ ;  /* 0x00000004060672a4 */ /* 0x000fe2000f8e023f */
[----:B------:R-:W-:Y:S01]  /*71e0*/  PLOP3.LUT P1, PT, PT, PT, UP2, 0x80, 0x0 ;  /* 0x000000000000781c */ /* 0x000fe20003f2f028 */
[----:B------:R-:W-:Y:S01]  /*71f0*/  UIMAD.WIDE.U32 UR18, UR16, UR4, URZ ;  /* 0x00000004101272a5 */ /* 0x000fe2000f8e003f */
[----:B------:R-:W-:Y:S01]  /*7200*/  SHF.R.S32.HI R11, RZ, 0x3, R8 ;  /* 0x00000003ff0b7819 */ /* 0x000fe20000011408 */
[----:B------:R-:W-:Y:S01]  /*7210*/  UIMAD UR16, UR16, UR5, UR6 ;  /* 0x00000005101072a4 */ /* 0x000fe2000f8e0206 */
[----:B------:R-:W-:Y:S01]  /*7220*/  PLOP3.LUT P0, PT, PT, PT, UP2, 0x80, 0x0 ;  /* 0x000000000000781c */ /* 0x000fe20003f0f028 */
[----:B------:R-:W-:Y:S01]  /*7230*/  BSSY B0, `(.L_x_1105) ;  /* 0x0000077000007945 */ /* 0x000fe20003800000 */
[----:B------:R-:W-:Y:S01]  /*7240*/  ULDC.64 UR6, c[0x0][0x348] ;  /* 0x0000d20000067ab9 */ /* 0x000fe20000000a00 */
[-C--:B------:R-:W-:Y:S01]  /*7250*/  LEA.HI R14, R45, R82.reuse, RZ, 0x4 ;  /* 0x000000522d0e7211 */ /* 0x080fe200078f20ff */
[----:B------:R-:W-:Y:S01]  /*7260*/  UISETP.NE.U32.AND UP0, UPT, URZ, UR6, UPT ;  /* 0x000000063f00728c */ /* 0x000fe2000bf05070 */
[----:B------:R-:W-:Y:S01]  /*7270*/  LOP3.LUT R84, R84, 0xfffffffb, RZ, 0xc0, !PT ;  /* 0xfffffffb54547812 */ /* 0x000fe200078ec0ff */
[----:B------:R-:W-:Y:S01]  /*7280*/  ULDC.64 UR4, c[0x0][0x1b8] ;  /* 0x00006e0000047ab9 */ /* 0x000fe20000000a00 */
[----:B------:R-:W-:Y:S01]  /*7290*/  LOP3.LUT R5, R14, 0xfffffff0, RZ, 0xc0, !PT ;  /* 0xfffffff00e057812 */ /* 0x000fe200078ec0ff */
[----:B------:R-:W-:Y:S01]  /*72a0*/  UISETP.NE.AND.EX UP0, UPT, URZ, UR7, UPT, UP0 ;  /* 0x000000073f00728c */ /* 0x000fe2000bf05300 */
[----:B------:R-:W-:Y:S01]  /*72b0*/  SHF.R.S32.HI R7, RZ, 0x4, R14 ;  /* 0x00000004ff077819 */ /* 0x000fe2000001140e */
[----:B------:R-:W-:Y:S01]  /*72c0*/  UIADD3 UR17, UR19, UR16, URZ ;  /* 0x0000001013117290 */ /* 0x000fe2000fffe03f */
[----:B------:R-:W-:Y:S01]  /*72d0*/  IMAD.SHL.U32 R13, R11, 0x40, RZ ;  /* 0x000000400b0d7824 */ /* 0x000fe200078e00ff */
[----:B------:R-:W-:Y:S01]  /*72e0*/  UIMAD UR6, UR14, UR4, URZ ;  /* 0x000000040e0672a4 */ /* 0x000fe2000f8e023f */
[----:B------:R-:W-:Y:S01]  /*72f0*/  IMAD.IADD R5, R82, 0x1, -R5 ;  /* 0x0000000152057824 */ /* 0x000fe200078e0a05 */
[----:B------:R-:W-:Y:S01]  /*7300*/  USHF.R.S32.HI UR7, URZ, 0x1f, UR9 ;  /* 0x0000001f3f077899 */ /* 0x000fe20008011409 */
[----:B------:R-:W-:Y:S01]  /*7310*/  LEA.HI R14, R14, R7, RZ, 0x1 ;  /* 0x000000070e0e7211 */ /* 0x000fe200078f08ff */
[----:B------:R-:W-:Y:S01]  /*7320*/  UMOV UR16, UR18 ;  /* 0x0000001200107c82 */ /* 0x000fe20008000000 */
[----:B------:R-:W-:Y:S01]  /*7330*/  LOP3.LUT R13, R13, 0x1c0, RZ, 0xc0, !PT ;  /* 0x000001c00d0d7812 */ /* 0x000fe200078ec0ff */
[----:B------:R-:W-:Y:S01]  /*7340*/  UIMAD UR6, UR8, UR5, UR6 ;  /* 0x00000005080672a4 */ /* 0x000fe2000f8e0206 */
[----:B-1----:R-:W-:Y:S01]  /*7350*/  LOP3.LUT R3, R8, 0xfffffff8, RZ, 0xc0, !PT ;  /* 0xfffffff808037812 */ /* 0x002fe200078ec0ff */
[----:B------:R-:W-:Y:S01]  /*7360*/  UIMAD.WIDE.U32 UR16, UR8, UR4, UR16 ;  /* 0x00000004081072a5 */ /* 0x000fe2000f8e0010 */
[----:B------:R-:W-:Y:S01]  /*7370*/  SHF.R.S32.HI R12, RZ, 0x1f, R5 ;  /* 0x0000001fff0c7819 */ /* 0x000fe20000011405 */
[----:B------:R-:W-:Y:S01]  /*7380*/  USEL UR7, UR7, URZ, !UP0 ;  /* 0x0000003f07077287 */ /* 0x000fe2000c000000 */
[----:B------:R-:W-:Y:S01]  /*7390*/  LOP3.LUT R14, R14, 0xfffffffe, RZ, 0xc0, !PT ;  /* 0xfffffffe0e0e7812 */ /* 0x000fe200078ec0ff */
[----:B------:R-:W-:Y:S01]  /*73a0*/  IMAD.IADD R132, R82, 0x1, -R3 ;  /* 0x0000000152847824 */ /* 0x000fe200078e0a03 */
[----:B------:R-:W-:Y:S01]  /*73b0*/  ULDC.64 UR4, c[0x0][0x1c0] ;  /* 0x0000700000047ab9 */ /* 0x000fe20000000a00 */
[----:B------:R-:W-:Y:S01]  /*73c0*/  LEA.HI R12, R12, R5, RZ, 0x3 ;  /* 0x000000050c0c7211 */ /* 0x000fe200078f18ff */
[----:B------:R-:W-:Y:S01]  /*73d0*/  USEL UR13, UR9, URZ, !UP0 ;  /* 0x0000003f090d7287 */ /* 0x000fe2000c000000 */
[C---:B------:R-:W-:Y:S01]  /*73e0*/  IMAD R201, R132.reuse, 0x20, R11 ;  /* 0x0000002084c97824 */ /* 0x040fe200078e020b */
[----:B------:R-:W-:Y:S01]  /*73f0*/  UIMAD UR7, UR7, UR4, URZ ;  /* 0x00000004070772a4 */ /* 0x000fe2000f8e023f */
[----:B------:R-:W-:Y:S01]  /*7400*/  IMAD.IADD R14, R7, 0x1, -R14 ;  /* 0x00000001070e7824 */ /* 0x000fe200078e0a0e */
[----:B------:R-:W-:Y:S01]  /*7410*/  UIADD3 UR17, UR17, UR6, URZ ;  /* 0x0000000611117290 */ /* 0x000fe2000fffe03f */
[----:B------:R-:W-:Y:S01]  /*7420*/  IMAD.SHL.U32 R210, R132, 0x8, RZ ;  /* 0x0000000884d27824 */ /* 0x000fe200078e00ff */
[----:B------:R-:W-:Y:S01]  /*7430*/  IADD3 R2, R201, UR15, RZ ;  /* 0x0000000fc9027c10 */ /* 0x000fe2000fffe0ff */
[----:B------:R-:W-:Y:S01]  /*7440*/  UIMAD UR5, UR13, UR5, UR7 ;  /* 0x000000050d0572a4 */ /* 0x000fe2000f8e0207 */
[----:B------:R-:W-:Y:S01]  /*7450*/  IMAD.SHL.U32 R6, R14, 0x8, RZ ;  /* 0x000000080e067824 */ /* 0x000fe200078e00ff */
[----:B------:R-:W-:Y:S01]  /*7460*/  UIMAD.WIDE.U32 UR16, UR13, UR4, UR16 ;  /* 0x000000040d1072a5 */ /* 0x000fe2000f8e0010 */
[----:B------:R-:W-:Y:S01]  /*7470*/  LEA.HI R199, R45, R82, RZ, 0x6 ;  /* 0x000000522dc77211 */ /* 0x000fe200078f30ff */
[----:B------:R-:W-:Y:S01]  /*7480*/  @P1 IMAD.HI.U32 R4, R2, c[0x0][0x2c8], RZ ;  /* 0x0000b20002041a27 */ /* 0x000fe200078e00ff */
[----:B------:R-:W-:Y:S01]  /*7490*/  SHF.R.U32.HI R16, RZ, 0x3, R13 ;  /* 0x00000003ff107819 */ /* 0x000fe2000001160d */
[----:B------:R-:W-:Y:S01]  /*74a0*/  UIADD3 UR5, UR17, UR5, URZ ;  /* 0x0000000511057290 */ /* 0x000fe2000fffe03f */
[----:B------:R-:W-:Y:S01]  /*74b0*/  LOP3.LUT R13, R13, 0x38, R210, 0xf8, !PT ;  /* 0x000000380d0d7812 */ /* 0x000fe200078ef8d2 */
[----:B------:R-:W-:Y:S01]  /*74c0*/  IMAD.MOV.U32 R3, RZ, RZ, R2 ;  /* 0x000000ffff037224 */ /* 0x000fe200078e0002 */
[----:B------:R-:W-:Y:S01]  /*74d0*/  @P0 SHF.R.U32.HI R3, RZ, c[0x0][0x2cc], R4 ;  /* 0x0000b300ff030a19 */ /* 0x000fe20000011604 */
[----:B------:R-:W-:Y:S01]  /*74e0*/  IMAD.U32 R19, RZ, RZ, UR17 ;  /* 0x00000011ff137e24 */ /* 0x000fe2000f8e00ff */
[----:B------:R-:W-:Y:S01]  /*74f0*/  LOP3.LUT P0, RZ, R132, 0x2, RZ, 0xc0, !PT ;  /* 0x0000000284ff7812 */ /* 0x000fe2000780c0ff */
[----:B------:R-:W-:Y:S01]  /*7500*/  IMAD.U32 R18, RZ, RZ, UR16 ;  /* 0x00000010ff127e24 */ /* 0x000fe2000f8e00ff */
[----:B------:R-:W-:Y:S01]  /*7510*/  SHF.R.S32.HI R4, RZ, 0x1f, R3 ;  /* 0x0000001fff047819 */ /* 0x000fe20000011403 */
[----:B------:R-:W-:Y:S01]  /*7520*/  IMAD.U32 R19, RZ, RZ, UR5 ;  /* 0x00000005ff137e24 */ /* 0x000fe2000f8e00ff */
[----:B------:R-:W-:Y:S01]  /*7530*/  LOP3.LUT R16, R13, R16, RZ, 0x3c, !PT ;  /* 0x000000100d107212 */ /* 0x000fe200078e3cff */
[----:B------:R-:W-:Y:S01]  /*7540*/  IMAD.SHL.U32 R199, R199, 0x8, RZ ;  /* 0x00000008c7c77824 */ /* 0x000fe200078e00ff */
[----:B------:R-:W-:Y:S01]  /*7550*/  IADD3 R200, R210, 0x80, RZ ;  /* 0x00000080d2c87810 */ /* 0x000fe20007ffe0ff */
[----:B------:R-:W-:Y:S01]  /*7560*/  IMAD R4, R4, c[0x0][0x1b0], RZ ;  /* 0x00006c0004047a24 */ /* 0x000fe200078e02ff */
[----:B------:R-:W-:Y:S01]  /*7570*/  IADD3 R17, R210, 0x40, RZ ;  /* 0x00000040d2117810 */ /* 0x000fe20007ffe0ff */
[----:B------:R-:W-:Y:S01]  /*7580*/  IMAD.WIDE.U32 R18, R3, c[0x0][0x1b0], R18 ;  /* 0x00006c0003127a25 */ /* 0x000fe200078e0012 */
[----:B------:R-:W-:-:S02]  /*7590*/  LOP3.LUT P1, RZ, R132, 0x4, RZ, 0xc0, !PT ;  /* 0x0000000484ff7812 */ /* 0x000fc4000782c0ff */
[----:B------:R-:W-:Y:S01]  /*75a0*/  ISETP.GE.AND P3, PT, R210, c[0x0][0x198], PT ;  /* 0x00006600d2007a0c */ /* 0x000fe20003f66270 */
[----:B------:R-:W-:Y:S01]  /*75b0*/  IMAD R9, R3, c[0x0][0x1b4], R4 ;  /* 0x00006d0003097a24 */ /* 0x000fe200078e0204 */
[----:B------:R-:W-:Y:S01]  /*75c0*/  LOP3.LUT R4, R12, 0xfffffff8, RZ, 0xc0, !PT ;  /* 0xfffffff80c047812 */ /* 0x000fe200078ec0ff */
[----:B------:R-:W-:Y:S01]  /*75d0*/  IMAD.MOV R3, RZ, RZ, -R3 ;  /* 0x000000ffff037224 */ /* 0x000fe200078e0a03 */
[----:B------:R-:W-:Y:S01]  /*75e0*/  @P0 LOP3.LUT R84, R84, 0x4, RZ, 0xfc, !PT ;  /* 0x0000000454540812 */ /* 0x000fe200078efcff */
[----:B------:R-:W-:Y:S01]  /*75f0*/  IMAD.IADD R19, R19, 0x1, R9 ;  /* 0x0000000113137824 */ /* 0x000fe200078e0209 */
[----:B------:R-:W-:Y:S01]  /*7600*/  LOP3.LUT R199, R16, 0xfffffe00, R199, 0xf8, !PT ;  /* 0xfffffe0010c77812 */ /* 0x000fe200078ef8c7 */
[----:B------:R-:W-:Y:S02]  /*7610*/  IMAD R2, R3, c[0x0][0x2c4], R2 ;  /* 0x0000b10003027a24 */ /* 0x000fe400078e0202 */
[----:B------:R-:W-:Y:S02]  /*7620*/  IMAD.IADD R4, R5, 0x1, -R4 ;  /* 0x0000000105047824 */ /* 0x000fe400078e0a04 */
[----:B------:R-:W-:Y:S01]  /*7630*/  IMAD.SHL.U32 R5, R132, 0x40, RZ ;  /* 0x0000004084057824 */ /* 0x000fe200078e00ff */
[----:B------:R-:W-:Y:S01]  /*7640*/  SHF.R.S32.HI R7, RZ, 0x1f, R2 ;  /* 0x0000001fff077819 */ /* 0x000fe20000011402 */
[C---:B------:R-:W-:Y:S01]  /*7650*/  IMAD.SHL.U32 R9, R4.reuse, 0x40, RZ ;  /* 0x0000004004097824 */ /* 0x040fe200078e00ff */
[----:B------:R-:W-:Y:S01]  /*7660*/  LOP3.LUT P5, RZ, R4, 0x4, RZ, 0xc0, !PT ;  /* 0x0000000404ff7812 */ /* 0x000fe200078ac0ff */
[----:B------:R-:W-:Y:S01]  /*7670*/  IMAD.SHL.U32 R12, R12, 0x40, RZ ;  /* 0x000000400c0c7824 */ /* 0x000fe200078e00ff */
[----:B------:R-:W-:Y:S01]  /*7680*/  LOP3.LUT R5, R5, 0x1c0, RZ, 0xc0, !PT ;  /* 0x000001c005057812 */ /* 0x000fe200078ec0ff */
[----:B------:R-:W-:Y:S01]  /*7690*/  IMAD R7, R7, c[0x0][0x1a8], RZ ;  /* 0x00006a0007077a24 */ /* 0x000fe200078e02ff */
[----:B------:R-:W-:-:S02]  /*76a0*/  LOP3.LUT R9, R9, 0x1c0, RZ, 0xc0, !PT ;  /* 0x000001c009097812 */ /* 0x000fc400078ec0ff */
[----:B------:R-:W-:Y:S01]  /*76b0*/  LOP3.LUT R8, R5, 0x8, R8, 0xf8, !PT ;  /* 0x0000000805087812 */ /* 0x000fe200078ef808 */
[C---:B------:R-:W-:Y:S01]  /*76c0*/  IMAD R7, R2.reuse, c[0x0][0x1ac], R7 ;  /* 0x00006b0002077a24 */ /* 0x040fe200078e0207 */
[----:B------:R-:W-:Y:S01]  /*76d0*/  SHF.R.U32.HI R5, RZ, 0x3, R5 ;  /* 0x00000003ff057819 */ /* 0x000fe20000011605 */
[----:B------:R-:W-:Y:S01]  /*76e0*/  IMAD.WIDE.U32 R2, R2, c[0x0][0x1a8], R18 ;  /* 0x00006a0002027a25 */ /* 0x000fe200078e0012 */
[----:B------:R-:W-:Y:S02]  /*76f0*/  LOP3.LUT R6, R9, 0x8, R6, 0xf8, !PT ;  /* 0x0000000809067812 */ /* 0x000fe400078ef806 */
[----:B------:R-:W-:Y:S01]  /*7700*/  SHF.R.U32.HI R9, RZ, 0x3, R9 ;  /* 0x00000003ff097819 */ /* 0x000fe20000011609 */
[----:B------:R-:W-:Y:S01]  /*7710*/  IMAD.IADD R7, R3, 0x1, R7 ;  /* 0x0000000103077824 */ /* 0x000fe200078e0207 */
[----:B------:R-:W-:Y:S01]  /*7720*/  LOP3.LUT R5, R8, R5, RZ, 0x3c, !PT ;  /* 0x0000000508057212 */ /* 0x000fe200078e3cff */
[----:B------:R-:W-:Y:S01]  /*7730*/  IMAD R8, R193, c[0x0][0x2c4], RZ ;  /* 0x0000b100c1087a24 */ /* 0x000fe200078e02ff */
[----:B------:R-:W-:-:S02]  /*7740*/  LOP3.LUT R3, R6, R9, RZ, 0x3c, !PT ;  /* 0x0000000906037212 */ /* 0x000fc400078e3cff */
[----:B------:R-:W-:Y:S01]  /*7750*/  LEA R15, P0, R2, c[0x0][0x160], 0x1 ;  /* 0x00005800020f7a11 */ /* 0x000fe200078008ff */
[----:B------:R-:W-:Y:S01]  /*7760*/  IMAD R5, R14, 0x200, R5 ;  /* 0x000002000e057824 */ /* 0x000fe200078e0205 */
[----:B------:R-:W-:Y:S02]  /*7770*/  IADD3 R9, R11, UR15, RZ ;  /* 0x0000000f0b097c10 */ /* 0x000fe4000fffe0ff */
[----:B------:R-:W-:Y:S01]  /*7780*/  LEA.HI.X R10, R2, c[0x0][0x164], R7, 0x1, P0 ;  /* 0x00005900020a7a11 */ /* 0x000fe200000f0c07 */
[----:B------:R-:W-:Y:S01]  /*7790*/  IMAD.MOV.U32 R2, RZ, RZ, 0x10 ;  /* 0x00000010ff027424 */ /* 0x000fe200078e00ff */
[----:B------:R-:W-:Y:S01]  /*77a0*/  LEA.HI R7, R45, R82, RZ, 0x5 ;  /* 0x000000522d077211 */ /* 0x000fe200078f28ff */
[----:B------:R1:W3:Y:S01]  /*77b0*/  SHFL.IDX PT, R18, R15, RZ, 0x181f ;  /* 0x00181fff0f127589 */ /* 0x0002e200000e0000 */
[----:B------:R-:W-:Y:S02]  /*77c0*/  LOP3.LUT R12, R12, 0xfffffe00, RZ, 0xc0, !PT ;  /* 0xfffffe000c0c7812 */ /* 0x000fe400078ec0ff */
[----:B------:R-:W-:Y:S01]  /*77d0*/  SHF.R.S32.HI R6, RZ, 0x5, R7 ;  /* 0x00000005ff067819 */ /* 0x000fe20000011407 */
[----:B------:R1:W4:Y:S01]  /*77e0*/  SHFL.IDX PT, R19, R10, RZ, 0x181f ;  /* 0x00181fff0a137589 */ /* 0x00032200000e0000 */
[----:B------:R-:W-:Y:S01]  /*77f0*/  LOP3.LUT P4, RZ, R4, 0x2, RZ, 0xc0, !PT ;  /* 0x0000000204ff7812 */ /* 0x000fe2000788c0ff */
[----:B------:R-:W-:Y:S01]  /*7800*/  IMAD.MOV.U32 R4, RZ, RZ, 0x20 ;  /* 0x00000020ff047424 */ /* 0x000fe200078e00ff */
[----:B------:R-:W-:-:S02]  /*7810*/  ISETP.GE.AND P0, PT, R17, c[0x0][0x198], PT ;  /* 0x0000660011007a0c */ /* 0x000fc40003f06270 */
[----:B------:R-:W-:Y:S02]  /*7820*/  SEL R2, R2, 0xfffffff0, !P4 ;  /* 0xfffffff002027807 */ /* 0x000fe40006000000 */
[----:B------:R-:W-:Y:S02]  /*7830*/  ISETP.GE.AND P4, PT, R200, c[0x0][0x198], PT ;  /* 0x00006600c8007a0c */ /* 0x000fe40003f86270 */
[----:B------:R-:W-:Y:S01]  /*7840*/  SEL R4, R4, 0xffffffe0, !P5 ;  /* 0xffffffe004047807 */ /* 0x000fe20006800000 */
[----:B--2---:R2:W1:Y:S01]  /*7850*/  @P2 R2UR UR7, R0 ;  /* 0x00000000000723c2 */ /* 0x00446200000e0000 */
[----:B------:R-:W-:Y:S01]  /*7860*/  ISETP.GE.AND P2, PT, R9, R8, PT ;  /* 0x000000080900720c */ /* 0x000fe20003f46270 */
[----:B-1----:R-:W-:Y:S01]  /*7870*/  @!UP1 UMOV UR7, UR9 ;  /* 0x0000000900079c82 */ /* 0x002fe20008000000 */
[----:B--2---:R-:W-:-:S04]  /*7880*/  IMAD R0, R6, 0x400, R12 ;  /* 0x0000040006007824 */ /* 0x004fc800078e020c */
[----:B------:R-:W-:Y:S01]  /*7890*/  IMAD.IADD R0, R0, 0x1, R3 ;  /* 0x0000000100007824 */ /* 0x000fe200078e0203 */
[----:B------:R-:W-:-:S06]  /*78a0*/  LOP3.LUT R3, R3, R12, RZ, 0xfc, !PT ;  /* 0x0000000c03037212 */ /* 0x000fcc00078efcff */
[----:B------:R-:W-:Y:S05]  /*78b0*/  @P2 BRA `(.L_x_1106) ;  /* 0x000000e000002947 */ /* 0x000fea0003800000 */
[----:B---34-:R-:W-:Y:S01]  /*78c0*/  SHF.R.S32.HI R12, RZ, 0x1f, R17 ;  /* 0x0000001fff0c7819 */ /* 0x018fe20000011411 */
        /* <DEDUP_REMOVED lines=13> */
.L_x_1106:
[----:B---34-:R-:W-:Y:S05]  /*79a0*/  BSYNC B0 ;  /* 0x0000000000007941 */ /* 0x018fea0003800000 */
.L_x_1105:
[----:B-1----:R-:W-:Y:S01]  /*79b0*/  IADD3 R13, R9, 0x20, RZ ;  /* 0x00000020090d7810 */ /* 0x002fe20007ffe0ff */
[----:B------:R1:W2:Y:S01]  /*79c0*/  SHFL.IDX PT, R19, R10, 0x1, 0x181f ;  /* 0x00381f000a137f89 */ /* 0x0002a200000e0000 */
[----:B------:R-:W-:Y:S02]  /*79d0*/  BSSY B0, `(.L_x_1107) ;  /* 0x0000012000007945 */ /* 0x000fe40003800000 */
[----:B------:R-:W-:Y:S01]  /*79e0*/  ISETP.GE.AND P2, PT, R13, R8, PT ;  /* 0x000000080d00720c */ /* 0x000fe20003f46270 */
        /* <DEDUP_REMOVED lines=16> */
.L_x_1108:
[----:B------:R-:W-:Y:S05]  /*7af0*/  BSYNC B0 ;  /* 0x0000000000007941 */ /* 0x000fea0003800000 */
.L_x_1107:
        /* <DEDUP_REMOVED lines=20> */
.L_x_1110:
[----:B------:R-:W-:Y:S05]  /*7c40*/  BSYNC B0 ;  /* 0x0000000000007941 */ /* 0x000fea0003800000 */
.L_x_1109:
[----:B---3--:R-:W-:Y:S01]  /*7c50*/  SHFL.IDX PT, R18, R15, 0x3, 0x181f ;  /* 0x00781f000f127f89 */ /* 0x008fe200000e0000 */
[----:B------:R-:W-:Y:S01]  /*7c60*/  IADD3 R9, R9, 0x60, RZ ;  /* 0x0000006009097810 */ /* 0x000fe20007ffe0ff */
[----:B------:R-:W-:Y:S01]  /*7c70*/  IMAD.MOV.U32 R195, RZ, RZ, c[0x0][0x2b8] ;  /* 0x0000ae00ffc37624 */ /* 0x000fe200078e00ff */
[----:B------:R-:W-:Y:S01]  /*7c80*/  SHF.R.S32.HI R188, RZ, 0x1f, R17 ;  /* 0x0000001fffbc7819 */ /* 0x000fe20000011411 */
[----:B----4-:R-:W3:Y:S01]  /*7c90*/  SHFL.IDX PT, R19, R10, 0x3, 0x181f ;  /* 0x00781f000a137f89 */ /* 0x010ee200000e0000 */
[----:B------:R-:W-:Y:S01]  /*7ca0*/  ISETP.GE.AND P2, PT, R9, R8, PT ;  /* 0x000000080900720c */ /* 0x000fe20003f46270 */
[----:B------:R-:W-:Y:S01]  /*7cb0*/  IMAD.SHL.U32 R133, R199, 0x2, RZ ;  /* 0x00000002c7857824 */ /* 0x000fe200078e00ff */
[----:B------:R-:W-:Y:S01]  /*7cc0*/  LEA.HI R188, R188, R17, RZ, 0x3 ;  /* 0x00000011bcbc7211 */ /* 0x000fe200078f18ff */
[----:B------:R-:W-:Y:S01]  /*7cd0*/  USHF.R.S32.HI UR6, URZ, 0x1f, UR7 ;  /* 0x0000001f3f067899 */ /* 0x000fe20008011407 */
[----:B------:R-:W-:Y:S01]  /*7ce0*/  IADD3 R9, R147, -0x1, RZ ;  /* 0xffffffff93097810 */ /* 0x000fe20007ffe0ff */
[----:B------:R-:W-:Y:S01]  /*7cf0*/  ULDC.64 UR4, c[0x0][0x2b0] ;  /* 0x0000ac0000047ab9 */ /* 0x000fe20000000a00 */
[----:B------:R-:W-:Y:S01]  /*7d00*/  LOP3.LUT R188, R188, 0xfffffff8, RZ, 0xc0, !PT ;  /* 0xfffffff8bcbc7812 */ /* 0x000fe200078ec0ff */
[----:B------:R-:W-:Y:S01]  /*7d10*/  UIMAD UR6, UR6, UR4, URZ ;  /* 0x00000004060672a4 */ /* 0x000fe2000f8e023f */
[----:B------:R-:W-:Y:S01]  /*7d20*/  ISETP.NE.AND P5, PT, R195, 0x1, PT ;  /* 0x00000001c300780c */ /* 0x000fe20003fa5270 */
[----:B------:R-:W-:Y:S01]  /*7d30*/  IMAD.SHL.U32 R145, R9, 0x40, RZ ;  /* 0x0000004009917824 */ /* 0x000fe200078e00ff */
[----:B------:R-:W-:Y:S01]  /*7d40*/  UIMAD.WIDE.U32 UR16, UR7, UR4, URZ ;  /* 0x00000004071072a5 */ /* 0x000fe2000f8e003f */
[----:B------:R-:W-:Y:S01]  /*7d50*/  IMAD.MOV.U32 R197, RZ, RZ, RZ ;  /* 0x000000ffffc57224 */ /* 0x000fe200078e00ff */
[----:B------:R-:W-:Y:S01]  /*7d60*/  UIMAD UR6, UR7, UR5, UR6 ;  /* 0x00000005070672a4 */ /* 0x000fe2000f8e0206 */
[----:B------:R-:W-:Y:S01]  /*7d70*/  IMAD.IADD R13, R201, 0x1, R145 ;  /* 0x00000001c90d7824 */ /* 0x000fe200078e0291 */
[----:B------:R-:W-:Y:S01]  /*7d80*/  LOP3.LUT R84, R84, 0xfffffffd, RZ, 0xc0, !PT ;  /* 0xfffffffd54547812 */ /* 0x000fe200078ec0ff */
[----:B------:R-:W-:-:S02]  /*7d90*/  ULDC.64 UR4, c[0x0][0x210] ;  /* 0x0000840000047ab9 */ /* 0x000fc40000000a00 */
[----:B------:R-:W-:Y:S01]  /*7da0*/  IMAD.IADD R198, R13, 0x1, R192 ;  /* 0x000000010dc67824 */ /* 0x000fe200078e02c0 */
[----:B------:R-:W-:-:S03]  /*7db0*/  UIADD3 UR6, UR17, UR6, URZ ;  /* 0x0000000611067290 */ /* 0x000fc6000fffe03f */
[----:B------:R-:W-:-:S04]  /*7dc0*/  @P5 IMAD.HI.U32 R12, R198, c[0x0][0x2bc], RZ ;  /* 0x0000af00c60c5a27 */ /* 0x000fc800078e00ff */
[----:B---3--:R-:W-:-:S04]  /*7dd0*/  @!P2 IMAD.WIDE R20, R210, 0x2, R18 ;  /* 0x00000002d214a825 */ /* 0x008fc800078e0212 */
[----:B-12---:R-:W-:Y:S01]  /*7de0*/  @!P2 IMAD.WIDE R14, R188, 0x2, R18 ;  /* 0x00000002bc0ea825 */ /* 0x006fe200078e0212 */
[----:B------:R-:W-:Y:S01]  /*7df0*/  @!PT LDS RZ, [RZ] ;  /* 0x00000000fffff984 */ /* 0x000fe20000000800 */
[----:B------:R1:W-:Y:S03]  /*7e00*/  @!P2 LDGSTS.E.BYPASS.LTC128B.128 [R133+0x1b100], [R20.64], !P3 ;  /* 0x1b1000001485afae */ /* 0x0003e6000d901d4a */
[----:B------:R-:W-:Y:S01]  /*7e10*/  IMAD.WIDE R26, R210, 0x2, RZ ;  /* 0x00000002d21a7825 */ /* 0x000fe200078e02ff */
[----:B------:R2:W-:Y:S01]  /*7e20*/  @!P2 LDGSTS.E.BYPASS.LTC128B.128 [R133+0x1f100], [R14.64], !P0 ;  /* 0x1f1000000e85afae */ /* 0x0005e2000c101d4a */
[-C--:B------:R-:W-:Y:S02]  /*7e30*/  ISETP.GE.AND P0, PT, R13, R190.reuse, PT ;  /* 0x000000be0d00720c */ /* 0x080fe40003f06270 */
[----:B------:R-:W-:Y:S01]  /*7e40*/  IMAD.MOV.U32 R10, RZ, RZ, R198 ;  /* 0x000000ffff0a7224 */ /* 0x000fe200078e00c6 */
[----:B------:R-:W-:Y:S02]  /*7e50*/  @P5 SHF.R.U32.HI R10, RZ, c[0x0][0x2c0], R12 ;  /* 0x0000b000ff0a5a19 */ /* 0x000fe4000001160c */
[----:B------:R-:W-:Y:S01]  /*7e60*/  ISETP.GT.OR P0, PT, R201, 0x3f, P0 ;  /* 0x0000003fc900780c */ /* 0x000fe20000704670 */
[----:B------:R-:W-:Y:S01]  /*7e70*/  IMAD.WIDE R24, R188, 0x2, RZ ;  /* 0x00000002bc187825 */ /* 0x000fe200078e02ff */
[----:B------:R-:W-:-:S02]  /*7e80*/  IADD3 R11, -R11, R190, -R145 ;  /* 0x000000be0b0b7210 */ /* 0x000fc40007ffe991 */
[----:B------:R-:W-:-:S09]  /*7e90*/  @P5 LOP3.LUT R84, R84, 0x2, RZ, 0xfc, !PT ;  /* 0x0000000254545812 */ /* 0x000fd200078efcff */
[----:B------:R-:W-:-:S04]  /*7ea0*/  @!P0 IADD3 R13, P3, R10, UR16, RZ ;  /* 0x000000100a0d8c10 */ /* 0x000fc8000ff7e0ff */
[----:B------:R-:W-:Y:S02]  /*7eb0*/  @!P0 LEA.HI.X.SX32 R12, R10, UR6, 0x1, P3 ;  /* 0x000000060a0c8c11 */ /* 0x000fe400098f0eff */
[----:B--2---:R-:W-:-:S04]  /*7ec0*/  @!P0 LEA R14, P3, R13, c[0x0][0x2a0], 0x2 ;  /* 0x0000a8000d0e8a11 */ /* 0x004fc800078610ff */
[----:B------:R-:W-:Y:S02]  /*7ed0*/  @!P0 LEA.HI.X R15, R13, c[0x0][0x2a4], R12, 0x2, P3 ;  /* 0x0000a9000d0f8a11 */ /* 0x000fe400018f140c */
[----:B------:R-:W-:-:S04]  /*7ee0*/  SHF.R.S32.HI R13, RZ, 0x1f, R200 ;  /* 0x0000001fff0d7819 */ /* 0x000fc800000114c8 */
[----:B------:R-:W-:-:S04]  /*7ef0*/  LEA.HI R206, R13, R200, RZ, 0x3 ;  /* 0x000000c80dce7211 */ /* 0x000fc800078f18ff */
[----:B------:R-:W-:-:S05]  /*7f00*/  LOP3.LUT R206, R206, 0xfffffff8, RZ, 0xc0, !PT ;  /* 0xfffffff8cece7812 */ /* 0x000fca00078ec0ff */
[----:B-1----:R-:W-:-:S05]  /*7f10*/  @!P2 IMAD.WIDE R20, R206, 0x2, R18 ;  /* 0x00000002ce14a825 */ /* 0x002fca00078e0212 */
[----:B------:R1:W-:Y:S04]  /*7f20*/  @!P2 LDGSTS.E.BYPASS.LTC128B.128 [R133+0x23100], [R20.64], !P4 ;  /* 0x231000001485afae */ /* 0x0003e8000e101d4a */
[----:B------:R-:W0:Y:S04]  /*7f30*/  LDGDEPBAR ;  /* 0x00000000000079af */ /* 0x000e280000000000 */
        /* <DEDUP_REMOVED lines=8> */
[----:B------:R-:W-:-:S02]  /*7fc0*/  ISETP.GE.AND P4, PT, R17, c[0x0][0x1d4], PT ;  /* 0x0000750011007a0c */ /* 0x000fc40003f86270 */
[----:B------:R-:W-:Y:S01]  /*7fd0*/  IMAD.WIDE.U32 R18, R198, c[0x0][0x208], RZ ;  /* 0x00008200c6127a25 */ /* 0x000fe200078e00ff */
[----:B------:R-:W-:Y:S01]  /*7fe0*/  SHF.R.S32.HI R10, RZ, 0x1f, R198 ;  /* 0x0000001fff0a7819 */ /* 0x000fe200000114c6 */
[----:B------:R-:W-:Y:S01]  /*7ff0*/  UIADD3 UR7, UR19, UR7, URZ ;  /* 0x0000000713077290 */ /* 0x000fe2000fffe03f */
[----:B------:R-:W-:Y:S01]  /*8000*/  ISETP.GE.AND P6, PT, R200, c[0x0][0x1d4], PT ;  /* 0x00007500c8007a0c */ /* 0x000fe20003fc6270 */
[----:B------:R-:W-:Y:S01]  /*8010*/  ULDC.64 UR4, c[0x0][0x1e8] ;  /* 0x00007a0000047ab9 */ /* 0x000fe20000000a00 */
[----:B------:R-:W-:Y:S01]  /*8020*/  LOP3.LUT R84, R84, 0xfffffffe, RZ, 0xc0, !PT ;  /* 0xfffffffe54547812 */ /* 0x000fe200078ec0ff */
[----:B------:R-:W-:Y:S01]  /*8030*/  IMAD R13, R10, c[0x0][0x208], RZ ;  /* 0x000082000a0d7a24 */ /* 0x000fe200078e02ff */
[----:B------:R-:W-:Y:S01]  /*8040*/  UIMAD UR14, UR14, UR4, URZ ;  /* 0x000000040e0e72a4 */ /* 0x000fe2000f8e023f */
[----:B------:R-:W-:Y:S01]  /*8050*/  SHF.R.S32.HI R207, RZ, 0x1f, R210 ;  /* 0x0000001fffcf7819 */ /* 0x000fe200000114d2 */
[----:B------:R-:W-:Y:S01]  /*8060*/  UIMAD.WIDE.U32 UR20, UR8, UR4, URZ ;  /* 0x00000004081472a5 */ /* 0x000fe2000f8e003f */
[----:B------:R-:W-:Y:S01]  /*8070*/  IMAD R22, R198, c[0x0][0x20c], R13 ;  /* 0x00008300c6167a24 */ /* 0x000fe200078e020d */
[----:B------:R-:W-:Y:S01]  /*8080*/  UIMAD UR14, UR8, UR5, UR14 ;  /* 0x00000005080e72a4 */ /* 0x000fe2000f8e020e */
[----:B------:R-:W-:-:S02]  /*8090*/  IADD3 R196, R133, 0x100, RZ ;  /* 0x0000010085c47810 */ /* 0x000fc40007ffe0ff */
[----:B------:R-:W-:Y:S01]  /*80a0*/  IMAD.IADD R23, R19, 0x1, R22 ;  /* 0x0000000113177824 */ /* 0x000fe200078e0216 */
[----:B------:R-:W-:Y:S01]  /*80b0*/  UIADD3 UR14, UR21, UR14, URZ ;  /* 0x0000000e150e7290 */ /* 0x000fe2000fffe03f */
[----:B------:R-:W-:Y:S01]  /*80c0*/  IMAD.MOV.U32 R22, RZ, RZ, R18 ;  /* 0x000000ffff167224 */ /* 0x000fe200078e0012 */
[----:B------:R-:W-:Y:S01]  /*80d0*/  @P6 LOP3.LUT R84, R84, 0x1, RZ, 0xfc, !PT ;  /* 0x0000000154546812 */ /* 0x000fe200078efcff */
[----:B--2---:R-:W-:Y:S01]  /*80e0*/  IMAD R15, R10, c[0x0][0x1e0], RZ ;  /* 0x000078000a0f7a24 */ /* 0x004fe200078e02ff */
[----:B------:R-:W-:Y:S01]  /*80f0*/  SHF.R.S32.HI R211, RZ, 0x1f, R188 ;  /* 0x0000001fffd37819 */ /* 0x000fe200000114bc */
[----:B------:R-:W-:Y:S01]  /*8100*/  IMAD.WIDE.U32 R18, R198, c[0x0][0x1e0], RZ ;  /* 0x00007800c6127a25 */ /* 0x000fe200078e00ff */
[----:B------:R-:W-:-:S03]  /*8110*/  SHF.R.S32.HI R209, RZ, 0x1f, R206 ;  /* 0x0000001fffd17819 */ /* 0x000fc600000114ce */
[----:B------:R-:W-:-:S04]  /*8120*/  IMAD R15, R198, c[0x0][0x1e4], R15 ;  /* 0x00007900c60f7a24 */ /* 0x000fc800078e020f */
[----:B------:R-:W-:Y:S01]  /*8130*/  IMAD.IADD R19, R19, 0x1, R15 ;  /* 0x0000000113137824 */ /* 0x000fe200078e020f */
[----:B---3--:R-:W-:Y:S01]  /*8140*/  SHF.R.S32.HI R12, RZ, 0x1f, R197 ;  /* 0x0000001fff0c7819 */ /* 0x008fe200000114c5 */
[----:B------:R-:W-:-:S04]  /*8150*/  IMAD.WIDE.U32 R22, R197, c[0x0][0x218], R22 ;  /* 0x00008600c5167a25 */ /* 0x000fc800078e0016 */
[----:B-1----:R-:W-:Y:S01]  /*8160*/  IMAD R20, R12, c[0x0][0x218], RZ ;  /* 0x000086000c147a24 */ /* 0x002fe200078e02ff */
[----:B------:R-:W-:Y:S01]  /*8170*/  IADD3 R13, P0, R22, UR18, RZ ;  /* 0x00000012160d7c10 */ /* 0x000fe2000ff1e0ff */
[----:B------:R-:W-:Y:S02]  /*8180*/  IMAD R12, R12, c[0x0][0x1f0], RZ ;  /* 0x00007c000c0c7a24 */ /* 0x000fe400078e02ff */
[C---:B------:R-:W-:Y:S02]  /*8190*/  IMAD R20, R197.reuse, c[0x0][0x21c], R20 ;  /* 0x00008700c5147a24 */ /* 0x040fe400078e0214 */
[----:B------:R-:W-:-:S03]  /*81a0*/  IMAD.WIDE.U32 R18, R197, c[0x0][0x1f0], R18 ;  /* 0x00007c00c5127a25 */ /* 0x000fc600078e0012 */
[----:B------:R-:W-:Y:S01]  /*81b0*/  IADD3.X R20, R23, UR7, R20, P0, !PT ;  /* 0x0000000717147c10 */ /* 0x000fe200087fe414 */
[----:B------:R-:W-:Y:S01]  /*81c0*/  IMAD R12, R197, c[0x0][0x1f4], R12 ;  /* 0x00007d00c50c7a24 */ /* 0x000fe200078e020c */
[----:B------:R-:W-:Y:S01]  /*81d0*/  LEA R21, P0, R13, c[0x0][0x1f8], 0x1 ;  /* 0x00007e000d157a11 */ /* 0x000fe200078008ff */
[----:B------:R-:W-:-:S03]  /*81e0*/  IMAD.WIDE R22, R206, 0x2, RZ ;  /* 0x00000002ce167825 */ /* 0x000fc600078e02ff */
[----:B------:R-:W-:Y:S01]  /*81f0*/  LEA.HI.X R20, R13, c[0x0][0x1fc], R20, 0x1, P0 ;  /* 0x00007f000d147a11 */ /* 0x000fe200000f0c14 */
[----:B------:R-:W1:Y:S01]  /*8200*/  SHFL.IDX PT, R15, R21, RZ, 0x181f ;  /* 0x00181fff150f7589 */ /* 0x000e6200000e0000 */
[----:B------:R-:W-:-:S03]  /*8210*/  IADD3 R10, P0, R18, UR20, RZ ;  /* 0x00000014120a7c10 */ /* 0x000fc6000ff1e0ff */
[----:B------:R-:W-:Y:S01]  /*8220*/  SHFL.IDX PT, R13, R21, 0x1, 0x181f ;  /* 0x00381f00150d7f89 */ /* 0x000fe200000e0000 */
[----:B------:R-:W-:Y:S02]  /*8230*/  IADD3.X R19, R19, UR14, R12, P0, !PT ;  /* 0x0000000e13137c10 */ /* 0x000fe400087fe40c */
[C---:B------:R-:W-:Y:S01]  /*8240*/  LEA R12, P0, R10.reuse, c[0x0][0x1c8], 0x1 ;  /* 0x000072000a0c7a11 */ /* 0x040fe200078008ff */
[----:B------:R-:W2:Y:S03]  /*8250*/  SHFL.IDX PT, R16, R20, RZ, 0x181f ;  /* 0x00181fff14107589 */ /* 0x000ea600000e0000 */
[----:B------:R-:W-:Y:S01]  /*8260*/  LEA.HI.X R10, R10, c[0x0][0x1cc], R19, 0x1, P0 ;  /* 0x000073000a0a7a11 */ /* 0x000fe200000f0c13 */
[----:B------:R3:W4:Y:S04]  /*8270*/  SHFL.IDX PT, R14, R20, 0x1, 0x181f ;  /* 0x00381f00140e7f89 */ /* 0x00072800000e0000 */
[----:B------:R-:W-:Y:S04]  /*8280*/  SHFL.IDX PT, R18, R12, RZ, 0x181f ;  /* 0x00181fff0c127589 */ /* 0x000fe800000e0000 */
[----:B------:R-:W4:Y:S01]  /*8290*/  SHFL.IDX PT, R19, R10, RZ, 0x181f ;  /* 0x00181fff0a137589 */ /* 0x000f2200000e0000 */
[----:B-1----:R-:W-:-:S03]  /*82a0*/  IADD3 R28, P3, R15, R24, RZ ;  /* 0x000000180f1c7210 */ /* 0x002fc60007f7e0ff */
[----:B------:R-:W-:Y:S04]  /*82b0*/  SHFL.IDX PT, R34, R12, 0x1, 0x181f ;  /* 0x00381f000c227f89 */ /* 0x000fe800000e0000 */
[----:B------:R-:W1:Y:S01]  /*82c0*/  SHFL.IDX PT, R35, R10, 0x1, 0x181f ;  /* 0x00381f000a237f89 */ /* 0x000e6200000e0000 */
[----:B--2---:R-:W-:Y:S01]  /*82d0*/  IMAD.X R29, R16, 0x1, R25, P3 ;  /* 0x00000001101d7824 */ /* 0x004fe200018e0619 */
[-C--:B------:R-:W-:Y:S02]  /*82e0*/  IADD3 R24, P3, R24, R13.reuse, RZ ;  /* 0x0000000d18187210 */ /* 0x080fe40007f7e0ff */
[----:B---3--:R-:W-:Y:S02]  /*82f0*/  IADD3 R20, P2, R15, R26, RZ ;  /* 0x0000001a0f147210 */ /* 0x008fe40007f5e0ff */
[----:B------:R-:W-:Y:S01]  /*8300*/  IADD3 R26, P0, R26, R13, RZ ;  /* 0x0000000d1a1a7210 */ /* 0x000fe20007f1e0ff */
[--C-:B----4-:R-:W-:Y:S01]  /*8310*/  IMAD.X R25, R25, 0x1, R14.reuse, P3 ;  /* 0x0000000119197824 */ /* 0x110fe200018e060e */
[----:B------:R-:W-:Y:S01]  /*8320*/  ISETP.GE.AND P3, PT, R210, c[0x0][0x1d4], PT ;  /* 0x00007500d2007a0c */ /* 0x000fe20003f66270 */
[----:B------:R-:W-:Y:S01]  /*8330*/  IMAD.X R21, R16, 0x1, R27, P2 ;  /* 0x0000000110157824 */ /* 0x000fe200010e061b */
[----:B------:R-:W-:Y:S01]  /*8340*/  IADD3 R30, P2, R15, R22, RZ ;  /* 0x000000160f1e7210 */ /* 0x000fe20007f5e0ff */
[----:B------:R-:W-:Y:S01]  /*8350*/  IMAD.X R27, R27, 0x1, R14, P0 ;  /* 0x000000011b1b7824 */ /* 0x000fe200000e060e */
[----:B------:R-:W-:-:S03]  /*8360*/  ISETP.GE.AND P0, PT, R11, 0x1, PT ;  /* 0x000000010b00780c */ /* 0x000fc60003f06270 */
[----:B------:R-:W-:Y:S01]  /*8370*/  IMAD.X R31, R16, 0x1, R23, P2 ;  /* 0x00000001101f7824 */ /* 0x000fe200010e0617 */
[----:B------:R-:W-:-:S05]  /*8380*/  IADD3 R22, P2, R22, R13, RZ ;  /* 0x0000000d16167210 */ /* 0x000fca0007f5e0ff */
[----:B------:R-:W-:Y:S01]  /*8390*/  IMAD.X R23, R23, 0x1, R14, P2 ;  /* 0x0000000117177824 */ /* 0x000fe200010e060e */
[----:B------:R-:W-:-:S03]  /*83a0*/  ISETP.GE.AND P2, PT, R17, c[0x0][0x1d4], PT ;  /* 0x0000750011007a0c */ /* 0x000fc60003f46270 */
[----:B------:R-:W-:-:S04]  /*83b0*/  @P0 IMAD.WIDE R32, R210, 0x2, R18 ;  /* 0x00000002d2200825 */ /* 0x000fc800078e0212 */
[--C-:B------:R-:W-:Y:S01]  /*83c0*/  @P0 IMAD.WIDE R14, R188, 0x2, R18.reuse ;  /* 0x00000002bc0e0825 */ /* 0x100fe200078e0212 */
[----:B------:R2:W-:Y:S03]  /*83d0*/  @P0 LDGSTS.E.BYPASS.LTC128B.128 [R133+0xc100], [R32.64], !P5 ;  /* 0x0c10000020850fae */ /* 0x0005e6000e901d4a */
[----:B------:R-:W-:Y:S01]  /*83e0*/  @P0 IMAD.WIDE R18, R206, 0x2, R18 ;  /* 0x00000002ce120825 */ /* 0x000fe200078e0212 */
[----:B------:R2:W-:Y:S04]  /*83f0*/  @P0 LDGSTS.E.BYPASS.LTC128B.128 [R133+0xe100], [R14.64], !P4 ;  /* 0x0e1000000e850fae */ /* 0x0005e8000e101d4a */
[----:B------:R2:W-:Y:S01]  /*8400*/  @P0 LDGSTS.E.BYPASS.LTC128B.128 [R133+0x10100], [R18.64], !P6 ;  /* 0x1010000012850fae */ /* 0x0005e2000f101d4a */
[----:B------:R-:W-:-:S13]  /*8410*/  ISETP.GT.AND P0, PT, R11, 0x20, PT ;  /* 0x000000200b00780c */ /* 0x000fda0003f04270 */
[----:B-1----:R-:W-:-:S04]  /*8420*/  @P0 IMAD.WIDE R38, R210, 0x2, R34 ;  /* 0x00000002d2260825 */ /* 0x002fc800078e0222 */
[--C-:B------:R-:W-:Y:S01]  /*8430*/  @P0 IMAD.WIDE R36, R188, 0x2, R34.reuse ;  /* 0x00000002bc240825 */ /* 0x100fe200078e0222 */
[----:B------:R2:W-:Y:S03]  /*8440*/  @P0 LDGSTS.E.BYPASS.LTC128B.128 [R133+0xd100], [R38.64], !P5 ;  /* 0x0d10000026850fae */ /* 0x0005e6000e901d4a */
[----:B------:R-:W-:Y:S01]  /*8450*/  @P0 IMAD.WIDE R34, R206, 0x2, R34 ;  /* 0x00000002ce220825 */ /* 0x000fe200078e0222 */
[----:B------:R2:W-:Y:S04]  /*8460*/  @P0 LDGSTS.E.BYPASS.LTC128B.128 [R133+0xf100], [R36.64], !P4 ;  /* 0x0f10000024850fae */ /* 0x0005e8000e101d4a */
[----:B------:R2:W-:Y:S01]  /*8470*/  @P0 LDGSTS.E.BYPASS.LTC128B.128 [R133+0x11100], [R34.64], !P6 ;  /* 0x1110000022850fae */ /* 0x0005e2000f101d4a */
[----:B------:R-:W-:-:S02]  /*8480*/  ISETP.LT.OR P0, PT, R11, 0x1, P3 ;  /* 0x000000010b00780c */ /* 0x000fc40001f01670 */
[C---:B------:R-:W-:Y:S01]  /*8490*/  ISETP.LT.OR P3, PT, R11.reuse, 0x21, P3 ;  /* 0x000000210b00780c */ /* 0x040fe20001f61670 */
[----:B------:R-:W0:Y:S10]  /*84a0*/  LDGDEPBAR ;  /* 0x00000000000079af */ /* 0x000e340000000000 */
[----:B------:R2:W-:Y:S01]  /*84b0*/  LDGSTS.E.BYPASS.LTC128B.128 [R133+0x100], [R20.64], !P0 ;  /* 0x0010000014857fae */ /* 0x0005e2000c101d4a */
[----:B------:R-:W-:-:S02]  /*84c0*/  ISETP.LT.OR P0, PT, R11, 0x1, P2 ;  /* 0x000000010b00780c */ /* 0x000fc40001701670 */
[----:B------:R-:W-:-:S11]  /*84d0*/  ISETP.LT.OR P2, PT, R11, 0x21, P2 ;  /* 0x000000210b00780c */ /* 0x000fd60001741670 */
[----:B------:R2:W-:Y:S01]  /*84e0*/  LDGSTS.E.BYPASS.LTC128B.128 [R133+0x2100], [R28.64], !P0 ;  /* 0x021000001c857fae */ /* 0x0005e2000c101d4a */
[----:B------:R-:W-:-:S04]  /*84f0*/  ISETP.GE.AND P0, PT, R200, c[0x0][0x1d4], PT ;  /* 0x00007500c8007a0c */ /* 0x000fc80003f06270 */
[C---:B------:R-:W-:Y:S02]  /*8500*/  ISETP.LT.OR P6, PT, R11.reuse, 0x1, P0 ;  /* 0x000000010b00780c */ /* 0x040fe400007c1670 */
[----:B------:R-:W-:-:S11]  /*8510*/  ISETP.LT.OR P0, PT, R11, 0x21, P0 ;  /* 0x000000210b00780c */ /* 0x000fd60000701670 */
[----:B------:R2:W-:Y:S01]  /*8520*/  LDGSTS.E.BYPASS.LTC128B.128 [R133+0x4100], [R30.64], !P6 ;  /* 0x041000001e857fae */ /* 0x0005e2000f101d4a */
[----:B------:R-:W-:-:S03]  /*8530*/  ISETP.GE.AND P6, PT, R200, c[0x0][0x1d4], PT ;  /* 0x00007500c8007a0c */ /* 0x000fc60003fc6270 */
[----:B------:R2:W-:Y:S01]  /*8540*/  LDGSTS.E.BYPASS.LTC128B.128 [R133+0x1100], [R26.64], !P3 ;  /* 0x011000001a857fae */ /* 0x0005e2000d901d4a */
[----:B------:R-:W-:Y:S02]  /*8550*/  SEL R208, RZ, 0x10, P6 ;  /* 0x00000010ffd07807 */ /* 0x000fe40003000000 */
[----:B------:R-:W-:Y:S01]  /*8560*/  ISETP.GT.AND P6, PT, R9, R194, PT ;  /* 0x000000c20900720c */ /* 0x000fe20003fc4270 */
[----:B------:R2:W-:Y:S01]  /*8570*/  LDGSTS.E.BYPASS.LTC128B.128 [R133+0x3100], [R24.64], !P2 ;  /* 0x0310000018857fae */ /* 0x0005e2000d101d4a */
[----:B------:R-:W-:-:S03]  /*8580*/  ISETP.GT.AND P3, PT, R201, 0x3f, PT ;  /* 0x0000003fc900780c */ /* 0x000fc60003f64270 */
[----:B------:R2:W-:Y:S04]  /*8590*/  LDGSTS.E.BYPASS.LTC128B.128 [R133+0x5100], [R22.64], !P0 ;  /* 0x0510000016857fae */ /* 0x0005e8000c101d4a */
[----:B------:R-:W0:Y:S04]  /*85a0*/  LDGDEPBAR ;  /* 0x00000000000079af */ /* 0x000e280000000000 */
        /* <DEDUP_REMOVED lines=12> */
[----:B------:R-:W3:Y:S01]  /*8670*/  @!P3 LDG.E R197, [R10.64] ;  /* 0x0000000a0ac5b981 */ /* 0x000ee2000c1e1900 */
[----:B------:R-:W-:Y:S01]  /*8680*/  IMAD.MOV R9, RZ, RZ, -R9 ;  /* 0x000000ffff097224 */ /* 0x000fe200078e0a09 */
[----:B------:R-:W-:Y:S02]  /*8690*/  SHF.L.U64.HI R16, R210, 0x1, R207 ;  /* 0x00000001d2107819 */ /* 0x000fe400000102cf */
[----:B--2---:R-:W-:Y:S01]  /*86a0*/  IADD3 R20, -R208, 0x10, RZ ;  /* 0x00000010d0147810 */ /* 0x004fe20007ffe1ff */
[----:B------:R-:W-:Y:S01]  /*86b0*/  IMAD R198, R9, c[0x0][0x2b8], R198 ;  /* 0x0000ae0009c67a24 */ /* 0x000fe200078e02c6 */
[----:B------:R-:W-:Y:S02]  /*86c0*/  SHF.L.U64.HI R13, R188, 0x1, R211 ;  /* 0x00000001bc0d7819 */ /* 0x000fe400000102d3 */
[----:B------:R-:W-:Y:S01]  /*86d0*/  LOP3.LUT R20, R20, 0xf, RZ, 0xc0, !PT ;  /* 0x0000000f14147812 */ /* 0x000fe200078ec0ff */
[----:B------:R-:W-:Y:S01]  /*86e0*/  IMAD.WIDE.U32 R14, R198, c[0x0][0x1e0], RZ ;  /* 0x00007800c60e7a25 */ /* 0x000fe200078e00ff */
[----:B------:R-:W-:-:S05]  /*86f0*/  SHF.R.S32.HI R9, RZ, 0x1f, R198 ;  /* 0x0000001fff097819 */ /* 0x000fca00000114c6 */
[----:B------:R-:W-:-:S04]  /*8700*/  IMAD R9, R9, c[0x0][0x1e0], RZ ;  /* 0x0000780009097a24 */ /* 0x000fc800078e02ff */
[----:B------:R-:W-:-:S04]  /*8710*/  IMAD R9, R198, c[0x0][0x1e4], R9 ;  /* 0x00007900c6097a24 */ /* 0x000fc800078e0209 */
[----:B------:R-:W-:Y:S01]  /*8720*/  IMAD.IADD R15, R15, 0x1, R9 ;  /* 0x000000010f0f7824 */ /* 0x000fe200078e0209 */
[----:B---3--:R-:W-:-:S03]  /*8730*/  SHF.R.S32.HI R12, RZ, 0x1f, R197 ;  /* 0x0000001fff0c7819 */ /* 0x008fc600000114c5 */
        /* <DEDUP_REMOVED lines=27> */
[----:B---3--:R-:W-:Y:S02]  /*88f0*/  IADD3 R26, P0, R18, R15, RZ ;  /* 0x0000000f121a7210 */ /* 0x008fe40007f1e0ff */
[----:B------:R-:W-:-:S03]  /*8900*/  ISETP.GE.AND P2, PT, R200, c[0x0][0x1d4], PT ;  /* 0x00007500c8007a0c */ /* 0x000fc60003f46270 */
        /* <DEDUP_REMOVED lines=14> */
.L_x_1111:
[----:B------:R-:W-:Y:S01]  /*89f0*/  ISETP.LT.AND P0, PT, RZ, c[0x0][0x27c], PT ;  /* 0x00009f00ff007a0c */ /* 0x000fe20003f01270 */
[----:B------:R-:W0:-:S12]  /*8a00*/  LDGDEPBAR ;  /* 0x00000000000079af */ /* 0x000e180000000000 */
[----:B------:R-:W-:Y:S05]  /*8a10*/  @P0 BRA `(.L_x_1112) ;  /* 0x0000002000000947 */ /* 0x000fea0003800000 */
[----:B------:R-:W-:-:S04]  /*8a20*/  DEPBAR.LE SB0, 0x3 ;  /* 0x000080c00000791a */ /* 0x000fc80000000000 */
[----:B------:R-:W-:Y:S05]  /*8a30*/  BRA `(.L_x_1113) ;  /* 0x00006e6000007947 */ /* 0x000fea0003800000 */
.L_x_1112:
[----:B------:R-:W-:Y:S01]  /*8a40*/  ULDC.U8 UR4, c[0x0][0x298] ;  /* 0x0000a60000047ab9 */ /* 0x000fe20000000000 */
[----:B-----5:R-:W-:Y:S01]  /*8a50*/  SHF.R.S32.HI R10, RZ, 0x1f, R83 ;  /* 0x0000001fff0a7819 */ /* 0x020fe20000011453 */
[----:B------:R-:W-:Y:S01]  /*8a60*/  IMAD.WIDE.U32 R16, R83, c[0x0][0x280], RZ ;  /* 0x0000a00053107a25 */ /* 0x000fe200078e00ff */
[----:B------:R-:W-:Y:S01]  /*8a70*/  ISETP.NE.AND P0, PT, RZ, UR4, PT ;  /* 0x00000004ff007c0c */ /* 0x000fe2000bf05270 */
[----:B------:R-:W-:Y:S01]  /*8a80*/  BSSY B2, `(.L_x_1113) ;  /* 0x00006e1000027945 */ /* 0x000fe20003800000 */
[-C--:B------:R-:W-:Y:S01]  /*8a90*/  LEA.HI R78, R45, R82.reuse, RZ, 0x2 ;  /* 0x000000522d4e7211 */ /* 0x080fe200078f10ff */
[C---:B-1----:R-:W-:Y:S02]  /*8aa0*/  IMAD R12, R10.reuse, c[0x0][0x280], RZ ;  /* 0x0000a0000a0c7a24 */ /* 0x042fe400078e02ff */
[----:B------:R-:W-:Y:S01]  /*8ab0*/  IMAD R10, R10, c[0x0][0x290], RZ ;  /* 0x0000a4000a0a7a24 */ /* 0x000fe200078e02ff */
[----:B------:R-:W-:Y:S01]  /*8ac0*/  LOP3.LUT R9, R78, 0xfffffffc, RZ, 0xc0, !PT ;  /* 0xfffffffc4e097812 */ /* 0x000fe200078ec0ff */
[C---:B--2---:R-:W-:Y:S01]  /*8ad0*/  IMAD R19, R83.reuse, c[0x0][0x284], R12 ;  /* 0x0000a10053137a24 */ /* 0x044fe200078e020c */
        /* <DEDUP_REMOVED lines=12> */
[----:B------:R-:W-:Y:S01]  /*8ba0*/  BSSY B0, `(.L_x_1115) ;  /* 0x0000067000007945 */ /* 0x000fe20003800000 */
        /* <DEDUP_REMOVED lines=11> */
[----:B------:R-:W-:Y:S01]  /*8c60*/  PLOP3.LUT P0, PT, PT, PT, UP2, 0x80, 0x0 ;  /* 0x000000000000781c */ /* 0x000fe20003f0f028 */
[----:B------:R-:W-:Y:S01]  /*8c70*/  CS2R R86, SRZ ;  /* 0x0000000000567805 */ /* 0x000fe2000001ff00 */
[----:B------:R-:W-:Y:S01]  /*8c80*/  CS2R R96, SRZ ;  /* 0x0000000000607805 */ /* 0x000fe2000001ff00 */
[----:B------:R-:W-:-:S10]  /*8c90*/  CS2R R80, SRZ ;  /* 0x0000000000507805 */ /* 0x000fd4000001ff00 */
[----:B------:R-:W-:-:S04]  /*8ca0*/  @P0 SHF.R.U32.HI R10, RZ, c[0x0][0x2cc], R11 ;  /* 0x0000b300ff0a0a19 */ /* 0x000fc8000001160b */
[----:B------:R-:W-:Y:S01]  /*8cb0*/  SHF.R.S32.HI R11, RZ, 0x1f, R10 ;  /* 0x0000001fff0b7819 */ /* 0x000fe2000001140a */
[----:B------:R-:W-:-:S04]  /*8cc0*/  IMAD.WIDE.U32 R18, R10, c[0x0][0x280], R18 ;  /* 0x0000a0000a127a25 */ /* 0x000fc800078e0012 */
[C---:B------:R-:W-:Y:S01]  /*8cd0*/  IMAD R13, R11.reuse, c[0x0][0x280], RZ ;  /* 0x0000a0000b0d7a24 */ /* 0x040fe200078e02ff */
[----:B------:R-:W-:Y:S01]  /*8ce0*/  LEA R20, P0, R18, c[0x0][0x270], 0x1 ;  /* 0x00009c0012147a11 */ /* 0x000fe200078008ff */
[----:B------:R-:W-:Y:S02]  /*8cf0*/  IMAD R11, R11, c[0x0][0x290], RZ ;  /* 0x0000a4000b0b7a24 */ /* 0x000fe400078e02ff */
[C---:B------:R-:W-:Y:S02]  /*8d00*/  IMAD R13, R10.reuse, c[0x0][0x284], R13 ;  /* 0x0000a1000a0d7a24 */ /* 0x040fe400078e020d */
[----:B------:R-:W-:Y:S01]  /*8d10*/  IMAD.WIDE.U32 R14, R10, c[0x0][0x290], R14 ;  /* 0x0000a4000a0e7a25 */ /* 0x000fe200078e000e */
[----:B------:R1:W2:Y:S03]  /*8d20*/  SHFL.IDX PT, R26, R20, RZ, 0x1c1f ;  /* 0x001c1fff141a7589 */ /* 0x0002a600000e0000 */
[----:B------:R-:W-:-:S02]  /*8d30*/  IMAD.IADD R22, R19, 0x1, R13 ;  /* 0x0000000113167824 */ /* 0x000fc400078e020d */
[----:B------:R-:W-:-:S03]  /*8d40*/  IMAD R11, R10, c[0x0][0x294], R11 ;  /* 0x0000a5000a0b7a24 */ /* 0x000fc600078e020b */
[----:B------:R-:W-:Y:S02]  /*8d50*/  LEA.HI.X R22, R18, c[0x0][0x274], R22, 0x1, P0 ;  /* 0x00009d0012167a11 */ /* 0x000fe400000f0c16 */
[----:B------:R-:W-:Y:S01]  /*8d60*/  IADD3 R17, R15, R11, RZ ;  /* 0x0000000b0f117210 */ /* 0x000fe20007ffe0ff */
[----:B------:R-:W-:Y:S01]  /*8d70*/  CS2R R18, SRZ ;  /* 0x0000000000127805 */ /* 0x000fe2000001ff00 */
[C---:B------:R-:W-:Y:S01]  /*8d80*/  LEA R12, P0, R14.reuse, c[0x0][0x288], 0x1 ;  /* 0x0000a2000e0c7a11 */ /* 0x040fe200078008ff */
[----:B------:R1:W3:Y:S01]  /*8d90*/  SHFL.IDX PT, R27, R22, RZ, 0x1c1f ;  /* 0x001c1fff161b7589 */ /* 0x0002e200000e0000 */
[----:B------:R-:W-:Y:S02]  /*8da0*/  LEA.HI R15, R45, R82, RZ, 0x2 ;  /* 0x000000522d0f7211 */ /* 0x000fe400078f10ff */
[----:B------:R-:W-:Y:S01]  /*8db0*/  LEA.HI.X R17, R14, c[0x0][0x28c], R17, 0x1, P0 ;  /* 0x0000a3000e117a11 */ /* 0x000fe200000f0c11 */
[----:B------:R1:W4:Y:S01]  /*8dc0*/  SHFL.IDX PT, R24, R12, RZ, 0x1c1f ;  /* 0x001c1fff0c187589 */ /* 0x00032200000e0000 */
[----:B------:R-:W-:-:S02]  /*8dd0*/  ISETP.GE.AND P0, PT, R9, R8, PT ;  /* 0x000000080900720c */ /* 0x000fc40003f06270 */
[----:B------:R-:W-:Y:S01]  /*8de0*/  LOP3.LUT R15, R15, 0xfffffffc, RZ, 0xc0, !PT ;  /* 0xfffffffc0f0f7812 */ /* 0x000fe200078ec0ff */
[----:B------:R1:W1:Y:S04]  /*8df0*/  SHFL.IDX PT, R25, R17, RZ, 0x1c1f ;  /* 0x001c1fff11197589 */ /* 0x00026800000e0000 */
[----:B------:R-:W-:-:S05]  /*8e00*/  IMAD.IADD R15, R82, 0x1, -R15 ;  /* 0x00000001520f7824 */ /* 0x000fca00078e0a0f */
[----:B------:R-:W-:Y:S01]  /*8e10*/  SHF.L.U32 R15, R15, 0x2, RZ ;  /* 0x000000020f0f7819 */ /* 0x000fe200000006ff */
[----:B------:R-:W-:Y:S05]  /*8e20*/  @P0 BRA `(.L_x_1116) ;  /* 0x000003e000000947 */ /* 0x000fea0003800000 */
[C---:B--2---:R-:W-:Y:S01]  /*8e30*/  ISETP.GE.AND P0, PT, R15.reuse, c[0x0][0x27c], PT ;  /* 0x00009f000f007a0c */ /* 0x044fe20003f06270 */
[----:B------:R-:W-:Y:S01]  /*8e40*/  CS2R R84, SRZ ;  /* 0x0000000000547805 */ /* 0x000fe2000001ff00 */
[----:B------:R-:W-:Y:S01]  /*8e50*/  CS2R R80, SRZ ;  /* 0x0000000000507805 */ /* 0x000fe2000001ff00 */
[----:B------:R-:W-:-:S10]  /*8e60*/  IADD3 R10, R15, 0x10, RZ ;  /* 0x000000100f0a7810 */ /* 0x000fd40007ffe0ff */
[----:B---3--:R-:W-:-:S04]  /*8e70*/  @!P0 IMAD.WIDE R30, R15, 0x2, R26 ;  /* 0x000000020f1e8825 */ /* 0x008fc800078e021a */
[----:B-1--4-:R-:W-:Y:S01]  /*8e80*/  @!P0 IMAD.WIDE R28, R15, 0x2, R24 ;  /* 0x000000020f1c8825 */ /* 0x012fe200078e0218 */
        /* <DEDUP_REMOVED lines=20> */
[----:B--2---:R-:W-:-:S04]  /*8fd0*/  @!P0 IMAD.WIDE R28, R11, 0x2, R26 ;  /* 0x000000020b1c8825 */ /* 0x004fc800078e021a */
[----:B-1----:R-:W-:Y:S01]  /*8fe0*/  @!P0 IMAD.WIDE R30, R11, 0x2, R24 ;  /* 0x000000020b1e8825 */ /* 0x002fe200078e0218 */
        /* <DEDUP_REMOVED lines=9> */
[----:B---3--:R-:W-:-:S04]  /*9080*/  @!P0 IMAD.WIDE R32, R11, 0x2, R26 ;  /* 0x000000020b208825 */ /* 0x008fc800078e021a */
[----:B----4-:R-:W-:Y:S01]  /*9090*/  @!P0 IMAD.WIDE R34, R11, 0x2, R24 ;  /* 0x000000020b228825 */ /* 0x010fe200078e0218 */
[----:B------:R3:W5:Y:S04]  /*90a0*/  @!P0 LD.E.64 R74, [R32.64] ;  /* 0x0000000a204a8980 */ /* 0x000768000c101b00 */
[----:B------:R3:W5:Y:S01]  /*90b0*/  @!P0 LD.E.64 R72, [R34.64] ;  /* 0x0000000a22488980 */ /* 0x000762000c101b00 */
[----:B------:R-:W-:Y:S01]  /*90c0*/  ISETP.GE.AND P0, PT, R10, c[0x0][0x27c], PT ;  /* 0x00009f000a007a0c */ /* 0x000fe20003f06270 */
[----:B------:R-:W-:Y:S01]  /*90d0*/  CS2R R68, SRZ ;  /* 0x0000000000447805 */ /* 0x000fe2000001ff00 */
[----:B------:R-:W-:-:S11]  /*90e0*/  CS2R R64, SRZ ;  /* 0x0000000000407805 */ /* 0x000fd6000001ff00 */
[----:B------:R-:W-:-:S04]  /*90f0*/  @!P0 SHF.R.S32.HI R11, RZ, 0x1f, R10 ;  /* 0x0000001fff0b8819 */ /* 0x000fc8000001140a */
[----:B------:R-:W-:-:S04]  /*9100*/  @!P0 LEA.HI R10, R11, R10, RZ, 0x2 ;  /* 0x0000000a0b0a8211 */ /* 0x000fc800078f10ff */
[----:B------:R-:W-:-:S05]  /*9110*/  @!P0 LOP3.LUT R10, R10, 0xfffffffc, RZ, 0xc0, !PT ;  /* 0xfffffffc0a0a8812 */ /* 0x000fca00078ec0ff */
[----:B-1----:R-:W-:-:S04]  /*9120*/  @!P0 IMAD.WIDE R28, R10, 0x2, R26 ;  /* 0x000000020a1c8825 */ /* 0x002fc800078e021a */
[----:B--2---:R-:W-:Y:S01]  /*9130*/  @!P0 IMAD.WIDE R30, R10, 0x2, R24 ;  /* 0x000000020a1e8825 */ /* 0x004fe200078e0218 */
[----:B------:R-:W-:Y:S01]  /*9140*/  IADD3 R10, R15, 0x50, RZ ;  /* 0x000000500f0a7810 */ /* 0x000fe20007ffe0ff */
        /* <DEDUP_REMOVED lines=12> */
.L_x_1116:
[----:B--2---:R-:W-:Y:S05]  /*9210*/  BSYNC B0 ;  /* 0x0000000000007941 */ /* 0x004fea0003800000 */
.L_x_1115:
[----:B---3-5:R-:W-:Y:S01]  /*9220*/  IMAD.MOV.U32 R11, RZ, RZ, R60 ;  /* 0x000000ffff0b7224 */ /* 0x028fe200078e003c */
[----:B------:R-:W-:Y:S01]  /*9230*/  IADD3 R9, R9, 0x40, RZ ;  /* 0x0000004009097810 */ /* 0x000fe20007ffe0ff */
[----:B------:R-:W-:Y:S01]  /*9240*/  IMAD.MOV.U32 R10, RZ, RZ, R61 ;  /* 0x000000ffff0a7224 */ /* 0x000fe200078e003d */
[----:B------:R-:W2:Y:S01]  /*9250*/  SHFL.IDX PT, R21, R22, 0x1, 0x1c1f ;  /* 0x003c1f0016157f89 */ /* 0x000ea200000e0000 */
[----:B------:R-:W-:Y:S01]  /*9260*/  IMAD.MOV.U32 R14, RZ, RZ, R68 ;  /* 0x000000ffff0e7224 */ /* 0x000fe200078e0044 */
[----:B------:R-:W-:Y:S01]  /*9270*/  ISETP.GE.AND P0, PT, R9, R8, PT ;  /* 0x000000080900720c */ /* 0x000fe20003f06270 */
        /* <DEDUP_REMOVED lines=9> */
[----:B------:R-:W-:Y:S01]  /*9310*/  MOV R11, R100 ;  /* 0x00000064000b7202 */ /* 0x000fe20000000f00 */
[----:B------:R-:W-:Y:S01]  /*9320*/  IMAD.MOV.U32 R13, RZ, RZ, R89 ;  /* 0x000000ffff0d7224 */ /* 0x000fe200078e0059 */
[----:B-1----:R-:W1:Y:S01]  /*9330*/  SHFL.IDX PT, R20, R20, 0x1, 0x1c1f ;  /* 0x003c1f0014147f89 */ /* 0x002e6200000e0000 */
[----:B------:R-:W-:Y:S01]  /*9340*/  BSSY B0, `(.L_x_1117) ;  /* 0x0000063000007945 */ /* 0x000fe20003800000 */
[----:B------:R-:W-:Y:S01]  /*9350*/  PRMT R71, R10, 0x5410, R11 ;  /* 0x000054100a477816 */ /* 0x000fe2000000000b */
[----:B------:R-:W-:Y:S01]  /*9360*/  IMAD.MOV.U32 R10, RZ, RZ, R59 ;  /* 0x000000ffff0a7224 */ /* 0x000fe200078e003b */
[----:B------:R-:W-:Y:S01]  /*9370*/  MOV R11, R58 ;  /* 0x0000003a000b7202 */ /* 0x000fe20000000f00 */
[----:B------:R-:W3:Y:S01]  /*9380*/  SHFL.IDX PT, R12, R12, 0x1, 0x1c1f ;  /* 0x003c1f000c0c7f89 */ /* 0x000ee200000e0000 */
[----:B------:R-:W-:Y:S01]  /*9390*/  PRMT R67, R13, 0x5410, R14 ;  /* 0x000054100d437816 */ /* 0x000fe2000000000e */
[----:B------:R-:W-:Y:S01]  /*93a0*/  IMAD.MOV.U32 R14, RZ, RZ, R84 ;  /* 0x000000ffff0e7224 */ /* 0x000fe200078e0054 */
[----:B------:R-:W-:Y:S01]  /*93b0*/  PRMT R48, R10, 0x5410, R11 ;  /* 0x000054100a307816 */ /* 0x000fe2000000000b */
[----:B------:R-:W-:Y:S01]  /*93c0*/  IMAD.MOV.U32 R13, RZ, RZ, R85 ;  /* 0x000000ffff0d7224 */ /* 0x000fe200078e0055 */
[----:B------:R-:W-:Y:S01]  /*93d0*/  MOV R11, R72 ;  /* 0x00000048000b7202 */ /* 0x000fe20000000f00 */
        /* <DEDUP_REMOVED lines=16> */
[----:B------:R4:W1:Y:S01]  /*94e0*/  SHFL.IDX PT, R13, R17, 0x1, 0x1c1f ;  /* 0x003c1f00110d7f89 */ /* 0x00086200000e0000 */
[----:B------:R-:W-:Y:S01]  /*94f0*/  PRMT R70, R14, 0x5410, R16 ;  /* 0x000054100e467816 */ /* 0x000fe20000000010 */
[----:B------:R-:W-:Y:S01]  /*9500*/  CS2R R56, SRZ ;  /* 0x0000000000387805 */ /* 0x000fe2000001ff00 */
[----:B------:R-:W-:Y:S01]  /*9510*/  PRMT R76, R10, 0x5410, R11 ;  /* 0x000054100a4c7816 */ /* 0x000fe2000000000b */
[----:B----4-:R-:W-:Y:S01]  /*9520*/  CS2R R24, SRZ ;  /* 0x0000000000187805 */ /* 0x010fe2000001ff00 */
[----:B------:R-:W-:Y:S01]  /*9530*/  CS2R R30, SRZ ;  /* 0x00000000001e7805 */ /* 0x000fe2000001ff00 */
[----:B------:R-:W-:Y:S01]  /*9540*/  CS2R R36, SRZ ;  /* 0x0000000000247805 */ /* 0x000fe2000001ff00 */
[----:B------:R-:W-:Y:S01]  /*9550*/  CS2R R42, SRZ ;  /* 0x00000000002a7805 */ /* 0x000fe2000001ff00 */
[----:B------:R-:W-:Y:S01]  /*9560*/  CS2R R54, SRZ ;  /* 0x0000000000367805 */ /* 0x000fe2000001ff00 */
[----:B------:R-:W-:Y:S01]  /*9570*/  CS2R R16, SRZ ;  /* 0x0000000000107805 */ /* 0x000fe2000001ff00 */
[----:B------:R-:W-:Y:S05]  /*9580*/  @P0 BRA `(.L_x_1118) ;  /* 0x000003e000000947 */ /* 0x000fea0003800000 */
[C---:B-123--:R-:W-:Y:S01]  /*9590*/  ISETP.GE.AND P0, PT, R15.reuse, c[0x0][0x27c], PT ;  /* 0x00009f000f007a0c */ /* 0x04efe20003f06270 */
        /* <DEDUP_REMOVED lines=52> */
[----:B----4-:R-:W-:Y:S01]  /*98e0*/  CS2R R18, SRZ ;  /* 0x0000000000127805 */ /* 0x010fe2000001ff00 */
[----:B---3--:R-:W-:-:S11]  /*98f0*/  CS2R R16, SRZ ;  /* 0x0000000000107805 */ /* 0x008fd6000001ff00 */
[----:B------:R-:W-:-:S04]  /*9900*/  @!P0 SHF.R.S32.HI R9, RZ, 0x1f, R10 ;  /* 0x0000001fff098819 */ /* 0x000fc8000001140a */
[----:B------:R-:W-:-:S04]  /*9910*/  @!P0 LEA.HI R9, R9, R10, RZ, 0x2 ;  /* 0x0000000a09098211 */ /* 0x000fc800078f10ff */
[----:B------:R-:W-:-:S05]  /*9920*/  @!P0 LOP3.LUT R9, R9, 0xfffffffc, RZ, 0xc0, !PT ;  /* 0xfffffffc09098812 */ /* 0x000fca00078ec0ff */
[----:B------:R-:W-:-:S04]  /*9930*/  @!P0 IMAD.WIDE R20, R9, 0x2, R20 ;  /* 0x0000000209148825 */ /* 0x000fc800078e0214 */
[----:B------:R-:W-:Y:S01]  /*9940*/  @!P0 IMAD.WIDE R12, R9, 0x2, R12 ;  /* 0x00000002090c8825 */ /* 0x000fe200078e020c */
[----:B------:R1:W5:Y:S04]  /*9950*/  @!P0 LD.E.64 R18, [R20.64] ;  /* 0x0000000a14128980 */ /* 0x000368000c101b00 */
[----:B------:R1:W5:Y:S02]  /*9960*/  @!P0 LD.E.64 R16, [R12.64] ;  /* 0x0000000a0c108980 */ /* 0x000364000c101b00 */
.L_x_1118:
[----:B-123--:R-:W-:Y:S05]  /*9970*/  BSYNC B0 ;  /* 0x0000000000007941 */ /* 0x00efea0003800000 */
.L_x_1117:
[----:B------:R-:W-:Y:S01]  /*9980*/  SHF.R.S32.HI R9, RZ, 0x1f, R78 ;  /* 0x0000001fff097819 */ /* 0x000fe2000001144e */
[----:B-----5:R-:W-:Y:S01]  /*9990*/  IMAD.MOV.U32 R13, RZ, RZ, R19 ;  /* 0x000000ffff0d7224 */ /* 0x020fe200078e0013 */
[----:B------:R-:W-:Y:S01]  /*99a0*/  IADD3 R49, R8, -UR15, RZ ;  /* 0x8000000f08317c10 */ /* 0x000fe2000fffe0ff */
[----:B------:R-:W-:Y:S01]  /*99b0*/  IMAD.MOV.U32 R11, RZ, RZ, R26 ;  /* 0x000000ffff0b7224 */ /* 0x000fe200078e001a */
[----:B------:R-:W-:Y:S01]  /*99c0*/  LEA.HI R9, R9, R78, RZ, 0x3 ;  /* 0x0000004e09097211 */ /* 0x000fe200078f18ff */
[----:B------:R-:W-:Y:S01]  /*99d0*/  IMAD.MOV.U32 R21, RZ, RZ, R17 ;  /* 0x000000ffff157224 */ /* 0x000fe200078e0011 */
[----:B------:R-:W-:Y:S01]  /*99e0*/  IMNMX R49, R49, 0x80, PT ;  /* 0x0000008031317817 */ /* 0x000fe20003800200 */
[----:B------:R-:W-:Y:S01]  /*99f0*/  IMAD.MOV.U32 R29, RZ, RZ, R31 ;  /* 0x000000ffff1d7224 */ /* 0x000fe200078e001f */
[----:B------:R-:W-:Y:S01]  /*9a00*/  LOP3.LUT R9, R9, 0xfffffff8, RZ, 0xc0, !PT ;  /* 0xfffffff809097812 */ /* 0x000fe200078ec0ff */
[----:B------:R-:W-:Y:S01]  /*9a10*/  IMAD.MOV.U32 R8, RZ, RZ, R55 ;  /* 0x000000ffff087224 */ /* 0x000fe200078e0037 */
[----:B------:R-:W-:-:S04]  /*9a20*/  DEPBAR.LE SB0, 0x3 ;  /* 0x000080c00000791a */ /* 0x000fc80000000000 */
[----:B------:R-:W-:Y:S01]  /*9a30*/  IMAD.IADD R9, R78, 0x1, -R9 ;  /* 0x000000014e097824 */ /* 0x000fe200078e0a09 */
[----:B------:R-:W-:Y:S03]  /*9a40*/  BSSY B1, `(.L_x_1119) ;  /* 0x000014a000017945 */ /* 0x000fe60003800000 */
[C---:B------:R-:W-:Y:S01]  /*9a50*/  IMAD.SHL.U32 R10, R9.reuse, 0x40, RZ ;  /* 0x00000040090a7824 */ /* 0x040fe200078e00ff */
[----:B------:R-:W-:Y:S01]  /*9a60*/  BAR.SYNC.DEFER_BLOCKING 0x0 ;  /* 0x0000000000007b1d */ /* 0x000fe20000010000 */
[----:B------:R-:W-:Y:S01]  /*9a70*/  LOP3.LUT P0, RZ, R9, 0x4, RZ, 0xc0, !PT ;  /* 0x0000000409ff7812 */ /* 0x000fe2000780c0ff */
[----:B------:R-:W-:Y:S02]  /*9a80*/  IMAD.MOV.U32 R9, RZ, RZ, R18 ;  /* 0x000000ffff097224 */ /* 0x000fe400078e0012 */
[----:B------:R-:W-:-:S03]  /*9a90*/  LOP3.LUT R10, R10, 0x1c0, RZ, 0xc0, !PT ;  /* 0x000001c00a0a7812 */ /* 0x000fc600078ec0ff */
[----:B------:R-:W-:Y:S01]  /*9aa0*/  PRMT R14, R13, 0x5410, R9 ;  /* 0x000054100d0e7816 */ /* 0x000fe20000000009 */
[----:B------:R-:W-:Y:S01]  /*9ab0*/  IMAD.MOV.U32 R9, RZ, RZ, R32 ;  /* 0x000000ffff097224 */ /* 0x000fe200078e0020 */
[----:B------:R-:W-:Y:S01]  /*9ac0*/  LOP3.LUT R53, R10, 0x18, R53, 0xf8, !PT ;  /* 0x000000180a357812 */ /* 0x000fe200078ef835 */
[----:B------:R-:W-:Y:S01]  /*9ad0*/  IMAD.MOV.U32 R13, RZ, RZ, R33 ;  /* 0x000000ffff0d7224 */ /* 0x000fe200078e0021 */
[----:B------:R-:W-:Y:S02]  /*9ae0*/  SHF.R.U32.HI R10, RZ, 0x3, R10 ;  /* 0x00000003ff0a7819 */ /* 0x000fe4000001160a */
[----:B------:R-:W-:Y:S01]  /*9af0*/  PRMT R28, R28, 0x5410, R9 ;  /* 0x000054101c1c7816 */ /* 0x000fe20000000009 */
[----:B------:R-:W-:Y:S01]  /*9b00*/  IMAD.MOV.U32 R9, RZ, RZ, R46 ;  /* 0x000000ffff097224 */ /* 0x000fe200078e002e */
[----:B------:R-:W-:Y:S01]  /*9b10*/  LOP3.LUT R53, R53, R10, RZ, 0x3c, !PT ;  /* 0x0000000a35357212 */ /* 0x000fe200078e3cff */
        /* <DEDUP_REMOVED lines=10> */
[----:B------:R-:W-:-:S02]  /*9bc0*/  IMAD R20, R6, 0x200, R53 ;  /* 0x0000020006147824 */ /* 0x000fc400078e0235 */
[----:B------:R-:W-:Y:S01]  /*9bd0*/  IMAD.MOV.U32 R9, RZ, RZ, R30 ;  /* 0x000000ffff097224 */ /* 0x000fe200078e001e */
[----:B------:R-:W-:Y:S01]  /*9be0*/  PRMT R34, R10, 0x5410, R11 ;  /* 0x000054100a227816 */ /* 0x000fe2000000000b */
[----:B------:R-:W-:Y:S01]  /*9bf0*/  IMAD.MOV.U32 R11, RZ, RZ, R56 ;  /* 0x000000ffff0b7224 */ /* 0x000fe200078e0038 */
[C---:B------:R-:W-:Y:S01]  /*9c00*/  IADD3 R12, R20.reuse, 0x20, RZ ;  /* 0x00000020140c7810 */ /* 0x040fe20007ffe0ff */
[----:B------:R-:W-:Y:S01]  /*9c10*/  IMAD.MOV.U32 R10, RZ, RZ, R57 ;  /* 0x000000ffff0a7224 */ /* 0x000fe200078e0039 */
[----:B------:R-:W-:Y:S02]  /*9c20*/  @P0 IADD3 R12, R20, -0x20, RZ ;  /* 0xffffffe0140c0810 */ /* 0x000fe40007ffe0ff */
[----:B------:R-:W-:Y:S02]  /*9c30*/  ISETP.GE.AND P0, PT, R78, R49, PT ;  /* 0x000000314e00720c */ /* 0x000fe40003f06270 */
[----:B------:R-:W-:Y:S01]  /*9c40*/  PRMT R41, R10, 0x5410, R11 ;  /* 0x000054100a297816 */ /* 0x000fe2000000000b */
[----:B------:R-:W-:Y:S01]  /*9c50*/  IMAD.MOV.U32 R11, RZ, RZ, R24 ;  /* 0x000000ffff0b7224 */ /* 0x000fe200078e0018 */
[----:B------:R-:W-:Y:S01]  /*9c60*/  PRMT R13, R21, 0x7610, R13 ;  /* 0x00007610150d7816 */ /* 0x000fe2000000000d */
[----:B------:R-:W-:Y:S01]  /*9c70*/  IMAD.MOV.U32 R10, RZ, RZ, R25 ;  /* 0x000000ffff0a7224 */ /* 0x000fe200078e0019 */
[----:B------:R-:W-:Y:S01]  /*9c80*/  PRMT R23, R23, 0x5410, R9 ;  /* 0x0000541017177816 */ /* 0x000fe20000000009 */
[----:B------:R-:W-:Y:S01]  /*9c90*/  IMAD.MOV.U32 R9, RZ, RZ, R42 ;  /* 0x000000ffff097224 */ /* 0x000fe200078e002a */
[----:B------:R-:W-:-:S02]  /*9ca0*/  LEA R20, R20, 0x18100, 0x1 ;  /* 0x0001810014147811 */ /* 0x000fc400078e08ff */
[----:B------:R-:W-:Y:S01]  /*9cb0*/  PRMT R21, R10, 0x5410, R11 ;  /* 0x000054100a157816 */ /* 0x000fe2000000000b */
[----:B------:R-:W-:Y:S01]  /*9cc0*/  IMAD.MOV.U32 R11, RZ, RZ, R36 ;  /* 0x000000ffff0b7224 */ /* 0x000fe200078e0024 */
[----:B------:R-:W-:Y:S01]  /*9cd0*/  PRMT R23, R29, 0x7610, R23 ;  /* 0x000076101d177816 */ /* 0x000fe20000000017 */
[----:B------:R-:W-:Y:S01]  /*9ce0*/  IMAD.MOV.U32 R10, RZ, RZ, R37 ;  /* 0x000000ffff0a7224 */ /* 0x000fe200078e0025 */
[----:B------:R-:W-:Y:S01]  /*9cf0*/  PRMT R35, R9, 0x7610, R35 ;  /* 0x0000761009237816 */ /* 0x000fe20000000023 */
[----:B------:R-:W-:Y:S01]  /*9d00*/  IMAD.MOV.U32 R9, RZ, RZ, R54 ;  /* 0x000000ffff097224 */ /* 0x000fe200078e0036 */
[----:B------:R-:W-:Y:S02]  /*9d10*/  LEA R12, R12, 0x18100, 0x1 ;  /* 0x000181000c0c7811 */ /* 0x000fe400078e08ff */
[----:B------:R-:W-:Y:S01]  /*9d20*/  PRMT R29, R10, 0x5410, R11 ;  /* 0x000054100a1d7816 */ /* 0x000fe2000000000b */
[----:B------:R-:W-:Y:S01]  /*9d30*/  IMAD.MOV.U32 R10, RZ, RZ, R43 ;  /* 0x000000ffff0a7224 */ /* 0x000fe200078e002b */
[----:B------:R-:W-:-:S04]  /*9d40*/  PRMT R44, R8, 0x5410, R9 ;  /* 0x00005410082c7816 */ /* 0x000fc80000000009 */
[----:B------:R-:W-:Y:S01]  /*9d50*/  PRMT R40, R40, 0x5410, R10 ;  /* 0x0000541028287816 */ /* 0x000fe2000000000a */
[----:B------:R-:W-:Y:S05]  /*9d60*/  @P0 BRA `(.L_x_1120) ;  /* 0x0000117000000947 */ /* 0x000fea0003800000 */
[----:B------:R-:W-:Y:S01]  /*9d70*/  ISETP.GE.AND P0, PT, R15, c[0x0][0x27c], PT ;  /* 0x00009f000f007a0c */ /* 0x000fe20003f06270 */
[----:B------:R-:W-:-:S12]  /*9d80*/  BSSY B0, `(.L_x_1121) ;  /* 0x000002c000007945 */ /* 0x000fd80003800000 */
[----:B------:R-:W-:Y:S05]  /*9d90*/  @P0 BRA `(.L_x_1122) ;  /* 0x000002a000000947 */ /* 0x000fea0003800000 */
[----:B------:R-:W1:Y:S01]  /*9da0*/  LDS.128 R8, [R20] ;  /* 0x0000000014087984 */ /* 0x000e620000000c00 */
[--C-:B------:R-:W-:Y:S01]  /*9db0*/  SHF.R.U64 R80, R80, 0x10, R81.reuse ;  /* 0x0000001050507819 */ /* 0x100fe20000001251 */
[----:B------:R-:W-:Y:S01]  /*9dc0*/  HADD2.F32 R91, -RZ, R76.H1_H1 ;  /* 0x3000004cff5b7230 */ /* 0x000fe20000004100 */
[----:B------:R-:W-:Y:S02]  /*9dd0*/  SHF.R.U32.HI R81, RZ, 0x10, R81 ;  /* 0x00000010ff517819 */ /* 0x000fe40000011651 */
[--C-:B------:R-:W-:Y:S01]  /*9de0*/  SHF.R.U32.HI R79, RZ, 0x10, R85.reuse ;  /* 0x00000010ff4f7819 */ /* 0x100fe20000011655 */
[----:B------:R-:W-:Y:S01]  /*9df0*/  HADD2.F32 R80, -RZ, R80.H0_H0 ;  /* 0x20000050ff507230 */ /* 0x000fe20000004100 */
[----:B------:R-:W-:Y:S01]  /*9e00*/  SHF.R.U64 R53, R84, 0x10, R85 ;  /* 0x0000001054357819 */ /* 0x000fe20000001255 */
[----:B------:R-:W-:Y:S02]  /*9e10*/  HADD2.F32 R90, -RZ, R81.H0_H0 ;  /* 0x20000051ff5a7230 */ /* 0x000fe40000004100 */
[----:B------:R-:W-:-:S02]  /*9e20*/  HADD2.F32 R94, -RZ, R79.H0_H0 ;  /* 0x2000004fff5e7230 */ /* 0x000fc40000004100 */
[--C-:B------:R-:W-:Y:S02]  /*9e30*/  HADD2.F32 R79, -RZ, R77.reuse.H1_H1 ;  /* 0x3000004dff4f7230 */ /* 0x100fe40000004100 */
        /* <DEDUP_REMOVED lines=9> */
[----:B------:R-:W-:Y:S01]  /*9ed0*/  FFMA.FTZ R92, R83, R94, -R92 ;  /* 0x0000005e535c7223 */ /* 0x000fe2000001085c */
[----:B------:R-:W-:Y:S01]  /*9ee0*/  HADD2.F32 R10, -RZ, R10.H1_H1 ;  /* 0x3000000aff0a7230 */ /* 0x000fe20000004100 */
[CC--:B------:R-:W-:Y:S01]  /*9ef0*/  FMUL.FTZ R93, R85.reuse, R91.reuse ;  /* 0x0000005b555d7220 */ /* 0x0c0fe20000410000 */
[----:B------:R-:W-:Y:S01]  /*9f00*/  HADD2.F32 R9, -RZ, R9.H1_H1 ;  /* 0x30000009ff097230 */ /* 0x000fe20000004100 */
[C---:B------:R-:W-:Y:S01]  /*9f10*/  FMUL.FTZ R98, R84.reuse, R91 ;  /* 0x0000005b54627220 */ /* 0x040fe20000410000 */
        /* <DEDUP_REMOVED lines=17> */
[----:B------:R1:W-:Y:S02]  /*a030*/  STS.128 [R20], R8 ;  /* 0x0000000814007388 */ /* 0x0003e40000000c00 */
.L_x_1122:
[----:B------:R-:W-:Y:S05]  /*a040*/  BSYNC B0 ;  /* 0x0000000000007941 */ /* 0x000fea0003800000 */
.L_x_1121:
[----:B-1----:R-:W-:Y:S01]  /*a050*/  IADD3 R8, R15, 0x10, RZ ;  /* 0x000000100f087810 */ /* 0x002fe20007ffe0ff */
[----:B------:R-:W-:Y:S03]  /*a060*/  BSSY B0, `(.L_x_1123) ;  /* 0x000002d000007945 */ /* 0x000fe60003800000 */
[----:B------:R-:W-:-:S13]  /*a070*/  ISETP.GE.AND P0, PT, R8, c[0x0][0x27c], PT ;  /* 0x00009f0008007a0c */ /* 0x000fda0003f06270 */
[----:B------:R-:W-:Y:S05]  /*a080*/  @P0 BRA `(.L_x_1124) ;  /* 0x000002a000000947 */ /* 0x000fea0003800000 */
[----:B------:R-:W1:Y:S01]  /*a090*/  LDS.128 R8, [R12] ;  /* 0x000000000c087984 */ /* 0x000e620000000c00 */
        /* <DEDUP_REMOVED lines=16> */
[C---:B------:R-:W-:Y:S01]  /*a1a0*/  FMUL.FTZ R96, R77.reuse, R96 ;  /* 0x000000604d607220 */ /* 0x040fe20000410000 */
[--C-:B------:R-:W-:Y:S01]  /*a1b0*/  HADD2.F32 R81, -RZ, R9.reuse.H0_H0 ;  /* 0x20000009ff517230 */ /* 0x100fe20000004100 */
[----:B------:R-:W-:Y:S01]  /*a1c0*/  FFMA.FTZ R84, R77, R100, -R84 ;  /* 0x000000644d547223 */ /* 0x000fe20000010854 */
[----:B------:R-:W-:Y:S01]  /*a1d0*/  HADD2.F32 R10, -RZ, R10.H1_H1 ;  /* 0x3000000aff0a7230 */ /* 0x000fe20000004100 */
        /* <DEDUP_REMOVED lines=8> */
[----:B------:R-:W-:Y:S02]  /*a260*/  FMUL.FTZ R77, R8, R77 ;  /* 0x0000004d084d7220 */ /* 0x000fe40000410000 */
        /* <DEDUP_REMOVED lines=12> */
.L_x_1124:
[----:B------:R-:W-:Y:S05]  /*a330*/  BSYNC B0 ;  /* 0x0000000000007941 */ /* 0x000fea0003800000 */
.L_x_1123:
        /* <DEDUP_REMOVED lines=46> */
.L_x_1126:
[----:B------:R-:W-:Y:S05]  /*a620*/  BSYNC B0 ;  /* 0x0000000000007941 */ /* 0x000fea0003800000 */
.L_x_1125:
        /* <DEDUP_REMOVED lines=10> */
[----:B------:R-:W-:Y:S01]  /*a6d0*/  HADD2.F32 R66, -RZ, R66.H0_H0 ;  /* 0x20000042ff427230 */ /* 0x000fe20000004100 */
[----:B------:R-:W-:Y:S01]  /*a6e0*/  SHF.R.U32.HI R74, RZ, 0x10, R75 ;  /* 0x00000010ff4a7819 */ /* 0x000fe2000001164b */
[----:B------:R-:W-:Y:S02]  /*a6f0*/  HADD2.F32 R72, -RZ, R72.H0_H0 ;  /* 0x20000048ff487230 */ /* 0x000fe40000004100 */
[----:B------:R-:W-:-:S02]  /*a700*/  HADD2.F32 R75, -RZ, R62.H1_H1 ;  /* 0x3000003eff4b7230 */ /* 0x000fc40000004100 */
        /* <DEDUP_REMOVED lines=32> */
.L_x_1128:
[----:B------:R-:W-:Y:S05]  /*a910*/  BSYNC B0 ;  /* 0x0000000000007941 */ /* 0x000fea0003800000 */
.L_x_1127:
        /* <DEDUP_REMOVED lines=27> */
[----:B------:R-:W-:Y:S01]  /*aad0*/  FMUL.FTZ R72, R66, R69 ;  /* 0x0000004542487220 */ /* 0x000fe20000410000 */
        /* <DEDUP_REMOVED lines=18> */
.L_x_1130:
[----:B------:R-:W-:Y:S05]  /*ac00*/  BSYNC B0 ;  /* 0x0000000000007941 */ /* 0x000fea0003800000 */
.L_x_1129:
[----:B-1----:R-:W-:-:S04]  /*ac10*/  IADD3 R8, R15, 0x50, RZ ;  /* 0x000000500f087810 */ /* 0x002fc80007ffe0ff */
        /* <DEDUP_REMOVED lines=44> */
.L_x_1120:
[----:B------:R-:W-:Y:S05]  /*aee0*/  BSYNC B1 ;  /* 0x0000000000017941 */ /* 0x000fea0003800000 */
.L_x_1119:
        /* <DEDUP_REMOVED lines=37> */
[C---:B------:R-:W-:Y:S02]  /*b140*/  FMUL.FTZ R44, R53.reuse, R44 ;  /* 0x0000002c352c7220 */ /* 0x040fe40000410000 */
        /* <DEDUP_REMOVED lines=10> */
.L_x_1133:
[----:B------:R-:W-:Y:S05]  /*b1f0*/  BSYNC B0 ;  /* 0x0000000000007941 */ /* 0x000fea0003800000 */
.L_x_1132:
        /* <DEDUP_REMOVED lines=28> */
[----:B------:R-:W-:Y:S01]  /*b3c0*/  HADD2.F32 R11, -RZ, R40.H1_H1 ;  /* 0x30000028ff0b7230 */ /* 0x000fe20000004100 */
[----:B------:R-:W-:Y:S01]  /*b3d0*/  FMUL.FTZ R55, R47, R50 ;  /* 0x000000322f377220 */ /* 0x000fe20000410000 */
[----:B------:R-:W-:Y:S01]  /*b3e0*/  HADD2.F32 R44, -RZ, R41.H0_H0 ;  /* 0x20000029ff2c7230 */ /* 0x000fe20000004100 */
[----:B------:R-:W-:-:S02]  /*b3f0*/  FMUL.FTZ R41, R9, R42 ;  /* 0x0000002a09297220 */ /* 0x000fc40000410000 */
[-C--:B------:R-:W-:Y:S02]  /*b400*/  FMUL.FTZ R40, R10, R11.reuse ;  /* 0x0000000b0a287220 */ /* 0x080fe40000410000 */
[C---:B------:R-:W-:Y:S02]  /*b410*/  FMUL.FTZ R11, R8.reuse, R11 ;  /* 0x0000000b080b7220 */ /* 0x040fe40000410000 */
[----:B------:R-:W-:Y:S02]  /*b420*/  FMUL.FTZ R42, R49, R42 ;  /* 0x0000002a312a7220 */ /* 0x000fe40000410000 */
[----:B------:R-:W-:Y:S02]  /*b430*/  FFMA.FTZ R40, R8, R35, -R40 ;  /* 0x0000002308287223 */ /* 0x000fe40000010828 */
[-C--:B------:R-:W-:Y:S02]  /*b440*/  FFMA.FTZ R53, R47, R52.reuse, -R53 ;  /* 0x000000342f357223 */ /* 0x080fe40000010835 */
[----:B------:R-:W-:-:S02]  /*b450*/  FFMA.FTZ R48, R48, R52, R55 ;  /* 0x0000003430307223 */ /* 0x000fc40000010037 */
        /* <DEDUP_REMOVED lines=8> */
.L_x_1135:
[----:B------:R-:W-:Y:S05]  /*b4e0*/  BSYNC B0 ;  /* 0x0000000000007941 */ /* 0x000fea0003800000 */
.L_x_1134:
        /* <DEDUP_REMOVED lines=46> */
.L_x_1137:
[----:B------:R-:W-:Y:S05]  /*b7d0*/  BSYNC B0 ;  /* 0x0000000000007941 */ /* 0x000fea0003800000 */
.L_x_1136:
        /* <DEDUP_REMOVED lines=46> */
.L_x_1139:
[----:B------:R-:W-:Y:S05]  /*bac0*/  BSYNC B0 ;  /* 0x0000000000007941 */ /* 0x000fea0003800000 */
.L_x_1138:
        /* <DEDUP_REMOVED lines=46> */
.L_x_1141:
[----:B------:R-:W-:Y:S05]  /*bdb0*/  BSYNC B0 ;  /* 0x0000000000007941 */ /* 0x000fea0003800000 */
.L_x_1140:
        /* <DEDUP_REMOVED lines=46> */
.L_x_1114:
[----:B------:R-:W-:Y:S01]  /*c0a0*/  PLOP3.LUT P0, PT, PT, PT, UP2, 0x80, 0x0 ;  /* 0x000000000000781c */ /* 0x000fe20003f0f028 */
        /* <DEDUP_REMOVED lines=24> */
[----:B------:R-:W-:Y:S01]  /*c230*/  IMAD R11, R10, c[0x0][0x294], R11 ;  /* 0x0000a5000a0b7a24 */ /* 0x000fe200078e020b */
[----:B------:R1:W2:Y:S02]  /*c240*/  SHFL.IDX PT, R20, R14, RZ, 0x1c1f ;  /* 0x001c1fff0e147589 */ /* 0x0002a400000e0000 */
[----:B------:R-:W-:Y:S02]  /*c250*/  IADD3 R19, R17, R13, RZ ;  /* 0x0000000d11137210 */ /* 0x000fe40007ffe0ff */
[----:B------:R-:W-:-:S02]  /*c260*/  MOV R17, R15 ;  /* 0x0000000f00117202 */ /* 0x000fc40000000f00 */
[----:B------:R-:W-:Y:S01]  /*c270*/  LEA.HI.X R19, R16, c[0x0][0x274], R19, 0x1, P0 ;  /* 0x00009d0010137a11 */ /* 0x000fe200000f0c13 */
[----:B------:R-:W-:-:S04]  /*c280*/  IMAD.MOV.U32 R16, RZ, RZ, R12 ;  /* 0x000000ffff107224 */ /* 0x000fc800078e000c */
[----:B------:R-:W-:Y:S01]  /*c290*/  IMAD.WIDE.U32 R16, R10, c[0x0][0x290], R16 ;  /* 0x0000a4000a107a25 */ /* 0x000fe200078e0010 */
[----:B------:R1:W3:Y:S03]  /*c2a0*/  SHFL.IDX PT, R21, R19, RZ, 0x1c1f ;  /* 0x001c1fff13157589 */ /* 0x0002e600000e0000 */
[----:B------:R-:W-:Y:S01]  /*c2b0*/  IMAD.IADD R11, R17, 0x1, R11 ;  /* 0x00000001110b7824 */ /* 0x000fe200078e020b */
[----:B------:R-:W-:-:S04]  /*c2c0*/  LEA R12, P0, R16, c[0x0][0x288], 0x1 ;  /* 0x0000a200100c7a11 */ /* 0x000fc800078008ff */
[----:B------:R-:W-:Y:S02]  /*c2d0*/  LEA.HI.X R18, R16, c[0x0][0x28c], R11, 0x1, P0 ;  /* 0x0000a30010127a11 */ /* 0x000fe400000f0c0b */
[----:B------:R-:W-:Y:S01]  /*c2e0*/  ISETP.GE.AND P0, PT, R9, R8, PT ;  /* 0x000000080900720c */ /* 0x000fe20003f06270 */
[----:B------:R1:W4:Y:S04]  /*c2f0*/  SHFL.IDX PT, R16, R12, RZ, 0x1c1f ;  /* 0x001c1fff0c107589 */ /* 0x00032800000e0000 */
[----:B------:R1:W1:Y:S08]  /*c300*/  SHFL.IDX PT, R17, R18, RZ, 0x1c1f ;  /* 0x001c1fff12117589 */ /* 0x00027000000e0000 */
[----:B------:R-:W-:Y:S05]  /*c310*/  @P0 BRA `(.L_x_1143) ;  /* 0x0000023000000947 */ /* 0x000fea0003800000 */
[C---:B--2---:R-:W-:Y:S01]  /*c320*/  ISETP.GE.AND P0, PT, R53.reuse, c[0x0][0x27c], PT ;  /* 0x00009f0035007a0c */ /* 0x044fe20003f06270 */
[----:B------:R-:W-:Y:S01]  /*c330*/  CS2R R74, SRZ ;  /* 0x00000000004a7805 */ /* 0x000fe2000001ff00 */
[----:B------:R-:W-:Y:S01]  /*c340*/  CS2R R72, SRZ ;  /* 0x0000000000487805 */ /* 0x000fe2000001ff00 */
[----:B------:R-:W-:Y:S01]  /*c350*/  CS2R R70, SRZ ;  /* 0x0000000000467805 */ /* 0x000fe2000001ff00 */
[----:B------:R-:W-:Y:S01]  /*c360*/  CS2R R68, SRZ ;  /* 0x0000000000447805 */ /* 0x000fe2000001ff00 */
[----:B------:R-:W-:-:S08]  /*c370*/  IADD3 R11, R53, 0x20, RZ ;  /* 0x00000020350b7810 */ /* 0x000fd00007ffe0ff */
[----:B---3--:R-:W-:-:S04]  /*c380*/  @!P0 IMAD.WIDE R22, R53, 0x2, R20 ;  /* 0x0000000235168825 */ /* 0x008fc800078e0214 */
[----:B-1--4-:R-:W-:Y:S01]  /*c390*/  @!P0 IMAD.WIDE R24, R53, 0x2, R16 ;  /* 0x0000000235188825 */ /* 0x012fe200078e0210 */
[----:B------:R1:W5:Y:S04]  /*c3a0*/  @!P0 LD.E.128 R72, [R22.64] ;  /* 0x0000000a16488980 */ /* 0x000368000c101d00 */
[----:B------:R2:W5:Y:S01]  /*c3b0*/  @!P0 LD.E.128 R68, [R24.64] ;  /* 0x0000000a18448980 */ /* 0x000562000c101d00 */
[----:B------:R-:W-:Y:S01]  /*c3c0*/  ISETP.GE.AND P0, PT, R11, c[0x0][0x27c], PT ;  /* 0x00009f000b007a0c */ /* 0x000fe20003f06270 */
[----:B------:R-:W-:Y:S01]  /*c3d0*/  CS2R R62, SRZ ;  /* 0x00000000003e7805 */ /* 0x000fe2000001ff00 */
[----:B------:R-:W-:Y:S01]  /*c3e0*/  CS2R R60, SRZ ;  /* 0x00000000003c7805 */ /* 0x000fe2000001ff00 */
[----:B------:R-:W-:Y:S01]  /*c3f0*/  CS2R R58, SRZ ;  /* 0x00000000003a7805 */ /* 0x000fe2000001ff00 */
[----:B------:R-:W-:-:S09]  /*c400*/  CS2R R56, SRZ ;  /* 0x0000000000387805 */ /* 0x000fd2000001ff00 */
[----:B------:R-:W-:-:S04]  /*c410*/  @!P0 SHF.R.S32.HI R10, RZ, 0x1f, R11 ;  /* 0x0000001fff0a8819 */ /* 0x000fc8000001140b */
[----:B------:R-:W-:-:S04]  /*c420*/  @!P0 LEA.HI R10, R10, R11, RZ, 0x3 ;  /* 0x0000000b0a0a8211 */ /* 0x000fc800078f18ff */
[----:B------:R-:W-:Y:S02]  /*c430*/  @!P0 LOP3.LUT R10, R10, 0xfffffff8, RZ, 0xc0, !PT ;  /* 0xfffffff80a0a8812 */ /* 0x000fe400078ec0ff */
[----:B------:R-:W-:-:S03]  /*c440*/  IADD3 R11, R53, 0x40, RZ ;  /* 0x00000040350b7810 */ /* 0x000fc60007ffe0ff */
[----:B-1----:R-:W-:-:S04]  /*c450*/  @!P0 IMAD.WIDE R22, R10, 0x2, R20 ;  /* 0x000000020a168825 */ /* 0x002fc800078e0214 */
[----:B--2---:R-:W-:Y:S01]  /*c460*/  @!P0 IMAD.WIDE R24, R10, 0x2, R16 ;  /* 0x000000020a188825 */ /* 0x004fe200078e0210 */
        /* <DEDUP_REMOVED lines=9> */
[----:B------:R-:W-:-:S05]  /*c500*/  @!P0 LOP3.LUT R10, R10, 0xfffffff8, RZ, 0xc0, !PT ;  /* 0xfffffff80a0a8812 */ /* 0x000fca00078ec0ff */
[----:B------:R-:W-:-:S04]  /*c510*/  @!P0 IMAD.WIDE R20, R10, 0x2, R20 ;  /* 0x000000020a148825 */ /* 0x000fc800078e0214 */
[----:B------:R-:W-:Y:S01]  /*c520*/  @!P0 IMAD.WIDE R10, R10, 0x2, R16 ;  /* 0x000000020a0a8825 */ /* 0x000fe200078e0210 */
[----:B------:R1:W5:Y:S04]  /*c530*/  @!P0 LD.E.128 R48, [R20.64] ;  /* 0x0000000a14308980 */ /* 0x000368000c101d00 */
[----:B------:R1:W5:Y:S02]  /*c540*/  @!P0 LD.E.128 R40, [R10.64] ;  /* 0x0000000a0a288980 */ /* 0x000364000c101d00 */
.L_x_1143:
[----:B--2---:R-:W-:Y:S05]  /*c550*/  BSYNC B0 ;  /* 0x0000000000007941 */ /* 0x004fea0003800000 */
.L_x_1142:
[----:B-1---5:R-:W-:Y:S01]  /*c560*/  IMAD.MOV.U32 R11, RZ, RZ, R50 ;  /* 0x000000ffff0b7224 */ /* 0x022fe200078e0032 */
[----:B------:R-:W-:Y:S01]  /*c570*/  IADD3 R9, R9, 0x40, RZ ;  /* 0x0000004009097810 */ /* 0x000fe20007ffe0ff */
[----:B------:R-:W-:Y:S01]  /*c580*/  IMAD.MOV.U32 R10, RZ, RZ, R51 ;  /* 0x000000ffff0a7224 */ /* 0x000fe200078e0033 */
[----:B------:R-:W1:Y:S01]  /*c590*/  SHFL.IDX PT, R14, R14, 0x1, 0x1c1f ;  /* 0x003c1f000e0e7f89 */ /* 0x000e6200000e0000 */
        /* <DEDUP_REMOVED lines=13> */
[----:B------:R-:W2:Y:S01]  /*c670*/  SHFL.IDX PT, R12, R12, 0x1, 0x1c1f ;  /* 0x003c1f000c0c7f89 */ /* 0x000ea200000e0000 */
[----:B----4-:R-:W-:Y:S01]  /*c680*/  IMAD.MOV.U32 R16, RZ, RZ, R71 ;  /* 0x000000ffff107224 */ /* 0x010fe200078e0047 */
        /* <DEDUP_REMOVED lines=8> */
[----:B------:R-:W-:Y:S01]  /*c710*/  MOV R11, R58 ;  /* 0x0000003a000b7202 */ /* 0x000fe20000000f00 */
[----:B------:R-:W-:Y:S01]  /*c720*/  IMAD.MOV.U32 R13, RZ, RZ, R73 ;  /* 0x000000ffff0d7224 */ /* 0x000fe200078e0049 */
[----:B------:R-:W-:Y:S01]  /*c730*/  PRMT R93, R16, 0x5410, R17 ;  /* 0x00005410105d7816 */ /* 0x000fe20000000011 */
        /* <DEDUP_REMOVED lines=12> */
[----:B------:R-:W-:Y:S01]  /*c800*/  CS2R R38, SRZ ;  /* 0x0000000000267805 */ /* 0x000fe2000001ff00 */
[----:B------:R-:W-:Y:S01]  /*c810*/  MOV R11, R68 ;  /* 0x00000044000b7202 */ /* 0x000fe20000000f00 */
[----:B------:R-:W4:Y:S01]  /*c820*/  SHFL.IDX PT, R15, R19, 0x1, 0x1c1f ;  /* 0x003c1f00130f7f89 */ /* 0x000f2200000e0000 */
[----:B------:R-:W-:Y:S01]  /*c830*/  CS2R R36, SRZ ;  /* 0x0000000000247805 */ /* 0x000fe2000001ff00 */
[----:B------:R-:W-:Y:S01]  /*c840*/  CS2R R22, SRZ ;  /* 0x0000000000167805 */ /* 0x000fe2000001ff00 */
[----:B------:R-:W-:Y:S01]  /*c850*/  PRMT R92, R10, 0x5410, R11 ;  /* 0x000054100a5c7816 */ /* 0x000fe2000000000b */
[----:B------:R3:W1:Y:S02]  /*c860*/  SHFL.IDX PT, R13, R18, 0x1, 0x1c1f ;  /* 0x003c1f00120d7f89 */ /* 0x00066400000e0000 */
[----:B---3--:R-:W-:Y:S01]  /*c870*/  CS2R R20, SRZ ;  /* 0x0000000000147805 */ /* 0x008fe2000001ff00 */
[----:B------:R-:W-:Y:S01]  /*c880*/  CS2R R16, SRZ ;  /* 0x0000000000107805 */ /* 0x000fe2000001ff00 */
[----:B------:R-:W-:Y:S01]  /*c890*/  CS2R R34, SRZ ;  /* 0x0000000000227805 */ /* 0x000fe2000001ff00 */
[----:B------:R-:W-:Y:S01]  /*c8a0*/  CS2R R32, SRZ ;  /* 0x0000000000207805 */ /* 0x000fe2000001ff00 */
[----:B------:R-:W-:Y:S01]  /*c8b0*/  CS2R R18, SRZ ;  /* 0x0000000000127805 */ /* 0x000fe2000001ff00 */
[----:B------:R-:W-:Y:S05]  /*c8c0*/  @P0 BRA `(.L_x_1145) ;  /* 0x0000023000000947 */ /* 0x000fea0003800000 */
[C---:B-12-4-:R-:W-:Y:S01]  /*c8d0*/  ISETP.GE.AND P0, PT, R53.reuse, c[0x0][0x27c], PT ;  /* 0x00009f0035007a0c */ /* 0x056fe20003f06270 */
        /* <DEDUP_REMOVED lines=19> */
[----:B------:R-:W-:Y:S01]  /*ca10*/  @!P0 IMAD.WIDE R46, R9, 0x2, R12 ;  /* 0x00000002092e8825 */ /* 0x000fe200078e020c */
[----:B------:R1:W5:Y:S04]  /*ca20*/  @!P0 LD.E.128 R24, [R20.64] ;  /* 0x0000000a14188980 */ /* 0x000368000c101d00 */
[----:B------:R3:W5:Y:S01]  /*ca30*/  @!P0 LD.E.128 R16, [R46.64] ;  /* 0x0000000a2e108980 */ /* 0x000762000c101d00 */
[----:B------:R-:W-:Y:S01]  /*ca40*/  ISETP.GE.AND P0, PT, R10, c[0x0][0x27c], PT ;  /* 0x00009f000a007a0c */ /* 0x000fe20003f06270 */
[----:B------:R-:W-:Y:S01]  /*ca50*/  CS2R R30, SRZ ;  /* 0x00000000001e7805 */ /* 0x000fe2000001ff00 */
[----:B------:R-:W-:Y:S01]  /*ca60*/  CS2R R28, SRZ ;  /* 0x00000000001c7805 */ /* 0x000fe2000001ff00 */
[----:B--2---:R-:W-:-:S10]  /*ca70*/  CS2R R22, SRZ ;  /* 0x0000000000167805 */ /* 0x004fd4000001ff00 */
        /* <DEDUP_REMOVED lines=8> */
.L_x_1145:
[----:B-12-4-:R-:W-:Y:S05]  /*cb00*/  BSYNC B0 ;  /* 0x0000000000007941 */ /* 0x016fea0003800000 */
.L_x_1144:
[----:B-----5:R-:W-:Y:S01]  /*cb10*/  IMAD.MOV.U32 R11, RZ, RZ, R30 ;  /* 0x000000ffff0b7224 */ /* 0x020fe200078e001e */
[----:B------:R-:W-:Y:S01]  /*cb20*/  IADD3 R79, R8, -UR15, RZ ;  /* 0x8000000f084f7c10 */ /* 0x000fe2000fffe0ff */
[----:B------:R-:W-:Y:S01]  /*cb30*/  IMAD.MOV.U32 R10, RZ, RZ, R31 ;  /* 0x000000ffff0a7224 */ /* 0x000fe200078e001f */
[----:B------:R-:W-:-:S04]  /*cb40*/  DEPBAR.LE SB0, 0x3 ;  /* 0x000080c00000791a */ /* 0x000fc80000000000 */
[----:B------:R-:W-:Y:S01]  /*cb50*/  IMAD.MOV.U32 R9, RZ, RZ, R28 ;  /* 0x000000ffff097224 */ /* 0x000fe200078e001c */
[----:B------:R-:W-:Y:S01]  /*cb60*/  PRMT R52, R10, 0x5410, R11 ;  /* 0x000054100a347816 */ /* 0x000fe2000000000b */
[----:B------:R-:W-:Y:S01]  /*cb70*/  IMAD.MOV.U32 R11, RZ, RZ, R26 ;  /* 0x000000ffff0b7224 */ /* 0x000fe200078e001a */
[----:B------:R-:W-:Y:S01]  /*cb80*/  IMNMX R79, R79, 0x80, PT ;  /* 0x000000804f4f7817 */ /* 0x000fe20003800200 */
[----:B------:R-:W-:Y:S01]  /*cb90*/  IMAD.MOV.U32 R10, RZ, RZ, R27 ;  /* 0x000000ffff0a7224 */ /* 0x000fe200078e001b */
[----:B---3--:R-:W-:Y:S01]  /*cba0*/  PRMT R47, R47, 0x5410, R9 ;  /* 0x000054102f2f7816 */ /* 0x008fe20000000009 */
        /* <DEDUP_REMOVED lines=17> */
[----:B------:R-:W-:-:S02]  /*ccc0*/  ISETP.GE.AND P0, PT, R78, R79, PT ;  /* 0x0000004f4e00720c */ /* 0x000fc40003f06270 */
[----:B------:R-:W-:Y:S01]  /*ccd0*/  PRMT R46, R10, 0x5410, R11 ;  /* 0x000054100a2e7816 */ /* 0x000fe2000000000b */
[----:B------:R-:W-:Y:S01]  /*cce0*/  IMAD.MOV.U32 R11, RZ, RZ, R18 ;  /* 0x000000ffff0b7224 */ /* 0x000fe200078e0012 */
[----:B------:R-:W-:Y:S01]  /*ccf0*/  PRMT R44, R44, 0x5410, R9 ;  /* 0x000054102c2c7816 */ /* 0x000fe20000000009 */
[----:B------:R-:W-:Y:S01]  /*cd00*/  IMAD.MOV.U32 R10, RZ, RZ, R19 ;  /* 0x000000ffff0a7224 */ /* 0x000fe200078e0013 */
[----:B------:R-:W-:Y:S01]  /*cd10*/  PRMT R64, R12, 0x7610, R64 ;  /* 0x000076100c407816 */ /* 0x000fe20000000040 */
[----:B------:R-:W-:Y:S02]  /*cd20*/  IMAD.MOV.U32 R9, RZ, RZ, R16 ;  /* 0x000000ffff097224 */ /* 0x000fe400078e0010 */
[----:B------:R-:W-:Y:S01]  /*cd30*/  IMAD.MOV.U32 R12, RZ, RZ, R37 ;  /* 0x000000ffff0c7224 */ /* 0x000fe200078e0025 */
[----:B------:R-:W-:Y:S01]  /*cd40*/  PRMT R55, R10, 0x5410, R11 ;  /* 0x000054100a377816 */ /* 0x000fe2000000000b */
[----:B------:R-:W-:Y:S01]  /*cd50*/  IMAD.MOV.U32 R10, RZ, RZ, R17 ;  /* 0x000000ffff0a7224 */ /* 0x000fe200078e0011 */
[----:B------:R-:W-:-:S02]  /*cd60*/  PRMT R54, R54, 0x5410, R9 ;  /* 0x0000541036367816 */ /* 0x000fc40000000009 */
[----:B------:R-:W-:Y:S02]  /*cd70*/  MOV R9, R34 ;  /* 0x0000002200097202 */ /* 0x000fe40000000f00 */
[----:B------:R-:W-:Y:S01]  /*cd80*/  PRMT R76, R12, 0x7610, R76 ;  /* 0x000076100c4c7816 */ /* 0x000fe2000000004c */
[----:B------:R-:W-:Y:S01]  /*cd90*/  IMAD.MOV.U32 R12, RZ, RZ, R21 ;  /* 0x000000ffff0c7224 */ /* 0x000fe200078e0015 */
[----:B------:R-:W-:Y:S01]  /*cda0*/  PRMT R54, R10, 0x7610, R54 ;  /* 0x000076100a367816 */ /* 0x000fe20000000036 */
[----:B------:R-:W-:Y:S01]  /*cdb0*/  IMAD.MOV.U32 R10, RZ, RZ, R35 ;  /* 0x000000ffff0a7224 */ /* 0x000fe200078e0023 */
[----:B------:R-:W-:Y:S01]  /*cdc0*/  PRMT R67, R67, 0x5410, R9 ;  /* 0x0000541043437816 */ /* 0x000fe20000000009 */
[----:B------:R-:W-:Y:S01]  /*cdd0*/  IMAD.MOV.U32 R9, RZ, RZ, R32 ;  /* 0x000000ffff097224 */ /* 0x000fe200078e0020 */
[----:B------:R-:W-:Y:S02]  /*cde0*/  PRMT R44, R12, 0x7610, R44 ;  /* 0x000076100c2c7816 */ /* 0x000fe4000000002c */
[----:B------:R-:W-:-:S02]  /*cdf0*/  PRMT R67, R10, 0x7610, R67 ;  /* 0x000076100a437816 */ /* 0x000fc40000000043 */
        /* <DEDUP_REMOVED lines=18> */
[----:B------:R-:W-:Y:S01]  /*cf20*/  HADD2.F32 R93, -RZ, R93.H1_H1 ;  /* 0x3000005dff5d7230 */ /* 0x000fe20000004100 */
[----:B------:R-:W-:Y:S01]  /*cf30*/  SHF.R.U32.HI R11, RZ, 0x3, R12 ;  /* 0x00000003ff0b7819 */ /* 0x000fe2000001160c */
[----:B------:R-:W-:Y:S01]  /*cf40*/  HADD2.F32 R95, -RZ, R95.H1_H1 ;  /* 0x3000005fff5f7230 */ /* 0x000fe20000004100 */
[----:B------:R-:W-:-:S02]  /*cf50*/  LOP3.LUT R8, R12, 0x38, R8, 0xf8, !PT ;  /* 0x000000380c087812 */ /* 0x000fc400078ef808 */
[----:B------:R-:W-:Y:S02]  /*cf60*/  SHF.L.U32 R9, R9, 0xa, RZ ;  /* 0x0000000a09097819 */ /* 0x000fe400000006ff */
[----:B------:R-:W-:Y:S02]  /*cf70*/  SHF.L.U32 R10, R6, 0x9, RZ ;  /* 0x00000009060a7819 */ /* 0x000fe400000006ff */
[----:B------:R-:W-:Y:S02]  /*cf80*/  LOP3.LUT R91, R12, 0x38, R53, 0xf8, !PT ;  /* 0x000000380c5b7812 */ /* 0x000fe400078ef835 */
[----:B------:R-:W-:Y:S02]  /*cf90*/  LOP3.LUT R8, R8, R11, RZ, 0x3c, !PT ;  /* 0x0000000b08087212 */ /* 0x000fe400078e3cff */
[----:B------:R-:W-:Y:S02]  /*cfa0*/  LOP3.LUT R9, R9, 0x7fffe000, RZ, 0xc0, !PT ;  /* 0x7fffe00009097812 */ /* 0x000fe400078ec0ff */
[----:B------:R-:W-:-:S02]  /*cfb0*/  LOP3.LUT R91, R10, R91, R11, 0xf6, !PT ;  /* 0x0000005b0a5b7212 */ /* 0x000fc400078ef60b */
[----:B------:R-:W-:Y:S02]  /*cfc0*/  IADD3 R8, R8, R9, R10 ;  /* 0x0000000908087210 */ /* 0x000fe40007ffe00a */
[----:B------:R-:W-:Y:S02]  /*cfd0*/  SHF.L.U32 R91, R91, 0x1, RZ ;  /* 0x000000015b5b7819 */ /* 0x000fe400000006ff */
[----:B------:R-:W-:Y:S02]  /*cfe0*/  SHF.L.U32 R90, R8, 0x1, RZ ;  /* 0x00000001085a7819 */ /* 0x000fe400000006ff */
[--C-:B------:R-:W-:Y:S01]  /*cff0*/  SHF.R.U32.HI R96, RZ, 0x10, R71.reuse ;  /* 0x00000010ff607819 */ /* 0x100fe20000011647 */
[----:B------:R-:W1:Y:S01]  /*d000*/  LDS.128 R12, [R91+0x18100] ;  /* 0x018100005b0c7984 */ /* 0x000e620000000c00 */
[----:B------:R-:W-:Y:S02]  /*d010*/  SHF.R.U64 R70, R70, 0x10, R71 ;  /* 0x0000001046467819 */ /* 0x000fe40000001247 */
[----:B------:R-:W-:Y:S01]  /*d020*/  SHF.R.U64 R71, R72, 0x10, R73 ;  /* 0x0000001048477819 */ /* 0x000fe20000001249 */
[----:B------:R-:W2:Y:S01]  /*d030*/  LDS.128 R8, [R90+0x18100] ;  /* 0x018100005a087984 */ /* 0x000ea20000000c00 */
[----:B------:R-:W-:Y:S01]  /*d040*/  SHF.R.U64 R74, R74, 0x10, R75 ;  /* 0x000000104a4a7819 */ /* 0x000fe2000000124b */
[----:B------:R-:W-:Y:S01]  /*d050*/  HADD2.F32 R96, -RZ, R96.H0_H0 ;  /* 0x20000060ff607230 */ /* 0x000fe20000004100 */
[----:B------:R-:W-:-:S02]  /*d060*/  SHF.R.U32.HI R72, RZ, 0x10, R73 ;  /* 0x00000010ff487819 */ /* 0x000fc40000011649 */
[----:B------:R-:W-:Y:S01]  /*d070*/  SHF.R.U32.HI R75, RZ, 0x10, R75 ;  /* 0x00000010ff4b7819 */ /* 0x000fe2000001164b */
[----:B------:R-:W-:Y:S01]  /*d080*/  HADD2.F32 R107, -RZ, R74.H0_H0 ;  /* 0x2000004aff6b7230 */ /* 0x000fe20000004100 */
[--C-:B------:R-:W-:Y:S02]  /*d090*/  SHF.R.U64 R68, R68, 0x10, R69.reuse ;  /* 0x0000001044447819 */ /* 0x100fe40000001245 */
[----:B------:R-:W-:Y:S01]  /*d0a0*/  SHF.R.U32.HI R69, RZ, 0x10, R69 ;  /* 0x00000010ff457819 */ /* 0x000fe20000011645 */
[----:B------:R-:W-:Y:S02]  /*d0b0*/  HADD2.F32 R112, -RZ, R75.H0_H0 ;  /* 0x2000004bff707230 */ /* 0x000fe40000004100 */
[--C-:B-1----:R-:W-:Y:S02]  /*d0c0*/  HADD2.F32 R73, -RZ, R15.reuse.H0_H0 ;  /* 0x2000000fff497230 */ /* 0x102fe40000004100 */
[----:B------:R-:W-:Y:S02]  /*d0d0*/  HADD2.F32 R15, -RZ, R15.H1_H1 ;  /* 0x3000000fff0f7230 */ /* 0x000fe40000004100 */
[--C-:B--2---:R-:W-:Y:S01]  /*d0e0*/  HADD2.F32 R101, -RZ, R11.reuse.H0_H0 ;  /* 0x2000000bff657230 */ /* 0x104fe20000004100 */
[----:B------:R-:W-:Y:S01]  /*d0f0*/  FMUL.FTZ R106, R73, R100 ;  /* 0x00000064496a7220 */ /* 0x000fe20000410000 */
[----:B------:R-:W-:Y:S01]  /*d100*/  HADD2.F32 R11, -RZ, R11.H1_H1 ;  /* 0x3000000bff0b7230 */ /* 0x000fe20000004100 */
[----:B------:R-:W-:Y:S01]  /*d110*/  FMUL.FTZ R110, R15, R96 ;  /* 0x000000600f6e7220 */ /* 0x000fe20000410000 */
[----:B------:R-:W-:Y:S01]  /*d120*/  HADD2.F32 R97, -RZ, R13.H0_H0 ;  /* 0x2000000dff617230 */ /* 0x000fe20000004100 */
[----:B------:R-:W-:Y:S01]  /*d130*/  FMUL.FTZ R100, R101, R100 ;  /* 0x0000006465647220 */ /* 0x000fe20000410000 */
[----:B------:R-:W-:Y:S01]  /*d140*/  HADD2.F32 R102, -RZ, R9.H0_H0 ;  /* 0x20000009ff667230 */ /* 0x000fe20000004100 */
[----:B------:R-:W-:Y:S01]  /*d150*/  FMUL.FTZ R96, R11, R96 ;  /* 0x000000600b607220 */ /* 0x000fe20000410000 */
[----:B------:R-:W-:Y:S01]  /*d160*/  HADD2.F32 R13, -RZ, R13.H1_H1 ;  /* 0x3000000dff0d7230 */ /* 0x000fe20000004100 */
[-C--:B------:R-:W-:Y:S01]  /*d170*/  FMUL.FTZ R75, R97, R105.reuse ;  /* 0x00000069614b7220 */ /* 0x080fe20000410000 */
        /* <DEDUP_REMOVED lines=15> */
[----:B------:R-:W-:Y:S01]  /*d270*/  FMUL.FTZ R9, R103, R92 ;  /* 0x0000005c67097220 */ /* 0x000fe20000410000 */
[----:B------:R-:W-:Y:S01]  /*d280*/  HADD2.F32 R8, -RZ, R10.H0_H0 ;  /* 0x2000000aff087230 */ /* 0x000fe20000004100 */
[----:B------:R-:W-:Y:S01]  /*d290*/  FFMA.FTZ R106, R101, R108, R106 ;  /* 0x0000006c656a7223 */ /* 0x000fe2000001006a */
        /* <DEDUP_REMOVED lines=14> */
[----:B------:R-:W-:Y:S02]  /*d380*/  FFMA.FTZ R100, R73, R108, -R100 ;  /* 0x0000006c49647223 */ /* 0x000fe40000010864 */
        /* <DEDUP_REMOVED lines=8> */
[----:B------:R-:W-:-:S02]  /*d410*/  FFMA.FTZ R101, R99, R8, -R101 ;  /* 0x0000000863657223 */ /* 0x000fc40000010865 */
[-C--:B------:R-:W-:Y:S02]  /*d420*/  FFMA.FTZ R14, R14, R107.reuse, -R103 ;  /* 0x0000006b0e0e7223 */ /* 0x080fe40000010867 */
        /* <DEDUP_REMOVED lines=8> */
.L_x_1149:
[----:B------:R-:W-:Y:S05]  /*d4b0*/  BSYNC B0 ;  /* 0x0000000000007941 */ /* 0x000fea0003800000 */
.L_x_1148:
        /* <DEDUP_REMOVED lines=18> */
[----:B------:R-:W-:Y:S01]  /*d5e0*/  LOP3.LUT R9, R9, 0x1c0, RZ, 0xc0, !PT ;  /* 0x000001c009097812 */ /* 0x000fe200078ec0ff */
[----:B------:R-:W-:Y:S01]  /*d5f0*/  HADD2.F32 R87, -RZ, R87.H1_H1 ;  /* 0x30000057ff577230 */ /* 0x000fe20000004100 */
[----:B------:R-:W-:Y:S01]  /*d600*/  SHF.R.S32.HI R13, RZ, 0x1f, R8 ;  /* 0x0000001fff0d7819 */ /* 0x000fe20000011408 */
[----:B------:R-:W-:Y:S01]  /*d610*/  HADD2.F32 R89, -RZ, R89.H1_H1 ;  /* 0x30000059ff597230 */ /* 0x000fe20000004100 */
[----:B------:R-:W-:-:S02]  /*d620*/  LOP3.LUT R11, R11, 0x7fffe000, RZ, 0xc0, !PT ;  /* 0x7fffe0000b0b7812 */ /* 0x000fc400078ec0ff */
[----:B------:R-:W-:Y:S01]  /*d630*/  LEA.HI R13, R13, R8, RZ, 0x3 ;  /* 0x000000080d0d7211 */ /* 0x000fe200078f18ff */
[----:B------:R-:W-:Y:S01]  /*d640*/  IMAD.SHL.U32 R8, R8, 0x8, RZ ;  /* 0x0000000808087824 */ /* 0x000fe200078e00ff */
[----:B------:R-:W-:Y:S02]  /*d650*/  LOP3.LUT R15, R9, 0x38, R10, 0xf8, !PT ;  /* 0x00000038090f7812 */ /* 0x000fe400078ef80a */
[----:B------:R-:W-:Y:S02]  /*d660*/  SHF.L.U32 R13, R13, 0xa, RZ ;  /* 0x0000000a0d0d7819 */ /* 0x000fe400000006ff */
[----:B------:R-:W-:Y:S02]  /*d670*/  SHF.R.U32.HI R10, RZ, 0x3, R9 ;  /* 0x00000003ff0a7819 */ /* 0x000fe40000011609 */
[----:B------:R-:W-:Y:S02]  /*d680*/  LEA R12, R6, R11, 0x9 ;  /* 0x0000000b060c7211 */ /* 0x000fe400078e48ff */
[----:B------:R-:W-:-:S02]  /*d690*/  LOP3.LUT R11, R9, 0x38, R8, 0xf8, !PT ;  /* 0x00000038090b7812 */ /* 0x000fc400078ef808 */
[----:B------:R-:W-:Y:S02]  /*d6a0*/  LOP3.LUT R9, R13, 0x7fffe000, RZ, 0xc0, !PT ;  /* 0x7fffe0000d097812 */ /* 0x000fe400078ec0ff */
[-C--:B------:R-:W-:Y:S02]  /*d6b0*/  LOP3.LUT R15, R15, R10.reuse, RZ, 0x3c, !PT ;  /* 0x0000000a0f0f7212 */ /* 0x080fe400078e3cff */
[----:B------:R-:W-:Y:S01]  /*d6c0*/  LOP3.LUT R8, R11, R10, RZ, 0x3c, !PT ;  /* 0x0000000a0b087212 */ /* 0x000fe200078e3cff */
[----:B------:R-:W-:Y:S01]  /*d6d0*/  IMAD R9, R6, 0x200, R9 ;  /* 0x0000020006097824 */ /* 0x000fe200078e0209 */
[----:B------:R-:W-:Y:S01]  /*d6e0*/  SHF.R.U32.HI R70, RZ, 0x10, R57 ;  /* 0x00000010ff467819 */ /* 0x000fe20000011639 */
[----:B------:R-:W-:Y:S01]  /*d6f0*/  IMAD.IADD R12, R12, 0x1, R15 ;  /* 0x000000010c0c7824 */ /* 0x000fe200078e020f */
[--C-:B------:R-:W-:Y:S02]  /*d700*/  SHF.R.U64 R60, R60, 0x10, R61.reuse ;  /* 0x000000103c3c7819 */ /* 0x100fe4000000123d */
        /* <DEDUP_REMOVED lines=40> */
[----:B------:R-:W-:Y:S01]  /*d990*/  FMUL.FTZ R90, R11, R90 ;  /* 0x0000005a0b5a7220 */ /* 0x000fe20000410000 */
[----:B------:R-:W-:Y:S01]  /*d9a0*/  HADD2.F32 R8, -RZ, R10.H0_H0 ;  /* 0x2000000aff087230 */ /* 0x000fe20000004100 */
[C---:B------:R-:W-:Y:S01]  /*d9b0*/  FMUL.FTZ R74, R75.reuse, R74 ;  /* 0x0000004a4b4a7220 */ /* 0x040fe20000410000 */
[----:B------:R-:W-:Y:S01]  /*d9c0*/  HADD2.F32 R14, -RZ, R14.H1_H1 ;  /* 0x3000000eff0e7230 */ /* 0x000fe20000004100 */
[----:B------:R-:W-:Y:S01]  /*d9d0*/  FFMA.FTZ R94, R75, R96, R94 ;  /* 0x000000604b5e7223 */ /* 0x000fe2000001005e */
[----:B------:R-:W-:Y:S01]  /*d9e0*/  HADD2.F32 R75, -RZ, R58.H0_H0 ;  /* 0x2000003aff4b7230 */ /* 0x000fe20000004100 */
[----:B------:R-:W-:Y:S01]  /*d9f0*/  FFMA.FTZ R11, R11, R106, R62 ;  /* 0x0000006a0b0b7223 */ /* 0x000fe2000001003e */
[----:B------:R-:W-:Y:S01]  /*da00*/  HADD2.F32 R62, -RZ, R56.H0_H0 ;  /* 0x20000038ff3e7230 */ /* 0x000fe20000004100 */
[-C--:B------:R-:W-:Y:S01]  /*da10*/  FMUL.FTZ R9, R12, R87.reuse ;  /* 0x000000570c097220 */ /* 0x080fe20000410000 */
[----:B------:R-:W-:Y:S01]  /*da20*/  HADD2.F32 R10, -RZ, R10.H1_H1 ;  /* 0x3000000aff0a7230 */ /* 0x000fe20000004100 */
[C---:B------:R-:W-:Y:S01]  /*da30*/  FMUL.FTZ R87, R8.reuse, R87 ;  /* 0x0000005708577220 */ /* 0x040fe20000410000 */
[----:B------:R-:W-:Y:S01]  /*da40*/  F2FP.PACK_AB R11, R11, R102 ;  /* 0x000000660b0b723e */ /* 0x000fe200000000ff */
[----:B------:R-:W-:Y:S01]  /*da50*/  FFMA.FTZ R56, R8, R89, R9 ;  /* 0x0000005908387223 */ /* 0x000fe20000010009 */
[----:B------:R-:W-:Y:S01]  /*da60*/  HADD2.F32 R9, -RZ, R57.H0_H0 ;  /* 0x20000039ff097230 */ /* 0x000fe20000004100 */
[----:B------:R-:W-:-:S02]  /*da70*/  FMUL.FTZ R93, R73, R62 ;  /* 0x0000003e495d7220 */ /* 0x000fc40000410000 */
[-C--:B------:R-:W-:Y:S02]  /*da80*/  FMUL.FTZ R57, R14, R75.reuse ;  /* 0x0000004b0e397220 */ /* 0x080fe40000410000 */
[----:B------:R-:W-:Y:S02]  /*da90*/  FMUL.FTZ R62, R92, R62 ;  /* 0x0000003e5c3e7220 */ /* 0x000fe40000410000 */
[----:B------:R-:W-:Y:S02]  /*daa0*/  FMUL.FTZ R75, R10, R75 ;  /* 0x0000004b0a4b7220 */ /* 0x000fe40000410000 */
[----:B------:R-:W-:Y:S02]  /*dab0*/  FFMA.FTZ R87, R12, R89, -R87 ;  /* 0x000000590c577223 */ /* 0x000fe40000010857 */
        /* <DEDUP_REMOVED lines=18> */
.L_x_1151:
[----:B------:R-:W-:Y:S05]  /*dbe0*/  BSYNC B0 ;  /* 0x0000000000007941 */ /* 0x000fea0003800000 */
.L_x_1150:
        /* <DEDUP_REMOVED lines=33> */
[----:B------:R-:W-:Y:S01]  /*de00*/  SHF.R.U64 R40, R40, 0x10, R41 ;  /* 0x0000001028287819 */ /* 0x000fe20000001229 */
[----:B------:R-:W-:Y:S01]  /*de10*/  IMAD.IADD R12, R12, 0x1, R15 ;  /* 0x000000010c0c7824 */ /* 0x000fe200078e020f */
[----:B------:R-:W-:Y:S02]  /*de20*/  SHF.R.U32.HI R58, RZ, 0x10, R41 ;  /* 0x00000010ff3a7819 */ /* 0x000fe40000011629 */
[----:B------:R-:W-:-:S02]  /*de30*/  IADD3 R8, R9, R8, RZ ;  /* 0x0000000809087210 */ /* 0x000fc40007ffe0ff */
[----:B------:R-:W-:Y:S01]  /*de40*/  SHF.L.U32 R57, R12, 0x1, RZ ;  /* 0x000000010c397819 */ /* 0x000fe200000006ff */
[----:B------:R-:W-:Y:S01]  /*de50*/  HADD2.F32 R58, -RZ, R58.H0_H0 ;  /* 0x2000003aff3a7230 */ /* 0x000fe20000004100 */
[--C-:B------:R-:W-:Y:S01]  /*de60*/  SHF.R.U64 R41, R50, 0x10, R51.reuse ;  /* 0x0000001032297819 */ /* 0x100fe20000001233 */
[----:B------:R-:W-:Y:S01]  /*de70*/  IMAD.SHL.U32 R56, R8, 0x2, RZ ;  /* 0x0000000208387824 */ /* 0x000fe200078e00ff */
[----:B------:R-:W-:Y:S01]  /*de80*/  SHF.R.U32.HI R50, RZ, 0x10, R51 ;  /* 0x00000010ff327819 */ /* 0x000fe20000011633 */
[----:B------:R-:W1:Y:S01]  /*de90*/  LDS.128 R12, [R57+0x18100] ;  /* 0x01810000390c7984 */ /* 0x000e620000000c00 */
[--C-:B------:R-:W-:Y:S02]  /*dea0*/  SHF.R.U64 R48, R48, 0x10, R49.reuse ;  /* 0x0000001030307819 */ /* 0x100fe40000001231 */
[----:B------:R-:W-:Y:S01]  /*deb0*/  SHF.R.U32.HI R49, RZ, 0x10, R49 ;  /* 0x00000010ff317819 */ /* 0x000fe20000011631 */
[----:B------:R-:W2:Y:S01]  /*dec0*/  LDS.128 R8, [R56+0x18100] ;  /* 0x0181000038087984 */ /* 0x000ea20000000c00 */
[--C-:B------:R-:W-:Y:S01]  /*ded0*/  SHF.R.U64 R42, R42, 0x10, R43.reuse ;  /* 0x000000102a2a7819 */ /* 0x100fe2000000122b */
[----:B------:R-:W-:Y:S01]  /*dee0*/  HADD2.F32 R94, -RZ, R50.H0_H0 ;  /* 0x20000032ff5e7230 */ /* 0x000fe20000004100 */
[----:B------:R-:W-:Y:S01]  /*def0*/  SHF.R.U32.HI R43, RZ, 0x10, R43 ;  /* 0x00000010ff2b7819 */ /* 0x000fe2000001162b */
[----:B------:R-:W-:-:S02]  /*df00*/  HADD2.F32 R88, -RZ, R49.H0_H0 ;  /* 0x20000031ff587230 */ /* 0x000fc40000004100 */
        /* <DEDUP_REMOVED lines=26> */
[----:B------:R-:W-:Y:S01]  /*e0b0*/  FFMA.FTZ R72, R63, R74, R72 ;  /* 0x0000004a3f487223 */ /* 0x000fe20000010048 */
[----:B------:R-:W-:Y:S01]  /*e0c0*/  HADD2.F32 R14, -RZ, R14.H1_H1 ;  /* 0x3000000eff0e7230 */ /* 0x000fe20000004100 */
[----:B------:R-:W-:Y:S01]  /*e0d0*/  FMUL.FTZ R9, R12, R83 ;  /* 0x000000530c097220 */ /* 0x000fe20000410000 */
[----:B------:R-:W-:Y:S01]  /*e0e0*/  HADD2.F32 R43, -RZ, R40.H0_H0 ;  /* 0x20000028ff2b7230 */ /* 0x000fe20000004100 */
[----:B------:R-:W-:Y:S01]  /*e0f0*/  FMUL.FTZ R50, R15, R68 ;  /* 0x000000440f327220 */ /* 0x000fe20000410000 */
[----:B------:R-:W-:Y:S01]  /*e100*/  HADD2.F32 R63, -RZ, R42.H0_H0 ;  /* 0x2000002aff3f7230 */ /* 0x000fe20000004100 */
[C---:B------:R-:W-:Y:S01]  /*e110*/  FFMA.FTZ R40, R8.reuse, R85, R9 ;  /* 0x0000005508287223 */ /* 0x040fe20000010009 */
[----:B------:R-:W-:Y:S01]  /*e120*/  HADD2.F32 R11, -RZ, R11.H1_H1 ;  /* 0x3000000bff0b7230 */ /* 0x000fe20000004100 */
[----:B------:R-:W-:Y:S01]  /*e130*/  FMUL.FTZ R83, R8, R83 ;  /* 0x0000005308537220 */ /* 0x000fe20000410000 */
[----:B------:R-:W-:Y:S01]  /*e140*/  HADD2.F32 R10, -RZ, R10.H1_H1 ;  /* 0x3000000aff0a7230 */ /* 0x000fe20000004100 */
[----:B------:R-:W-:Y:S01]  /*e150*/  FMUL.FTZ R71, R61, R43 ;  /* 0x0000002b3d477220 */ /* 0x000fe20000410000 */
        /* <DEDUP_REMOVED lines=18> */
[----:B------:R-:W-:Y:S01]  /*e280*/  F2FP.PACK_AB R14, R14, R83 ;  /* 0x000000530e0e723e */ /* 0x000fe200000000ff */
[----:B------:R-:W-:Y:S01]  /*e290*/  FFMA.FTZ R41, R10, R9, R41 ;  /* 0x000000090a297223 */ /* 0x000fe20000010029 */
[----:B------:R-:W-:-:S02]  /*e2a0*/  F2FP.PACK_AB R11, R11, R90 ;  /* 0x0000005a0b0b723e */ /* 0x000fc400000000ff */
[----:B------:R-:W-:Y:S01]  /*e2b0*/  F2FP.PACK_AB R9, R49, R72 ;  /* 0x000000483109723e */ /* 0x000fe200000000ff */
[----:B------:R1:W-:Y:S01]  /*e2c0*/  STS.128 [R57+0x18100], R12 ;  /* 0x0181000c39007388 */ /* 0x0003e20000000c00 */
[----:B------:R-:W-:Y:S02]  /*e2d0*/  F2FP.PACK_AB R8, R8, R69 ;  /* 0x000000450808723e */ /* 0x000fe400000000ff */
[----:B------:R-:W-:-:S05]  /*e2e0*/  F2FP.PACK_AB R10, R41, R40 ;  /* 0x00000028290a723e */ /* 0x000fca00000000ff */
[----:B------:R1:W-:Y:S02]  /*e2f0*/  STS.128 [R56+0x18100], R8 ;  /* 0x0181000838007388 */ /* 0x0003e40000000c00 */
.L_x_1147:
[----:B------:R-:W-:Y:S05]  /*e300*/  BSYNC B1 ;  /* 0x0000000000017941 */ /* 0x000fea0003800000 */
.L_x_1146:
        /* <DEDUP_REMOVED lines=41> */
[----:B------:R-:W-:Y:S01]  /*e5a0*/  SHF.R.U64 R38, R38, 0x10, R39 ;  /* 0x0000001026267819 */ /* 0x000fe20000001227 */
[----:B------:R-:W-:Y:S01]  /*e5b0*/  HADD2.F32 R61, -RZ, R34.H0_H0 ;  /* 0x20000022ff3d7230 */ /* 0x000fe20000004100 */
[----:B------:R-:W-:-:S02]  /*e5c0*/  SHF.R.U32.HI R36, RZ, 0x10, R37 ;  /* 0x00000010ff247819 */ /* 0x000fc40000011625 */
[----:B------:R-:W-:Y:S02]  /*e5d0*/  SHF.R.U32.HI R39, RZ, 0x10, R39 ;  /* 0x00000010ff277819 */ /* 0x000fe40000011627 */
[--C-:B------:R-:W-:Y:S02]  /*e5e0*/  SHF.R.U64 R32, R32, 0x10, R33.reuse ;  /* 0x0000001020207819 */ /* 0x100fe40000001221 */
        /* <DEDUP_REMOVED lines=21> */
[----:B------:R-:W-:Y:S01]  /*e740*/  FMUL.FTZ R33, R48, R66 ;  /* 0x0000004230217220 */ /* 0x000fe20000410000 */
[----:B------:R-:W-:Y:S01]  /*e750*/  HADD2.F32 R56, -RZ, R36.H0_H0 ;  /* 0x20000024ff387230 */ /* 0x000fe20000004100 */
[----:B------:R-:W-:Y:S01]  /*e760*/  FMUL.FTZ R36, R13, R68 ;  /* 0x000000440d247220 */ /* 0x000fe20000410000 */
[----:B------:R-:W-:Y:S01]  /*e770*/  HADD2.F32 R12, -RZ, R14.H0_H0 ;  /* 0x2000000eff0c7230 */ /* 0x000fe20000004100 */
[----:B------:R-:W-:Y:S01]  /*e780*/  FFMA.FTZ R60, R51, R62, R60 ;  /* 0x0000003e333c7223 */ /* 0x000fe2000001003c */
[--C-:B------:R-:W-:Y:S01]  /*e790*/  HADD2.F32 R57, -RZ, R8.reuse.H0_H0 ;  /* 0x20000008ff397230 */ /* 0x100fe20000004100 */
[C---:B------:R-:W-:Y:S01]  /*e7a0*/  FMUL.FTZ R68, R9.reuse, R68 ;  /* 0x0000004409447220 */ /* 0x040fe20000410000 */
        /* <DEDUP_REMOVED lines=13> */
[----:B------:R-:W-:Y:S01]  /*e880*/  FMUL.FTZ R63, R49, R57 ;  /* 0x00000039313f7220 */ /* 0x000fe20000410000 */
[----:B------:R-:W-:Y:S01]  /*e890*/  HADD2.F32 R51, -RZ, R38.H0_H0 ;  /* 0x20000026ff337230 */ /* 0x000fe20000004100 */
        /* <DEDUP_REMOVED lines=22> */
.L_x_1153:
[----:B------:R-:W-:Y:S05]  /*ea00*/  BSYNC B0 ;  /* 0x0000000000007941 */ /* 0x000fea0003800000 */
.L_x_1152:
        /* <DEDUP_REMOVED lines=15> */
[----:B------:R-:W-:Y:S01]  /*eb00*/  IMAD.SHL.U32 R9, R9, 0x40, RZ ;  /* 0x0000004009097824 */ /* 0x000fe200078e00ff */
[----:B------:R-:W-:Y:S01]  /*eb10*/  LEA.HI R13, R13, R8, RZ, 0x1d ;  /* 0x000000080d0d7211 */ /* 0x000fe200078fe8ff */
[----:B------:R-:W-:Y:S01]  /*eb20*/  HADD2.F32 R54, -RZ, R54.H1_H1 ;  /* 0x30000036ff367230 */ /* 0x000fe20000004100 */
[----:B------:R-:W-:Y:S01]  /*eb30*/  LOP3.LUT R14, R14, 0x1c0, RZ, 0xc0, !PT ;  /* 0x000001c00e0e7812 */ /* 0x000fe200078ec0ff */
[--C-:B------:R-:W-:Y:S01]  /*eb40*/  HADD2.F32 R50, -RZ, R64.reuse.H0_H0 ;  /* 0x20000040ff327230 */ /* 0x100fe20000004100 */
[----:B------:R-:W-:Y:S01]  /*eb50*/  SHF.R.S32.HI R8, RZ, 0x1f, R13 ;  /* 0x0000001fff087819 */ /* 0x000fe2000001140d */
[----:B------:R-:W-:Y:S01]  /*eb60*/  IMAD.SHL.U32 R11, R13, 0x8, RZ ;  /* 0x000000080d0b7824 */ /* 0x000fe200078e00ff */
[----:B------:R-:W-:Y:S01]  /*eb70*/  SHF.L.U32 R12, R12, 0x7, RZ ;  /* 0x000000070c0c7819 */ /* 0x000fe200000006ff */
[----:B------:R-:W-:Y:S01]  /*eb80*/  HADD2.F32 R64, -RZ, R64.H1_H1 ;  /* 0x30000040ff407230 */ /* 0x000fe20000004100 */
[----:B------:R-:W-:Y:S01]  /*eb90*/  LOP3.LUT R15, R14, 0x38, R15, 0xf8, !PT ;  /* 0x000000380e0f7812 */ /* 0x000fe200078ef80f */
[----:B------:R-:W-:Y:S01]  /*eba0*/  HADD2.F32 R55, -RZ, R55.H1_H1 ;  /* 0x30000037ff377230 */ /* 0x000fe20000004100 */
[----:B------:R-:W-:Y:S01]  /*ebb0*/  SHF.R.U32.HI R10, RZ, 0x3, R14 ;  /* 0x00000003ff0a7819 */ /* 0x000fe2000001160e */
[----:B------:R-:W-:Y:S01]  /*ebc0*/  HADD2.F32 R65, -RZ, R65.H1_H1 ;  /* 0x30000041ff417230 */ /* 0x000fe20000004100 */
        /* <DEDUP_REMOVED lines=20> */
[--C-:B------:R-:W-:Y:S01]  /*ed10*/  SHF.R.U64 R17, R26, 0x10, R27.reuse ;  /* 0x000000101a117819 */ /* 0x100fe2000000121b */
[----:B------:R-:W-:Y:S01]  /*ed20*/  HADD2.F32 R58, -RZ, R25.H0_H0 ;  /* 0x20000019ff3a7230 */ /* 0x000fe20000004100 */
[----:B------:R-:W-:Y:S02]  /*ed30*/  SHF.R.U32.HI R26, RZ, 0x10, R27 ;  /* 0x00000010ff1a7819 */ /* 0x000fe4000001161b */
[--C-:B------:R-:W-:Y:S02]  /*ed40*/  SHF.R.U64 R18, R18, 0x10, R19.reuse ;  /* 0x0000001012127819 */ /* 0x100fe40000001213 */
[----:B------:R-:W-:Y:S01]  /*ed50*/  SHF.R.U32.HI R19, RZ, 0x10, R19 ;  /* 0x00000010ff137819 */ /* 0x000fe20000011613 */
[----:B------:R-:W-:-:S02]  /*ed60*/  HADD2.F32 R66, -RZ, R26.H0_H0 ;  /* 0x2000001aff427230 */ /* 0x000fc40000004100 */
[--C-:B-1----:R-:W-:Y:S02]  /*ed70*/  HADD2.F32 R35, -RZ, R13.reuse.H1_H1 ;  /* 0x3000000dff237230 */ /* 0x102fe40000004100 */
[----:B------:R-:W-:Y:S02]  /*ed80*/  HADD2.F32 R27, -RZ, R13.H0_H0 ;  /* 0x2000000dff1b7230 */ /* 0x000fe40000004100 */
[----:B------:R-:W-:Y:S01]  /*ed90*/  HADD2.F32 R13, -RZ, R15.H0_H0 ;  /* 0x2000000fff0d7230 */ /* 0x000fe20000004100 */
[----:B------:R-:W-:Y:S01]  /*eda0*/  FMUL.FTZ R25, R35, R34 ;  /* 0x0000002223197220 */ /* 0x000fe20000410000 */
[----:B------:R-:W-:Y:S01]  /*edb0*/  HADD2.F32 R36, -RZ, R12.H0_H0 ;  /* 0x2000000cff247230 */ /* 0x000fe20000004100 */
[----:B------:R-:W-:Y:S01]  /*edc0*/  FMUL.FTZ R48, R27, R38 ;  /* 0x000000261b307220 */ /* 0x000fe20000410000 */
[--C-:B--2---:R-:W-:Y:S01]  /*edd0*/  HADD2.F32 R40, -RZ, R9.reuse.H1_H1 ;  /* 0x30000009ff287230 */ /* 0x104fe20000004100 */
[----:B------:R-:W-:Y:S01]  /*ede0*/  FMUL.FTZ R60, R13, R56 ;  /* 0x000000380d3c7220 */ /* 0x000fe20000410000 */
[----:B------:R-:W-:-:S02]  /*edf0*/  HADD2.F32 R39, -RZ, R9.H0_H0 ;  /* 0x20000009ff277230 */ /* 0x000fc40000004100 */
[----:B------:R-:W-:Y:S01]  /*ee00*/  HADD2.F32 R9, -RZ, R11.H0_H0 ;  /* 0x2000000bff097230 */ /* 0x000fe20000004100 */
[C---:B------:R-:W-:Y:S01]  /*ee10*/  FMUL.FTZ R34, R40.reuse, R34 ;  /* 0x0000002228227220 */ /* 0x040fe20000410000 */
[----:B------:R-:W-:Y:S01]  /*ee20*/  HADD2.F32 R15, -RZ, R15.H1_H1 ;  /* 0x3000000fff0f7230 */ /* 0x000fe20000004100 */
[----:B------:R-:W-:Y:S01]  /*ee30*/  FFMA.FTZ R25, R40, R58, R25 ;  /* 0x0000003a28197223 */ /* 0x000fe20000010019 */
[----:B------:R-:W-:Y:S01]  /*ee40*/  HADD2.F32 R40, -RZ, R19.H0_H0 ;  /* 0x20000013ff287230 */ /* 0x000fe20000004100 */
[C---:B------:R-:W-:Y:S01]  /*ee50*/  FMUL.FTZ R56, R9.reuse, R56 ;  /* 0x0000003809387220 */ /* 0x040fe20000410000 */
[----:B------:R-:W-:Y:S01]  /*ee60*/  HADD2.F32 R41, -RZ, R8.H0_H0 ;  /* 0x20000008ff297230 */ /* 0x000fe20000004100 */
[----:B------:R-:W-:Y:S01]  /*ee70*/  FFMA.FTZ R60, R9, R62, R60 ;  /* 0x0000003e093c7223 */ /* 0x000fe2000001003c */
[----:B------:R-:W-:Y:S01]  /*ee80*/  HADD2.F32 R37, -RZ, R12.H1_H1 ;  /* 0x3000000cff257230 */ /* 0x000fe20000004100 */
[----:B------:R-:W-:Y:S01]  /*ee90*/  FMUL.FTZ R9, R36, R54 ;  /* 0x0000003624097220 */ /* 0x000fe20000410000 */
[----:B------:R-:W-:Y:S01]  /*eea0*/  HADD2.F32 R11, -RZ, R11.H1_H1 ;  /* 0x3000000bff0b7230 */ /* 0x000fe20000004100 */
[----:B------:R-:W-:Y:S01]  /*eeb0*/  FMUL.FTZ R26, R15, R40 ;  /* 0x000000280f1a7220 */ /* 0x000fe20000410000 */
[----:B------:R-:W-:Y:S01]  /*eec0*/  HADD2.F32 R12, -RZ, R14.H0_H0 ;  /* 0x2000000eff0c7230 */ /* 0x000fe20000004100 */
[----:B------:R-:W-:Y:S01]  /*eed0*/  FMUL.FTZ R19, R41, R54 ;  /* 0x0000003629137220 */ /* 0x000fe20000410000 */
[----:B------:R-:W-:Y:S01]  /*eee0*/  HADD2.F32 R42, -RZ, R8.H1_H1 ;  /* 0x30000008ff2a7230 */ /* 0x000fe20000004100 */
[----:B------:R-:W-:Y:S01]  /*eef0*/  FMUL.FTZ R40, R11, R40 ;  /* 0x000000280b287220 */ /* 0x000fe20000410000 */
[----:B------:R-:W-:Y:S01]  /*ef00*/  HADD2.F32 R8, -RZ, R10.H0_H0 ;  /* 0x2000000aff087230 */ /* 0x000fe20000004100 */
        /* <DEDUP_REMOVED lines=9> */
[C---:B------:R-:W-:Y:S01]  /*efa0*/  FMUL.FTZ R55, R8.reuse, R55 ;  /* 0x0000003708377220 */ /* 0x040fe20000410000 */
[----:B------:R-:W-:Y:S01]  /*efb0*/  F2FP.PACK_AB R11, R11, R60 ;  /* 0x0000003c0b0b723e */ /* 0x000fe200000000ff */
[----:B------:R-:W-:Y:S01]  /*efc0*/  FFMA.FTZ R16, R8, R65, R9 ;  /* 0x0000004108107223 */ /* 0x000fe20000010009 */
[----:B------:R-:W-:Y:S01]  /*efd0*/  HADD2.F32 R9, -RZ, R17.H0_H0 ;  /* 0x20000011ff097230 */ /* 0x000fe20000004100 */
[-C--:B------:R-:W-:Y:S02]  /*efe0*/  FMUL.FTZ R43, R37, R26.reuse ;  /* 0x0000001a252b7220 */ /* 0x080fe40000410000 */
[-C--:B------:R-:W-:Y:S02]  /*eff0*/  FMUL.FTZ R17, R14, R39.reuse ;  /* 0x000000270e117220 */ /* 0x080fe40000410000 */
[----:B------:R-:W-:Y:S02]  /*f000*/  FMUL.FTZ R26, R42, R26 ;  /* 0x0000001a2a1a7220 */ /* 0x000fe40000410000 */
[----:B------:R-:W-:-:S02]  /*f010*/  FMUL.FTZ R39, R10, R39 ;  /* 0x000000270a277220 */ /* 0x000fc40000410000 */
[----:B------:R-:W-:Y:S02]  /*f020*/  FFMA.FTZ R55, R12, R65, -R55 ;  /* 0x000000410c377223 */ /* 0x000fe40000010837 */
        /* <DEDUP_REMOVED lines=18> */
.L_x_1155:
[----:B------:R-:W-:Y:S05]  /*f150*/  BSYNC B0 ;  /* 0x0000000000007941 */ /* 0x000fea0003800000 */
.L_x_1154:
        /* <DEDUP_REMOVED lines=12> */
[--C-:B------:R-:W-:Y:S01]  /*f220*/  HADD2.F32 R42, -RZ, R47.reuse.H0_H0 ;  /* 0x2000002fff2a7230 */ /* 0x100fe20000004100 */
        /* <DEDUP_REMOVED lines=102> */
.L_x_1131:
[----:B------:R-:W-:Y:S05]  /*f890*/  BSYNC B2 ;  /* 0x0000000000027941 */ /* 0x000fea0003800000 */
.L_x_1113:
[----:B------:R-:W-:-:S04]  /*f8a0*/  DEPBAR.LE SB0, 0x2 ;  /* 0x000080800000791a */ /* 0x000fc80000000000 */
[----:B------:R-:W-:Y:S01]  /*f8b0*/  IMAD.MOV.U32 R184, RZ, RZ, 0x20 ;  /* 0x00000020ffb87424 */ /* 0x000fe200078e00ff */
[----:B------:R-:W-:Y:S01]  /*f8c0*/  BAR.SYNC.DEFER_BLOCKING 0x0 ;  /* 0x0000000000007b1d */ /* 0x000fe20000010000 */
[----:B------:R-:W-:Y:S01]  /*f8d0*/  LOP3.LUT P0, RZ, R132, 0x2, RZ, 0xc0, !PT ;  /* 0x0000000284ff7812 */ /* 0x000fe2000780c0ff */
[----:B------:R-:W-:Y:S01]  /*f8e0*/  IMAD.SHL.U32 R187, R5, 0x2, RZ ;  /* 0x0000000205bb7824 */ /* 0x000fe200078e00ff */
[----:B------:R-:W-:Y:S01]  /*f8f0*/  SHF.L.U32 R186, R2, 0x1, RZ ;  /* 0x0000000102ba7819 */ /* 0x000fe200000006ff */
[----:B------:R-:W-:Y:S01]  /*f900*/  IMAD.SHL.U32 R48, R0, 0x2, RZ ;  /* 0x0000000200307824 */ /* 0x000fe200078e00ff */
[----:B------:R-:W-:Y:S02]  /*f910*/  SEL R184, R184, 0xffffffe0, !P0 ;  /* 0xffffffe0b8b87807 */ /* 0x000fe40004000000 */
[----:B------:R-:W-:-:S03]  /*f920*/  LEA R189, R0, 0x18100, 0x1 ;  /* 0x0001810000bd7811 */ /* 0x000fc600078e08ff */
[----:B------:R-:W-:Y:S01]  /*f930*/  IMAD.IADD R2, R187, 0x1, R184 ;  /* 0x00000001bb027824 */ /* 0x000fe200078e02b8 */
[----:B------:R-:W-:Y:S01]  /*f940*/  IADD3 R185, R189, R186, RZ ;  /* 0x000000babdb97210 */ /* 0x000fe20007ffe0ff */
[----:B------:R-:W3:Y:S04]  /*f950*/  LDSM.16.M88.4 R48, [R48+0x18100] ;  /* 0x018100003030783b */ /* 0x000ee80000000200 */
[----:B------:R4:W1:Y:S04]  /*f960*/  LDSM.16.M88.4 R40, [R187+0xc100] ;  /* 0x00c10000bb28783b */ /* 0x0008680000000200 */
[----:B--2---:R4:W2:Y:S04]  /*f970*/  LDSM.16.M88.4 R32, [R187+0xc900] ;  /* 0x00c90000bb20783b */ /* 0x0048a80000000200 */
[----:B-1----:R4:W1:Y:S04]  /*f980*/  LDSM.16.M88.4 R24, [R187+0xd100] ;  /* 0x00d10000bb18783b */ /* 0x0028680000000200 */
        /* <DEDUP_REMOVED lines=24> */
[----:B------:R-:W-:-:S02]  /*fb10*/  SHF.L.U64.HI R5, R206, 0x1, R209 ;  /* 0x00000001ce057819 */ /* 0x000fc400000102d1 */
[----:B------:R-:W-:Y:S02]  /*fb20*/  ISETP.GE.AND P6, PT, R200, c[0x0][0x1d4], PT ;  /* 0x00007500c8007a0c */ /* 0x000fe40003fc6270 */
[----:B------:R-:W-:Y:S02]  /*fb30*/  IADD3 R14, P0, R8, UR18, RZ ;  /* 0x00000012080e7c10 */ /* 0x000fe4000ff1e0ff */
[----:B------:R-:W-:Y:S02]  /*fb40*/  SEL R8, RZ, 0x10, P4 ;  /* 0x00000010ff087807 */ /* 0x000fe40002000000 */
[----:B------:R-:W-:Y:S01]  /*fb50*/  IADD3.X R9, R9, UR7, R0, P0, !PT ;  /* 0x0000000709097c10 */ /* 0x000fe200087fe400 */
[----:B------:R-:W-:Y:S01]  /*fb60*/  IMAD.SHL.U32 R0, R206, 0x2, RZ ;  /* 0x00000002ce007824 */ /* 0x000fe200078e00ff */
[----:B------:R-:W-:Y:S02]  /*fb70*/  LEA R15, P0, R14, c[0x0][0x1f8], 0x1 ;  /* 0x00007e000e0f7a11 */ /* 0x000fe400078008ff */
[----:B------:R-:W-:-:S02]  /*fb80*/  IADD3 R28, -R8, 0x10, RZ ;  /* 0x00000010081c7810 */ /* 0x000fc40007ffe1ff */
[----:B------:R-:W-:Y:S01]  /*fb90*/  LEA.HI.X R14, R14, c[0x0][0x1fc], R9, 0x1, P0 ;  /* 0x00007f000e0e7a11 */ /* 0x000fe200000f0c09 */
[----:B------:R-:W4:Y:S01]  /*fba0*/  SHFL.IDX PT, R16, R15, 0x1, 0x181f ;  /* 0x00381f000f107f89 */ /* 0x000f2200000e0000 */
[----:B------:R-:W-:Y:S01]  /*fbb0*/  IMAD.SHL.U32 R9, R188, 0x2, RZ ;  /* 0x00000002bc097824 */ /* 0x000fe200078e00ff */
[----:B------:R-:W-:Y:S02]  /*fbc0*/  LOP3.LUT R28, R28, 0xf, RZ, 0xc0, !PT ;  /* 0x0000000f1c1c7812 */ /* 0x000fe400078ec0ff */
[----:B------:R-:W3:Y:S04]  /*fbd0*/  SHFL.IDX PT, R18, R14, 0x1, 0x181f ;  /* 0x00381f000e127f89 */ /* 0x000ee800000e0000 */
[----:B------:R-:W2:Y:S04]  /*fbe0*/  SHFL.IDX PT, R15, R15, RZ, 0x181f ;  /* 0x00181fff0f0f7589 */ /* 0x000ea800000e0000 */
[----:B------:R-:W1:Y:S01]  /*fbf0*/  SHFL.IDX PT, R14, R14, RZ, 0x181f ;  /* 0x00181fff0e0e7589 */ /* 0x000e6200000e0000 */
[----:B----4-:R-:W-:-:S04]  /*fc00*/  IADD3 R30, P2, P0, R31, R16, R12 ;  /* 0x000000101f1e7210 */ /* 0x010fc8000785e00c */
[----:B---3--:R-:W-:Y:S02]  /*fc10*/  IADD3.X R31, RZ, R18, R13, P2, P0 ;  /* 0x00000012ff1f7210 */ /* 0x008fe400017e040d */
[----:B------:R-:W-:-:S04]  /*fc20*/  IADD3 R28, P2, P0, R28, R16, R9 ;  /* 0x000000101c1c7210 */ /* 0x000fc8000785e009 */
[----:B------:R-:W-:Y:S02]  /*fc30*/  IADD3.X R29, RZ, R18, R10, P2, P0 ;  /* 0x00000012ff1d7210 */ /* 0x000fe400017e040a */
[----:B------:R-:W-:-:S04]  /*fc40*/  IADD3 R16, P2, P0, R17, R16, R0 ;  /* 0x0000001011107210 */ /* 0x000fc8000785e000 */
[----:B------:R-:W-:Y:S02]  /*fc50*/  IADD3.X R17, RZ, R18, R5, P2, P0 ;  /* 0x00000012ff117210 */ /* 0x000fe400017e0405 */
[----:B--2---:R-:W-:-:S05]  /*fc60*/  IADD3 R12, P0, R15, R12, RZ ;  /* 0x0000000c0f0c7210 */ /* 0x004fca0007f1e0ff */
        /* <DEDUP_REMOVED lines=14> */
.L_x_1156:
[----:B------:R-:W-:Y:S01]  /*fd50*/  LOP3.LUT R5, R7, 0xffffffe0, RZ, 0xc0, !PT ;  /* 0xffffffe007057812 */ /* 0x000fe200078ec0ff */
[----:B------:R-:W-:Y:S01]  /*fd60*/  IMAD.MOV.U32 R0, RZ, RZ, 0x40 ;  /* 0x00000040ff007424 */ /* 0x000fe200078e00ff */
[----:B------:R-:W-:Y:S01]  /*fd70*/  LEA.HI R7, R45, R82, RZ, 0x2 ;  /* 0x000000522d077211 */ /* 0x000fe200078f10ff */
[C---:B-123--:R-:W-:Y:S01]  /*fd80*/  HMMA.16816.F32 R36, R48.reuse, R32, RZ ;  /* 0x000000203024723c */ /* 0x04efe200000018ff */
[----:B------:R-:W-:Y:S01]  /*fd90*/  SHF.R.S32.HI R9, RZ, 0x1f, R6 ;  /* 0x0000001fff097819 */ /* 0x000fe20000011406 */
[----:B------:R-:W-:Y:S01]  /*fda0*/  IMAD.IADD R5, R82, 0x1, -R5 ;  /* 0x0000000152057824 */ /* 0x000fe200078e0a05 */
[----:B------:R-:W-:Y:S01]  /*fdb0*/  LOP3.LUT R7, R7, 0xfffffffc, RZ, 0xc0, !PT ;  /* 0xfffffffc07077812 */ /* 0x000fe200078ec0ff */
[----:B------:R-:W-:Y:S01]  /*fdc0*/  IMAD R183, R4, 0x2, R189 ;  /* 0x0000000204b77824 */ /* 0x000fe200078e02bd */
[----:B------:R-:W-:Y:S01]  /*fdd0*/  SEL R135, R0, 0xffffffc0, !P1 ;  /* 0xffffffc000877807 */ /* 0x000fe20004800000 */
[----:B------:R-:W-:Y:S01]  /*fde0*/  IMAD R182, R4, 0x2, R185 ;  /* 0x0000000204b67824 */ /* 0x000fe200078e02b9 */
[----:B------:R-:W-:Y:S01]  /*fdf0*/  LEA.HI R0, R9, R6, RZ, 0x3 ;  /* 0x0000000609007211 */ /* 0x000fe200078f18ff */
[----:B------:R-:W-:Y:S01]  /*fe00*/  IMAD.IADD R82, R82, 0x1, -R7 ;  /* 0x0000000152527824 */ /* 0x000fe200078e0a07 */
[----:B------:R-:W-:Y:S01]  /*fe10*/  SHF.R.S32.HI R8, RZ, 0x1f, R5 ;  /* 0x0000001fff087819 */ /* 0x000fe20000011405 */
[C---:B------:R-:W-:Y:S01]  /*fe20*/  HMMA.16816.F32 R32, R48.reuse, R34, RZ ;  /* 0x000000223020723c */ /* 0x040fe200000018ff */
[----:B------:R-:W-:Y:S01]  /*fe30*/  LOP3.LUT R9, R0, 0xffffff8, RZ, 0xc0, !PT ;  /* 0x0ffffff800097812 */ /* 0x000fe200078ec0ff */
[----:B------:R-:W-:Y:S01]  /*fe40*/  LDSM.16.M88.4 R64, [R183] ;  /* 0x00000000b740783b */ /* 0x000fe20000000200 */
[----:B------:R-:W-:Y:S01]  /*fe50*/  LEA.HI R7, R8, R5, RZ, 0x2 ;  /* 0x0000000508077211 */ /* 0x000fe200078f10ff */
[----:B------:R-:W-:Y:S01]  /*fe60*/  IMAD.IADD R88, R135, 0x1, R2 ;  /* 0x0000000187587824 */ /* 0x000fe200078e0202 */
[----:B------:R-:W-:Y:S01]  /*fe70*/  LEA.HI R0, R82, R82, RZ, 0x1 ;  /* 0x0000005252007211 */ /* 0x000fe200078f08ff */
[----:B------:R-:W-:Y:S01]  /*fe80*/  IMAD.IADD R9, R6, 0x1, -R9 ;  /* 0x0000000106097824 */ /* 0x000fe200078e0a09 */
[----:B------:R-:W-:Y:S01]  /*fe90*/  LEA.HI.SX32 R6, R7, UR15, 0x1e ;  /* 0x0000000f07067c11 */ /* 0x000fe2000f8ff2ff */
[C---:B------:R-:W-:Y:S01]  /*fea0*/  HMMA.16816.F32 R44, R48.reuse, R40, RZ ;  /* 0x00000028302c723c */ /* 0x040fe200000018ff */
[----:B------:R-:W-:Y:S01]  /*feb0*/  LOP3.LUT R11, R0, 0x1ffffffe, RZ, 0xc0, !PT ;  /* 0x1ffffffe000b7812 */ /* 0x000fe200078ec0ff */
[----:B------:R-:W-:Y:S01]  /*fec0*/  ULDC UR4, c[0x0][0x324] ;  /* 0x0000c90000047ab9 */ /* 0x000fe20000000800 */
[----:B------:R-:W-:Y:S01]  /*fed0*/  PLOP3.LUT P0, PT, PT, PT, UP2, 0x80, 0x0 ;  /* 0x000000000000781c */ /* 0x000fe20003f0f028 */
[----:B------:R-:W-:Y:S01]  /*fee0*/  IMAD R6, R9, 0x10, R6 ;  /* 0x0000001009067824 */ /* 0x000fe200078e0206 */
[----:B------:R-:W-:Y:S01]  /*fef0*/  ISETP.GE.AND P2, PT, R191, 0x1, PT ;  /* 0x00000001bf00780c */ /* 0x000fe20003f46270 */
[----:B------:R-:W-:Y:S01]  /*ff00*/  IMAD.IADD R11, R82, 0x1, -R11 ;  /* 0x00000001520b7824 */ /* 0x000fe200078e0a0b */
[----:B------:R-:W-:Y:S01]  /*ff10*/  ULOP3.LUT UR4, URZ, UR4, URZ, 0x33, !UPT ;  /* 0x000000043f047292 */ /* 0x000fe2000f8e333f */
[----:B------:R-:W-:Y:S01]  /*ff20*/  HMMA.16816.F32 R40, R48, R42, RZ ;  /* 0x0000002a3028723c */ /* 0x000fe200000018ff */
[----:B-----5:R-:W-:Y:S01]  /*ff30*/  LDSM.16.M88.4 R80, [R189+0x4000] ;  /* 0x00400000bd50783b */ /* 0x020fe20000000200 */
[----:B------:R-:W-:-:S03]  /*ff40*/  IMAD R202, R11, 0x8, R6 ;  /* 0x000000080bca7824 */ /* 0x000fc600078e0206 */
[----:B------:R-:W0:Y:S01]  /*ff50*/  LDGDEPBAR ;  /* 0x00000000000079af */ /* 0x000e220000000000 */
[----:B------:R-:W-:Y:S02]  /*ff60*/  IMAD.MOV.U32 R0, RZ, RZ, R202 ;  /* 0x000000ffff007224 */ /* 0x000fe400078e00ca */
[----:B------:R-:W-:Y:S01]  /*ff70*/  @P0 IMAD.HI.U32 R6, R202, c[0x0][0x2c8], RZ ;  /* 0x0000b200ca060a27 */ /* 0x000fe200078e00ff */
[----:B------:R-:W-:Y:S01]  /*ff80*/  PLOP3.LUT P0, PT, PT, PT, UP2, 0x80, 0x0 ;  /* 0x000000000000781c */ /* 0x000fe20003f0f028 */
[C---:B------:R-:W-:Y:S08]  /*ff90*/  HMMA.16816.F32 R28, R48.reuse, R24, RZ ;  /* 0x00000018301c723c */ /* 0x040ff000000018ff */
[----:B------:R-:W-:Y:S04]  /*ffa0*/  HMMA.16816.F32 R24, R48, R26, RZ ;  /* 0x0000001a3018723c */ /* 0x000fe800000018ff */
[----:B------:R-:W-:Y:S01]  /*ffb0*/  @P0 SHF.R.U32.HI R0, RZ, c[0x0][0x2cc], R6 ;  /* 0x0000b300ff000a19 */ /* 0x000fe20000011606 */
[----:B------:R-:W-:-:S03]  /*ffc0*/  IMAD.IADD R6, R187, 0x1, R135 ;  /* 0x00000001bb067824 */ /* 0x000fc600078e0287 */
[C---:B------:R-:W-:Y:S02]  /*ffd0*/  HMMA.16816.F32 R72, R48.reuse, R60, RZ ;  /* 0x0000003c3048723c */ /* 0x040fe400000018ff */
[----:B------:R-:W1:Y:S04]  /*ffe0*/  LDSM.16.M88.4 R12, [R6+0xc900] ;  /* 0x00c90000060c783b */ /* 0x000e680000000200 */
[----:B------:R-:W2:Y:S02]  /*fff0*/  LDSM.16.M88.4 R16, [R6+0xc100] ;  /* 0x00c100000610783b */ /* 0x000ea40000000200 */
[----:B------:R-:W-:Y:S02]  /*10000*/  HMMA.16816.F32 R48, R48, R62, RZ ;  /* 0x0000003e3030723c */ /* 0x000fe400000018ff */
[----:B------:R-:W3:Y:S04]  /*10010*/  LDSM.16.M88.4 R8, [R6+0xd100] ;  /* 0x00d100000608783b */ /* 0x000ee80000000200 */
[----:B------:R-:W4:Y:S02]  /*10020*/  LDSM.16.M88.4 R76, [R6+0xd900] ;  /* 0x00d90000064c783b */ /* 0x000f240000000200 */
[C---:B------:R-:W-:Y:S02]  /*10030*/  HMMA.16816.F32 R36, R68.reuse, R20, R36 ;  /* 0x000000144424723c */ /* 0x040fe40000001824 */
[----:B------:R-:W-:Y:S06]  /*10040*/  LDSM.16.M88.4 R60, [R88+0xc100] ;  /* 0x00c10000583c783b */ /* 0x000fec0000000200 */
[C---:B------:R-:W-:Y:S01]  /*10050*/  HMMA.16816.F32 R32, R68.reuse, R22, R32 ;  /* 0x000000164420723c */ /* 0x040fe20000001820 */
[----:B------:R-:W-:Y:S07]  /*10060*/  LDSM.16.M88.4 R20, [R182] ;  /* 0x00000000b614783b */ /* 0x000fee0000000200 */
        /* <DEDUP_REMOVED lines=8> */
[----:B------:R-:W4:Y:S07]  /*100f0*/  LDSM.16.M88.4 R48, [R88+0xd900] ;  /* 0x00d900005830783b */ /* 0x000f2e0000000200 */
[C---:B-1----:R-:W-:Y:S08]  /*10100*/  HMMA.16816.F32 R36, R64.reuse, R12, R36 ;  /* 0x0000000c4024723c */ /* 0x042ff00000001824 */
[C---:B------:R-:W-:Y:S01]  /*10110*/  HMMA.16816.F32 R32, R64.reuse, R14, R32 ;  /* 0x0000000e4020723c */ /* 0x040fe20000001820 */
[----:B------:R-:W1:Y:S07]  /*10120*/  LDSM.16.M88.4 R12, [R187+0xe900] ;  /* 0x00e90000bb0c783b */ /* 0x000e6e0000000200 */
[C---:B--2---:R-:W-:Y:S08]  /*10130*/  HMMA.16816.F32 R44, R64.reuse, R16, R44 ;  /* 0x00000010402c723c */ /* 0x044ff0000000182c */
[C---:B------:R-:W-:Y:S01]  /*10140*/  HMMA.16816.F32 R40, R64.reuse, R18, R40 ;  /* 0x000000124028723c */ /* 0x040fe20000001828 */
[----:B------:R-:W2:Y:S07]  /*10150*/  LDSM.16.M88.4 R16, [R187+0xe100] ;  /* 0x00e10000bb10783b */ /* 0x000eae0000000200 */
[C---:B---3--:R-:W-:Y:S08]  /*10160*/  HMMA.16816.F32 R28, R64.reuse, R8, R28 ;  /* 0x00000008401c723c */ /* 0x048ff0000000181c */
[C---:B------:R-:W-:Y:S01]  /*10170*/  HMMA.16816.F32 R24, R64.reuse, R10, R24 ;  /* 0x0000000a4018723c */ /* 0x040fe20000001818 */
[----:B------:R-:W3:Y:S07]  /*10180*/  LDSM.16.M88.4 R8, [R187+0xf100] ;  /* 0x00f10000bb08783b */ /* 0x000eee0000000200 */
[C---:B----4-:R-:W-:Y:S08]  /*10190*/  HMMA.16816.F32 R72, R64.reuse, R76, R72 ;  /* 0x0000004c4048723c */ /* 0x050ff00000001848 */
[----:B------:R-:W-:Y:S01]  /*101a0*/  HMMA.16816.F32 R68, R64, R78, R68 ;  /* 0x0000004e4044723c */ /* 0x000fe20000001844 */
[----:B------:R-:W4:Y:S04]  /*101b0*/  LDSM.16.M88.4 R76, [R187+0xf900] ;  /* 0x00f90000bb4c783b */ /* 0x000f280000000200 */
[----:B------:R-:W-:Y:S03]  /*101c0*/  LDSM.16.M88.4 R64, [R185+0x4000] ;  /* 0x00400000b940783b */ /* 0x000fe60000000200 */
[C---:B------:R-:W-:Y:S08]  /*101d0*/  HMMA.16816.F32 R36, R20.reuse, R56, R36 ;  /* 0x000000381424723c */ /* 0x040ff00000001824 */
[C---:B------:R-:W-:Y:S01]  /*101e0*/  HMMA.16816.F32 R32, R20.reuse, R58, R32 ;  /* 0x0000003a1420723c */ /* 0x040fe20000001820 */
[----:B------:R-:W1:Y:S07]  /*101f0*/  LDSM.16.M88.4 R56, [R2+0xe900] ;  /* 0x00e900000238783b */ /* 0x000e6e0000000200 */
        /* <DEDUP_REMOVED lines=8> */
[----:B------:R-:W4:Y:S04]  /*10280*/  LDSM.16.M88.4 R48, [R2+0xf900] ;  /* 0x00f900000230783b */ /* 0x000f280000000200 */
[----:B------:R-:W-:Y:S03]  /*10290*/  LDSM.16.M88.4 R20, [R183+0x4000] ;  /* 0x00400000b714783b */ /* 0x000fe60000000200 */
[C---:B-1----:R-:W-:Y:S08]  /*102a0*/  HMMA.16816.F32 R36, R80.reuse, R12, R36 ;  /* 0x0000000c5024723c */ /* 0x042ff00000001824 */
[C---:B------:R-:W-:Y:S01]  /*102b0*/  HMMA.16816.F32 R32, R80.reuse, R14, R32 ;  /* 0x0000000e5020723c */ /* 0x040fe20000001820 */
[----:B------:R-:W1:Y:S07]  /*102c0*/  LDSM.16.M88.4 R12, [R6+0xe900] ;  /* 0x00e90000060c783b */ /* 0x000e6e0000000200 */
[C---:B--2---:R-:W-:Y:S08]  /*102d0*/  HMMA.16816.F32 R44, R80.reuse, R16, R44 ;  /* 0x00000010502c723c */ /* 0x044ff0000000182c */
[C---:B------:R-:W-:Y:S01]  /*102e0*/  HMMA.16816.F32 R40, R80.reuse, R18, R40 ;  /* 0x000000125028723c */ /* 0x040fe20000001828 */
[----:B------:R-:W-:Y:S07]  /*102f0*/  LDSM.16.M88.4 R16, [R6+0xe100] ;  /* 0x00e100000610783b */ /* 0x000fee0000000200 */
[C---:B---3--:R-:W-:Y:S08]  /*10300*/  HMMA.16816.F32 R28, R80.reuse, R8, R28 ;  /* 0x00000008501c723c */ /* 0x048ff0000000181c */
[C---:B------:R-:W-:Y:S01]  /*10310*/  HMMA.16816.F32 R24, R80.reuse, R10, R24 ;  /* 0x0000000a5018723c */ /* 0x040fe20000001818 */
[----:B------:R-:W2:Y:S07]  /*10320*/  LDSM.16.M88.4 R8, [R6+0xf100] ;  /* 0x00f100000608783b */ /* 0x000eae0000000200 */
[C---:B----4-:R-:W-:Y:S08]  /*10330*/  HMMA.16816.F32 R72, R80.reuse, R76, R72 ;  /* 0x0000004c5048723c */ /* 0x050ff00000001848 */
[----:B------:R-:W-:Y:S01]  /*10340*/  HMMA.16816.F32 R68, R80, R78, R68 ;  /* 0x0000004e5044723c */ /* 0x000fe20000001844 */
[----:B------:R-:W-:Y:S07]  /*10350*/  LDSM.16.M88.4 R76, [R88+0x11900] ;  /* 0x01190000584c783b */ /* 0x000fee0000000200 */
[C---:B------:R-:W-:Y:S08]  /*10360*/  HMMA.16816.F32 R36, R64.reuse, R56, R36 ;  /* 0x000000384024723c */ /* 0x040ff00000001824 */
        /* <DEDUP_REMOVED lines=19> */
[----:B------:R-:W2:Y:S07]  /*104a0*/  LDSM.16.M88.4 R16, [R88+0xf900] ;  /* 0x00f900005810783b */ /* 0x000eae0000000200 */
        /* <DEDUP_REMOVED lines=14> */
[C---:B------:R-:W-:Y:S08]  /*10590*/  HMMA.16816.F32 R72, R52.reuse, R16, R72 ;  /* 0x000000103448723c */ /* 0x040ff00000001848 */
        /* <DEDUP_REMOVED lines=16> */
[----:B------:R-:W1:Y:S03]  /*106a0*/  LDSM.16.M88.4 R12, [R6+0x11100] ;  /* 0x01110000060c783b */ /* 0x000e660000000200 */
[C---:B--2---:R-:W-:Y:S08]  /*106b0*/  HMMA.16816.F32 R44, R60.reuse, R8, R44 ;  /* 0x000000083c2c723c */ /* 0x044ff0000000182c */
[C---:B------:R-:W-:Y:S01]  /*106c0*/  HMMA.16816.F32 R40, R60.reuse, R10, R40 ;  /* 0x0000000a3c28723c */ /* 0x040fe20000001828 */
[----:B------:R2:W1:Y:S07]  /*106d0*/  LDSM.16.M88.4 R8, [R6+0x11900] ;  /* 0x011900000608783b */ /* 0x00046e0000000200 */
[C---:B---3--:R-:W-:Y:S08]  /*106e0*/  HMMA.16816.F32 R36, R60.reuse, R20, R36 ;  /* 0x000000143c24723c */ /* 0x048ff00000001824 */
[C---:B------:R-:W-:Y:S01]  /*106f0*/  HMMA.16816.F32 R32, R60.reuse, R22, R32 ;  /* 0x000000163c20723c */ /* 0x040fe20000001820 */
[----:B------:R-:W-:Y:S07]  /*10700*/  LDSM.16.M88.4 R20, [R88+0x10900] ;  /* 0x010900005814783b */ /* 0x000fee0000000200 */
[----:B------:R-:W-:Y:S01]  /*10710*/  HMMA.16816.F32 R28, R60, R16, R28 ;  /* 0x000000103c1c723c */ /* 0x000fe2000000181c */
[----:B--2---:R-:W-:-:S05]  /*10720*/  LOP3.LUT R6, R7, 0x7ffffffc, RZ, 0xc0, !PT ;  /* 0x7ffffffc07067812 */ /* 0x004fca00078ec0ff */
[----:B------:R-:W-:Y:S01]  /*10730*/  IMAD.IADD R203, R5, 0x1, -R6 ;  /* 0x0000000105cb7824 */ /* 0x000fe200078e0a06 */
[----:B------:R-:W-:Y:S01]  /*10740*/  IADD3 R6, R190, 0x1, -R145 ;  /* 0x00000001be067810 */ /* 0x000fe20007ffe891 */
[----:B------:R-:W-:Y:S01]  /*10750*/  HMMA.16816.F32 R64, R60, R18, R64 ;  /* 0x000000123c40723c */ /* 0x000fe20000001840 */
[----:B------:R-:W-:Y:S01]  /*10760*/  LDSM.16.M88.4 R16, [R88+0x11100] ;  /* 0x011100005810783b */ /* 0x000fe20000000200 */
[----:B------:R-:W-:-:S05]  /*10770*/  IMAD.SHL.U32 R203, R203, 0x2, RZ ;  /* 0x00000002cbcb7824 */ /* 0x000fca00078e00ff */
[----:B------:R-:W-:Y:S01]  /*10780*/  IADD3 R7, -R193, R6, -R203 ;  /* 0x00000006c1077210 */ /* 0x000fe20007ffe9cb */
[----:B------:R-:W-:Y:S01]  /*10790*/  HMMA.16816.F32 R72, R60, R48, R72 ;  /* 0x000000303c48723c */ /* 0x000fe20000001848 */
[----:B------:R-:W-:-:S07]  /*107a0*/  IADD3 R5, -R203, R190, -R145 ;  /* 0x000000becb057210 */ /* 0x000fce0007ffe991 */
[----:B------:R-:W-:Y:S01]  /*107b0*/  HMMA.16816.F32 R68, R60, R50, R68 ;  /* 0x000000323c44723c */ /* 0x000fe20000001844 */
[----:B------:R-:W-:Y:S04]  /*107c0*/  LDSM.16.M88.4 R60, [R182+0x8000] ;  /* 0x00800000b63c783b */ /* 0x000fe80000000200 */
[----:B------:R-:W2:Y:S03]  /*107d0*/  LDSM.16.M88.4 R48, [R88+0x10100] ;  /* 0x010100005830783b */ /* 0x000ea60000000200 */
[C---:B----4-:R-:W-:Y:S08]  /*107e0*/  HMMA.16816.F32 R44, R52.reuse, R24, R44 ;  /* 0x00000018342c723c */ /* 0x050ff0000000182c */
[C---:B------:R-:W-:Y:S08]  /*107f0*/  HMMA.16816.F32 R40, R52.reuse, R26, R40 ;  /* 0x0000001a3428723c */ /* 0x040ff00000001828 */
[C---:B-1----:R-:W-:Y:S08]  /*10800*/  HMMA.16816.F32 R36, R52.reuse, R56, R36 ;  /* 0x000000383424723c */ /* 0x042ff00000001824 */
[C---:B------:R-:W-:Y:S08]  /*10810*/  HMMA.16816.F32 R32, R52.reuse, R58, R32 ;  /* 0x0000003a3420723c */ /* 0x040ff00000001820 */
[C---:B------:R-:W-:Y:S08]  /*10820*/  HMMA.16816.F32 R28, R52.reuse, R12, R28 ;  /* 0x0000000c341c723c */ /* 0x040ff0000000181c */
[C---:B------:R-:W-:Y:S08]  /*10830*/  HMMA.16816.F32 R64, R52.reuse, R14, R64 ;  /* 0x0000000e3440723c */ /* 0x040ff00000001840 */
[C---:B------:R-:W-:Y:S07]  /*10840*/  HMMA.16816.F32 R72, R52.reuse, R8, R72 ;  /* 0x000000083448723c */ /* 0x040fee0000001848 */
[C---:B------:R-:W-:Y:S01]  /*10850*/  IADD3 R9, R7.reuse, c[0x0][0x328], RZ ;  /* 0x0000ca0007097a10 */ /* 0x040fe20007ffe0ff */
[----:B------:R-:W-:Y:S01]  /*10860*/  HMMA.16816.F32 R68, R52, R10, R68 ;  /* 0x0000000a3444723c */ /* 0x000fe20000001844 */
[----:B------:R-:W-:-:S03]  /*10870*/  IADD3 R7, R7, UR4, RZ ;  /* 0x0000000407077c10 */ /* 0x000fc6000fffe0ff */
[----:B------:R-:W-:-:S03]  /*10880*/  IMAD.IADD R6, R9, 0x1, R2 ;  /* 0x0000000109067824 */ /* 0x000fc600078e0202 */
[----:B------:R-:W-:Y:S01]  /*10890*/  IMAD.IADD R11, R7, 0x1, R2 ;  /* 0x00000001070b7824 */ /* 0x000fe200078e0202 */
[----:B--2---:R-:W-:Y:S01]  /*108a0*/  HMMA.16816.F32 R44, R60, R48, R44 ;  /* 0x000000303c2c723c */ /* 0x004fe2000000182c */
        /* <DEDUP_REMOVED lines=20> */
.L_x_1159:
[----:B------:R-:W-:-:S04]  /*109f0*/  MOV R2, 0x1 ;  /* 0x0000000100027802 */ /* 0x000fc80000000f00 */
[----:B------:R-:W-:-:S13]  /*10a00*/  ISETP.NE.AND P0, PT, R2, c[0x0][0x32c], PT ;  /* 0x0000cb0002007a0c */ /* 0x000fda0003f05270 */
[----:B------:R-:W-:-:S05]  /*10a10*/  @P0 IMAD.HI.U32 R2, R6, c[0x0][0x330], RZ ;  /* 0x0000cc0006020a27 */ /* 0x000fca00078e00ff */
[----:B------:R-:W-:Y:S02]  /*10a20*/  @P0 SHF.R.U32.HI R6, RZ, c[0x0][0x334], R2 ;  /* 0x0000cd00ff060a19 */ /* 0x000fe40000011602 */
.L_x_1160:
[----:B------:R-:W-:Y:S05]  /*10a30*/  BSYNC B0 ;  /* 0x0000000000007941 */ /* 0x000fea0003800000 */
.L_x_1158:
[----:B------:R-:W-:-:S04]  /*10a40*/  IMAD R6, R6, c[0x0][0x32c], -R145 ;  /* 0x0000cb0006067a24 */ /* 0x000fc800078e0a91 */
[----:B------:R-:W-:-:S05]  /*10a50*/  IMAD.IADD R6, R6, 0x1, -R203 ;  /* 0x0000000106067824 */ /* 0x000fca00078e0acb */
[----:B------:R-:W-:Y:S02]  /*10a60*/  IADD3 R2, R6, c[0x0][0x32c], RZ ;  /* 0x0000cb0006027a10 */ /* 0x000fe40007ffe0ff */
[----:B------:R-:W-:Y:S02]  /*10a70*/  IMNMX R11, R11, R6, !PT ;  /* 0x000000060b0b7217 */ /* 0x000fe40007800200 */
[----:B------:R-:W-:Y:S02]  /*10a80*/  IMNMX R13, R13, R2, PT ;  /* 0x000000020d0d7217 */ /* 0x000fe40003800200 */
.L_x_1157:
        /* <DEDUP_REMOVED lines=65> */
.L_x_1163:
[----:B------:R-:W-:-:S04]  /*10ea0*/  MOV R0, 0x1 ;  /* 0x0000000100007802 */ /* 0x000fc80000000f00 */
[----:B------:R-:W-:-:S13]  /*10eb0*/  ISETP.NE.AND P0, PT, R0, c[0x0][0x32c], PT ;  /* 0x0000cb0000007a0c */ /* 0x000fda0003f05270 */
[----:B------:R-:W-:-:S05]  /*10ec0*/  @P0 IMAD.HI.U32 R0, R16, c[0x0][0x330], RZ ;  /* 0x0000cc0010000a27 */ /* 0x000fca00078e00ff */
[----:B------:R-:W-:Y:S02]  /*10ed0*/  @P0 SHF.R.U32.HI R16, RZ, c[0x0][0x334], R0 ;  /* 0x0000cd00ff100a19 */ /* 0x000fe40000011600 */
.L_x_1164:
[----:B------:R-:W-:Y:S05]  /*10ee0*/  BSYNC B0 ;  /* 0x0000000000007941 */ /* 0x000fea0003800000 */
.L_x_1162:
[----:B------:R-:W-:-:S04]  /*10ef0*/  IMAD R0, R16, c[0x0][0x32c], -R145 ;  /* 0x0000cb0010007a24 */ /* 0x000fc800078e0a91 */
[----:B------:R-:W-:-:S05]  /*10f00*/  IMAD.IADD R0, R0, 0x1, -R203 ;  /* 0x0000000100007824 */ /* 0x000fca00078e0acb */
[----:B------:R-:W-:Y:S02]  /*10f10*/  IADD3 R5, R0, c[0x0][0x32c], RZ ;  /* 0x0000cb0000057a10 */ /* 0x000fe40007ffe0ff */
[----:B------:R-:W-:Y:S02]  /*10f20*/  IMNMX R7, R7, R0, !PT ;  /* 0x0000000007077217 */ /* 0x000fe40007800200 */
[----:B------:R-:W-:Y:S02]  /*10f30*/  IMNMX R2, R2, R5, PT ;  /* 0x0000000502027217 */ /* 0x000fe40003800200 */
.L_x_1161:
        /* <DEDUP_REMOVED lines=134> */
[----:B---3--:R-:W-:Y:S01]  /*117a0*/  F2FP.PACK_AB R98, R150, R155 ;  /* 0x0000009b9662723e */ /* 0x008fe200000000ff */
        /* <DEDUP_REMOVED lines=237> */
[----:B------:R-:W-:Y:S02]  /*12680*/  LOP3.LUT R14, R14, 0xf, RZ, 0xc0, !PT ;  /* 0x0000000f0e0e7812 */ /* 0x000fe400078ec0ff */
[----:B------:R-:W-:Y:S01]  /*12690*/  ISETP.GE.AND P6, PT, R200, c[0x0][0x1d4], PT ;  /* 0x00007500c8007a0c */ /* 0x000fe20003fc6270 */
        /* <DEDUP_REMOVED lines=50> */
.L_x_1165:
[----:B------:R-:W-:Y:S01]  /*129c0*/  ULDC.64 UR4, c[0x0][0x2c8] ;  /* 0x0000b20000047ab9 */ /* 0x000fe20000000a00 */
[----:B------:R-:W-:Y:S01]  /*129d0*/  IMAD.IADD R3, R190, 0x1, -R193 ;  /* 0x00000001be037824 */ /* 0x000fe200078e0ac1 */
[----:B------:R-:W-:Y:S01]  /*129e0*/  UIMAD.WIDE.U32 UR22, UR15, UR4, URZ ;  /* 0x000000040f1672a5 */ /* 0x000fe2000f8e003f */
[----:B------:R-:W0:Y:S01]  /*129f0*/  LDGDEPBAR ;  /* 0x00000000000079af */ /* 0x000e220000000000 */
[----:B------:R-:W-:-:S05]  /*12a00*/  IADD3 R213, R147, -0x2, RZ ;  /* 0xfffffffe93d57810 */ /* 0x000fca0007ffe0ff */
[----:B------:R-:W-:Y:S02]  /*12a10*/  @UP2 UMOV UR13, UR23 ;  /* 0x00000017000d2c82 */ /* 0x000fe40008000000 */
        /* <DEDUP_REMOVED lines=14> */
.L_x_1167:
[----:B------:R-:W-:-:S04]  /*12b00*/  MOV R3, 0x1 ;  /* 0x0000000100037802 */ /* 0x000fc80000000f00 */
[----:B------:R-:W-:-:S13]  /*12b10*/  ISETP.NE.AND P0, PT, R3, c[0x0][0x32c], PT ;  /* 0x0000cb0003007a0c */ /* 0x000fda0003f05270 */
[----:B------:R-:W-:-:S05]  /*12b20*/  @P0 IMAD.HI.U32 R3, R4, c[0x0][0x330], RZ ;  /* 0x0000cc0004030a27 */ /* 0x000fca00078e00ff */
[----:B------:R-:W-:Y:S02]  /*12b30*/  @P0 SHF.R.U32.HI R4, RZ, c[0x0][0x334], R3 ;  /* 0x0000cd00ff040a19 */ /* 0x000fe40000011603 */
.L_x_1168:
[----:B------:R-:W-:-:S05]  /*12b40*/  MOV R3, c[0x0][0x32c] ;  /* 0x0000cb0000037a02 */ /* 0x000fca0000000f00 */
[----:B------:R-:W-:-:S05]  /*12b50*/  IMAD R4, R4, R3, c[0x0][0x32c] ;  /* 0x0000cb0004047624 */ /* 0x000fca00078e0203 */
[----:B------:R-:W-:-:S04]  /*12b60*/  IMNMX R5, R5, R4, PT ;  /* 0x0000000405057217 */ /* 0x000fc80003800200 */
.L_x_1166:
        /* <DEDUP_REMOVED lines=11> */
[----:B------:R-:W-:Y:S01]  /*12c20*/  MOV R132, R2 ;  /* 0x0000000200847202 */ /* 0x000fe20000000f00 */
[----:B------:R-:W-:Y:S01]  /*12c30*/  IMAD.SHL.U32 R212, R206, 0x2, RZ ;  /* 0x00000002ced47824 */ /* 0x000fe200078e00ff */
[----:B------:R-:W-:Y:S01]  /*12c40*/  SEL R184, R184, 0xffffffe0, !P1 ;  /* 0xffffffe0b8b87807 */ /* 0x000fe20004800000 */
[----:B------:R-:W-:Y:S02]  /*12c50*/  ULDC UR13, c[0x0][0x324] ;  /* 0x0000c900000d7ab9 */ /* 0x000fe40000000800 */
[----:B------:R-:W-:Y:S02]  /*12c60*/  UMOV UR15, URZ ;  /* 0x0000003f000f7c82 */ /* 0x000fe40008000000 */
[----:B------:R-:W-:-:S02]  /*12c70*/  ULOP3.LUT UR13, URZ, UR13, URZ, 0x33, !UPT ;  /* 0x0000000d3f0d7292 */ /* 0x000fc4000f8e333f */
[----:B------:R-:W-:Y:S02]  /*12c80*/  UMOV UR5, 0x1 ;  /* 0x0000000100057882 */ /* 0x000fe40000000000 */
.L_x_1180:
        /* <DEDUP_REMOVED lines=8> */
[----:B------:R2:W1:Y:S04]  /*12d10*/  LDSM.16.M88.4 R144, [R187+UR4+0xc900] ;  /* 0x00c90004bb90783b */ /* 0x0004680008000200 */
        /* <DEDUP_REMOVED lines=9> */
[----:B-1----:R-:W-:Y:S01]  /*12db0*/  IMAD.WIDE.U32 R6, R198, c[0x0][0x208], RZ ;  /* 0x00008200c6067a25 */ /* 0x002fe200078e00ff */
[----:B------:R-:W-:Y:S02]  /*12dc0*/  SHF.R.S32.HI R4, RZ, 0x1f, R197 ;  /* 0x0000001fff047819 */ /* 0x000fe400000114c5 */
[----:B------:R-:W-:Y:S01]  /*12dd0*/  SHF.L.U64.HI R8, R210, 0x1, R207 ;  /* 0x00000001d2087819 */ /* 0x000fe200000102cf */
[----:B------:R-:W-:Y:S01]  /*12de0*/  IMAD R5, R5, c[0x0][0x208], RZ ;  /* 0x0000820005057a24 */ /* 0x000fe200078e02ff */
[----:B------:R-:W-:Y:S01]  /*12df0*/  IADD3 R13, -R208, 0x10, RZ ;  /* 0x00000010d00d7810 */ /* 0x000fe20007ffe1ff */
[----:B------:R-:W-:Y:S01]  /*12e00*/  IMAD R4, R4, c[0x0][0x218], RZ ;  /* 0x0000860004047a24 */ /* 0x000fe200078e02ff */
[----:B------:R-:W-:Y:S01]  /*12e10*/  SHF.L.U64.HI R9, R206, 0x1, R209 ;  /* 0x00000001ce097819 */ /* 0x000fe200000102d1 */
[----:B------:R-:W-:Y:S01]  /*12e20*/  IMAD R5, R198, c[0x0][0x20c], R5 ;  /* 0x00008300c6057a24 */ /* 0x000fe200078e0205 */
[----:B------:R-:W-:Y:S01]  /*12e30*/  LOP3.LUT R13, R13, 0xf, RZ, 0xc0, !PT ;  /* 0x0000000f0d0d7812 */ /* 0x000fe200078ec0ff */
[----:B------:R-:W-:Y:S01]  /*12e40*/  IMAD R4, R197, c[0x0][0x21c], R4 ;  /* 0x00008700c5047a24 */ /* 0x000fe200078e0204 */
[----:B------:R-:W-:Y:S01]  /*12e50*/  ISETP.GE.AND P2, PT, R200, c[0x0][0x1d4], PT ;  /* 0x00007500c8007a0c */ /* 0x000fe20003f46270 */
[----:B------:R-:W-:Y:S01]  /*12e60*/  IMAD.IADD R7, R7, 0x1, R5 ;  /* 0x0000000107077824 */ /* 0x000fe200078e0205 */
[----:B------:R-:W-:Y:S03]  /*12e70*/  SHF.L.U64.HI R5, R188, 0x1, R211 ;  /* 0x00000001bc057819 */ /* 0x000fe600000102d3 */
[----:B------:R-:W-:Y:S05]  /*12e80*/  IMAD.WIDE.U32 R6, R197, c[0x0][0x218], R6 ;  /* 0x00008600c5067a25 */ /* 0x000fea00078e0006 */
[----:B------:R-:W-:Y:S02]  /*12e90*/  IADD3 R2, P0, R6, UR18, RZ ;  /* 0x0000001206027c10 */ /* 0x000fe4000ff1e0ff */
[----:B------:R-:W-:Y:S02]  /*12ea0*/  SEL R6, RZ, 0x10, P5 ;  /* 0x00000010ff067807 */ /* 0x000fe40002800000 */
[----:B------:R-:W-:Y:S01]  /*12eb0*/  IADD3.X R7, R7, UR7, R4, P0, !PT ;  /* 0x0000000707077c10 */ /* 0x000fe200087fe404 */
[----:B------:R-:W-:Y:S01]  /*12ec0*/  IMAD.SHL.U32 R4, R188, 0x2, RZ ;  /* 0x00000002bc047824 */ /* 0x000fe200078e00ff */
[----:B------:R-:W-:Y:S02]  /*12ed0*/  LEA R11, P0, R2, c[0x0][0x1f8], 0x1 ;  /* 0x00007e00020b7a11 */ /* 0x000fe400078008ff */
[----:B------:R-:W-:Y:S02]  /*12ee0*/  IADD3 R18, -R6, 0x10, RZ ;  /* 0x0000001006127810 */ /* 0x000fe40007ffe1ff */
[----:B------:R-:W-:Y:S01]  /*12ef0*/  LEA.HI.X R10, R2, c[0x0][0x1fc], R7, 0x1, P0 ;  /* 0x00007f00020a7a11 */ /* 0x000fe200000f0c07 */
[----:B------:R-:W1:Y:S01]  /*12f00*/  SHFL.IDX PT, R12, R11, 0x1, 0x181f ;  /* 0x00381f000b0c7f89 */ /* 0x000e6200000e0000 */
[----:B------:R-:W-:Y:S01]  /*12f10*/  SEL R2, RZ, 0x10, P4 ;  /* 0x00000010ff027807 */ /* 0x000fe20002000000 */
[----:B------:R-:W-:Y:S01]  /*12f20*/  IMAD.SHL.U32 R7, R210, 0x2, RZ ;  /* 0x00000002d2077824 */ /* 0x000fe200078e00ff */
[----:B------:R-:W-:Y:S01]  /*12f30*/  LOP3.LUT R18, R18, 0xf, RZ, 0xc0, !PT ;  /* 0x0000000f12127812 */ /* 0x000fe200078ec0ff */
[----:B------:R-:W5:Y:S01]  /*12f40*/  SHFL.IDX PT, R14, R10, 0x1, 0x181f ;  /* 0x00381f000a0e7f89 */ /* 0x000f6200000e0000 */
[----:B------:R-:W-:Y:S03]  /*12f50*/  IADD3 R17, -R2, 0x10, RZ ;  /* 0x0000001002117810 */ /* 0x000fe60007ffe1ff */
[----:B------:R-:W2:Y:S01]  /*12f60*/  SHFL.IDX PT, R11, R11, RZ, 0x181f ;  /* 0x00181fff0b0b7589 */ /* 0x000ea200000e0000 */
[----:B------:R-:W-:Y:S03]  /*12f70*/  LOP3.LUT R17, R17, 0xf, RZ, 0xc0, !PT ;  /* 0x0000000f11117812 */ /* 0x000fe600078ec0ff */
[----:B------:R-:W4:Y:S01]  /*12f80*/  SHFL.IDX PT, R10, R10, RZ, 0x181f ;  /* 0x00181fff0a0a7589 */ /* 0x000f2200000e0000 */
[----:B-1----:R-:W-:Y:S04]  /*12f90*/  IADD3 R18, P1, P0, R18, R12, R7 ;  /* 0x0000000c12127210 */ /* 0x002fe8000783e007 */
[----:B-----5:R-:W-:Y:S02]  /*12fa0*/  IADD3.X R19, RZ, R14, R8, P1, P0 ;  /* 0x0000000eff137210 */ /* 0x020fe40000fe0408 */
[----:B------:R-:W-:Y:S04]  /*12fb0*/  IADD3 R16, P1, P0, R17, R12, R4 ;  /* 0x0000000c11107210 */ /* 0x000fe8000783e004 */
[----:B------:R-:W-:Y:S02]  /*12fc0*/  IADD3.X R17, RZ, R14, R5, P1, P0 ;  /* 0x0000000eff117210 */ /* 0x000fe40000fe0405 */
[----:B------:R-:W-:Y:S04]  /*12fd0*/  IADD3 R12, P1, P0, R13, R12, R212 ;  /* 0x0000000c0d0c7210 */ /* 0x000fe8000783e0d4 */
[----:B------:R-:W-:Y:S02]  /*12fe0*/  IADD3.X R13, RZ, R14, R9, P1, P0 ;  /* 0x0000000eff0d7210 */ /* 0x000fe40000fe0409 */
[C---:B--2---:R-:W-:Y:S05]  /*12ff0*/  IADD3 R14, P0, R11.reuse, R7, RZ ;  /* 0x000000070b0e7210 */ /* 0x044fea0007f1e0ff */
[C---:B----4-:R-:W-:Y:S01]  /*13000*/  IMAD.X R15, R10.reuse, 0x1, R8, P0 ;  /* 0x000000010a0f7824 */ /* 0x050fe200000e0608 */
        /* <DEDUP_REMOVED lines=17> */
.L_x_1170:
[C---:B-1-34-:R-:W-:Y:S01]  /*13120*/  HMMA.16816.F32 R4, R136.reuse, R140, RZ ;  /* 0x0000008c8804723c */ /* 0x05afe200000018ff */
        /* <DEDUP_REMOVED lines=20> */
[----:B------:R-:W1:Y:S06]  /*13270*/  LDSM.16.M88.4 R136, [R183] ;  /* 0x00000000b788783b */ /* 0x000e6c0000000200 */
[----:B------:R-:W3:Y:S01]  /*13280*/  LDSM.16.M88.4 R152, [R2+0xd900] ;  /* 0x00d900000298783b */ /* 0x000ee20000000200 */
        /* <DEDUP_REMOVED lines=11> */
[----:B------:R-:W4:Y:S06]  /*13340*/  LDSM.16.M88.4 R156, [R182] ;  /* 0x00000000b69c783b */ /* 0x000f2c0000000200 */
[----:B------:R-:W-:Y:S01]  /*13350*/  LDSM.16.M88.4 R172, [R134+0x10900] ;  /* 0x0109000086ac783b */ /* 0x000fe20000000200 */
[C---:B-1----:R-:W-:Y:S08]  /*13360*/  HMMA.16816.F32 R4, R136.reuse, R140, R4 ;  /* 0x0000008c8804723c */ /* 0x042ff00000001804 */
[C---:B------:R-:W-:Y:S01]  /*13370*/  HMMA.16816.F32 R8, R136.reuse, R142, R8 ;  /* 0x0000008e8808723c */ /* 0x040fe20000001808 */
[----:B------:R-:W1:Y:S07]  /*13380*/  LDSM.16.M88.4 R140, [R133+0xc900] ;  /* 0x00c90000858c783b */ /* 0x000e6e0000000200 */
        /* <DEDUP_REMOVED lines=8> */
[----:B------:R-:W-:Y:S06]  /*13410*/  LDSM.16.M88.4 R136, [R189+0x4000] ;  /* 0x00400000bd88783b */ /* 0x000fec0000000200 */
[----:B------:R-:W3:Y:S01]  /*13420*/  LDSM.16.M88.4 R152, [R187+UR4+0xe100] ;  /* 0x00e10004bb98783b */ /* 0x000ee20008000200 */
[C---:B----4-:R-:W-:Y:S08]  /*13430*/  HMMA.16816.F32 R4, R156.reuse, R160, R4 ;  /* 0x000000a09c04723c */ /* 0x050ff00000001804 */
[C---:B------:R-:W-:Y:S01]  /*13440*/  HMMA.16816.F32 R8, R156.reuse, R162, R8 ;  /* 0x000000a29c08723c */ /* 0x040fe20000001808 */
[----:B------:R-:W-:Y:S07]  /*13450*/  LDSM.16.M88.4 R160, [R187+UR4+0xf100] ;  /* 0x00f10004bba0783b */ /* 0x000fee0008000200 */
[C---:B-1----:R-:W-:Y:S08]  /*13460*/  HMMA.16816.F32 R12, R156.reuse, R140, R12 ;  /* 0x0000008c9c0c723c */ /* 0x042ff0000000180c */
[C---:B------:R-:W-:Y:S01]  /*13470*/  HMMA.16816.F32 R16, R156.reuse, R142, R16 ;  /* 0x0000008e9c10723c */ /* 0x040fe20000001810 */
[----:B------:R-:W1:Y:S07]  /*13480*/  LDSM.16.M88.4 R140, [R187+UR4+0xe900] ;  /* 0x00e90004bb8c783b */ /* 0x000e6e0008000200 */
[C---:B-----5:R-:W-:Y:S08]  /*13490*/  HMMA.16816.F32 R20, R156.reuse, R144, R20 ;  /* 0x000000909c14723c */ /* 0x060ff00000001814 */
[C---:B------:R-:W-:Y:S01]  /*134a0*/  HMMA.16816.F32 R24, R156.reuse, R146, R24 ;  /* 0x000000929c18723c */ /* 0x040fe20000001818 */
[----:B------:R-:W4:Y:S07]  /*134b0*/  LDSM.16.M88.4 R144, [R187+UR4+0xf900] ;  /* 0x00f90004bb90783b */ /* 0x000f2e0008000200 */
[C---:B--2---:R-:W-:Y:S08]  /*134c0*/  HMMA.16816.F32 R28, R156.reuse, R148, R28 ;  /* 0x000000949c1c723c */ /* 0x044ff0000000181c */
[----:B------:R-:W-:Y:S01]  /*134d0*/  HMMA.16816.F32 R32, R156, R150, R32 ;  /* 0x000000969c20723c */ /* 0x000fe20000001820 */
[----:B------:R-:W2:Y:S06]  /*134e0*/  LDSM.16.M88.4 R148, [R0+0xe900] ;  /* 0x00e900000094783b */ /* 0x000eac0000000200 */
[----:B------:R-:W-:Y:S01]  /*134f0*/  LDSM.16.M88.4 R156, [R2+0xf900] ;  /* 0x00f90000029c783b */ /* 0x000fe20000000200 */
[C---:B---3--:R-:W-:Y:S08]  /*13500*/  HMMA.16816.F32 R4, R136.reuse, R152, R4 ;  /* 0x000000988804723c */ /* 0x048ff00000001804 */
        /* <DEDUP_REMOVED lines=8> */
[C---:B----4-:R-:W-:Y:S08]  /*13590*/  HMMA.16816.F32 R28, R136.reuse, R144, R28 ;  /* 0x00000090881c723c */ /* 0x050ff0000000181c */
[----:B------:R-:W-:Y:S01]  /*135a0*/  HMMA.16816.F32 R32, R136, R146, R32 ;  /* 0x000000928820723c */ /* 0x000fe20000001820 */
[----:B------:R-:W-:Y:S06]  /*135b0*/  LDSM.16.M88.4 R136, [R183+0x4000] ;  /* 0x00400000b788783b */ /* 0x000fec0000000200 */
[----:B------:R-:W3:Y:S01]  /*135c0*/  LDSM.16.M88.4 R144, [R2+0xe100] ;  /* 0x00e100000290783b */ /* 0x000ee20000000200 */
[C---:B------:R-:W-:Y:S08]  /*135d0*/  HMMA.16816.F32 R4, R164.reuse, R168, R4 ;  /* 0x000000a8a404723c */ /* 0x040ff00000001804 */
[C---:B------:R-:W-:Y:S01]  /*135e0*/  HMMA.16816.F32 R8, R164.reuse, R170, R8 ;  /* 0x000000aaa408723c */ /* 0x040fe20000001808 */
[----:B------:R-:W-:Y:S07]  /*135f0*/  LDSM.16.M88.4 R168, [R134+0xf900] ;  /* 0x00f9000086a8783b */ /* 0x000fee0000000200 */
[C---:B--2---:R-:W-:Y:S08]  /*13600*/  HMMA.16816.F32 R12, R164.reuse, R148, R12 ;  /* 0x00000094a40c723c */ /* 0x044ff0000000180c */
[C---:B------:R-:W-:Y:S01]  /*13610*/  HMMA.16816.F32 R16, R164.reuse, R150, R16 ;  /* 0x00000096a410723c */ /* 0x040fe20000001810 */
[----:B------:R-:W2:Y:S07]  /*13620*/  LDSM.16.M88.4 R148, [R2+0xe900] ;  /* 0x00e900000294783b */ /* 0x000eae0000000200 */
[C---:B-1----:R-:W-:Y:S08]  /*13630*/  HMMA.16816.F32 R20, R164.reuse, R140, R20 ;  /* 0x0000008ca414723c */ /* 0x042ff00000001814 */
[C---:B------:R-:W-:Y:S01]  /*13640*/  HMMA.16816.F32 R24, R164.reuse, R142, R24 ;  /* 0x0000008ea418723c */ /* 0x040fe20000001818 */
[----:B------:R-:W1:Y:S07]  /*13650*/  LDSM.16.M88.4 R140, [R2+0xf100] ;  /* 0x00f10000028c783b */ /* 0x000e6e0000000200 */
[C---:B------:R-:W-:Y:S08]  /*13660*/  HMMA.16816.F32 R28, R164.reuse, R152, R28 ;  /* 0x00000098a41c723c */ /* 0x040ff0000000181c */
[----:B------:R-:W-:Y:S01]  /*13670*/  HMMA.16816.F32 R32, R164, R154, R32 ;  /* 0x0000009aa420723c */ /* 0x000fe20000001820 */
[----:B------:R-:W4:Y:S06]  /*13680*/  LDSM.16.M88.4 R152, [R182+0x4000] ;  /* 0x00400000b698783b */ /* 0x000f2c0000000200 */
[----:B------:R-:W-:Y:S01]  /*13690*/  LDSM.16.M88.4 R164, [R134+0xf100] ;  /* 0x00f1000086a4783b */ /* 0x000fe20000000200 */
[C---:B---3--:R-:W-:Y:S08]  /*136a0*/  HMMA.16816.F32 R4, R136.reuse, R144, R4 ;  /* 0x000000908804723c */ /* 0x048ff00000001804 */
[C---:B------:R-:W-:Y:S01]  /*136b0*/  HMMA.16816.F32 R8, R136.reuse, R146, R8 ;  /* 0x000000928808723c */ /* 0x040fe20000001808 */
[----:B------:R-:W3:Y:S07]  /*136c0*/  LDSM.16.M88.4 R144, [R134+0xe900] ;  /* 0x00e900008690783b */ /* 0x000eee0000000200 */
[C---:B--2---:R-:W-:Y:S08]  /*136d0*/  HMMA.16816.F32 R12, R136.reuse, R148, R12 ;  /* 0x00000094880c723c */ /* 0x044ff0000000180c */
[C---:B------:R-:W-:Y:S01]  /*136e0*/  HMMA.16816.F32 R16, R136.reuse, R150, R16 ;  /* 0x000000968810723c */ /* 0x040fe20000001810 */
[----:B------:R-:W-:Y:S07]  /*136f0*/  LDSM.16.M88.4 R148, [R187+UR4+0x10100] ;  /* 0x01010004bb94783b */ /* 0x000fee0008000200 */
[C---:B-1----:R-:W-:Y:S08]  /*13700*/  HMMA.16816.F32 R20, R136.reuse, R140, R20 ;  /* 0x0000008c8814723c */ /* 0x042ff00000001814 */
[C---:B------:R-:W-:Y:S01]  /*13710*/  HMMA.16816.F32 R24, R136.reuse, R142, R24 ;  /* 0x0000008e8818723c */ /* 0x040fe20000001818 */
[----:B------:R-:W1:Y:S07]  /*13720*/  LDSM.16.M88.4 R140, [R189+0x8000] ;  /* 0x00800000bd8c783b */ /* 0x000e6e0000000200 */
[C---:B------:R-:W-:Y:S08]  /*13730*/  HMMA.16816.F32 R28, R136.reuse, R156, R28 ;  /* 0x0000009c881c723c */ /* 0x040ff0000000181c */
[----:B------:R-:W-:Y:S01]  /*13740*/  HMMA.16816.F32 R32, R136, R158, R32 ;  /* 0x0000009e8820723c */ /* 0x000fe20000001820 */
[----:B------:R-:W2:Y:S06]  /*13750*/  LDSM.16.M88.4 R136, [R187+UR4+0x10900] ;  /* 0x01090004bb88783b */ /* 0x000eac0008000200 */
[----:B------:R-:W-:Y:S01]  /*13760*/  LDSM.16.M88.4 R156, [R187+UR4+0x11900] ;  /* 0x01190004bb9c783b */ /* 0x000fe20008000200 */
[C---:B----4-:R-:W-:Y:S08]  /*13770*/  HMMA.16816.F32 R4, R152.reuse, R160, R4 ;  /* 0x000000a09804723c */ /* 0x050ff00000001804 */
[C---:B------:R-:W-:Y:S01]  /*13780*/  HMMA.16816.F32 R8, R152.reuse, R162, R8 ;  /* 0x000000a29808723c */ /* 0x040fe20000001808 */
[----:B------:R-:W-:Y:S07]  /*13790*/  LDSM.16.M88.4 R160, [R185+0x8000] ;  /* 0x00800000b9a0783b */ /* 0x000fee0000000200 */
[C---:B---3--:R-:W-:Y:S08]  /*137a0*/  HMMA.16816.F32 R12, R152.reuse, R144, R12 ;  /* 0x00000090980c723c */ /* 0x048ff0000000180c */
[C---:B------:R-:W-:Y:S01]  /*137b0*/  HMMA.16816.F32 R16, R152.reuse, R146, R16 ;  /* 0x000000929810723c */ /* 0x040fe20000001810 */
[----:B------:R-:W3:Y:S07]  /*137c0*/  LDSM.16.M88.4 R144, [R187+UR4+0x11100] ;  /* 0x01110004bb90783b */ /* 0x000eee0008000200 */
[C---:B------:R-:W-:Y:S08]  /*137d0*/  HMMA.16816.F32 R20, R152.reuse, R164, R20 ;  /* 0x000000a49814723c */ /* 0x040ff00000001814 */
[C---:B------:R-:W-:Y:S01]  /*137e0*/  HMMA.16816.F32 R24, R152.reuse, R166, R24 ;  /* 0x000000a69818723c */ /* 0x040fe20000001818 */
[----:B------:R-:W4:Y:S07]  /*137f0*/  LDSM.16.M88.4 R164, [R0+0x10100] ;  /* 0x0101000000a4783b */ /* 0x000f2e0000000200 */
[C---:B------:R-:W-:Y:S08]  /*13800*/  HMMA.16816.F32 R28, R152.reuse, R168, R28 ;  /* 0x000000a8981c723c */ /* 0x040ff0000000181c */
[----:B------:R-:W-:Y:S01]  /*13810*/  HMMA.16816.F32 R32, R152, R170, R32 ;  /* 0x000000aa9820723c */ /* 0x000fe20000001820 */
[----:B------:R-:W5:Y:S06]  /*13820*/  LDSM.16.M88.4 R152, [R0+0x10900] ;  /* 0x010900000098783b */ /* 0x000f6c0000000200 */
        /* <DEDUP_REMOVED lines=8> */
[----:B------:R2:W3:Y:S07]  /*138b0*/  LDSM.16.M88.4 R136, [R0+0x11900] ;  /* 0x011900000088783b */ /* 0x0004ee0000000200 */
[C---:B------:R-:W-:Y:S08]  /*138c0*/  HMMA.16816.F32 R20, R140.reuse, R144, R20 ;  /* 0x000000908c14723c */ /* 0x040ff00000001814 */
[C---:B------:R-:W-:Y:S01]  /*138d0*/  HMMA.16816.F32 R24, R140.reuse, R146, R24 ;  /* 0x000000928c18723c */ /* 0x040fe20000001818 */
[----:B------:R-:W-:Y:S07]  /*138e0*/  LDSM.16.M88.4 R144, [R2+0x10100] ;  /* 0x010100000290783b */ /* 0x000fee0000000200 */
[C---:B------:R-:W-:Y:S04]  /*138f0*/  HMMA.16816.F32 R28, R140.reuse, R156, R28 ;  /* 0x0000009c8c1c723c */ /* 0x040fe8000000181c */
[----:B--2---:R-:W-:Y:S01]  /*13900*/  IMAD.MOV.U32 R0, RZ, RZ, R202 ;  /* 0x000000ffff007224 */ /* 0x004fe200078e00ca */
[----:B------:R-:W-:Y:S03]  /*13910*/  @P0 SHF.R.U32.HI R0, RZ, c[0x0][0x2cc], R133 ;  /* 0x0000b300ff000a19 */ /* 0x000fe60000011685 */
[----:B------:R-:W-:Y:S01]  /*13920*/  HMMA.16816.F32 R32, R140, R158, R32 ;  /* 0x0000009e8c20723c */ /* 0x000fe20000001820 */
[----:B------:R-:W2:Y:S06]  /*13930*/  LDSM.16.M88.4 R140, [R183+0x8000] ;  /* 0x00800000b78c783b */ /* 0x000eac0000000200 */
[----:B------:R-:W2:Y:S01]  /*13940*/  LDSM.16.M88.4 R156, [R2+0x10900] ;  /* 0x01090000029c783b */ /* 0x000ea20000000200 */
[C---:B----4-:R-:W-:Y:S05]  /*13950*/  HMMA.16816.F32 R4, R160.reuse, R164, R4 ;  /* 0x000000a4a004723c */ /* 0x050fea0000001804 */
[----:B------:R-:W-:Y:S03]  /*13960*/  SHFL.IDX PT, R133, R0, RZ, 0x1c1f ;  /* 0x001c1fff00857589 */ /* 0x000fe600000e0000 */
[C---:B------:R-:W-:Y:S03]  /*13970*/  HMMA.16816.F32 R8, R160.reuse, R166, R8 ;  /* 0x000000a6a008723c */ /* 0x040fe60000001808 */
[----:B------:R-:W-:Y:S05]  /*13980*/  LDSM.16.M88.4 R164, [R2+0x11900] ;  /* 0x0119000002a4783b */ /* 0x000fea0000000200 */
        /* <DEDUP_REMOVED lines=16> */
[----:B------:R-:W-:Y:S07]  /*13a90*/  HMMA.16816.F32 R32, R140, R166, R32 ;  /* 0x000000a68c20723c */ /* 0x000fee0000001820 */
[----:B------:R-:W-:Y:S01]  /*13aa0*/  IMAD.SHL.U32 R166, R213, 0x40, RZ ;  /* 0x00000040d5a67824 */ /* 0x000fe200078e00ff */
[C---:B-1----:R-:W-:Y:S05]  /*13ab0*/  HMMA.16816.F32 R4, R148.reuse, R168, R4 ;  /* 0x000000a89404723c */ /* 0x042fea0000001804 */
[----:B------:R-:W-:Y:S03]  /*13ac0*/  IADD3 R164, -R203, 0x1, -R166 ;  /* 0x00000001cba47810 */ /* 0x000fe60007ffe9a6 */
[C---:B------:R-:W-:Y:S04]  /*13ad0*/  HMMA.16816.F32 R8, R148.reuse, R170, R8 ;  /* 0x000000aa9408723c */ /* 0x040fe80000001808 */
[----:B------:R-:W-:Y:S04]  /*13ae0*/  IADD3 R164, -R193, R164, R190 ;  /* 0x000000a4c1a47210 */ /* 0x000fe80007ffe1be */
[C---:B------:R-:W-:Y:S04]  /*13af0*/  HMMA.16816.F32 R12, R148.reuse, R172, R12 ;  /* 0x000000ac940c723c */ /* 0x040fe8000000180c */
[C---:B------:R-:W-:Y:S02]  /*13b00*/  IADD3 R165, R164.reuse, c[0x0][0x328], RZ ;  /* 0x0000ca00a4a57a10 */ /* 0x040fe40007ffe0ff */
[----:B------:R-:W-:Y:S02]  /*13b10*/  IADD3 R164, R164, UR13, RZ ;  /* 0x0000000da4a47c10 */ /* 0x000fe4000fffe0ff */
[C---:B------:R-:W-:Y:S04]  /*13b20*/  HMMA.16816.F32 R16, R148.reuse, R174, R16 ;  /* 0x000000ae9410723c */ /* 0x040fe80000001810 */
[--C-:B------:R-:W-:Y:S02]  /*13b30*/  IMAD.IADD R168, R165, 0x1, R133.reuse ;  /* 0x00000001a5a87824 */ /* 0x100fe400078e0285 */
[----:B------:R-:W-:Y:S02]  /*13b40*/  IMAD.IADD R167, R164, 0x1, R133 ;  /* 0x00000001a4a77824 */ /* 0x000fe400078e0285 */
[C---:B------:R-:W-:Y:S08]  /*13b50*/  HMMA.16816.F32 R20, R148.reuse, R176, R20 ;  /* 0x000000b09414723c */ /* 0x040ff00000001814 */
[C---:B------:R-:W-:Y:S08]  /*13b60*/  HMMA.16816.F32 R24, R148.reuse, R178, R24 ;  /* 0x000000b29418723c */ /* 0x040ff00000001818 */
[C---:B---3--:R-:W-:Y:S08]  /*13b70*/  HMMA.16816.F32 R28, R148.reuse, R136, R28 ;  /* 0x00000088941c723c */ /* 0x048ff0000000181c */
        /* <DEDUP_REMOVED lines=15> */
.L_x_1173:
[----:B------:R-:W-:Y:S04]  /*13c70*/  MOV R2, 0x1 ;  /* 0x0000000100027802 */ /* 0x000fe80000000f00 */
[----:B------:R-:W-:Y:S11]  /*13c80*/  ISETP.NE.AND P0, PT, R2, c[0x0][0x32c], PT ;  /* 0x0000cb0002007a0c */ /* 0x000ff60003f05270 */
[----:B------:R-:W-:Y:S02]  /*13c90*/  @!UPT UIADD3 URZ, URZ, URZ, URZ ;  /* 0x0000003f3f3ff290 */ /* 0x000fe4000fffe03f */
[----:B------:R-:W-:Y:S05]  /*13ca0*/  @P0 IMAD.HI.U32 R2, R133, c[0x0][0x330], RZ ;  /* 0x0000cc0085020a27 */ /* 0x000fea00078e00ff */
[----:B------:R-:W-:Y:S02]  /*13cb0*/  @P0 SHF.R.U32.HI R133, RZ, c[0x0][0x334], R2 ;  /* 0x0000cd00ff850a19 */ /* 0x000fe40000011602 */
.L_x_1174:
[----:B------:R-:W-:Y:S05]  /*13cc0*/  BSYNC B0 ;  /* 0x0000000000007941 */ /* 0x000fea0003800000 */
.L_x_1172:
[----:B------:R-:W-:Y:S04]  /*13cd0*/  IMAD R2, R133, c[0x0][0x32c], -R166 ;  /* 0x0000cb0085027a24 */ /* 0x000fe800078e0aa6 */
[----:B------:R-:W-:Y:S05]  /*13ce0*/  IMAD.IADD R2, R2, 0x1, -R203 ;  /* 0x0000000102027824 */ /* 0x000fea00078e0acb */
[----:B------:R-:W-:Y:S02]  /*13cf0*/  IADD3 R133, R2, c[0x0][0x32c], RZ ;  /* 0x0000cb0002857a10 */ /* 0x000fe40007ffe0ff */
[----:B------:R-:W-:Y:S02]  /*13d00*/  IMNMX R167, R167, R2, !PT ;  /* 0x00000002a7a77217 */ /* 0x000fe40007800200 */
[----:B------:R-:W-:Y:S02]  /*13d10*/  IMNMX R168, R168, R133, PT ;  /* 0x00000085a8a87217 */ /* 0x000fe40003800200 */
.L_x_1171:
        /* <DEDUP_REMOVED lines=66> */
.L_x_1177:
[----:B------:R-:W-:Y:S04]  /*14140*/  MOV R0, 0x1 ;  /* 0x0000000100007802 */ /* 0x000fe80000000f00 */
[----:B------:R-:W-:Y:S11]  /*14150*/  ISETP.NE.AND P0, PT, R0, c[0x0][0x32c], PT ;  /* 0x0000cb0000007a0c */ /* 0x000ff60003f05270 */
[----:B------:R-:W-:Y:S02]  /*14160*/  @!UPT UIADD3 URZ, URZ, URZ, URZ ;  /* 0x0000003f3f3ff290 */ /* 0x000fe4000fffe03f */
[----:B------:R-:W-:Y:S05]  /*14170*/  @P0 IMAD.HI.U32 R0, R13, c[0x0][0x330], RZ ;  /* 0x0000cc000d000a27 */ /* 0x000fea00078e00ff */
[----:B------:R-:W-:Y:S02]  /*14180*/  @P0 SHF.R.U32.HI R13, RZ, c[0x0][0x334], R0 ;  /* 0x0000cd00ff0d0a19 */ /* 0x000fe40000011600 */
.L_x_1178:
[----:B------:R-:W-:Y:S05]  /*14190*/  BSYNC B0 ;  /* 0x0000000000007941 */ /* 0x000fea0003800000 */
.L_x_1176:
[----:B------:R-:W-:Y:S04]  /*141a0*/  IMAD R166, R13, c[0x0][0x32c], -R166 ;  /* 0x0000cb000da67a24 */ /* 0x000fe800078e0aa6 */
[----:B------:R-:W-:Y:S05]  /*141b0*/  IMAD.IADD R13, R166, 0x1, -R203 ;  /* 0x00000001a60d7824 */ /* 0x000fea00078e0acb */
[----:B------:R-:W-:Y:S02]  /*141c0*/  IADD3 R0, R13, c[0x0][0x32c], RZ ;  /* 0x0000cb000d007a10 */ /* 0x000fe40007ffe0ff */
[----:B------:R-:W-:Y:S02]  /*141d0*/  IMNMX R164, R164, R13, !PT ;  /* 0x0000000da4a47217 */ /* 0x000fe40007800200 */
[----:B------:R-:W-:Y:S02]  /*141e0*/  IMNMX R165, R165, R0, PT ;  /* 0x00000000a5a57217 */ /* 0x000fe40003800200 */
.L_x_1175:
        /* <DEDUP_REMOVED lines=128> */
[----:B------:R-:W-:Y:S01]  /*149f0*/  LDSM.16.MT88.4 R156, [R181+UR4+0x5900] ;  /* 0x00590004b59c783b */ /* 0x000fe20008004200 */
[C---:B-1----:R-:W-:Y:S02]  /*14a00*/  FMUL.FTZ R4, R132.reuse, R128 ;  /* 0x0000008084047220 */ /* 0x042fe40000410000 */
[C---:B------:R-:W-:Y:S02]  /*14a10*/  FMUL.FTZ R5, R132.reuse, R129 ;  /* 0x0000008184057220 */ /* 0x040fe40000410000 */
[C---:B------:R-:W-:Y:S02]  /*14a20*/  FMUL.FTZ R8, R132.reuse, R124 ;  /* 0x0000007c84087220 */ /* 0x040fe40000410000 */
        /* <DEDUP_REMOVED lines=34> */
[--C-:B------:R-:W-:Y:S02]  /*14c50*/  FFMA.FTZ R224, R148, c[0x0][0x2d0], -R145.reuse ;  /* 0x0000b40094e07a23 */ /* 0x100fe40000010891 */
[--C-:B------:R-:W-:Y:S01]  /*14c60*/  FFMA.FTZ R225, R146, c[0x0][0x2d0], -R145.reuse ;  /* 0x0000b40092e17a23 */ /* 0x100fe20000010891 */
        /* <DEDUP_REMOVED lines=11> */
[----:B------:R-:W-:Y:S01]  /*14d20*/  FMUL.FTZ R43, R3, R43 ;  /* 0x0000002b032b7220 */ /* 0x000fe20000410000 */
[----:B------:R-:W-:Y:S01]  /*14d30*/  MUFU.EX2 R175, R175 ;  /* 0x000000af00af7308 */ /* 0x000fe20000000800 */
[C---:B------:R-:W-:Y:S01]  /*14d40*/  FMUL.FTZ R44, R132.reuse, R44 ;  /* 0x0000002c842c7220 */ /* 0x040fe20000410000 */
        /* <DEDUP_REMOVED lines=65> */
[C---:B--2---:R-:W-:Y:S01]  /*15160*/  HMMA.16816.F32 R44, R136.reuse, R108, R44 ;  /* 0x0000006c882c723c */ /* 0x044fe2000000182c */
[----:B------:R-:W-:Y:S03]  /*15170*/  MUFU.EX2 R225, R225 ;  /* 0x000000e100e17308 */ /* 0x000fe60000000800 */
[C---:B------:R-:W-:Y:S02]  /*15180*/  FMUL.FTZ R71, R3.reuse, R71 ;  /* 0x0000004703477220 */ /* 0x040fe40000410000 */
[C---:B------:R-:W-:Y:S02]  /*15190*/  FMUL.FTZ R72, R132.reuse, R72 ;  /* 0x0000004884487220 */ /* 0x040fe40000410000 */
[C---:B------:R-:W-:Y:S01]  /*151a0*/  HMMA.16816.F32 R48, R136.reuse, R110, R48 ;  /* 0x0000006e8830723c */ /* 0x040fe20000001830 */
[----:B------:R-:W2:Y:S03]  /*151b0*/  LDSM.16.MT88.4 R108, [R181+UR4+0x4100] ;  /* 0x00410004b56c783b */ /* 0x000ea60008004200 */
[C---:B------:R-:W-:Y:S02]  /*151c0*/  FMUL.FTZ R73, R132.reuse, R73 ;  /* 0x0000004984497220 */ /* 0x040fe40000410000 */
[C---:B------:R-:W-:Y:S02]  /*151d0*/  FMUL.FTZ R74, R3.reuse, R74 ;  /* 0x0000004a034a7220 */ /* 0x040fe40000410000 */
[C---:B------:R-:W-:Y:S01]  /*151e0*/  FMUL.FTZ R75, R3.reuse, R75 ;  /* 0x0000004b034b7220 */ /* 0x040fe20000410000 */
[C---:B-1----:R-:W-:Y:S03]  /*151f0*/  HMMA.16816.F32 R52, R136.reuse, R100, R52 ;  /* 0x000000648834723c */ /* 0x042fe60000001834 */
[C---:B------:R-:W-:Y:S02]  /*15200*/  FMUL.FTZ R84, R132.reuse, R84 ;  /* 0x0000005484547220 */ /* 0x040fe40000410000 */
[----:B------:R-:W-:Y:S02]  /*15210*/  FMUL.FTZ R85, R132, R85 ;  /* 0x0000005584557220 */ /* 0x000fe40000410000 */
[C---:B------:R-:W-:Y:S01]  /*15220*/  FMUL.FTZ R86, R3.reuse, R86 ;  /* 0x0000005603567220 */ /* 0x040fe20000410000 */
[C---:B------:R-:W-:Y:S01]  /*15230*/  HMMA.16816.F32 R56, R136.reuse, R102, R56 ;  /* 0x000000668838723c */ /* 0x040fe20000001838 */
[----:B------:R-:W1:Y:S03]  /*15240*/  LDSM.16.MT88.4 R100, [R133+0x4100] ;  /* 0x004100008564783b */ /* 0x000e660000004200 */
        /* <DEDUP_REMOVED lines=9> */
[--C-:B------:R-:W-:Y:S01]  /*152e0*/  FFMA.FTZ R174, R142, c[0x0][0x2d0], -R145.reuse ;  /* 0x0000b4008eae7a23 */ /* 0x100fe20000010891 */
[----:B------:R-:W4:Y:S01]  /*152f0*/  MUFU.EX2 R169, R169 ;  /* 0x000000a900a97308 */ /* 0x000f220000000800 */
[C---:B--2---:R-:W-:Y:S01]  /*15300*/  HMMA.16816.F32 R68, R136.reuse, R108, R68 ;  /* 0x0000006c8844723c */ /* 0x044fe20000001844 */
[----:B------:R-:W-:Y:S03]  /*15310*/  LDSM.16.MT88.4 R140, [R180+UR4+0x2900] ;  /* 0x00290004b48c783b */ /* 0x000fe60008004200 */
[--C-:B------:R-:W-:Y:S02]  /*15320*/  FFMA.FTZ R172, R172, c[0x0][0x2d0], -R145.reuse ;  /* 0x0000b400acac7a23 */ /* 0x100fe40000010891 */
[C---:B------:R-:W-:Y:S02]  /*15330*/  FMUL.FTZ R88, R132.reuse, R88 ;  /* 0x0000005884587220 */ /* 0x040fe40000410000 */
[C---:B------:R-:W-:Y:S01]  /*15340*/  HMMA.16816.F32 R72, R136.reuse, R110, R72 ;  /* 0x0000006e8848723c */ /* 0x040fe20000001848 */
[----:B------:R-:W2:Y:S01]  /*15350*/  LDSM.16.MT88.4 R108, [R134+0x4100] ;  /* 0x00410000866c783b */ /* 0x000ea20000004200 */
[----:B------:R-:W5:Y:S02]  /*15360*/  MUFU.EX2 R171, R171 ;  /* 0x000000ab00ab7308 */ /* 0x000f640000000800 */
[C---:B------:R-:W-:Y:S02]  /*15370*/  FMUL.FTZ R76, R132.reuse, R76 ;  /* 0x0000004c844c7220 */ /* 0x040fe40000410000 */
[C---:B------:R-:W-:Y:S02]  /*15380*/  FMUL.FTZ R77, R132.reuse, R77 ;  /* 0x0000004d844d7220 */ /* 0x040fe40000410000 */
[C---:B------:R-:W-:Y:S04]  /*15390*/  FMUL.FTZ R78, R3.reuse, R78 ;  /* 0x0000004e034e7220 */ /* 0x040fe80000410000 */
[C---:B------:R-:W-:Y:S01]  /*153a0*/  FMUL.FTZ R79, R3.reuse, R79 ;  /* 0x0000004f034f7220 */ /* 0x040fe20000410000 */
[----:B------:R-:W-:Y:S01]  /*153b0*/  MUFU.EX2 R173, R173 ;  /* 0x000000ad00ad7308 */ /* 0x000fe20000000800 */
[C---:B------:R-:W-:Y:S02]  /*153c0*/  FMUL.FTZ R89, R132.reuse, R89 ;  /* 0x0000005984597220 */ /* 0x040fe40000410000 */
[C---:B------:R-:W-:Y:S02]  /*153d0*/  FMUL.FTZ R90, R3.reuse, R90 ;  /* 0x0000005a035a7220 */ /* 0x040fe40000410000 */
[C---:B------:R-:W-:Y:S01]  /*153e0*/  FMUL.FTZ R91, R3.reuse, R91 ;  /* 0x0000005b035b7220 */ /* 0x040fe20000410000 */
[C---:B-1----:R-:W-:Y:S03]  /*153f0*/  HMMA.16816.F32 R76, R136.reuse, R100, R76 ;  /* 0x00000064884c723c */ /* 0x042fe6000000184c */
[C---:B------:R-:W-:Y:S01]  /*15400*/  FMUL.FTZ R80, R132.reuse, R80 ;  /* 0x0000005084507220 */ /* 0x040fe20000410000 */
[----:B------:R-:W1:Y:S01]  /*15410*/  MUFU.EX2 R172, R172 ;  /* 0x000000ac00ac7308 */ /* 0x000e620000000800 */
[C---:B------:R-:W-:Y:S02]  /*15420*/  FMUL.FTZ R81, R132.reuse, R81 ;  /* 0x0000005184517220 */ /* 0x040fe40000410000 */
[----:B------:R-:W-:Y:S01]  /*15430*/  FMUL.FTZ R82, R3, R82 ;  /* 0x0000005203527220 */ /* 0x000fe20000410000 */
[----:B----4-:R-:W-:Y:S01]  /*15440*/  F2FP.PACK_AB R100, R169, R168 ;  /* 0x000000a8a964723e */ /* 0x010fe200000000ff */
[C---:B------:R-:W-:Y:S03]  /*15450*/  FMUL.FTZ R83, R3.reuse, R83 ;  /* 0x0000005303537220 */ /* 0x040fe60000410000 */
[C---:B------:R-:W-:Y:S02]  /*15460*/  FMUL.FTZ R92, R132.reuse, R92 ;  /* 0x0000005c845c7220 */ /* 0x040fe40000410000 */
[C---:B------:R-:W-:Y:S01]  /*15470*/  FMUL.FTZ R93, R132.reuse, R93 ;  /* 0x0000005d845d7220 */ /* 0x040fe20000410000 */
[----:B------:R-:W4:Y:S01]  /*15480*/  MUFU.EX2 R174, R174 ;  /* 0x000000ae00ae7308 */ /* 0x000f220000000800 */
[C---:B------:R-:W-:Y:S03]  /*15490*/  HMMA.16816.F32 R80, R136.reuse, R102, R80 ;  /* 0x000000668850723c */ /* 0x040fe60000001850 */
[C---:B------:R-:W-:Y:S02]  /*154a0*/  FMUL.FTZ R94, R3.reuse, R94 ;  /* 0x0000005e035e7220 */ /* 0x040fe40000410000 */
[----:B------:R-:W-:Y:S02]  /*154b0*/  FMUL.FTZ R95, R3, R95 ;  /* 0x0000005f035f7220 */ /* 0x000fe40000410000 */
[C---:B------:R-:W-:Y:S01]  /*154c0*/  FMUL.FTZ R96, R132.reuse, R96 ;  /* 0x0000006084607220 */ /* 0x040fe20000410000 */
[C---:B---3--:R-:W-:Y:S04]  /*154d0*/  HMMA.16816.F32 R84, R136.reuse, R104, R84 ;  /* 0x000000688854723c */ /* 0x048fe80000001854 */
[----:B------:R-:W-:Y:S01]  /*154e0*/  FMUL.FTZ R97, R132, R97 ;  /* 0x0000006184617220 */ /* 0x000fe20000410000 */
[----:B-----5:R-:W-:Y:S01]  /*154f0*/  F2FP.PACK_AB R102, R171, R170 ;  /* 0x000000aaab66723e */ /* 0x020fe200000000ff */
[C---:B------:R-:W-:Y:S01]  /*15500*/  FMUL.FTZ R98, R3.reuse, R98 ;  /* 0x0000006203627220 */ /* 0x040fe20000410000 */
[----:B-1----:R-:W-:Y:S01]  /*15510*/  F2FP.PACK_AB R101, R172, R173 ;  /* 0x000000adac65723e */ /* 0x002fe200000000ff */
[C---:B------:R-:W-:Y:S01]  /*15520*/  HMMA.16816.F32 R88, R136.reuse, R106, R88 ;  /* 0x0000006a8858723c */ /* 0x040fe20000001858 */
[----:B------:R-:W1:Y:S03]  /*15530*/  LDSM.16.MT88.4 R104, [R133+0x900] ;  /* 0x000900008568783b */ /* 0x000e660000004200 */
[----:B------:R-:W-:Y:S02]  /*15540*/  FMUL.FTZ R99, R3, R99 ;  /* 0x0000006303637220 */ /* 0x000fe40000410000 */
[--C-:B------:R-:W-:Y:S01]  /*15550*/  FFMA.FTZ R177, R177, c[0x0][0x2d0], -R152.reuse ;  /* 0x0000b400b1b17a23 */ /* 0x100fe20000010898 */
[----:B----4-:R-:W-:Y:S01]  /*15560*/  F2FP.PACK_AB R103, R175, R174 ;  /* 0x000000aeaf67723e */ /* 0x010fe200000000ff */
[C---:B--2---:R-:W-:Y:S04]  /*15570*/  HMMA.16816.F32 R92, R136.reuse, R108, R92 ;  /* 0x0000006c885c723c */ /* 0x044fe8000000185c */
[----:B------:R-:W-:Y:S01]  /*15580*/  FFMA.FTZ R152, R147, c[0x0][0x2d0], -R152 ;  /* 0x0000b40093987a23 */ /* 0x000fe20000010898 */
[----:B------:R-:W-:Y:S01]  /*15590*/  MUFU.EX2 R177, R177 ;  /* 0x000000b100b17308 */ /* 0x000fe20000000800 */
[--C-:B------:R-:W-:Y:S02]  /*155a0*/  FFMA.FTZ R176, R176, c[0x0][0x2d0], -R145.reuse ;  /* 0x0000b400b0b07a23 */ /* 0x100fe40000010891 */
[----:B------:R-:W-:Y:S01]  /*155b0*/  HMMA.16816.F32 R96, R136, R110, R96 ;  /* 0x0000006e8860723c */ /* 0x000fe20000001860 */
[----:B------:R-:W2:Y:S03]  /*155c0*/  LDSM.16.MT88.4 R108, [R134+0x2900] ;  /* 0x00290000866c783b */ /* 0x000ea60000004200 */
[----:B------:R-:W-:Y:S02]  /*155d0*/  FFMA.FTZ R145, R144, c[0x0][0x2d0], -R145 ;  /* 0x0000b40090917a23 */ /* 0x000fe40000010891 */
[----:B------:R-:W-:Y:S01]  /*155e0*/  FFMA.FTZ R162, R132, R205, R162 ;  /* 0x000000cd84a27223 */ /* 0x000fe200000100a2 */
[----:B------:R3:W4:Y:S01]  /*155f0*/  MUFU.EX2 R222, R152 ;  /* 0x0000009800de7308 */ /* 0x0007220000000800 */
[C---:B------:R-:W-:Y:S05]  /*15600*/  HMMA.16816.F32 R4, R100.reuse, R112, R4 ;  /* 0x000000706404723c */ /* 0x040fea0000001804 */
[----:B------:R-:W-:Y:S01]  /*15610*/  F2FP.PACK_AB R136, R220, R219 ;  /* 0x000000dbdc88723e */ /* 0x000fe200000000ff */
[----:B------:R-:W-:Y:S01]  /*15620*/  FFMA.FTZ R166, R3, R204, R166 ;  /* 0x000000cc03a67223 */ /* 0x000fe200000100a6 */
[----:B------:R-:W-:Y:S01]  /*15630*/  F2FP.PACK_AB R137, R224, R223 ;  /* 0x000000dfe089723e */ /* 0x000fe200000000ff */
[C---:B------:R-:W-:Y:S01]  /*15640*/  HMMA.16816.F32 R8, R100.reuse, R114, R8 ;  /* 0x000000726408723c */ /* 0x040fe20000001808 */
[----:B------:R-:W-:Y:S01]  /*15650*/  LDSM.16.MT88.4 R112, [R133+0x4900] ;  /* 0x004900008570783b */ /* 0x000fe20000004200 */
[----:B------:R-:W5:Y:S02]  /*15660*/  MUFU.EX2 R226, R145 ;  /* 0x0000009100e27308 */ /* 0x000f640000000800 */
[----:B------:R-:W-:Y:S01]  /*15670*/  IADD3 R3, R213, -0x2, RZ ;  /* 0xfffffffed5037810 */ /* 0x000fe20007ffe0ff */
[----:B------:R-:W-:Y:S02]  /*15680*/  FADD.FTZ R161, R161, R162 ;  /* 0x000000a2a1a17221 */ /* 0x000fe40000010000 */
[----:B------:R-:W-:Y:S01]  /*15690*/  FADD.FTZ R165, R165, R166 ;  /* 0x000000a6a5a57221 */ /* 0x000fe20000010000 */
[----:B------:R-:W-:Y:S01]  /*156a0*/  ISETP.GE.AND P0, PT, R3, R194, PT ;  /* 0x000000c20300720c */ /* 0x000fe20003f06270 */
[C---:B-1----:R-:W-:Y:S03]  /*156b0*/  HMMA.16816.F32 R12, R100.reuse, R104, R12 ;  /* 0x00000068640c723c */ /* 0x042fe6000000180c */
[----:B------:R-:W1:Y:S01]  /*156c0*/  MUFU.EX2 R176, R176 ;  /* 0x000000b000b07308 */ /* 0x000e620000000800 */
[----:B------:R-:W-:Y:S01]  /*156d0*/  FADD.FTZ R160, R160, R161 ;  /* 0x000000a1a0a07221 */ /* 0x000fe20000010000 */
[----:B---3--:R-:W-:Y:S01]  /*156e0*/  LDSM.16.MT88.4 R152, [R134+0x3900] ;  /* 0x003900008698783b */ /* 0x008fe20000004200 */
[----:B----4-:R-:W-:Y:S02]  /*156f0*/  F2FP.PACK_AB R138, R222, R221 ;  /* 0x000000ddde8a723e */ /* 0x010fe400000000ff */
[C---:B------:R-:W-:Y:S04]  /*15700*/  HMMA.16816.F32 R16, R100.reuse, R106, R16 ;  /* 0x0000006a6410723c */ /* 0x040fe80000001810 */
[----:B------:R-:W-:Y:S01]  /*15710*/  FADD.FTZ R164, R164, R165 ;  /* 0x000000a5a4a47221 */ /* 0x000fe20000010000 */
[----:B------:R-:W3:Y:S01]  /*15720*/  LDSM.16.MT88.4 R104, [R181+UR4+0x4900] ;  /* 0x00490004b568783b */ /* 0x000ee20008004200 */
[----:B------:R-:W-:Y:S02]  /*15730*/  FADD.FTZ R163, R163, R160 ;  /* 0x000000a0a3a37221 */ /* 0x000fe40000010000 */
[C---:B------:R-:W-:Y:S04]  /*15740*/  HMMA.16816.F32 R20, R100.reuse, R116, R20 ;  /* 0x000000746414723c */ /* 0x040fe80000001814 */
[----:B-----5:R-:W-:Y:S01]  /*15750*/  F2FP.PACK_AB R139, R226, R225 ;  /* 0x000000e1e28b723e */ /* 0x020fe200000000ff */
[----:B------:R-:W-:Y:S01]  /*15760*/  FADD.FTZ R164, R167, R164 ;  /* 0x000000a4a7a47221 */ /* 0x000fe20000010000 */
[----:B------:R-:W-:Y:S01]  /*15770*/  LDSM.16.MT88.4 R144, [R133+0x3900] ;  /* 0x003900008590783b */ /* 0x000fe20000004200 */
[----:B------:R-:W-:Y:S01]  /*15780*/  FADD.FTZ R168, R168, R163 ;  /* 0x000000a3a8a87221 */ /* 0x000fe20000010000 */
[C---:B------:R-:W-:Y:S04]  /*15790*/  HMMA.16816.F32 R24, R100.reuse, R118, R24 ;  /* 0x000000766418723c */ /* 0x040fe80000001818 */
[----:B------:R-:W-:Y:S02]  /*157a0*/  FADD.FTZ R173, R173, R164 ;  /* 0x000000a4adad7221 */ /* 0x000fe40000010000 */
[----:B------:R-:W-:Y:S01]  /*157b0*/  LDSM.16.MT88.4 R116, [R134+0x4900] ;  /* 0x004900008674783b */ /* 0x000fe20000004200 */
[----:B------:R-:W-:Y:S01]  /*157c0*/  FADD.FTZ R169, R169, R168 ;  /* 0x000000a8a9a97221 */ /* 0x000fe20000010000 */
[C---:B------:R-:W-:Y:S04]  /*157d0*/  HMMA.16816.F32 R28, R100.reuse, R120, R28 ;  /* 0x00000078641c723c */ /* 0x040fe8000000181c */
[----:B------:R-:W-:Y:S04]  /*157e0*/  FADD.FTZ R173, R172, R173 ;  /* 0x000000adacad7221 */ /* 0x000fe80000010000 */
[C---:B------:R-:W-:Y:S01]  /*157f0*/  HMMA.16816.F32 R32, R100.reuse, R122, R32 ;  /* 0x0000007a6420723c */ /* 0x040fe20000001820 */
[----:B------:R-:W-:Y:S03]  /*15800*/  LDSM.16.MT88.4 R120, [R133+0x1100] ;  /* 0x001100008578783b */ /* 0x000fe60000004200 */
[----:B------:R-:W-:Y:S04]  /*15810*/  FADD.FTZ R174, R174, R173 ;  /* 0x000000adaeae7221 */ /* 0x000fe80000010000 */
[C---:B------:R-:W-:Y:S04]  /*15820*/  HMMA.16816.F32 R36, R100.reuse, R124, R36 ;  /* 0x0000007c6424723c */ /* 0x040fe80000001824 */
[----:B------:R-:W-:Y:S04]  /*15830*/  FADD.FTZ R175, R175, R174 ;  /* 0x000000aeafaf7221 */ /* 0x000fe80000010000 */
[C---:B------:R-:W-:Y:S01]  /*15840*/  HMMA.16816.F32 R40, R100.reuse, R126, R40 ;  /* 0x0000007e6428723c */ /* 0x040fe20000001828 */
[----:B------:R-:W-:Y:S07]  /*15850*/  LDSM.16.MT88.4 R124, [R134+0x1100] ;  /* 0x00110000867c783b */ /* 0x000fee0000004200 */
[C---:B------:R-:W-:Y:S08]  /*15860*/  HMMA.16816.F32 R44, R100.reuse, R128, R44 ;  /* 0x00000080642c723c */ /* 0x040ff0000000182c */
[C---:B------:R-:W-:Y:S08]  /*15870*/  HMMA.16816.F32 R48, R100.reuse, R130, R48 ;  /* 0x000000826430723c */ /* 0x040ff00000001830 */
[C---:B------:R-:W-:Y:S08]  /*15880*/  HMMA.16816.F32 R52, R100.reuse, R140, R52 ;  /* 0x0000008c6434723c */ /* 0x040ff00000001834 */
[C---:B------:R-:W-:Y:S01]  /*15890*/  HMMA.16816.F32 R56, R100.reuse, R142, R56 ;  /* 0x0000008e6438723c */ /* 0x040fe20000001838 */
[----:B------:R-:W-:Y:S07]  /*158a0*/  LDSM.16.MT88.4 R140, [R181+UR4+0x3900] ;  /* 0x00390004b58c783b */ /* 0x000fee0008004200 */
[C---:B--2---:R-:W-:Y:S08]  /*158b0*/  HMMA.16816.F32 R60, R100.reuse, R108, R60 ;  /* 0x0000006c643c723c */ /* 0x044ff0000000183c */
[C---:B------:R-:W-:Y:S01]  /*158c0*/  HMMA.16816.F32 R64, R100.reuse, R110, R64 ;  /* 0x0000006e6440723c */ /* 0x040fe20000001840 */
[----:B------:R-:W2:Y:S07]  /*158d0*/  LDSM.16.MT88.4 R108, [R180+UR4+0x4900] ;  /* 0x00490004b46c783b */ /* 0x000eae0008004200 */
[C---:B---3--:R-:W-:Y:S08]  /*158e0*/  HMMA.16816.F32 R68, R100.reuse, R104, R68 ;  /* 0x000000686444723c */ /* 0x048ff00000001844 */
[C---:B------:R-:W-:Y:S01]  /*158f0*/  HMMA.16816.F32 R72, R100.reuse, R106, R72 ;  /* 0x0000006a6448723c */ /* 0x040fe20000001848 */
[----:B------:R-:W3:Y:S07]  /*15900*/  LDSM.16.MT88.4 R104, [R181+UR4+0x1100] ;  /* 0x00110004b568783b */ /* 0x000eee0008004200 */
[C---:B------:R-:W-:Y:S08]  /*15910*/  HMMA.16816.F32 R76, R100.reuse, R112, R76 ;  /* 0x00000070644c723c */ /* 0x040ff0000000184c */
[C---:B------:R-:W-:Y:S01]  /*15920*/  HMMA.16816.F32 R80, R100.reuse, R114, R80 ;  /* 0x000000726450723c */ /* 0x040fe20000001850 */
[----:B------:R-:W4:Y:S07]  /*15930*/  LDSM.16.MT88.4 R112, [R180+UR4+0x1100] ;  /* 0x00110004b470783b */ /* 0x000f2e0008004200 */
[C---:B--2---:R-:W-:Y:S08]  /*15940*/  HMMA.16816.F32 R84, R100.reuse, R108, R84 ;  /* 0x0000006c6454723c */ /* 0x044ff00000001854 */
[C---:B------:R-:W-:Y:S01]  /*15950*/  HMMA.16816.F32 R88, R100.reuse, R110, R88 ;  /* 0x0000006e6458723c */ /* 0x040fe20000001858 */
[----:B------:R-:W2:Y:S07]  /*15960*/  LDSM.16.MT88.4 R108, [R181+UR4+0x3100] ;  /* 0x00310004b56c783b */ /* 0x000eae0008004200 */
[C---:B------:R-:W-:Y:S08]  /*15970*/  HMMA.16816.F32 R92, R100.reuse, R116, R92 ;  /* 0x00000074645c723c */ /* 0x040ff0000000185c */
[----:B------:R-:W-:Y:S01]  /*15980*/  HMMA.16816.F32 R96, R100, R118, R96 ;  /* 0x000000766460723c */ /* 0x000fe20000001860 */
[----:B------:R-:W5:Y:S06]  /*15990*/  LDSM.16.MT88.4 R116, [R133+0x3100] ;  /* 0x003100008574783b */ /* 0x000f6c0000004200 */
[----:B------:R-:W-:Y:S02]  /*159a0*/  F2FP.PACK_AB R100, R178, R177 ;  /* 0x000000b1b264723e */ /* 0x000fe400000000ff */
[----:B------:R-:W-:Y:S03]  /*159b0*/  F2FP.PACK_AB R102, R216, R179 ;  /* 0x000000b3d866723e */ /* 0x000fe600000000ff */
[C---:B-1----:R-:W-:Y:S01]  /*159c0*/  F2FP.PACK_AB R101, R215.reuse, R176 ;  /* 0x000000b0d765723e */ /* 0x042fe200000000ff */
[----:B------:R-:W-:Y:S01]  /*159d0*/  FADD.FTZ R176, R176, R175 ;  /* 0x000000afb0b07221 */ /* 0x000fe20000010000 */
[C---:B------:R-:W-:Y:S03]  /*159e0*/  F2FP.PACK_AB R103, R218.reuse, R217 ;  /* 0x000000d9da67723e */ /* 0x040fe600000000ff */
[----:B------:R-:W-:Y:S04]  /*159f0*/  FADD.FTZ R176, R215, R176 ;  /* 0x000000b0d7b07221 */ /* 0x000fe80000010000 */
[C---:B---3--:R-:W-:Y:S03]  /*15a00*/  HMMA.16816.F32 R4, R100.reuse, R104, R4 ;  /* 0x000000686404723c */ /* 0x048fe60000001804 */
        /* <DEDUP_REMOVED lines=13> */
[----:B------:R-:W3:Y:S07]  /*15ae0*/  LDSM.16.MT88.4 R112, [R134+0x3100] ;  /* 0x003100008670783b */ /* 0x000eee0000004200 */
[C---:B------:R-:W-:Y:S08]  /*15af0*/  HMMA.16816.F32 R28, R100.reuse, R124, R28 ;  /* 0x0000007c641c723c */ /* 0x040ff0000000181c */
[C---:B------:R-:W-:Y:S01]  /*15b00*/  HMMA.16816.F32 R32, R100.reuse, R126, R32 ;  /* 0x0000007e6420723c */ /* 0x040fe20000001820 */
[----:B------:R-:W-:Y:S07]  /*15b10*/  LDSM.16.MT88.4 R124, [R181+UR4+0x1900] ;  /* 0x00190004b57c783b */ /* 0x000fee0008004200 */
[C---:B--2---:R-:W-:Y:S08]  /*15b20*/  HMMA.16816.F32 R36, R100.reuse, R108, R36 ;  /* 0x0000006c6424723c */ /* 0x044ff00000001824 */
[C---:B------:R-:W-:Y:S01]  /*15b30*/  HMMA.16816.F32 R40, R100.reuse, R110, R40 ;  /* 0x0000006e6428723c */ /* 0x040fe20000001828 */
[----:B------:R-:W2:Y:S07]  /*15b40*/  LDSM.16.MT88.4 R108, [R181+UR4+0x5100] ;  /* 0x00510004b56c783b */ /* 0x000eae0008004200 */
[C---:B-----5:R-:W-:Y:S08]  /*15b50*/  HMMA.16816.F32 R44, R100.reuse, R116, R44 ;  /* 0x00000074642c723c */ /* 0x060ff0000000182c */
[C---:B------:R-:W-:Y:S01]  /*15b60*/  HMMA.16816.F32 R48, R100.reuse, R118, R48 ;  /* 0x000000766430723c */ /* 0x040fe20000001830 */
[----:B------:R-:W4:Y:S07]  /*15b70*/  LDSM.16.MT88.4 R116, [R133+0x5100] ;  /* 0x005100008574783b */ /* 0x000f2e0000004200 */
[C---:B-1----:R-:W-:Y:S08]  /*15b80*/  HMMA.16816.F32 R52, R100.reuse, R104, R52 ;  /* 0x000000686434723c */ /* 0x042ff00000001834 */
[C---:B------:R-:W-:Y:S01]  /*15b90*/  HMMA.16816.F32 R56, R100.reuse, R106, R56 ;  /* 0x0000006a6438723c */ /* 0x040fe20000001838 */
[----:B------:R-:W1:Y:S07]  /*15ba0*/  LDSM.16.MT88.4 R104, [R180+UR4+0x5100] ;  /* 0x00510004b468783b */ /* 0x000e6e0008004200 */
        /* <DEDUP_REMOVED lines=8> */
[----:B------:R-:W4:Y:S07]  /*15c30*/  LDSM.16.MT88.4 R116, [R180+UR4+0x1900] ;  /* 0x00190004b474783b */ /* 0x000f2e0008004200 */
[C---:B-1----:R-:W-:Y:S08]  /*15c40*/  HMMA.16816.F32 R84, R100.reuse, R104, R84 ;  /* 0x000000686454723c */ /* 0x042ff00000001854 */
[C---:B------:R-:W-:Y:S08]  /*15c50*/  HMMA.16816.F32 R88, R100.reuse, R106, R88 ;  /* 0x0000006a6458723c */ /* 0x040ff00000001858 */
[C---:B---3--:R-:W-:Y:S08]  /*15c60*/  HMMA.16816.F32 R92, R100.reuse, R112, R92 ;  /* 0x00000070645c723c */ /* 0x048ff0000000185c */
[----:B------:R-:W-:Y:S08]  /*15c70*/  HMMA.16816.F32 R96, R100, R114, R96 ;  /* 0x000000726460723c */ /* 0x000ff00000001860 */
[C---:B------:R-:W-:Y:S01]  /*15c80*/  HMMA.16816.F32 R128, R136.reuse, R124, R4 ;  /* 0x0000007c8880723c */ /* 0x040fe20000001804 */
[----:B------:R-:W1:Y:S07]  /*15c90*/  LDSM.16.MT88.4 R4, [R133+0x5900] ;  /* 0x005900008504783b */ /* 0x000e6e0000004200 */
[C---:B------:R-:W-:Y:S01]  /*15ca0*/  HMMA.16816.F32 R124, R136.reuse, R126, R8 ;  /* 0x0000007e887c723c */ /* 0x040fe20000001808 */
[----:B------:R-:W3:Y:S07]  /*15cb0*/  LDSM.16.MT88.4 R8, [R180+UR4+0x5900] ;  /* 0x00590004b408783b */ /* 0x000eee0008004200 */
[C---:B--2---:R-:W-:Y:S01]  /*15cc0*/  HMMA.16816.F32 R100, R136.reuse, R108, R12 ;  /* 0x0000006c8864723c */ /* 0x044fe2000000180c */
[----:B------:R-:W2:Y:S07]  /*15cd0*/  LDSM.16.MT88.4 R12, [R134+0x5900] ;  /* 0x00590000860c783b */ /* 0x000eae0000004200 */
        /* <DEDUP_REMOVED lines=30> */
[----:B------:R-:W-:Y:S01]  /*15ec0*/  FADD.FTZ R205, R222, R205 ;  /* 0x000000cddecd7221 */ /* 0x000fe20000010000 */
[----:B------:R-:W-:-:S05]  /*15ed0*/  @!P0 BRA `(.L_x_1179) ;  /* 0x0000048000008947 */ /* 0x000fca0003800000 */
[----:B------:R-:W-:Y:S01]  /*15ee0*/  ISETP.NE.AND P2, PT, R195, 0x1, PT ;  /* 0x00000001c300780c */ /* 0x000fe20003f45270 */
[----:B------:R-:W-:Y:S01]  /*15ef0*/  IMAD.SHL.U32 R3, R213, 0x40, RZ ;  /* 0x00000040d5037824 */ /* 0x000fe200078e00ff */
[----:B------:R-:W-:Y:S01]  /*15f00*/  IADD3 R13, -R208, 0x10, RZ ;  /* 0x00000010d00d7810 */ /* 0x000fe20007ffe1ff */
[----:B------:R-:W-:Y:S01]  /*15f10*/  IMAD.MOV.U32 R197, RZ, RZ, RZ ;  /* 0x000000ffffc57224 */ /* 0x000fe200078e00ff */
[C---:B------:R-:W-:Y:S01]  /*15f20*/  SHF.L.U64.HI R9, R188.reuse, 0x1, R211 ;  /* 0x00000001bc097819 */ /* 0x040fe200000102d3 */
[----:B------:R-:W-:Y:S01]  /*15f30*/  IMAD.SHL.U32 R8, R188, 0x2, RZ ;  /* 0x00000002bc087824 */ /* 0x000fe200078e00ff */
[----:B------:R-:W-:Y:S02]  /*15f40*/  IADD3 R3, R201, R3, R192 ;  /* 0x00000003c9037210 */ /* 0x000fe40007ffe0c0 */
[----:B------:R-:W-:Y:S02]  /*15f50*/  LOP3.LUT R13, R13, 0xf, RZ, 0xc0, !PT ;  /* 0x0000000f0d0d7812 */ /* 0x000fe400078ec0ff */
[----:B------:R-:W-:Y:S05]  /*15f60*/  IADD3 R198, R3, -0x80, RZ ;  /* 0xffffff8003c67810 */ /* 0x000fea0007ffe0ff */
[----:B------:R-:W-:Y:S04]  /*15f70*/  @P2 IMAD.HI.U32 R6, R198, c[0x0][0x2bc], RZ ;  /* 0x0000af00c6062a27 */ /* 0x000fe800078e00ff */
[----:B------:R-:W-:Y:S01]  /*15f80*/  IMAD.MOV.U32 R3, RZ, RZ, R198 ;  /* 0x000000ffff037224 */ /* 0x000fe200078e00c6 */
[----:B------:R-:W-:Y:S02]  /*15f90*/  @P2 SHF.R.U32.HI R3, RZ, c[0x0][0x2c0], R6 ;  /* 0x0000b000ff032a19 */ /* 0x000fe40000011606 */
[----:B------:R-:W-:Y:S02]  /*15fa0*/  ISETP.GE.AND P2, PT, R200, c[0x0][0x1d4], PT ;  /* 0x00007500c8007a0c */ /* 0x000fe40003f46270 */
[C---:B------:R-:W-:Y:S04]  /*15fb0*/  @!P3 IADD3 R7, P0, R3.reuse, UR16, RZ ;  /* 0x000000100307bc10 */ /* 0x040fe8000ff1e0ff */
[----:B------:R-:W-:Y:S01]  /*15fc0*/  @!P3 LEA.HI.X.SX32 R6, R3, UR6, 0x1, P0 ;  /* 0x000000060306bc11 */ /* 0x000fe200080f0eff */
[----:B------:R-:W-:Y:S01]  /*15fd0*/  IMAD.MOV R3, RZ, RZ, -R3 ;  /* 0x000000ffff037224 */ /* 0x000fe200078e0a03 */
[----:B------:R-:W-:Y:S03]  /*15fe0*/  @!P3 LEA R4, P0, R7, c[0x0][0x2a0], 0x2 ;  /* 0x0000a8000704ba11 */ /* 0x000fe600078010ff */
[----:B------:R-:W-:Y:S01]  /*15ff0*/  IMAD R198, R3, c[0x0][0x2b8], R198 ;  /* 0x0000ae0003c67a24 */ /* 0x000fe200078e02c6 */
[----:B------:R-:W-:Y:S02]  /*16000*/  @!P3 LEA.HI.X R5, R7, c[0x0][0x2a4], R6, 0x2, P0 ;  /* 0x0000a9000705ba11 */ /* 0x000fe400000f1406 */
[----:B------:R-:W-:Y:S02]  /*16010*/  SEL R6, RZ, 0x10, P4 ;  /* 0x00000010ff067807 */ /* 0x000fe40002000000 */
[----:B------:R-:W-:Y:S01]  /*16020*/  SHF.R.S32.HI R3, RZ, 0x1f, R198 ;  /* 0x0000001fff037819 */ /* 0x000fe200000114c6 */
[----:B------:R1:W2:Y:S01]  /*16030*/  @!P3 LDG.E R197, [R4.64] ;  /* 0x0000000a04c5b981 */ /* 0x0002a2000c1e1900 */
[----:B------:R-:W-:Y:S02]  /*16040*/  IADD3 R17, -R6, 0x10, RZ ;  /* 0x0000001006117810 */ /* 0x000fe40007ffe1ff */
[----:B------:R-:W-:Y:S01]  /*16050*/  SHF.L.U64.HI R7, R210, 0x1, R207 ;  /* 0x00000001d2077819 */ /* 0x000fe200000102cf */
[----:B------:R-:W-:Y:S01]  /*16060*/  IMAD R3, R3, c[0x0][0x1e0], RZ ;  /* 0x0000780003037a24 */ /* 0x000fe200078e02ff */
[----:B------:R-:W-:Y:S03]  /*16070*/  LOP3.LUT R17, R17, 0xf, RZ, 0xc0, !PT ;  /* 0x0000000f11117812 */ /* 0x000fe600078ec0ff */
        /* <DEDUP_REMOVED lines=9> */
[C---:B------:R-:W-:Y:S02]  /*16110*/  LEA R11, P0, R4.reuse, c[0x0][0x1c8], 0x1 ;  /* 0x00007200040b7a11 */ /* 0x040fe400078008ff */
[----:B------:R-:W-:Y:S02]  /*16120*/  SEL R5, RZ, 0x10, P5 ;  /* 0x00000010ff057807 */ /* 0x000fe40002800000 */
[----:B------:R-:W-:Y:S01]  /*16130*/  LEA.HI.X R10, R4, c[0x0][0x1cc], R3, 0x1, P0 ;  /* 0x00007300040a7a11 */ /* 0x000fe200000f0c03 */
[----:B------:R-:W1:Y:S01]  /*16140*/  SHFL.IDX PT, R12, R11, 0x1, 0x181f ;  /* 0x00381f000b0c7f89 */ /* 0x000e6200000e0000 */
[----:B------:R-:W-:Y:S01]  /*16150*/  IMAD.SHL.U32 R3, R210, 0x2, RZ ;  /* 0x00000002d2037824 */ /* 0x000fe200078e00ff */
[----:B------:R-:W-:Y:S02]  /*16160*/  SHF.L.U64.HI R4, R206, 0x1, R209 ;  /* 0x00000001ce047819 */ /* 0x000fe400000102d1 */
[----:B------:R-:W2:Y:S01]  /*16170*/  SHFL.IDX PT, R14, R10, 0x1, 0x181f ;  /* 0x00381f000a0e7f89 */ /* 0x000ea200000e0000 */
[----:B------:R-:W-:Y:S03]  /*16180*/  IADD3 R18, -R5, 0x10, RZ ;  /* 0x0000001005127810 */ /* 0x000fe60007ffe1ff */
[----:B------:R-:W3:Y:S01]  /*16190*/  SHFL.IDX PT, R11, R11, RZ, 0x181f ;  /* 0x00181fff0b0b7589 */ /* 0x000ee200000e0000 */
[----:B------:R-:W-:Y:S03]  /*161a0*/  LOP3.LUT R18, R18, 0xf, RZ, 0xc0, !PT ;  /* 0x0000000f12127812 */ /* 0x000fe600078ec0ff */
[----:B------:R-:W4:Y:S01]  /*161b0*/  SHFL.IDX PT, R10, R10, RZ, 0x181f ;  /* 0x00181fff0a0a7589 */ /* 0x000f2200000e0000 */
[----:B-1----:R-:W-:Y:S04]  /*161c0*/  IADD3 R18, P1, P0, R18, R12, R3 ;  /* 0x0000000c12127210 */ /* 0x002fe8000783e003 */
[----:B--2---:R-:W-:Y:S02]  /*161d0*/  IADD3.X R19, RZ, R14, R7, P1, P0 ;  /* 0x0000000eff137210 */ /* 0x004fe40000fe0407 */
[----:B------:R-:W-:Y:S04]  /*161e0*/  IADD3 R16, P1, P0, R17, R12, R8 ;  /* 0x0000000c11107210 */ /* 0x000fe8000783e008 */
[----:B------:R-:W-:Y:S02]  /*161f0*/  IADD3.X R17, RZ, R14, R9, P1, P0 ;  /* 0x0000000eff117210 */ /* 0x000fe40000fe0409 */
[----:B------:R-:W-:Y:S04]  /*16200*/  IADD3 R12, P1, P0, R13, R12, R212 ;  /* 0x0000000c0d0c7210 */ /* 0x000fe8000783e0d4 */
[--C-:B------:R-:W-:Y:S02]  /*16210*/  IADD3.X R13, RZ, R14, R4.reuse, P1, P0 ;  /* 0x0000000eff0d7210 */ /* 0x100fe40000fe0404 */
[C---:B---3--:R-:W-:Y:S05]  /*16220*/  IADD3 R14, P0, R11.reuse, R3, RZ ;  /* 0x000000030b0e7210 */ /* 0x048fea0007f1e0ff */
[----:B----4-:R-:W-:Y:S01]  /*16230*/  IMAD.X R15, R10, 0x1, R7, P0 ;  /* 0x000000010a0f7824 */ /* 0x010fe200000e0607 */
[C---:B------:R-:W-:Y:S01]  /*16240*/  IADD3 R20, P0, R11.reuse, R8, RZ ;  /* 0x000000080b147210 */ /* 0x040fe20007f1e0ff */
[----:B------:R-:W-:Y:S04]  /*16250*/  IMAD.U32 R8, RZ, RZ, UR15 ;  /* 0x0000000fff087e24 */ /* 0x000fe8000f8e00ff */
[----:B------:R-:W-:Y:S02]  /*16260*/  IMAD R8, R8, 0x3000, R199 ;  /* 0x0000300008087824 */ /* 0x000fe400078e02c7 */
        /* <DEDUP_REMOVED lines=15> */
.L_x_1179:
        /* <DEDUP_REMOVED lines=9> */
.L_x_1169:
[----:B------:R-:W-:Y:S01]  /*163f0*/  ULEA UR4, UR12, 0x7f, 0x7 ;  /* 0x0000007f0c047891 */ /* 0x000fe2000f8e383f */
[----:B------:R-:W-:-:S02]  /*16400*/  ISETP.GE.AND P0, PT, R191, 0x1, PT ;  /* 0x00000001bf00780c */ /* 0x000fc40003f06270 */
[----:B------:R-:W-:Y:S01]  /*16410*/  ULDC.64 UR12, c[0x0][0x2c8] ;  /* 0x0000b200000c7ab9 */ /* 0x000fe20000000a00 */
[----:B------:R-:W-:Y:S01]  /*16420*/  IADD3 R5, R190, 0x1, -R193 ;  /* 0x00000001be057810 */ /* 0x000fe20007ffe8c1 */
[----:B------:R-:W-:-:S04]  /*16430*/  UIMAD.WIDE.U32 UR22, UR4, UR12, URZ ;  /* 0x0000000c041672a5 */ /* 0x000fc8000f8e003f */
        /* <DEDUP_REMOVED lines=13> */
.L_x_1182:
[----:B------:R-:W-:-:S04]  /*16510*/  MOV R3, 0x1 ;  /* 0x0000000100037802 */ /* 0x000fc80000000f00 */
[----:B------:R-:W-:-:S13]  /*16520*/  ISETP.NE.AND P0, PT, R3, c[0x0][0x32c], PT ;  /* 0x0000cb0003007a0c */ /* 0x000fda0003f05270 */
[----:B------:R-:W-:-:S05]  /*16530*/  @P0 IMAD.HI.U32 R3, R5, c[0x0][0x330], RZ ;  /* 0x0000cc0005030a27 */ /* 0x000fca00078e00ff */
[----:B------:R-:W-:-:S05]  /*16540*/  @P0 SHF.R.U32.HI R5, RZ, c[0x0][0x334], R3 ;  /* 0x0000cd00ff050a19 */ /* 0x000fca0000011603 */
.L_x_1183:
[----:B------:R-:W-:-:S05]  /*16550*/  IMAD R5, R5, c[0x0][0x32c], RZ ;  /* 0x0000cb0005057a24 */ /* 0x000fca00078e02ff */
[----:B------:R-:W-:-:S04]  /*16560*/  IMNMX R4, R4, R5, !PT ;  /* 0x0000000504047217 */ /* 0x000fc80007800200 */
.L_x_1181:
[----:B------:R-:W-:-:S04]  /*16570*/  IADD3 R4, R4, 0x3f, RZ ;  /* 0x0000003f04047810 */ /* 0x000fc80007ffe0ff */
[----:B------:R-:W-:-:S04]  /*16580*/  SHF.R.S32.HI R3, RZ, 0x1f, R4 ;  /* 0x0000001fff037819 */ /* 0x000fc80000011404 */
[----:B------:R-:W-:-:S04]  /*16590*/  LEA.HI R3, R3, R4, RZ, 0x6 ;  /* 0x0000000403037211 */ /* 0x000fc800078f30ff */
[----:B------:R-:W-:-:S04]  /*165a0*/  SHF.R.S32.HI R3, RZ, 0x6, R3 ;  /* 0x00000006ff037819 */ /* 0x000fc80000011403 */
[----:B------:R-:W-:-:S04]  /*165b0*/  IMNMX R218, R194, R3, !PT ;  /* 0x00000003c2da7217 */ /* 0x000fc80007800200 */
[----:B------:R-:W-:-:S13]  /*165c0*/  ISETP.GE.AND P0, PT, R213, R218, PT ;  /* 0x000000dad500720c */ /* 0x000fda0003f06270 */
[----:B------:R-:W-:Y:S05]  /*165d0*/  @!P0 BRA `(.L_x_1184) ;  /* 0x00002ce000008947 */ /* 0x000fea0003800000 */
[----:B------:R-:W2:Y:S01]  /*165e0*/  S2R R3, SR_TID.X ;  /* 0x0000000000037919 */ /* 0x000ea20000002100 */
[----:B------:R-:W-:Y:S01]  /*165f0*/  IMAD.MOV.U32 R184, RZ, RZ, 0x20 ;  /* 0x00000020ffb87424 */ /* 0x000fe200078e00ff */
[C---:B------:R-:W-:Y:S01]  /*16600*/  SHF.L.U64.HI R216, R210.reuse, 0x1, R207 ;  /* 0x00000001d2d87819 */ /* 0x040fe200000102cf */
[----:B-1----:R-:W-:Y:S01]  /*16610*/  IMAD.MOV.U32 R133, RZ, RZ, R2 ;  /* 0x000000ffff857224 */ /* 0x002fe200078e0002 */
[----:B------:R-:W-:Y:S01]  /*16620*/  SEL R214, RZ, 0x10, P5 ;  /* 0x00000010ffd67807 */ /* 0x000fe20002800000 */
[----:B------:R-:W-:Y:S01]  /*16630*/  IMAD.SHL.U32 R215, R210, 0x2, RZ ;  /* 0x00000002d2d77824 */ /* 0x000fe200078e00ff */
[C---:B------:R-:W-:Y:S01]  /*16640*/  SHF.L.U64.HI R212, R188.reuse, 0x1, R211 ;  /* 0x00000001bcd47819 */ /* 0x040fe200000102d3 */
[----:B------:R-:W-:Y:S01]  /*16650*/  IMAD.SHL.U32 R179, R188, 0x2, RZ ;  /* 0x00000002bcb37824 */ /* 0x000fe200078e00ff */
[----:B------:R-:W-:Y:S01]  /*16660*/  SEL R178, RZ, 0x10, P4 ;  /* 0x00000010ffb27807 */ /* 0x000fe20002000000 */
[C---:B------:R-:W-:Y:S01]  /*16670*/  IMAD.SHL.U32 R176, R206.reuse, 0x2, RZ ;  /* 0x00000002ceb07824 */ /* 0x040fe200078e00ff */
[----:B------:R-:W-:-:S02]  /*16680*/  SHF.L.U64.HI R177, R206, 0x1, R209 ;  /* 0x00000001ceb17819 */ /* 0x000fc400000102d1 */
[----:B--2---:R-:W-:-:S04]  /*16690*/  SHF.R.S32.HI R4, RZ, 0x1f, R3 ;  /* 0x0000001fff047819 */ /* 0x004fc80000011403 */
[----:B------:R-:W-:-:S04]  /*166a0*/  LEA.HI R4, R4, R3, RZ, 0x3 ;  /* 0x0000000304047211 */ /* 0x000fc800078f18ff */
[----:B------:R-:W-:-:S05]  /*166b0*/  LOP3.LUT R4, R4, 0xfffffff8, RZ, 0xc0, !PT ;  /* 0xfffffff804047812 */ /* 0x000fca00078ec0ff */
[----:B------:R-:W-:Y:S02]  /*166c0*/  IMAD.IADD R4, R3, 0x1, -R4 ;  /* 0x0000000103047824 */ /* 0x000fe400078e0a04 */
[----:B------:R-:W-:-:S03]  /*166d0*/  IMAD.MOV.U32 R3, RZ, RZ, R0 ;  /* 0x000000ffff037224 */ /* 0x000fc600078e0000 */
[----:B------:R-:W-:-:S04]  /*166e0*/  LOP3.LUT P0, RZ, R4, 0x2, RZ, 0xc0, !PT ;  /* 0x0000000204ff7812 */ /* 0x000fc8000780c0ff */
[----:B------:R-:W-:Y:S02]  /*166f0*/  SEL R184, R184, 0xffffffe0, !P0 ;  /* 0xffffffe0b8b87807 */ /* 0x000fe40004000000 */
.L_x_1187:
[----:B------:R-:W-:Y:S04]  /*16700*/  DEPBAR.LE SB0, 0x2 ;  /* 0x000080800000791a */ /* 0x000fe80000000000 */
[----:B------:R-:W-:Y:S01]  /*16710*/  BAR.SYNC.DEFER_BLOCKING 0x0 ;  /* 0x0000000000007b1d */ /* 0x000fe20000010000 */
[----:B------:R-:W-:Y:S01]  /*16720*/  UIMAD UR4, UR5, 0x6000, URZ ;  /* 0x00006000050478a4 */ /* 0x000fe2000f8e023f */
[----:B------:R-:W-:Y:S02]  /*16730*/  ISETP.GE.AND P0, PT, R194, R213, PT ;  /* 0x000000d5c200720c */ /* 0x000fe40003f06270 */
[----:B------:R-:W-:Y:S03]  /*16740*/  ISETP.GE.AND P2, PT, R200, c[0x0][0x1d4], PT ;  /* 0x00007500c8007a0c */ /* 0x000fe60003f46270 */
[----:B------:R-:W-:Y:S05]  /*16750*/  IADD3 R132, R187, UR4, RZ ;  /* 0x00000004bb847c10 */ /* 0x000fea000fffe0ff */
        /* <DEDUP_REMOVED lines=25> */
[----:B------:R-:W-:Y:S04]  /*168f0*/  IADD3 R5, P0, R8, UR18, RZ ;  /* 0x0000001208057c10 */ /* 0x000fe8000ff1e0ff */
[----:B------:R-:W-:Y:S02]  /*16900*/  IADD3.X R6, R9, UR7, R6, P0, !PT ;  /* 0x0000000709067c10 */ /* 0x000fe400087fe406 */
[C---:B------:R-:W-:Y:S02]  /*16910*/  LEA R0, P0, R5.reuse, c[0x0][0x1f8], 0x1 ;  /* 0x00007e0005007a11 */ /* 0x040fe400078008ff */
[----:B------:R-:W-:Y:S02]  /*16920*/  IADD3 R9, -R208, 0x10, RZ ;  /* 0x00000010d0097810 */ /* 0x000fe40007ffe1ff */
[----:B------:R-:W-:Y:S01]  /*16930*/  LEA.HI.X R4, R5, c[0x0][0x1fc], R6, 0x1, P0 ;  /* 0x00007f0005047a11 */ /* 0x000fe200000f0c06 */
[----:B------:R-:W5:Y:S01]  /*16940*/  SHFL.IDX PT, R8, R0, 0x1, 0x181f ;  /* 0x00381f0000087f89 */ /* 0x000f6200000e0000 */
[----:B------:R-:W-:Y:S03]  /*16950*/  LOP3.LUT R9, R9, 0xf, RZ, 0xc0, !PT ;  /* 0x0000000f09097812 */ /* 0x000fe600078ec0ff */
[----:B------:R-:W4:Y:S04]  /*16960*/  SHFL.IDX PT, R5, R4, 0x1, 0x181f ;  /* 0x00381f0004057f89 */ /* 0x000f2800000e0000 */
[----:B------:R-:W3:Y:S04]  /*16970*/  SHFL.IDX PT, R0, R0, RZ, 0x181f ;  /* 0x00181fff00007589 */ /* 0x000ee800000e0000 */
[----:B------:R-:W2:Y:S01]  /*16980*/  SHFL.IDX PT, R7, R4, RZ, 0x181f ;  /* 0x00181fff04077589 */ /* 0x000ea200000e0000 */
[-C--:B-----5:R-:W-:Y:S04]  /*16990*/  IADD3 R14, P1, P0, R14, R8.reuse, R215 ;  /* 0x000000080e0e7210 */ /* 0x0a0fe8000783e0d7 */
[-C--:B----4-:R-:W-:Y:S02]  /*169a0*/  IADD3.X R15, RZ, R5.reuse, R216, P1, P0 ;  /* 0x00000005ff0f7210 */ /* 0x090fe40000fe04d8 */
[-C--:B------:R-:W-:Y:S04]  /*169b0*/  IADD3 R10, P1, P0, R10, R8.reuse, R179 ;  /* 0x000000080a0a7210 */ /* 0x080fe8000783e0b3 */
[-C--:B------:R-:W-:Y:S02]  /*169c0*/  IADD3.X R11, RZ, R5.reuse, R212, P1, P0 ;  /* 0x00000005ff0b7210 */ /* 0x080fe40000fe04d4 */
[----:B------:R-:W-:Y:S04]  /*169d0*/  IADD3 R8, P1, P0, R9, R8, R176 ;  /* 0x0000000809087210 */ /* 0x000fe8000783e0b0 */
[--C-:B------:R-:W-:Y:S01]  /*169e0*/  IADD3.X R9, RZ, R5, R177.reuse, P1, P0 ;  /* 0x00000005ff097210 */ /* 0x100fe20000fe04b1 */
[----:B------:R-:W-:Y:S01]  /*169f0*/  IMAD.U32 R5, RZ, RZ, UR15 ;  /* 0x0000000fff057e24 */ /* 0x000fe2000f8e00ff */
[C---:B---3--:R-:W-:Y:S03]  /*16a00*/  IADD3 R22, P0, R0.reuse, R215, RZ ;  /* 0x000000d700167210 */ /* 0x048fe60007f1e0ff */
[----:B------:R-:W-:Y:S02]  /*16a10*/  IMAD R13, R5, 0x6000, R196 ;  /* 0x00006000050d7824 */ /* 0x000fe400078e02c4 */
[C---:B--2---:R-:W-:Y:S01]  /*16a20*/  IMAD.X R23, R7.reuse, 0x1, R216, P0 ;  /* 0x0000000107177824 */ /* 0x044fe200000e06d8 */
[C---:B------:R-:W-:Y:S04]  /*16a30*/  IADD3 R20, P0, R0.reuse, R179, RZ ;  /* 0x000000b300147210 */ /* 0x040fe80007f1e0ff */
[----:B------:R2:W-:Y:S01]  /*16a40*/  LDGSTS.E.BYPASS.LTC128B.128 [R13], [R22.64], !P5 ;  /* 0x00000000160d7fae */ /* 0x0005e2000e901d4a */
[C---:B------:R-:W-:Y:S01]  /*16a50*/  IMAD.X R21, R7.reuse, 0x1, R212, P0 ;  /* 0x0000000107157824 */ /* 0x040fe200000e06d4 */
[----:B------:R-:W-:Y:S04]  /*16a60*/  IADD3 R6, P0, R0, R176, RZ ;  /* 0x000000b000067210 */ /* 0x000fe80007f1e0ff */
[----:B------:R2:W-:Y:S01]  /*16a70*/  LDGSTS.E.BYPASS.LTC128B.128 [R13+0x2000], [R20.64], !P4 ;  /* 0x02000000140d7fae */ /* 0x0005e2000e101d4a */
[----:B------:R-:W-:Y:S01]  /*16a80*/  IMAD.X R7, R7, 0x1, R177, P0 ;  /* 0x0000000107077824 */ /* 0x000fe200000e06b1 */
[----:B------:R-:W-:Y:S04]  /*16a90*/  ISETP.NE.U32.AND P0, PT, R214, RZ, PT ;  /* 0x000000ffd600720c */ /* 0x000fe80003f05070 */
[----:B------:R2:W-:Y:S09]  /*16aa0*/  LDGSTS.E.BYPASS.LTC128B.128 [R13+0x4000], [R6.64], !P2 ;  /* 0x04000000060d7fae */ /* 0x0005f2000d101d4a */
[----:B------:R2:W-:Y:S01]  /*16ab0*/  LDGSTS.E.BYPASS.LTC128B.128.ZFILL [R13+0x1000], [R14.64], P0 ;  /* 0x010000000e0d7fae */ /* 0x0005e20008141d4a */
[----:B------:R-:W-:Y:S11]  /*16ac0*/  ISETP.NE.U32.AND P0, PT, R178, RZ, PT ;  /* 0x000000ffb200720c */ /* 0x000ff60003f05070 */
[----:B------:R-:W-:Y:S02]  /*16ad0*/  @!UPT UIADD3 URZ, URZ, URZ, URZ ;  /* 0x0000003f3f3ff290 */ /* 0x000fe4000fffe03f */
[----:B------:R2:W-:Y:S01]  /*16ae0*/  LDGSTS.E.BYPASS.LTC128B.128.ZFILL [R13+0x3000], [R10.64], P0 ;  /* 0x030000000a0d7fae */ /* 0x0005e20008141d4a */
[----:B------:R-:W-:Y:S11]  /*16af0*/  ISETP.NE.U32.AND P0, PT, R208, RZ, PT ;  /* 0x000000ffd000720c */ /* 0x000ff60003f05070 */
[----:B------:R-:W-:Y:S02]  /*16b00*/  @!UPT UIADD3 URZ, URZ, URZ, URZ ;  /* 0x0000003f3f3ff290 */ /* 0x000fe4000fffe03f */
[----:B------:R2:W-:Y:S02]  /*16b10*/  LDGSTS.E.BYPASS.LTC128B.128.ZFILL [R13+0x5000], [R8.64], P0 ;  /* 0x05000000080d7fae */ /* 0x0005e40008141d4a */
.L_x_1185:
        /* <DEDUP_REMOVED lines=570> */
[----:B------:R-:W-:Y:S01]  /*18ec0*/  IMAD.MOV.U32 R3, RZ, RZ, R198 ;  /* 0x000000ffff037224 */ /* 0x000fe200078e00c6 */
[----:B------:R-:W-:Y:S01]  /*18ed0*/  IADD3 R9, -R208, 0x10, RZ ;  /* 0x00000010d0097810 */ /* 0x000fe20007ffe1ff */
[----:B------:R-:W-:Y:S03]  /*18ee0*/  @P1 IMAD.HI.U32 R6, R198, c[0x0][0x2bc], RZ ;  /* 0x0000af00c6061a27 */ /* 0x000fe600078e00ff */
[----:B------:R-:W-:Y:S02]  /*18ef0*/  LOP3.LUT R9, R9, 0xf, RZ, 0xc0, !PT ;  /* 0x0000000f09097812 */ /* 0x000fe400078ec0ff */
        /* <DEDUP_REMOVED lines=22> */
[----:B------:R-:W-:Y:S03]  /*19060*/  IMAD.U32 R4, RZ, RZ, UR15 ;  /* 0x0000000fff047e24 */ /* 0x000fe6000f8e00ff */
[----:B------:R-:W2:Y:S01]  /*19070*/  SHFL.IDX PT, R3, R5, 0x1, 0x181f ;  /* 0x00381f0005037f89 */ /* 0x000ea200000e0000 */
[----:B------:R-:W-:Y:S03]  /*19080*/  IMAD R4, R4, 0x3000, R199 ;  /* 0x0000300004047824 */ /* 0x000fe600078e02c7 */
[----:B------:R-:W3:Y:S01]  /*19090*/  SHFL.IDX PT, R6, R18, RZ, 0x181f ;  /* 0x00181fff12067589 */ /* 0x000ee200000e0000 */
[-C--:B-1----:R-:W-:Y:S04]  /*190a0*/  IADD3 R12, P1, P0, R12, R8.reuse, R215 ;  /* 0x000000080c0c7210 */ /* 0x082fe8000783e0d7 */
[-C--:B--2---:R-:W-:Y:S02]  /*190b0*/  IADD3.X R13, RZ, R3.reuse, R216, P1, P0 ;  /* 0x00000003ff0d7210 */ /* 0x084fe40000fe04d8 */
[-C--:B------:R-:W-:Y:S04]  /*190c0*/  IADD3 R10, P1, P0, R10, R8.reuse, R179 ;  /* 0x000000080a0a7210 */ /* 0x080fe8000783e0b3 */
[-C--:B------:R-:W-:Y:S02]  /*190d0*/  IADD3.X R11, RZ, R3.reuse, R212, P1, P0 ;  /* 0x00000003ff0b7210 */ /* 0x080fe40000fe04d4 */
[----:B------:R-:W-:Y:S04]  /*190e0*/  IADD3 R8, P1, P0, R9, R8, R176 ;  /* 0x0000000809087210 */ /* 0x000fe8000783e0b0 */
[--C-:B------:R-:W-:Y:S02]  /*190f0*/  IADD3.X R9, RZ, R3, R177.reuse, P1, P0 ;  /* 0x00000003ff097210 */ /* 0x100fe40000fe04b1 */
        /* <DEDUP_REMOVED lines=19> */
.L_x_1186:
        /* <DEDUP_REMOVED lines=9> */
.L_x_1184:
[----:B------:R-:W-:-:S13]  /*192c0*/  ISETP.GE.AND P0, PT, R213, R194, PT ;  /* 0x000000c2d500720c */ /* 0x000fda0003f06270 */
[----:B------:R-:W-:Y:S05]  /*192d0*/  @!P0 BRA `(.L_x_1188) ;  /* 0x0000365000008947 */ /* 0x000fea0003800000 */
[----:B------:R-:W2:Y:S01]  /*192e0*/  S2R R4, SR_TID.X ;  /* 0x0000000000047919 */ /* 0x000ea20000002100 */
[C---:B------:R-:W-:Y:S01]  /*192f0*/  SHF.L.U64.HI R211, R188.reuse, 0x1, R211 ;  /* 0x00000001bcd37819 */ /* 0x040fe200000102d3 */
[----:B------:R-:W-:Y:S01]  /*19300*/  IMAD.SHL.U32 R208, R188, 0x2, RZ ;  /* 0x00000002bcd07824 */ /* 0x000fe200078e00ff */
[----:B------:R-:W-:Y:S01]  /*19310*/  SHF.L.U64.HI R207, R210, 0x1, R207 ;  /* 0x00000001d2cf7819 */ /* 0x000fe200000102cf */
[----:B------:R-:W-:Y:S01]  /*19320*/  IMAD.MOV.U32 R188, RZ, RZ, 0x40 ;  /* 0x00000040ffbc7424 */ /* 0x000fe200078e00ff */
[----:B------:R-:W-:Y:S01]  /*19330*/  SHF.L.U64.HI R209, R206, 0x1, R209 ;  /* 0x00000001ced17819 */ /* 0x000fe200000102d1 */
[----:B------:R-:W-:Y:S01]  /*19340*/  IMAD.SHL.U32 R210, R210, 0x2, RZ ;  /* 0x00000002d2d27824 */ /* 0x000fe200078e00ff */
[----:B------:R-:W-:Y:S01]  /*19350*/  ULDC UR12, c[0x0][0x324] ;  /* 0x0000c900000c7ab9 */ /* 0x000fe20000000800 */
[----:B------:R-:W-:Y:S01]  /*19360*/  IMAD.SHL.U32 R206, R206, 0x2, RZ ;  /* 0x00000002cece7824 */ /* 0x000fe200078e00ff */
[----:B------:R-:W-:Y:S01]  /*19370*/  ULOP3.LUT UR12, URZ, UR12, URZ, 0x33, !UPT ;  /* 0x0000000c3f0c7292 */ /* 0x000fe2000f8e333f */
[----:B------:R-:W-:Y:S01]  /*19380*/  IMAD.MOV.U32 R132, RZ, RZ, R2 ;  /* 0x000000ffff847224 */ /* 0x000fe200078e0002 */
[----:B--2---:R-:W-:-:S04]  /*19390*/  SHF.R.S32.HI R3, RZ, 0x1f, R4 ;  /* 0x0000001fff037819 */ /* 0x004fc80000011404 */
[----:B------:R-:W-:-:S04]  /*193a0*/  LEA.HI R3, R3, R4, RZ, 0x3 ;  /* 0x0000000403037211 */ /* 0x000fc800078f18ff */
[----:B------:R-:W-:-:S05]  /*193b0*/  LOP3.LUT R3, R3, 0xfffffff8, RZ, 0xc0, !PT ;  /* 0xfffffff803037812 */ /* 0x000fca00078ec0ff */
[----:B------:R-:W-:-:S05]  /*193c0*/  IMAD.IADD R3, R4, 0x1, -R3 ;  /* 0x0000000104037824 */ /* 0x000fca00078e0a03 */
[----:B------:R-:W-:Y:S01]  /*193d0*/  LOP3.LUT P0, RZ, R3, 0x4, RZ, 0xc0, !PT ;  /* 0x0000000403ff7812 */ /* 0x000fe2000780c0ff */
[----:B------:R-:W-:-:S03]  /*193e0*/  IMAD.MOV.U32 R3, RZ, RZ, R0 ;  /* 0x000000ffff037224 */ /* 0x000fc600078e0000 */
[----:B------:R-:W-:Y:S02]  /*193f0*/  SEL R188, R188, 0xffffffc0, !P0 ;  /* 0xffffffc0bcbc7807 */ /* 0x000fe40004000000 */
.L_x_1199:
[----:B------:R-:W-:Y:S04]  /*19400*/  DEPBAR.LE SB0, 0x2 ;  /* 0x000080800000791a */ /* 0x000fe80000000000 */
[----:B------:R-:W-:Y:S01]  /*19410*/  BAR.SYNC.DEFER_BLOCKING 0x0 ;  /* 0x0000000000007b1d */ /* 0x000fe20000010000 */
[----:B------:R-:W-:Y:S01]  /*19420*/  UIMAD UR4, UR5, 0x6000, URZ ;  /* 0x00006000050478a4 */ /* 0x000fe2000f8e023f */
[----:B------:R-:W-:Y:S05]  /*19430*/  ISETP.GE.AND P0, PT, R194, R213, PT ;  /* 0x000000d5c200720c */ /* 0x000fea0003f06270 */
[----:B------:R-:W-:Y:S05]  /*19440*/  IADD3 R135, R187, UR4, RZ ;  /* 0x00000004bb877c10 */ /* 0x000fea000fffe0ff */
[----:B-1----:R-:W-:Y:S01]  /*19450*/  IMAD.IADD R133, R184, 0x1, R135 ;  /* 0x00000001b8857824 */ /* 0x002fe200078e0287 */
        /* <DEDUP_REMOVED lines=14> */
[----:B------:R-:W-:Y:S01]  /*19540*/  ISETP.GE.AND P1, PT, R200, c[0x0][0x1d4], PT ;  /* 0x00007500c8007a0c */ /* 0x000fe20003f26270 */
[----:B------:R-:W-:Y:S02]  /*19550*/  IMAD R5, R5, c[0x0][0x208], RZ ;  /* 0x0000820005057a24 */ /* 0x000fe400078e02ff */
[----:B------:R-:W-:Y:S02]  /*19560*/  IMAD R2, R2, c[0x0][0x218], RZ ;  /* 0x0000860002027a24 */ /* 0x000fe400078e02ff */
[----:B------:R-:W-:Y:S02]  /*19570*/  IMAD R5, R198, c[0x0][0x20c], R5 ;  /* 0x00008300c6057a24 */ /* 0x000fe400078e0205 */
[----:B------:R-:W-:Y:S02]  /*19580*/  IMAD R2, R197, c[0x0][0x21c], R2 ;  /* 0x00008700c5027a24 */ /* 0x000fe400078e0202 */
[----:B------:R-:W-:Y:S01]  /*19590*/  IMAD.IADD R9, R9, 0x1, R5 ;  /* 0x0000000109097824 */ /* 0x000fe200078e0205 */
[----:B------:R-:W-:Y:S03]  /*195a0*/  MOV R5, UR15 ;  /* 0x0000000f00057c02 */ /* 0x000fe60008000f00 */
[----:B------:R-:W-:Y:S05]  /*195b0*/  IMAD.WIDE.U32 R8, R197, c[0x0][0x218], R8 ;  /* 0x00008600c5087a25 */ /* 0x000fea00078e0008 */
[----:B------:R-:W-:Y:S04]  /*195c0*/  IADD3 R0, P0, R8, UR18, RZ ;  /* 0x0000001208007c10 */ /* 0x000fe8000ff1e0ff */
[----:B------:R-:W-:Y:S02]  /*195d0*/  IADD3.X R9, R9, UR7, R2, P0, !PT ;  /* 0x0000000709097c10 */ /* 0x000fe400087fe402 */
[C---:B------:R-:W-:Y:S04]  /*195e0*/  LEA R4, P0, R0.reuse, c[0x0][0x1f8], 0x1 ;  /* 0x00007e0000047a11 */ /* 0x040fe800078008ff */
[----:B------:R-:W-:Y:S01]  /*195f0*/  LEA.HI.X R6, R0, c[0x0][0x1fc], R9, 0x1, P0 ;  /* 0x00007f0000067a11 */ /* 0x000fe200000f0c09 */
[----:B------:R-:W5:Y:S04]  /*19600*/  SHFL.IDX PT, R11, R4, RZ, 0x181f ;  /* 0x00181fff040b7589 */ /* 0x000f6800000e0000 */
[----:B------:R-:W4:Y:S04]  /*19610*/  SHFL.IDX PT, R2, R6, RZ, 0x181f ;  /* 0x00181fff06027589 */ /* 0x000f2800000e0000 */
[----:B------:R-:W3:Y:S04]  /*19620*/  SHFL.IDX PT, R7, R4, 0x1, 0x181f ;  /* 0x00381f0004077f89 */ /* 0x000ee800000e0000 */
[----:B------:R-:W2:Y:S01]  /*19630*/  SHFL.IDX PT, R0, R6, 0x1, 0x181f ;  /* 0x00381f0006007f89 */ /* 0x000ea200000e0000 */
[C---:B-----5:R-:W-:Y:S05]  /*19640*/  IADD3 R14, P0, R11.reuse, R210, RZ ;  /* 0x000000d20b0e7210 */ /* 0x060fea0007f1e0ff */
[C---:B----4-:R-:W-:Y:S01]  /*19650*/  IMAD.X R15, R2.reuse, 0x1, R207, P0 ;  /* 0x00000001020f7824 */ /* 0x050fe200000e06cf */
[C---:B------:R-:W-:Y:S05]  /*19660*/  IADD3 R12, P0, R11.reuse, R208, RZ ;  /* 0x000000d00b0c7210 */ /* 0x040fea0007f1e0ff */
[C---:B------:R-:W-:Y:S01]  /*19670*/  IMAD.X R13, R2.reuse, 0x1, R211, P0 ;  /* 0x00000001020d7824 */ /* 0x040fe200000e06d3 */
[----:B------:R-:W-:Y:S05]  /*19680*/  IADD3 R10, P0, R11, R206, RZ ;  /* 0x000000ce0b0a7210 */ /* 0x000fea0007f1e0ff */
[----:B------:R-:W-:Y:S01]  /*19690*/  IMAD.X R11, R2, 0x1, R209, P0 ;  /* 0x00000001020b7824 */ /* 0x000fe200000e06d1 */
[----:B---3--:R-:W-:Y:S01]  /*196a0*/  IADD3 R8, P0, R7, R210, RZ ;  /* 0x000000d207087210 */ /* 0x008fe20007f1e0ff */
[----:B------:R-:W-:Y:S04]  /*196b0*/  IMAD R2, R5, 0x6000, R196 ;  /* 0x0000600005027824 */ /* 0x000fe800078e02c4 */
[C---:B--2---:R-:W-:Y:S01]  /*196c0*/  IMAD.X R9, R0.reuse, 0x1, R207, P0 ;  /* 0x0000000100097824 */ /* 0x044fe200000e06cf */
[----:B------:R2:W-:Y:S01]  /*196d0*/  LDGSTS.E.BYPASS.LTC128B.128 [R2], [R14.64], !P5 ;  /* 0x000000000e027fae */ /* 0x0005e2000e901d4a */
[C---:B------:R-:W-:Y:S03]  /*196e0*/  IADD3 R4, P0, R7.reuse, R208, RZ ;  /* 0x000000d007047210 */ /* 0x040fe60007f1e0ff */
[----:B------:R2:W-:Y:S02]  /*196f0*/  LDGSTS.E.BYPASS.LTC128B.128 [R2+0x2000], [R12.64], !P4 ;  /* 0x020000000c027fae */ /* 0x0005e4000e101d4a */
[C---:B------:R-:W-:Y:S01]  /*19700*/  IMAD.X R5, R0.reuse, 0x1, R211, P0 ;  /* 0x0000000100057824 */ /* 0x040fe200000e06d3 */
[----:B------:R-:W-:Y:S01]  /*19710*/  IADD3 R6, P0, R7, R206, RZ ;  /* 0x000000ce07067210 */ /* 0x000fe20007f1e0ff */
[----:B------:R2:W-:Y:S03]  /*19720*/  LDGSTS.E.BYPASS.LTC128B.128 [R2+0x4000], [R10.64], !P1 ;  /* 0x040000000a027fae */ /* 0x0005e6000c901d4a */
[----:B------:R-:W-:Y:S01]  /*19730*/  IADD3.X R7, R0, R209, RZ, P0, !PT ;  /* 0x000000d100077210 */ /* 0x000fe200007fe4ff */
[----:B------:R2:W-:Y:S04]  /*19740*/  LDGSTS.E.BYPASS.LTC128B.128 [R2+0x1000], [R8.64], !P5 ;  /* 0x0100000008027fae */ /* 0x0005e8000e901d4a */
[----:B------:R2:W-:Y:S04]  /*19750*/  LDGSTS.E.BYPASS.LTC128B.128 [R2+0x3000], [R4.64], !P4 ;  /* 0x0300000004027fae */ /* 0x0005e8000e101d4a */
[----:B------:R2:W-:Y:S02]  /*19760*/  LDGSTS.E.BYPASS.LTC128B.128 [R2+0x5000], [R6.64], !P1 ;  /* 0x0500000006027fae */ /* 0x0005e4000c901d4a */
.L_x_1189:
[C---:B--23--:R-:W-:Y:S01]  /*19770*/  HMMA.16816.F32 R4, R136.reuse, R140, RZ ;  /* 0x0000008c8804723c */ /* 0x04cfe200000018ff */
        /* <DEDUP_REMOVED lines=13> */
[C---:B----4-:R-:W-:Y:S03]  /*19850*/  HMMA.16816.F32 R12, R136.reuse, R16, RZ ;  /* 0x00000010880c723c */ /* 0x050fe600000018ff */
[----:B------:R-:W-:Y:S05]  /*19860*/  LDSM.16.M88.4 R164, [R0+0xc900] ;  /* 0x00c9000000a4783b */ /* 0x000fea0000000200 */
[C---:B------:R-:W-:Y:S01]  /*19870*/  HMMA.16816.F32 R16, R136.reuse, R18, RZ ;  /* 0x000000128810723c */ /* 0x040fe200000018ff */
[----:B------:R-:W-:Y:S06]  /*19880*/  LDSM.16.M88.4 R172, [R2+0xc100] ;  /* 0x00c1000002ac783b */ /* 0x000fec0000000200 */
[----:B------:R-:W-:Y:S01]  /*19890*/  LDSM.16.M88.4 R176, [R2+0xc900] ;  /* 0x00c9000002b0783b */ /* 0x000fe20000000200 */
        /* <DEDUP_REMOVED lines=119> */
[----:B------:R-:W1:Y:S07]  /*1a010*/  LDSM.16.M88.4 R152, [R182+0x8000] ;  /* 0x00800000b698783b */ /* 0x000e6e0000000200 */
[C---:B--2---:R-:W-:Y:S04]  /*1a020*/  HMMA.16816.F32 R28, R160.reuse, R136, R28 ;  /* 0x00000088a01c723c */ /* 0x044fe8000000181c */
[----:B----4-:R-:W-:Y:S01]  /*1a030*/  IMAD.MOV.U32 R0, RZ, RZ, R202 ;  /* 0x000000ffff007224 */ /* 0x010fe200078e00ca */
[----:B------:R-:W-:Y:S03]  /*1a040*/  @P0 SHF.R.U32.HI R0, RZ, c[0x0][0x2cc], R2 ;  /* 0x0000b300ff000a19 */ /* 0x000fe60000011602 */
[----:B------:R-:W-:Y:S01]  /*1a050*/  HMMA.16816.F32 R32, R160, R138, R32 ;  /* 0x0000008aa020723c */ /* 0x000fe20000001820 */
[----:B------:R2:W-:Y:S06]  /*1a060*/  LDSM.16.M88.4 R136, [R134+0x11900] ;  /* 0x011900008688783b */ /* 0x0005ec0000000200 */
[----:B------:R-:W4:Y:S01]  /*1a070*/  SHFL.IDX PT, R133, R0, RZ, 0x1c1f ;  /* 0x001c1fff00857589 */ /* 0x000f2200000e0000 */
[C---:B---3--:R-:W-:Y:S08]  /*1a080*/  HMMA.16816.F32 R4, R144.reuse, R148, R4 ;  /* 0x000000949004723c */ /* 0x048ff00000001804 */
[C---:B------:R-:W-:Y:S08]  /*1a090*/  HMMA.16816.F32 R8, R144.reuse, R150, R8 ;  /* 0x000000969008723c */ /* 0x040ff00000001808 */
[C---:B-----5:R-:W-:Y:S08]  /*1a0a0*/  HMMA.16816.F32 R12, R144.reuse, R156, R12 ;  /* 0x0000009c900c723c */ /* 0x060ff0000000180c */
[C---:B------:R-:W-:Y:S08]  /*1a0b0*/  HMMA.16816.F32 R16, R144.reuse, R158, R16 ;  /* 0x0000009e9010723c */ /* 0x040ff00000001810 */
[C---:B------:R-:W-:Y:S08]  /*1a0c0*/  HMMA.16816.F32 R20, R144.reuse, R140, R20 ;  /* 0x0000008c9014723c */ /* 0x040ff00000001814 */
[C---:B------:R-:W-:Y:S07]  /*1a0d0*/  HMMA.16816.F32 R24, R144.reuse, R142, R24 ;  /* 0x0000008e9018723c */ /* 0x040fee0000001818 */
[----:B------:R-:W-:Y:S01]  /*1a0e0*/  IMAD.SHL.U32 R142, R213, 0x40, RZ ;  /* 0x00000040d58e7824 */ /* 0x000fe200078e00ff */
[C---:B------:R-:W-:Y:S04]  /*1a0f0*/  HMMA.16816.F32 R28, R144.reuse, R164, R28 ;  /* 0x000000a4901c723c */ /* 0x040fe8000000181c */
[----:B------:R-:W-:Y:S04]  /*1a100*/  IADD3 R2, -R203, 0x1, -R142 ;  /* 0x00000001cb027810 */ /* 0x000fe80007ffe98e */
[----:B------:R-:W-:Y:S04]  /*1a110*/  HMMA.16816.F32 R32, R144, R166, R32 ;  /* 0x000000a69020723c */ /* 0x000fe80000001820 */
[----:B------:R-:W-:Y:S04]  /*1a120*/  IADD3 R2, -R193, R2, R190 ;  /* 0x00000002c1027210 */ /* 0x000fe80007ffe1be */
[C---:B-1----:R-:W-:Y:S05]  /*1a130*/  HMMA.16816.F32 R4, R152.reuse, R168, R4 ;  /* 0x000000a89804723c */ /* 0x042fea0000001804 */
[C---:B--2---:R-:W-:Y:S02]  /*1a140*/  IADD3 R134, R2.reuse, c[0x0][0x328], RZ ;  /* 0x0000ca0002867a10 */ /* 0x044fe40007ffe0ff */
[----:B------:R-:W-:Y:S01]  /*1a150*/  IADD3 R2, R2, UR12, RZ ;  /* 0x0000000c02027c10 */ /* 0x000fe2000fffe0ff */
[C---:B------:R-:W-:Y:S04]  /*1a160*/  HMMA.16816.F32 R8, R152.reuse, R170, R8 ;  /* 0x000000aa9808723c */ /* 0x040fe80000001808 */
[--C-:B----4-:R-:W-:Y:S02]  /*1a170*/  IMAD.IADD R144, R134, 0x1, R133.reuse ;  /* 0x0000000186907824 */ /* 0x110fe400078e0285 */
[----:B------:R-:W-:Y:S02]  /*1a180*/  IMAD.IADD R143, R2, 0x1, R133 ;  /* 0x00000001028f7824 */ /* 0x000fe400078e0285 */
        /* <DEDUP_REMOVED lines=20> */
.L_x_1192:
[----:B------:R-:W-:Y:S04]  /*1a2d0*/  MOV R133, 0x1 ;  /* 0x0000000100857802 */ /* 0x000fe80000000f00 */
[----:B------:R-:W-:Y:S11]  /*1a2e0*/  ISETP.NE.AND P0, PT, R133, c[0x0][0x32c], PT ;  /* 0x0000cb0085007a0c */ /* 0x000ff60003f05270 */
[----:B------:R-:W-:Y:S02]  /*1a2f0*/  @!UPT UIADD3 URZ, URZ, URZ, URZ ;  /* 0x0000003f3f3ff290 */ /* 0x000fe4000fffe03f */
[----:B------:R-:W-:Y:S05]  /*1a300*/  @P0 IMAD.HI.U32 R133, R135, c[0x0][0x330], RZ ;  /* 0x0000cc0087850a27 */ /* 0x000fea00078e00ff */
[----:B------:R-:W-:Y:S02]  /*1a310*/  @P0 SHF.R.U32.HI R135, RZ, c[0x0][0x334], R133 ;  /* 0x0000cd00ff870a19 */ /* 0x000fe40000011685 */
.L_x_1193:
[----:B------:R-:W-:Y:S05]  /*1a320*/  BSYNC B0 ;  /* 0x0000000000007941 */ /* 0x000fea0003800000 */
.L_x_1191:
[----:B------:R-:W-:Y:S04]  /*1a330*/  IMAD R136, R135, c[0x0][0x32c], -R142 ;  /* 0x0000cb0087887a24 */ /* 0x000fe800078e0a8e */
[----:B------:R-:W-:Y:S05]  /*1a340*/  IMAD.IADD R136, R136, 0x1, -R203 ;  /* 0x0000000188887824 */ /* 0x000fea00078e0acb */
[----:B------:R-:W-:Y:S02]  /*1a350*/  IADD3 R133, R136, c[0x0][0x32c], RZ ;  /* 0x0000cb0088857a10 */ /* 0x000fe40007ffe0ff */
[----:B------:R-:W-:Y:S02]  /*1a360*/  IMNMX R143, R143, R136, !PT ;  /* 0x000000888f8f7217 */ /* 0x000fe40007800200 */
[----:B------:R-:W-:Y:S02]  /*1a370*/  IMNMX R144, R144, R133, PT ;  /* 0x0000008590907217 */ /* 0x000fe40003800200 */
.L_x_1190:
[----:B------:R-:W-:Y:S04]  /*1a380*/  ISETP.GT.AND P1, PT, R213, -0x1, PT ;  /* 0xffffffffd500780c */ /* 0x000fe80003f24270 */
[C---:B------:R-:W-:Y:S04]  /*1a390*/  ISETP.GT.AND P0, PT, R143.reuse, RZ, P1 ;  /* 0x000000ff8f00720c */ /* 0x040fe80000f04270 */
        /* <DEDUP_REMOVED lines=17> */
[C---:B------:R-:W-:Y:S01]  /*1a4b0*/  ISETP.GT.AND P0, PT, R143.reuse, 0x18, P1 ;  /* 0x000000188f00780c */ /* 0x040fe20000f04270 */
[----:B------:R-:W1:Y:S03]  /*1a4c0*/  SHFL.IDX PT, R13, R0, 0x1, 0x1c1f ;  /* 0x003c1f00000d7f89 */ /* 0x000e6600000e0000 */
[----:B------:R-:W-:Y:S04]  /*1a4d0*/  ISETP.LT.OR P0, PT, R144, 0x19, P0 ;  /* 0x000000199000780c */ /* 0x000fe80000701670 */
[----:B------:R-:W-:Y:S02]  /*1a4e0*/  FSEL R135, R16, -INF , !P0 ;  /* 0xff80000010877808 */ /* 0x000fe40004000000 */
[----:B------:R-:W-:Y:S04]  /*1a4f0*/  ISETP.GT.AND P0, PT, R143, 0x19, P1 ;  /* 0x000000198f00780c */ /* 0x000fe80000f04270 */
[C---:B------:R-:W-:Y:S04]  /*1a500*/  ISETP.LT.OR P0, PT, R144.reuse, 0x1a, P0 ;  /* 0x0000001a9000780c */ /* 0x040fe80000701670 */
[----:B------:R-:W-:Y:S02]  /*1a510*/  FSEL R133, R17, -INF , !P0 ;  /* 0xff80000011857808 */ /* 0x000fe40004000000 */
[C---:B------:R-:W-:Y:S04]  /*1a520*/  ISETP.GT.AND P0, PT, R143.reuse, 0x20, P1 ;  /* 0x000000208f00780c */ /* 0x040fe80000f04270 */
[----:B------:R-:W-:Y:S01]  /*1a530*/  ISETP.LT.OR P0, PT, R144, 0x21, P0 ;  /* 0x000000219000780c */ /* 0x000fe20000701670 */
[--C-:B-1----:R-:W-:Y:S02]  /*1a540*/  IMAD.IADD R4, R134, 0x1, R13.reuse ;  /* 0x0000000186047824 */ /* 0x102fe400078e020d */
[----:B------:R-:W-:Y:S01]  /*1a550*/  IMAD.IADD R2, R2, 0x1, R13 ;  /* 0x0000000102027824 */ /* 0x000fe200078e020d */
        /* <DEDUP_REMOVED lines=36> */
.L_x_1196:
[----:B------:R-:W-:Y:S04]  /*1a7a0*/  MOV R0, 0x1 ;  /* 0x0000000100007802 */ /* 0x000fe80000000f00 */
[----:B------:R-:W-:Y:S11]  /*1a7b0*/  ISETP.NE.AND P0, PT, R0, c[0x0][0x32c], PT ;  /* 0x0000cb0000007a0c */ /* 0x000ff60003f05270 */
[----:B------:R-:W-:Y:S02]  /*1a7c0*/  @!UPT UIADD3 URZ, URZ, URZ, URZ ;  /* 0x0000003f3f3ff290 */ /* 0x000fe4000fffe03f */
[----:B------:R-:W-:Y:S05]  /*1a7d0*/  @P0 IMAD.HI.U32 R0, R13, c[0x0][0x330], RZ ;  /* 0x0000cc000d000a27 */ /* 0x000fea00078e00ff */
[----:B------:R-:W-:Y:S02]  /*1a7e0*/  @P0 SHF.R.U32.HI R13, RZ, c[0x0][0x334], R0 ;  /* 0x0000cd00ff0d0a19 */ /* 0x000fe40000011600 */
.L_x_1197:
[----:B------:R-:W-:Y:S05]  /*1a7f0*/  BSYNC B0 ;  /* 0x0000000000007941 */ /* 0x000fea0003800000 */
.L_x_1195:
[----:B------:R-:W-:Y:S04]  /*1a800*/  IMAD R142, R13, c[0x0][0x32c], -R142 ;  /* 0x0000cb000d8e7a24 */ /* 0x000fe800078e0a8e */
[----:B------:R-:W-:Y:S05]  /*1a810*/  IMAD.IADD R17, R142, 0x1, -R203 ;  /* 0x000000018e117824 */ /* 0x000fea00078e0acb */
[----:B------:R-:W-:Y:S02]  /*1a820*/  IADD3 R13, R17, c[0x0][0x32c], RZ ;  /* 0x0000cb00110d7a10 */ /* 0x000fe40007ffe0ff */
[----:B------:R-:W-:Y:S02]  /*1a830*/  IMNMX R2, R2, R17, !PT ;  /* 0x0000001102027217 */ /* 0x000fe40007800200 */
[----:B------:R-:W-:Y:S02]  /*1a840*/  IMNMX R4, R4, R13, PT ;  /* 0x0000000d04047217 */ /* 0x000fe40003800200 */
.L_x_1194:
        /* <DEDUP_REMOVED lines=137> */
[C---:B------:R-:W-:Y:S01]  /*1b0e0*/  FMUL.FTZ R100, R12.reuse, R100 ;  /* 0x000000640c647220 */ /* 0x040fe20000410000 */
        /* <DEDUP_REMOVED lines=178> */
[----:B------:R-:W-:Y:S01]  /*1bc10*/  FFMA.FTZ R154, R3, R204, R154 ;  /* 0x000000cc039a7223 */ /* 0x000fe2000001009a */
[----:B------:R-:W-:Y:S01]  /*1bc20*/  IADD3 R3, R213, -0x2, RZ ;  /* 0xfffffffed5037810 */ /* 0x000fe20007ffe0ff */
[C---:B------:R-:W-:Y:S01]  /*1bc30*/  HMMA.16816.F32 R104, R16.reuse, R26, R104 ;  /* 0x0000001a1068723c */ /* 0x040fe20000001868 */
[----:B------:R-:W2:Y:S02]  /*1bc40*/  LDSM.16.MT88.4 R24, [R13+0x4900] ;  /* 0x004900000d18783b */ /* 0x000ea40000004200 */
[----:B------:R-:W-:Y:S01]  /*1bc50*/  MUFU.EX2 R173, R156 ;  /* 0x0000009c00ad7308 */ /* 0x000fe20000000800 */
[----:B------:R-:W-:Y:S01]  /*1bc60*/  FADD.FTZ R149, R149, R150 ;  /* 0x0000009695957221 */ /* 0x000fe20000010000 */
[----:B------:R-:W-:Y:S01]  /*1bc70*/  ISETP.GE.AND P0, PT, R3, R194, PT ;  /* 0x000000c20300720c */ /* 0x000fe20003f06270 */
        /* <DEDUP_REMOVED lines=128> */
[C---:B-1----:R-:W-:Y:S03]  /*1c480*/  HMMA.16816.F32 R92, R16.reuse, R20, R92 ;  /* 0x00000014105c723c */ /* 0x042fe6000000185c */
[----:B------:R-:W-:Y:S04]  /*1c490*/  FADD.FTZ R160, R160, R159 ;  /* 0x0000009fa0a07221 */ /* 0x000fe80000010000 */
        /* <DEDUP_REMOVED lines=10> */
[----:B------:R-:W-:Y:S01]  /*1c540*/  IMAD.SHL.U32 R3, R213, 0x40, RZ ;  /* 0x00000040d5037824 */ /* 0x000fe200078e00ff */
[----:B------:R-:W-:Y:S01]  /*1c550*/  ISETP.NE.AND P2, PT, R195, 0x1, PT ;  /* 0x00000001c300780c */ /* 0x000fe20003f45270 */
[----:B------:R-:W-:Y:S03]  /*1c560*/  IMAD.MOV.U32 R197, RZ, RZ, RZ ;  /* 0x000000ffffc57224 */ /* 0x000fe600078e00ff */
[----:B------:R-:W-:Y:S04]  /*1c570*/  IADD3 R3, R201, R3, R192 ;  /* 0x00000003c9037210 */ /* 0x000fe80007ffe0c0 */
        /* <DEDUP_REMOVED lines=26> */
[----:B------:R-:W-:Y:S03]  /*1c720*/  IMAD.U32 R4, RZ, RZ, UR15 ;  /* 0x0000000fff047e24 */ /* 0x000fe6000f8e00ff */
[----:B------:R-:W2:Y:S01]  /*1c730*/  SHFL.IDX PT, R8, R5, RZ, 0x181f ;  /* 0x00181fff05087589 */ /* 0x000ea200000e0000 */
[----:B------:R-:W-:Y:S03]  /*1c740*/  IMAD R4, R4, 0x3000, R199 ;  /* 0x0000300004047824 */ /* 0x000fe600078e02c7 */
[----:B------:R3:W-:Y:S04]  /*1c750*/  SHFL.IDX PT, R6, R5, 0x1, 0x181f ;  /* 0x00381f0005067f89 */ /* 0x0007e800000e0000 */
[----:B------:R-:W4:Y:S01]  /*1c760*/  SHFL.IDX PT, R3, R7, 0x1, 0x181f ;  /* 0x00381f0007037f89 */ /* 0x000f2200000e0000 */
[C---:B-1----:R-:W-:Y:S05]  /*1c770*/  IADD3 R14, P0, R11.reuse, R210, RZ ;  /* 0x000000d20b0e7210 */ /* 0x042fea0007f1e0ff */
[----:B--2---:R-:W-:Y:S01]  /*1c780*/  IMAD.X R15, R8, 0x1, R207, P0 ;  /* 0x00000001080f7824 */ /* 0x004fe200000e06cf */
[C---:B------:R-:W-:Y:S02]  /*1c790*/  IADD3 R12, P0, R11.reuse, R208, RZ ;  /* 0x000000d00b0c7210 */ /* 0x040fe40007f1e0ff */
[----:B---3--:R-:W-:Y:S02]  /*1c7a0*/  SHF.L.U32 R5, R4, 0x1, RZ ;  /* 0x0000000104057819 */ /* 0x008fe400000006ff */
[C---:B------:R-:W-:Y:S02]  /*1c7b0*/  IADD3.X R13, R8.reuse, R211, RZ, P0, !PT ;  /* 0x000000d3080d7210 */ /* 0x040fe400007fe4ff */
[----:B------:R-:W-:Y:S01]  /*1c7c0*/  IADD3 R10, P0, R11, R206, RZ ;  /* 0x000000ce0b0a7210 */ /* 0x000fe20007f1e0ff */
[----:B------:R1:W-:Y:S04]  /*1c7d0*/  LDGSTS.E.BYPASS.LTC128B.128 [R5+0xc100], [R14.64], !P5 ;  /* 0x0c1000000e057fae */ /* 0x0003e8000e901d4a */
[----:B------:R1:W-:Y:S01]  /*1c7e0*/  LDGSTS.E.BYPASS.LTC128B.128 [R5+0xe100], [R12.64], !P4 ;  /* 0x0e1000000c057fae */ /* 0x0003e2000e101d4a */
[----:B------:R-:W-:Y:S01]  /*1c7f0*/  IMAD.X R11, R8, 0x1, R209, P0 ;  /* 0x00000001080b7824 */ /* 0x000fe200000e06d1 */
[C---:B----4-:R-:W-:Y:S04]  /*1c800*/  IADD3 R8, P0, R3.reuse, R210, RZ ;  /* 0x000000d203087210 */ /* 0x050fe80007f1e0ff */
[----:B------:R1:W-:Y:S01]  /*1c810*/  LDGSTS.E.BYPASS.LTC128B.128 [R5+0x10100], [R10.64], !P2 ;  /* 0x101000000a057fae */ /* 0x0003e2000d101d4a */
[C---:B------:R-:W-:Y:S01]  /*1c820*/  IMAD.X R9, R6.reuse, 0x1, R207, P0 ;  /* 0x0000000106097824 */ /* 0x040fe200000e06cf */
[C---:B------:R-:W-:Y:S04]  /*1c830*/  IADD3 R16, P0, R3.reuse, R208, RZ ;  /* 0x000000d003107210 */ /* 0x040fe80007f1e0ff */
[----:B------:R1:W-:Y:S01]  /*1c840*/  LDGSTS.E.BYPASS.LTC128B.128 [R5+0xd100], [R8.64], !P5 ;  /* 0x0d10000008057fae */ /* 0x0003e2000e901d4a */
[C---:B------:R-:W-:Y:S01]  /*1c850*/  IMAD.X R17, R6.reuse, 0x1, R211, P0 ;  /* 0x0000000106117824 */ /* 0x040fe200000e06d3 */
[----:B------:R-:W-:Y:S04]  /*1c860*/  IADD3 R18, P0, R3, R206, RZ ;  /* 0x000000ce03127210 */ /* 0x000fe80007f1e0ff */
[----:B------:R1:W-:Y:S01]  /*1c870*/  LDGSTS.E.BYPASS.LTC128B.128 [R5+0xf100], [R16.64], !P4 ;  /* 0x0f10000010057fae */ /* 0x0003e2000e101d4a */
[----:B------:R-:W-:Y:S05]  /*1c880*/  IMAD.X R19, R6, 0x1, R209, P0 ;  /* 0x0000000106137824 */ /* 0x000fea00000e06d1 */
[----:B------:R1:W-:Y:S03]  /*1c890*/  LDGSTS.E.BYPASS.LTC128B.128 [R5+0x11100], [R18.64], !P2 ;  /* 0x1110000012057fae */ /* 0x0003e6000d101d4a */
.L_x_1198:
        /* <DEDUP_REMOVED lines=9> */
.L_x_1188:
[----:B------:R-:W2:Y:S01]  /*1c930*/  SHFL.BFLY PT, R4, R205, 0x2, 0x1f ;  /* 0x0c401f00cd047f89 */ /* 0x000ea200000e0000 */
[----:B-1----:R-:W-:-:S02]  /*1c940*/  MOV R11, 0xff800000 ;  /* 0xff800000000b7802 */ /* 0x002fc40000000f00 */
[----:B------:R-:W-:Y:S01]  /*1c950*/  PLOP3.LUT P2, PT, PT, PT, PT, 0x8, 0x0 ;  /* 0x000000000000781c */ /* 0x000fe20003f4e170 */
[----:B------:R-:W1:Y:S01]  /*1c960*/  SHFL.BFLY PT, R3, R204, 0x2, 0x1f ;  /* 0x0c401f00cc037f89 */ /* 0x000e6200000e0000 */
[----:B--2---:R-:W-:Y:S02]  /*1c970*/  FADD.FTZ R7, R4, R205 ;  /* 0x000000cd04077221 */ /* 0x004fe40000010000 */
[----:B------:R-:W-:Y:S01]  /*1c980*/  CS2R R4, SRZ ;  /* 0x0000000000047805 */ /* 0x000fe2000001ff00 */
[----:B-1----:R-:W-:Y:S02]  /*1c990*/  FADD.FTZ R8, R3, R204 ;  /* 0x000000cc03087221 */ /* 0x002fe40000010000 */
[----:B------:R-:W1:Y:S04]  /*1c9a0*/  SHFL.BFLY PT, R6, R7, 0x1, 0x1f ;  /* 0x0c201f0007067f89 */ /* 0x000e6800000e0000 */
[----:B------:R-:W2:Y:S01]  /*1c9b0*/  SHFL.BFLY PT, R3, R8, 0x1, 0x1f ;  /* 0x0c201f0008037f89 */ /* 0x000ea200000e0000 */
[----:B-1----:R-:W-:-:S02]  /*1c9c0*/  FADD.FTZ R6, R7, R6 ;  /* 0x0000000607067221 */ /* 0x002fc40000010000 */
[----:B--2---:R-:W-:-:S03]  /*1c9d0*/  FADD.FTZ R3, R3, R8 ;  /* 0x0000000803037221 */ /* 0x004fc60000010000 */
[----:B------:R-:W-:Y:S02]  /*1c9e0*/  FSETP.NE.FTZ.AND P1, PT, R6, RZ, PT ;  /* 0x000000ff0600720b */ /* 0x000fe40003f35000 */
[----:B------:R-:W-:-:S11]  /*1c9f0*/  FSETP.NE.FTZ.AND P0, PT, R3, RZ, PT ;  /* 0x000000ff0300720b */ /* 0x000fd60003f15000 */
[----:B------:R-:W1:Y:S01]  /*1ca00*/  @P1 MUFU.RCP R5, R6 ;  /* 0x0000000600051308 */ /* 0x000e620000001000 */
[----:B------:R-:W-:Y:S02]  /*1ca10*/  @P1 MOV R14, 0x3f317218 ;  /* 0x3f317218000e1802 */ /* 0x000fe40000000f00 */
[----:B------:R-:W-:-:S05]  /*1ca20*/  @P0 MOV R15, 0x3f317218 ;  /* 0x3f317218000f0802 */ /* 0x000fca0000000f00 */
[----:B------:R-:W2:Y:S01]  /*1ca30*/  @P1 MUFU.LG2 R6, R6 ;  /* 0x0000000600061308 */ /* 0x000ea20000000c00 */
[----:B------:R-:W-:-:S07]  /*1ca40*/  @P0 FMUL.FTZ R15, R15, c[0x0][0x2d0] ;  /* 0x0000b4000f0f0a20 */ /* 0x000fce0000410000 */
[----:B------:R-:W3:Y:S01]  /*1ca50*/  @P0 MUFU.LG2 R12, R3 ;  /* 0x00000003000c0308 */ /* 0x000ee20000000c00 */
[C---:B-1----:R-:W-:Y:S02]  /*1ca60*/  FMUL.FTZ R128, R5.reuse, R128 ;  /* 0x0000008005807220 */ /* 0x042fe40000410000 */
[C---:B------:R-:W-:Y:S02]  /*1ca70*/  FMUL.FTZ R129, R5.reuse, R129 ;  /* 0x0000008105817220 */ /* 0x040fe40000410000 */
[C---:B------:R-:W-:Y:S02]  /*1ca80*/  FMUL.FTZ R124, R5.reuse, R124 ;  /* 0x0000007c057c7220 */ /* 0x040fe40000410000 */
[----:B------:R-:W-:Y:S01]  /*1ca90*/  FMUL.FTZ R125, R5, R125 ;  /* 0x0000007d057d7220 */ /* 0x000fe20000410000 */
[----:B------:R1:W4:Y:S01]  /*1caa0*/  @P0 MUFU.RCP R4, R3 ;  /* 0x0000000300040308 */ /* 0x0003220000001000 */
[----:B--2---:R-:W-:Y:S02]  /*1cab0*/  @P1 FMUL.FTZ R13, R6, 0.69314718246459960938 ;  /* 0x3f317218060d1820 */ /* 0x004fe40000410000 */
[----:B------:R-:W-:-:S02]  /*1cac0*/  @P1 FMUL.FTZ R6, R14, c[0x0][0x2d0] ;  /* 0x0000b4000e061a20 */ /* 0x000fc40000410000 */
        /* <DEDUP_REMOVED lines=96> */
.L_x_1104:
[----:B------:R-:W-:Y:S01]  /*1d0d0*/  USHF.R.S32.HI UR12, URZ, 0x1f, UR8 ;  /* 0x0000001f3f0c7899 */ /* 0x000fe20008011408 */
[----:B------:R-:W-:Y:S05]  /*1d0e0*/  @P2 BRA `(.L_x_1200) ;  /* 0x000017e000002947 */ /* 0x000fea0003800000 */
[----:B------:R-:W2:Y:S01]  /*1d0f0*/  S2R R0, SR_TID.X ;  /* 0x0000000000007919 */ /* 0x000ea20000002100 */
[----:B------:R-:W-:Y:S01]  /*1d100*/  F2FP.PACK_AB R7, R8, R7 ;  /* 0x000000070807723e */ /* 0x000fe200000000ff */
[----:B------:R-:W-:Y:S01]  /*1d110*/  IMAD.MOV.U32 R8, RZ, RZ, 0x20 ;  /* 0x00000020ff087424 */ /* 0x000fe200078e00ff */
[----:B------:R-:W-:Y:S01]  /*1d120*/  F2FP.PACK_AB R96, R5, R96 ;  /* 0x000000600560723e */ /* 0x000fe200000000ff */
[----:B------:R-:W-:Y:S01]  /*1d130*/  BAR.SYNC.DEFER_BLOCKING 0x1, 0x100 ;  /* 0x0044000000007b1d */ /* 0x000fe20000010000 */
[----:B------:R-:W-:-:S02]  /*1d140*/  F2FP.PACK_AB R128, R129, R128 ;  /* 0x000000808180723e */ /* 0x000fc400000000ff */
[----:B------:R-:W-:Y:S02]  /*1d150*/  F2FP.PACK_AB R130, R131, R130 ;  /* 0x000000828382723e */ /* 0x000fe400000000ff */
        /* <DEDUP_REMOVED lines=14> */
[----:B--2---:R-:W-:Y:S02]  /*1d240*/  SHF.R.S32.HI R13, RZ, 0x1f, R0 ;  /* 0x0000001fff0d7819 */ /* 0x004fe40000011400 */
        /* <DEDUP_REMOVED lines=20> */
[----:B------:R-:W-:Y:S01]  /*1d390*/  ISETP.NE.U32.AND P0, PT, R14, 0x1, PT ;  /* 0x000000010e00780c */ /* 0x000fe20003f05070 */
[----:B------:R-:W-:Y:S01]  /*1d3a0*/  IMAD.U32 R14, RZ, RZ, UR4 ;  /* 0x00000004ff0e7e24 */ /* 0x000fe2000f8e00ff */
[----:B------:R-:W-:Y:S02]  /*1d3b0*/  LEA.HI R19, R6, R6, RZ, 0x1d ;  /* 0x0000000606137211 */ /* 0x000fe400078fe8ff */
[----:B------:R-:W-:Y:S02]  /*1d3c0*/  R2P PR, R15, 0x6 ;  /* 0x000000060f007804 */ /* 0x000fe40000000000 */
        /* <DEDUP_REMOVED lines=15> */
[--C-:B------:R-:W-:Y:S01]  /*1d4c0*/  IMAD.IADD R21, R8, 0x1, R5.reuse ;  /* 0x0000000108157824 */ /* 0x100fe200078e0205 */
[----:B------:R-:W-:Y:S01]  /*1d4d0*/  SEL R6, R6, 0xffffffc0, !P2 ;  /* 0xffffffc006067807 */ /* 0x000fe20005000000 */
[----:B------:R-:W-:Y:S01]  /*1d4e0*/  STS [R5], R124 ;  /* 0x0000007c05007388 */ /* 0x000fe20000000800 */
[----:B------:R-:W-:Y:S02]  /*1d4f0*/  F2FP.PACK_AB R46, R47, R46 ;  /* 0x0000002e2f2e723e */ /* 0x000fe400000000ff */
        /* <DEDUP_REMOVED lines=41> */
[----:B------:R-:W-:Y:S01]  /*1d790*/  PLOP3.LUT P0, PT, PT, PT, UP1, 0x80, 0x0 ;  /* 0x000000000000781c */ /* 0x000fe20003f0f018 */
        /* <DEDUP_REMOVED lines=43> */
[----:B---3--:R-:W-:-:S05]  /*1da50*/  IMAD.U32 R9, RZ, RZ, UR5 ;  /* 0x00000005ff097e24 */ /* 0x008fca000f8e00ff */
[----:B------:R4:W5:Y:S01]  /*1da60*/  @P1 LDG.E R5, [R8.64] ;  /* 0x0000000a08051981 */ /* 0x000962000c1e1900 */
[----:B-1----:R-:W-:Y:S02]  /*1da70*/  UMOV UR16, URZ ;  /* 0x0000003f00107c82 */ /* 0x002fe40008000000 */
[----:B------:R-:W-:Y:S01]  /*1da80*/  UMOV UR17, URZ ;  /* 0x0000003f00117c82 */ /* 0x000fe20008000000 */
[----:B--2---:R-:W1:Y:S02]  /*1da90*/  @P0 R2UR UR5, R6 ;  /* 0x00000000060503c2 */ /* 0x004e6400000e0000 */
[----:B-1----:R-:W-:Y:S02]  /*1daa0*/  @UP1 USHF.R.S32.HI UR4, URZ, 0x1f, UR5 ;  /* 0x0000001f3f041899 */ /* 0x002fe40008011405 */
[----:B------:R-:W-:-:S05]  /*1dab0*/  @UP1 UMOV UR16, UR5 ;  /* 0x0000000500101c82 */ /* 0x000fca0008000000 */
[----:B------:R-:W-:Y:S01]  /*1dac0*/  @UP1 UMOV UR17, UR4 ;  /* 0x0000000400111c82 */ /* 0x000fe20008000000 */
[----:B------:R-:W-:Y:S05]  /*1dad0*/  @P1 BRA `(.L_x_1201) ;  /* 0x0000004000001947 */ /* 0x000fea0003800000 */
[----:B----4-:R-:W-:Y:S05]  /*1dae0*/  @!P0 BRA `(.L_x_1201) ;  /* 0x0000003000008947 */ /* 0x010fea0003800000 */
[----:B-----5:R-:W2:Y:S04]  /*1daf0*/  LDG.E R5, [R14.64] ;  /* 0x0000000a0e057981 */ /* 0x020ea8000c1e1900 */
[----:B------:R-:W2:Y:S02]  /*1db00*/  LDG.E R6, [R14.64+0x4] ;  /* 0x0000040a0e067981 */ /* 0x000ea4000c1e1900 */
[----:B--2---:R-:W-:Y:S02]  /*1db10*/  IADD3 R5, -R5, R6, RZ ;  /* 0x0000000605057210 */ /* 0x004fe40007ffe1ff */
.L_x_1201:
[----:B----4-:R-:W-:Y:S01]  /*1db20*/  SHF.R.S32.HI R7, RZ, 0x1f, R2 ;  /* 0x0000001fff077819 */ /* 0x010fe20000011402 */
[----:B------:R-:W1:Y:S01]  /*1db30*/  S2R R57, SR_CTAID.X ;  /* 0x0000000000397919 */ /* 0x000e620000002500 */
[----:B------:R-:W-:Y:S01]  /*1db40*/  LOP3.LUT R9, R4, 0xffffffe0, RZ, 0xc0, !PT ;  /* 0xffffffe004097812 */ /* 0x000fe200078ec0ff */
[----:B------:R-:W-:Y:S01]  /*1db50*/  IMAD.MOV.U32 R4, RZ, RZ, c[0x0][0x4e8] ;  /* 0x00013a00ff047624 */ /* 0x000fe200078e00ff */
[----:B------:R-:W-:Y:S01]  /*1db60*/  LEA.HI R7, R7, R2, RZ, 0x3 ;  /* 0x0000000207077211 */ /* 0x000fe200078f18ff */
[----:B------:R-:W-:Y:S01]  /*1db70*/  ULDC.64 UR4, c[0x0][0x3a0] ;  /* 0x0000e80000047ab9 */ /* 0x000fe20000000a00 */
[----:B------:R-:W-:Y:S01]  /*1db80*/  LEA.HI R8, R13, R0, RZ, 0x3 ;  /* 0x000000000d087211 */ /* 0x000fe200078f18ff */
        /* <DEDUP_REMOVED lines=17> */
[----:B------:R-:W-:Y:S01]  /*1dca0*/  LOP3.LUT R19, R8, 0xfffffff8, RZ, 0xc0, !PT ;  /* 0xfffffff808137812 */ /* 0x000fe200078ec0ff */
[----:B------:R-:W-:Y:S01]  /*1dcb0*/  USHF.R.S32.HI UR16, URZ, 0x1f, UR9 ;  /* 0x0000001f3f107899 */ /* 0x000fe20008011409 */
[----:B------:R-:W-:Y:S01]  /*1dcc0*/  LEA.HI R13, R13, R0, RZ, 0x6 ;  /* 0x000000000d0d7211 */ /* 0x000fe200078f30ff */
[----:B------:R-:W-:Y:S01]  /*1dcd0*/  IMAD R2, R2, 0x10, R7 ;  /* 0x0000001002027824 */ /* 0x000fe200078e0207 */
[----:B------:R-:W-:Y:S01]  /*1dce0*/  UIMAD UR13, UR12, UR6, URZ ;  /* 0x000000060c0d72a4 */ /* 0x000fe2000f8e023f */
[----:B------:R-:W-:Y:S01]  /*1dcf0*/  IMAD.IADD R19, R0, 0x1, -R19 ;  /* 0x0000000100137824 */ /* 0x000fe200078e0a13 */
[----:B------:R-:W-:Y:S01]  /*1dd00*/  USEL UR16, UR16, URZ, !UP1 ;  /* 0x0000003f10107287 */ /* 0x000fe2000c800000 */
[----:B------:R-:W-:Y:S01]  /*1dd10*/  IMAD R4, R17, 0x8, R2 ;  /* 0x0000000811047824 */ /* 0x000fe200078e0202 */
[----:B------:R-:W-:Y:S01]  /*1dd20*/  UIMAD.WIDE.U32 UR14, UR8, UR6, UR14 ;  /* 0x00000006080e72a5 */ /* 0x000fe2000f8e000e */
[----:B------:R-:W-:Y:S01]  /*1dd30*/  SHF.R.S32.HI R8, RZ, 0x3, R8 ;  /* 0x00000003ff087819 */ /* 0x000fe20000011408 */
[----:B------:R-:W-:Y:S01]  /*1dd40*/  UIMAD UR13, UR8, UR7, UR13 ;  /* 0x00000007080d72a4 */ /* 0x000fe2000f8e020d */
[----:B------:R-:W-:Y:S01]  /*1dd50*/  IMAD.SHL.U32 R13, R13, 0x8, RZ ;  /* 0x000000080d0d7824 */ /* 0x000fe200078e00ff */
[----:B-1----:R-:W-:Y:S01]  /*1dd60*/  LEA R4, R57, R4, 0x7 ;  /* 0x0000000439047211 */ /* 0x002fe200078e38ff */
[----:B------:R-:W-:Y:S01]  /*1dd70*/  ULDC.64 UR6, c[0x0][0x498] ;  /* 0x0001260000067ab9 */ /* 0x000fe20000000a00 */
[----:B------:R-:W-:Y:S01]  /*1dd80*/  BSSY B0, `(.L_x_1202) ;  /* 0x000006c000007945 */ /* 0x000fe20003800000 */
[----:B------:R-:W-:-:S02]  /*1dd90*/  USEL UR9, UR9, URZ, !UP1 ;  /* 0x0000003f09097287 */ /* 0x000fc4000c800000 */
[----:B------:R-:W-:Y:S01]  /*1dda0*/  @P1 IMAD.HI.U32 R6, R4, c[0x0][0x4ec], RZ ;  /* 0x00013b0004061a27 */ /* 0x000fe200078e00ff */
[----:B------:R-:W-:Y:S02]  /*1ddb0*/  UIMAD UR20, UR16, UR6, URZ ;  /* 0x00000006101472a4 */ /* 0x000fe4000f8e023f */
[----:B------:R-:W-:Y:S01]  /*1ddc0*/  UIADD3 UR15, UR15, UR13, URZ ;  /* 0x0000000d0f0f7290 */ /* 0x000fe2000fffe03f */
[----:B------:R-:W-:Y:S01]  /*1ddd0*/  IMAD.MOV.U32 R16, RZ, RZ, R4 ;  /* 0x000000ffff107224 */ /* 0x000fe200078e0004 */
[----:B------:R-:W-:Y:S01]  /*1dde0*/  @P1 SHF.R.U32.HI R16, RZ, c[0x0][0x4f0], R6 ;  /* 0x00013c00ff101a19 */ /* 0x000fe20000011606 */
[----:B------:R-:W-:Y:S02]  /*1ddf0*/  UIMAD UR7, UR9, UR7, UR20 ;  /* 0x00000007090772a4 */ /* 0x000fe4000f8e0214 */
[----:B------:R-:W-:Y:S02]  /*1de00*/  UIMAD.WIDE.U32 UR14, UR9, UR6, UR14 ;  /* 0x00000006090e72a5 */ /* 0x000fe4000f8e000e */
[----:B------:R-:W-:Y:S01]  /*1de10*/  IMAD.MOV R7, RZ, RZ, -R16 ;  /* 0x000000ffff077224 */ /* 0x000fe200078e0a10 */
[----:B------:R-:W-:Y:S01]  /*1de20*/  ULDC.64 UR4, c[0x0][0x3e8] ;  /* 0x0000fa0000047ab9 */ /* 0x000fe20000000a00 */
[----:B------:R-:W-:Y:S01]  /*1de30*/  IMAD.U32 R0, RZ, RZ, UR7 ;  /* 0x00000007ff007e24 */ /* 0x000fe2000f8e00ff */
[----:B------:R-:W-:Y:S01]  /*1de40*/  UIMAD UR12, UR12, UR4, URZ ;  /* 0x000000040c0c72a4 */ /* 0x000fe2000f8e023f */
[----:B------:R-:W-:Y:S01]  /*1de50*/  IMAD R4, R7, c[0x0][0x4e8], R4 ;  /* 0x00013a0007047a24 */ /* 0x000fe200078e0204 */
[----:B------:R-:W-:Y:S01]  /*1de60*/  SHF.R.S32.HI R7, RZ, 0x1f, R16 ;  /* 0x0000001fff077819 */ /* 0x000fe20000011410 */
[----:B------:R-:W-:Y:S01]  /*1de70*/  UIADD3 UR19, UR19, UR17, URZ ;  /* 0x0000001113137290 */ /* 0x000fe2000fffe03f */
[----:B------:R-:W-:Y:S01]  /*1de80*/  IADD3 R16, P0, R16, UR14, RZ ;  /* 0x0000000e10107c10 */ /* 0x000fe2000ff1e0ff */
[----:B------:R-:W-:Y:S01]  /*1de90*/  UIMAD UR5, UR8, UR5, UR12 ;  /* 0x00000005080572a4 */ /* 0x000fe2000f8e020c */
[----:B------:R-:W-:Y:S01]  /*1dea0*/  SHF.R.S32.HI R9, RZ, 0x1f, R4 ;  /* 0x0000001fff097819 */ /* 0x000fe20000011404 */
[----:B------:R-:W-:Y:S01]  /*1deb0*/  UIMAD.WIDE.U32 UR18, UR8, UR4, UR18 ;  /* 0x00000004081272a5 */ /* 0x000fe2000f8e0012 */
[----:B------:R-:W-:Y:S01]  /*1dec0*/  IADD3.X R17, R7, UR15, R0, P0, !PT ;  /* 0x0000000f07117c10 */ /* 0x000fe200087fe400 */
[----:B------:R-:W-:Y:S01]  /*1ded0*/  IMAD.SHL.U32 R7, R8, 0x40, RZ ;  /* 0x0000004008077824 */ /* 0x000fe200078e00ff */
[----:B------:R-:W-:Y:S01]  /*1dee0*/  LEA R0, R19, R8, 0x5 ;  /* 0x0000000813007211 */ /* 0x000fe200078e28ff */
[----:B------:R-:W-:Y:S01]  /*1def0*/  IMAD R9, R9, c[0x0][0x488], RZ ;  /* 0x0001220009097a24 */ /* 0x000fe200078e02ff */
[----:B------:R-:W-:Y:S01]  /*1df00*/  ULDC.64 UR6, c[0x0][0x3f0] ;  /* 0x0000fc0000067ab9 */ /* 0x000fe20000000a00 */
[----:B------:R-:W-:Y:S01]  /*1df10*/  IMAD.WIDE.U32 R16, R4, c[0x0][0x488], R16 ;  /* 0x0001220004107a25 */ /* 0x000fe200078e0010 */
[----:B------:R-:W-:Y:S01]  /*1df20*/  LOP3.LUT R7, R7, 0x1c0, RZ, 0xc0, !PT ;  /* 0x000001c007077812 */ /* 0x000fe200078ec0ff */
[----:B------:R-:W-:-:S02]  /*1df30*/  UIMAD UR16, UR16, UR6, URZ ;  /* 0x00000006101072a4 */ /* 0x000fc4000f8e023f */
        /* <DEDUP_REMOVED lines=10> */
[----:B------:R-:W-:Y:S01]  /*1dfe0*/  IMAD.MOV.U32 R6, RZ, RZ, R15 ;  /* 0x000000ffff067224 */ /* 0x000fe200078e000f */
[----:B------:R-:W-:Y:S01]  /*1dff0*/  @P1 SHF.R.U32.HI R6, RZ, c[0x0][0x4f0], R12 ;  /* 0x00013c00ff061a19 */ /* 0x000fe2000001160c */
[----:B------:R-:W-:Y:S01]  /*1e000*/  IMAD.SHL.U32 R0, R19, 0x8, RZ ;  /* 0x0000000813007824 */ /* 0x000fe200078e00ff */
[----:B------:R-:W-:Y:S01]  /*1e010*/  LEA.HI.X R9, R16, c[0x0][0x454], R9, 0x2, P0 ;  /* 0x0001150010097a11 */ /* 0x000fe200000f1409 */
[----:B------:R-:W-:Y:S01]  /*1e020*/  SHFL.IDX PT, R34, R10, 0x1, 0x1c1f ;  /* 0x003c1f000a227f89 */ /* 0x000fe200000e0000 */
[----:B------:R-:W-:Y:S01]  /*1e030*/  UIADD3 UR7, UR19, UR7, URZ ;  /* 0x0000000713077290 */ /* 0x000fe2000fffe03f */
[----:B------:R-:W-:Y:S01]  /*1e040*/  IMAD.MOV R32, RZ, RZ, -R6 ;  /* 0x000000ffff207224 */ /* 0x000fe200078e0a06 */
[----:B------:R-:W-:Y:S01]  /*1e050*/  LOP3.LUT R7, R7, 0x38, R0, 0xf8, !PT ;  /* 0x0000003807077812 */ /* 0x000fe200078ef800 */
[----:B------:R-:W1:Y:S01]  /*1e060*/  SHFL.IDX PT, R49, R9, RZ, 0x1c1f ;  /* 0x001c1fff09317589 */ /* 0x000e6200000e0000 */
[----:B------:R-:W-:Y:S01]  /*1e070*/  MOV R16, UR18 ;  /* 0x0000001200107c02 */ /* 0x000fe20008000f00 */
[----:B------:R-:W-:Y:S01]  /*1e080*/  IMAD R32, R32, c[0x0][0x4e8], R15 ;  /* 0x00013a0020207a24 */ /* 0x000fe200078e020f */
[----:B------:R-:W-:Y:S01]  /*1e090*/  LOP3.LUT R4, R7, R4, RZ, 0x3c, !PT ;  /* 0x0000000407047212 */ /* 0x000fe200078e3cff */
[----:B------:R2:W3:Y:S01]  /*1e0a0*/  SHFL.IDX PT, R35, R9, 0x1, 0x1c1f ;  /* 0x003c1f0009237f89 */ /* 0x0004e200000e0000 */
[----:B------:R-:W-:Y:S01]  /*1e0b0*/  IMAD R15, R57, 0x80, R2 ;  /* 0x00000080390f7824 */ /* 0x000fe200078e0202 */
[----:B------:R-:W-:Y:S01]  /*1e0c0*/  SHF.R.S32.HI R7, RZ, 0x1f, R6 ;  /* 0x0000001fff077819 */ /* 0x000fe20000011406 */
[----:B-----5:R-:W-:Y:S01]  /*1e0d0*/  IMAD R2, R5, c[0x0][0x4e8], RZ ;  /* 0x00013a0005027a24 */ /* 0x020fe200078e02ff */
[----:B------:R-:W-:Y:S01]  /*1e0e0*/  LOP3.LUT R4, R4, 0x7ffffe00, R13, 0xf8, !PT ;  /* 0x7ffffe0004047812 */ /* 0x000fe200078ef80d */
        /* <DEDUP_REMOVED lines=9> */
[----:B------:R-:W-:Y:S02]  /*1e180*/  IMAD.SHL.U32 R58, R4, 0x2, RZ ;  /* 0x00000002043a7824 */ /* 0x000fe400078e00ff */
[----:B------:R-:W-:Y:S01]  /*1e190*/  IMAD R57, R57, 0x80, R8 ;  /* 0x0000008039397824 */ /* 0x000fe200078e0208 */
[----:B------:R-:W-:Y:S01]  /*1e1a0*/  IADD3 R17, R17, R7, RZ ;  /* 0x0000000711117210 */ /* 0x000fe20007ffe0ff */
[----:B-1----:R1:W-:Y:S01]  /*1e1b0*/  @!P1 ST.E [R48.64], R3 ;  /* 0x0000000330009985 */ /* 0x0023e2000c10190a */
[----:B--2---:R-:W-:-:S03]  /*1e1c0*/  IMAD R9, R6, c[0x0][0x3d8], RZ ;  /* 0x0000f60006097a24 */ /* 0x004fc600078e02ff */
[----:B---3--:R1:W-:Y:S01]  /*1e1d0*/  @!P0 ST.E [R34.64], R11 ;  /* 0x0000000b22008985 */ /* 0x0083e2000c10190a */
[C---:B------:R-:W-:Y:S02]  /*1e1e0*/  IMAD R9, R32.reuse, c[0x0][0x3dc], R9 ;  /* 0x0000f70020097a24 */ /* 0x040fe400078e0209 */
[----:B------:R-:W-:Y:S01]  /*1e1f0*/  IMAD.WIDE.U32 R32, R32, c[0x0][0x3d8], R16 ;  /* 0x0000f60020207a25 */ /* 0x000fe200078e0010 */
[----:B------:R1:W2:Y:S03]  /*1e200*/  LDS.128 R44, [R58+0x1080] ;  /* 0x001080003a2c7984 */ /* 0x0002a60000000c00 */
[----:B------:R-:W-:Y:S01]  /*1e210*/  IMAD.IADD R9, R33, 0x1, R9 ;  /* 0x0000000121097824 */ /* 0x000fe200078e0209 */
[----:B------:R1:W3:Y:S01]  /*1e220*/  LDS.128 R40, [R58+0x2080] ;  /* 0x002080003a287984 */ /* 0x0002e20000000c00 */
[----:B------:R-:W-:-:S03]  /*1e230*/  LEA R56, P0, R32, c[0x0][0x380], 0x1 ;  /* 0x0000e00020387a11 */ /* 0x000fc600078008ff */
[----:B------:R1:W4:Y:S01]  /*1e240*/  LDS.128 R36, [R58+0x3080] ;  /* 0x003080003a247984 */ /* 0x0003220000000c00 */
[----:B------:R-:W-:Y:S02]  /*1e250*/  LEA.HI.X R55, R32, c[0x0][0x384], R9, 0x1, P0 ;  /* 0x0000e10020377a11 */ /* 0x000fe400000f0c09 */
[----:B------:R-:W-:Y:S01]  /*1e260*/  ISETP.GE.AND P0, PT, R57, R2, PT ;  /* 0x000000023900720c */ /* 0x000fe20003f06270 */
        /* <DEDUP_REMOVED lines=29> */
.L_x_1203:
[----:B--2---:R-:W-:Y:S05]  /*1e440*/  BSYNC B0 ;  /* 0x0000000000007941 */ /* 0x004fea0003800000 */
.L_x_1202:
[----:B-1----:R-:W-:Y:S01]  /*1e450*/  IADD3 R3, R57, 0x20, RZ ;  /* 0x0000002039037810 */ /* 0x002fe20007ffe0ff */
[----:B------:R1:W2:Y:S01]  /*1e460*/  SHFL.IDX PT, R33, R55, 0x1, 0x181f ;  /* 0x00381f0037217f89 */ /* 0x0002a200000e0000 */
        /* <DEDUP_REMOVED lines=21> */
.L_x_1205:
[----:B------:R-:W-:Y:S05]  /*1e5c0*/  BSYNC B0 ;  /* 0x0000000000007941 */ /* 0x000fea0003800000 */
.L_x_1204:
        /* <DEDUP_REMOVED lines=23> */
.L_x_1207:
[----:B------:R-:W-:Y:S05]  /*1e740*/  BSYNC B0 ;  /* 0x0000000000007941 */ /* 0x000fea0003800000 */
.L_x_1206:
        /* <DEDUP_REMOVED lines=24> */
.L_x_1200:
        /* <DEDUP_REMOVED lines=31> */
.L_x_1208:
        /* <DEDUP_REMOVED lines=17> */
[----:B-1----:R-:W-:Y:S02]  /*1ebd0*/  UMOV UR16, UR14 ;  /* 0x0000000e00107c82 */ /* 0x002fe40008000000 */
        /* <DEDUP_REMOVED lines=25> */
.L_x_1210:
[----:B------:R-:W-:Y:S05]  /*1ed70*/  BSYNC B0 ;  /* 0x0000000000007941 */ /* 0x000fea0003800000 */
.L_x_1209:
        /* <DEDUP_REMOVED lines=70> */
.L_x_1212:
[----:B------:R-:W-:Y:S05]  /*1f1e0*/  BSYNC B0 ;  /* 0x0000000000007941 */ /* 0x000fea0003800000 */
.L_x_1211:
        /* <DEDUP_REMOVED lines=21> */
.L_x_1214:
[----:B------:R-:W-:Y:S05]  /*1f340*/  BSYNC B0 ;  /* 0x0000000000007941 */ /* 0x000fea0003800000 */
.L_x_1213:
        /* <DEDUP_REMOVED lines=21> */
.L_x_1216:
[----:B------:R-:W-:Y:S05]  /*1f4a0*/  BSYNC B0 ;  /* 0x0000000000007941 */ /* 0x000fea0003800000 */
.L_x_1215:
        /* <DEDUP_REMOVED lines=22> */
.L_x_1217:
        /* <DEDUP_REMOVED lines=15> */
.L_x_1510:


//--------------------- .text._ZN7cutlass13device_kernelIN5flash19enable_sm80_to_sm89INS1_16FlashAttnFwdSm80INS1_25CollectiveMainloopFwdSm80ILi8ELi2ELb0EN4cute5tupleIJNS5_1CILi128EEENS7_ILi64EEENS7_ILi192EEEEEELi192ENS_6half_tEfNS_4arch4Sm80ELb1ELb0ELb0ELb0ELb1ELb0ELb1ELb0EEENS1_21CollectiveEpilogueFwdINS6_IJS8_SA_S9_EEENS6_IJNS7_ILi1EEESI_SI_EEESC_SE_Li256ELb0ELb1ELb0ELb0EEENS1_30DynamicPersistentTileSchedulerILi256ELi256ELb0ELb1ELb0EEEEEEEEEvNT_6ParamsE --------------------------
	.section	.text._ZN7cutlass13device_kernelIN5flash19enable_sm80_to_sm89INS1_16FlashAttnFwdSm80INS1_25CollectiveMainloopFwdSm80ILi8ELi2ELb0EN4cute5tupleIJNS5_1CILi128EEENS7_ILi64EEENS7_ILi192EEEEEELi192ENS_6half_tEfNS_4arch4Sm80ELb1ELb0ELb0ELb0ELb1ELb0ELb1ELb0EEENS1_21CollectiveEpilogueFwdINS6_IJS8_SA_S9_EEENS6_IJNS7_ILi1EEESI_SI_EEESC_SE_Li256ELb0ELb1ELb0ELb0EEENS1_30DynamicPersistentTileSchedulerILi256ELi256ELb0ELb1ELb0EEEEEEEEEvNT_6ParamsE,"ax",@progbits
	.sectioninfo	@"SHI_REGISTERS=255"
	.align	128
.text._ZN7cutlass13device_kernelIN5flash19enable_sm80_to_sm89INS1_16FlashAttnFwdSm80INS1_25CollectiveMainloopFwdSm80ILi8ELi2ELb0EN4cute5tupleIJNS5_1CILi128EEENS7_ILi64EEENS7_ILi192EEEEEELi192ENS_6half_tEfNS_4arch4Sm80ELb1ELb0ELb0ELb0ELb1ELb0ELb1ELb0EEENS1_21CollectiveEpilogueFwdINS6_IJS8_SA_S9_EEENS6_IJNS7_ILi1EEESI_SI_EEESC_SE_Li256ELb0ELb1ELb0ELb0EEENS1_30DynamicPersistentTileSchedulerILi256ELi256ELb0ELb1ELb0EEEEEEEEEvNT_6ParamsE:
        .type           _ZN7cutlass13device_kernelIN5flash19enable_sm80_to_sm89INS1_16FlashAttnFwdSm80INS1_25CollectiveMainloopFwdSm80ILi8ELi2ELb0EN4cute5tupleIJNS5_1CILi128EEENS7_ILi64EEENS7_ILi192EEEEEELi192ENS_6half_tEfNS_4arch4Sm80ELb1ELb0ELb0ELb0ELb1ELb0ELb1ELb0EEENS1_21CollectiveEpilogueFwdINS6_IJS8_SA_S9_EEENS6_IJNS7_ILi1EEESI_SI_EEESC_SE_Li256ELb0ELb1ELb0ELb0EEENS1_30DynamicPersistentTileSchedulerILi256ELi256ELb0ELb1ELb0EEEEEEEEEvNT_6ParamsE,@function
        .size           _ZN7cutlass13device_kernelIN5flash19enable_sm80_to_sm89INS1_16FlashAttnFwdSm80INS1_25CollectiveMainloopFwdSm80ILi8ELi2ELb0EN4cute5tupleIJNS5_1CILi128EEENS7_ILi64EEENS7_ILi192EEEEEELi192ENS_6half_tEfNS_4arch4Sm80ELb1ELb0ELb0ELb0ELb1ELb0ELb1ELb0EEENS1_21CollectiveEpilogueFwdINS6_IJS8_SA_S9_EEENS6_IJNS7_ILi1EEESI_SI_EEESC_SE_Li256ELb0ELb1ELb0ELb0EEENS1_30DynamicPersistentTileSchedulerILi256ELi256ELb0ELb1ELb0EEEEEEEEEvNT_6ParamsE,(.L_x_1511 - _ZN7cutlass13device_kernelIN5flash19enable_sm80_to_sm89INS1_16FlashAttnFwdSm80INS1_25CollectiveMainloopFwdSm80ILi8ELi2ELb0EN4cute5tupleIJNS5_1CILi128EEENS7_ILi64EEENS7_ILi192EEEEEELi192ENS_6half_tEfNS_4arch4Sm80ELb1ELb0ELb0ELb0ELb1ELb0ELb1ELb0EEENS1_21CollectiveEpilogueFwdINS6_IJS8_SA_S9_EEENS6_IJNS7_ILi1EEESI_SI_EEESC_SE_Li256ELb0ELb1ELb0ELb0EEENS1_30DynamicPersistentTileSchedulerILi256ELi256ELb0ELb1ELb0EEEEEEEEEvNT_6ParamsE)
        .other          _ZN7cutlass13device_kernelIN5flash19enable_sm80_to_sm89INS1_16FlashAttnFwdSm80INS1_25CollectiveMainloopFwdSm80ILi8ELi2ELb0EN4cute5tupleIJNS5_1CILi128EEENS7_ILi64EEENS7_ILi192EEEEEELi192ENS_6half_tEfNS_4arch4Sm80ELb1ELb0ELb0ELb0ELb1ELb0ELb1ELb0EEENS1_21CollectiveEpilogueFwdINS6_IJS8_SA_S9_EEENS6_IJNS7_ILi1EEESI_SI_EEESC_SE_Li256ELb0ELb1ELb0ELb0EEENS1_30DynamicPersistentTileSchedulerILi256ELi256ELb0ELb1ELb0EEEEEEEEEvNT_6ParamsE,@"STO_CUDA_ENTRY STV_DEFAULT"
_ZN7cutlass13device_kernelIN5flash19enable_sm80_to_sm89INS1_16FlashAttnFwdSm80INS1_25CollectiveMainloopFwdSm80ILi8ELi2ELb0EN4cute5tupleIJNS5_1CILi128EEENS7_ILi64EEENS7_ILi192EEEEEELi192ENS_6half_tEfNS_4arch4Sm80ELb1ELb0ELb0ELb0ELb1ELb0ELb1ELb0EEENS1_21CollectiveEpilogueFwdINS6_IJS8_SA_S9_EEENS6_IJNS7_ILi1EEESI_SI_EEESC_SE_Li256ELb0ELb1ELb0ELb0EEENS1_30DynamicPersistentTileSchedulerILi256ELi256ELb0ELb1ELb0EEEEEEEEEvNT_6ParamsE:
[----:B------:R-:W-:-:S03]  /*0000*/  MOV R1, c[0x0][0x28] ;  /* 0x00000a0000017a02 */ /* 0x000fc60000000f00 */
[----:B------:R-:W1:Y:S01]  /*0010*/  S2R R20, SR_TID.X ;  /* 0x0000000000147919 */ /* 0x000e620000002100 */
[----:B------:R-:W-:-:S03]  /*0020*/  IADD3 R1, R1, -0x38, RZ ;  /* 0xffffffc801017810 */ /* 0x000fc60007ffe0ff */
[----:B------:R-:W2:Y:S01]  /*0030*/  S2R R17, SR_CTAID.X ;  /* 0x0000000000117919 */ /* 0x000ea20000002500 */
[----:B-1----:R-:W-:-:S05]  /*0040*/  SHF.R.U32.HI R2, RZ, 0x5, R20 ;  /* 0x00000005ff027819 */ /* 0x002fca0000011614 */
[----:B------:R-:W1:Y:S02]  /*0050*/  SHFL.IDX PT, R0, R2, RZ, 0x1f ;  /* 0x00001fff02007589 */ /* 0x000e6400000e0000 */
[----:B-1----:R-:W-:Y:S02]  /*0060*/  ISETP.GE.AND P0, PT, R0, 0x1, PT ;  /* 0x000000010000780c */ /* 0x002fe40003f06270 */
[----:B------:R1:W-:Y:S11]  /*0070*/  STL [R1+0x2c], R0 ;  /* 0x00002c0001007387 */ /* 0x0003f60000100800 */
[----:B------:R-:W-:Y:S06]  /*0080*/  @P0 BAR.ARV 0x4, 0x100 ;  /* 0x0104000000000b1d */ /* 0x000fec0000002000 */
[----:B--2---:R-:W-:-:S13]  /*0090*/  ISETP.GE.AND P0, PT, R17, c[0x0][0x538], PT ;  /* 0x00014e0011007a0c */ /* 0x004fda0003f06270 */
[----:B------:R-:W-:Y:S05]  /*00a0*/  @P0 EXIT ;  /* 0x000000000000094d */ /* 0x000fea0003800000 */
[----:B-1----:R-:W-:Y:S01]  /*00b0*/  SHF.R.S32.HI R16, RZ, 0x1f, R20 ;  /* 0x0000001fff107819 */ /* 0x002fe20000011414 */
[----:B------:R-:W-:Y:S01]  /*00c0*/  IMAD.MOV.U32 R189, RZ, RZ, 0x20 ;  /* 0x00000020ffbd7424 */ /* 0x000fe200078e00ff */
[----:B------:R-:W-:Y:S02]  /*00d0*/  ULDC.64 UR6, c[0x0][0x118] ;  /* 0x0000460000067ab9 */ /* 0x000fe40000000a00 */
[CC--:B------:R-:W-:Y:S02]  /*00e0*/  LEA.HI R2, R16.reuse, R20.reuse, RZ, 0x4 ;  /* 0x0000001410027211 */ /* 0x0c0fe400078f20ff */
[----:B------:R-:W-:Y:S02]  /*00f0*/  LEA.HI R8, R16, R20, RZ, 0x3 ;  /* 0x0000001410087211 */ /* 0x000fe400078f18ff */
[----:B------:R-:W-:Y:S02]  /*0100*/  SHF.R.S32.HI R3, RZ, 0x4, R2 ;  /* 0x00000004ff037819 */ /* 0x000fe40000011402 */
[----:B------:R-:W-:-:S02]  /*0110*/  SHF.R.S32.HI R248, RZ, 0x3, R8 ;  /* 0x00000003fff87819 */ /* 0x000fc40000011408 */
[----:B------:R-:W-:Y:S02]  /*0120*/  LEA.HI R0, R2, R3, RZ, 0x1 ;  /* 0x0000000302007211 */ /* 0x000fe400078f08ff */
[----:B------:R-:W-:Y:S02]  /*0130*/  LEA.HI R12, R16, R20, RZ, 0x2 ;  /* 0x00000014100c7211 */ /* 0x000fe400078f10ff */
[----:B------:R-:W-:Y:S02]  /*0140*/  LOP3.LUT R0, R0, 0xfffffffe, RZ, 0xc0, !PT ;  /* 0xfffffffe00007812 */ /* 0x000fe400078ec0ff */
[--C-:B------:R-:W-:Y:S02]  /*0150*/  SHF.R.S32.HI R9, RZ, 0x2, R12.reuse ;  /* 0x00000002ff097819 */ /* 0x100fe4000001140c */
[----:B------:R-:W-:Y:S01]  /*0160*/  SHF.R.S32.HI R4, RZ, 0x1f, R12 ;  /* 0x0000001fff047819 */ /* 0x000fe2000001140c */
[----:B------:R-:W-:Y:S01]  /*0170*/  IMAD.IADD R14, R3, 0x1, -R0 ;  /* 0x00000001030e7824 */ /* 0x000fe200078e0a00 */
[----:B------:R-:W-:-:S02]  /*0180*/  LOP3.LUT R3, R8, 0xfffffff8, RZ, 0xc0, !PT ;  /* 0xfffffff808037812 */ /* 0x000fc400078ec0ff */
[----:B------:R-:W-:Y:S01]  /*0190*/  LOP3.LUT R0, R2, 0xfffffff0, RZ, 0xc0, !PT ;  /* 0xfffffff002007812 */ /* 0x000fe200078ec0ff */
[----:B------:R-:W-:Y:S01]  /*01a0*/  IMAD.SHL.U32 R2, R248, 0x40, RZ ;  /* 0x00000040f8027824 */ /* 0x000fe200078e00ff */
[----:B------:R-:W-:Y:S01]  /*01b0*/  LEA.HI R7, R16, R20, RZ, 0x5 ;  /* 0x0000001410077211 */ /* 0x000fe200078f28ff */
[----:B------:R-:W-:Y:S01]  /*01c0*/  IMAD.IADD R216, R20, 0x1, -R3 ;  /* 0x0000000114d87824 */ /* 0x000fe200078e0a03 */
[----:B------:R-:W-:Y:S01]  /*01d0*/  LEA.HI R3, R4, R9, RZ, 0x3 ;  /* 0x0000000904037211 */ /* 0x000fe200078f18ff */
[----:B------:R-:W-:Y:S01]  /*01e0*/  IMAD.IADD R0, R20, 0x1, -R0 ;  /* 0x0000000114007824 */ /* 0x000fe200078e0a00 */
[----:B------:R-:W-:Y:S01]  /*01f0*/  LOP3.LUT R2, R2, 0x1c0, RZ, 0xc0, !PT ;  /* 0x000001c002027812 */ /* 0x000fe200078ec0ff */
[C---:B------:R-:W-:Y:S01]  /*0200*/  IMAD.SHL.U32 R195, R216.reuse, 0x8, RZ ;  /* 0x00000008d8c37824 */ /* 0x040fe200078e00ff */
[----:B------:R-:W-:Y:S01]  /*0210*/  LOP3.LUT R3, R3, 0xfffffff8, RZ, 0xc0, !PT ;  /* 0xfffffff803037812 */ /* 0x000fe200078ec0ff */
[C---:B------:R-:W-:Y:S01]  /*0220*/  IMAD.SHL.U32 R5, R216.reuse, 0x40, RZ ;  /* 0x00000040d8057824 */ /* 0x040fe200078e00ff */
[----:B------:R-:W-:Y:S01]  /*0230*/  SHF.R.S32.HI R6, RZ, 0x1f, R0 ;  /* 0x0000001fff067819 */ /* 0x000fe20000011400 */
[----:B------:R-:W-:Y:S01]  /*0240*/  IMAD R218, R216, 0x20, R248 ;  /* 0x00000020d8da7824 */ /* 0x000fe200078e02f8 */
[----:B------:R-:W-:Y:S01]  /*0250*/  SHF.R.U32.HI R4, RZ, 0x3, R2 ;  /* 0x00000003ff047819 */ /* 0x000fe20000011602 */
[----:B------:R-:W-:Y:S01]  /*0260*/  IMAD.IADD R9, R9, 0x1, -R3 ;  /* 0x0000000109097824 */ /* 0x000fe200078e0a03 */
[----:B------:R-:W-:-:S02]  /*0270*/  LOP3.LUT R2, R2, 0x38, R195, 0xf8, !PT ;  /* 0x0000003802027812 */ /* 0x000fc400078ef8c3 */
[----:B------:R-:W-:Y:S02]  /*0280*/  LEA.HI R11, R6, R0, RZ, 0x3 ;  /* 0x00000000060b7211 */ /* 0x000fe400078f18ff */
[----:B------:R-:W-:Y:S02]  /*0290*/  LOP3.LUT R13, R2, R4, RZ, 0x3c, !PT ;  /* 0x00000004020d7212 */ /* 0x000fe400078e3cff */
[----:B------:R-:W-:Y:S02]  /*02a0*/  LOP3.LUT R4, R11, 0xfffffff8, RZ, 0xc0, !PT ;  /* 0xfffffff80b047812 */ /* 0x000fe400078ec0ff */
[----:B------:R-:W-:Y:S02]  /*02b0*/  LOP3.LUT R2, R5, 0x1c0, RZ, 0xc0, !PT ;  /* 0x000001c005027812 */ /* 0x000fe400078ec0ff */
[----:B------:R-:W-:Y:S01]  /*02c0*/  LOP3.LUT R3, R9, 0x1, RZ, 0xc0, !PT ;  /* 0x0000000109037812 */ /* 0x000fe200078ec0ff */
[----:B------:R-:W-:Y:S01]  /*02d0*/  IMAD.IADD R10, R0, 0x1, -R4 ;  /* 0x00000001000a7824 */ /* 0x000fe200078e0a04 */
[----:B------:R-:W-:-:S02]  /*02e0*/  LOP3.LUT R5, R2, 0x8, R8, 0xf8, !PT ;  /* 0x0000000802057812 */ /* 0x000fc400078ef808 */
[----:B------:R-:W-:Y:S02]  /*02f0*/  LOP3.LUT R0, R7, 0xffffffe0, RZ, 0xc0, !PT ;  /* 0xffffffe007007812 */ /* 0x000fe400078ec0ff */
[----:B------:R-:W-:Y:S02]  /*0300*/  SHF.R.U32.HI R2, RZ, 0x3, R2 ;  /* 0x00000003ff027819 */ /* 0x000fe40000011602 */
[--C-:B------:R-:W-:Y:S01]  /*0310*/  SHF.R.S32.HI R6, RZ, 0x5, R7.reuse ;  /* 0x00000005ff067819 */ /* 0x100fe20000011407 */
[----:B------:R-:W-:Y:S01]  /*0320*/  IMAD.IADD R19, R20, 0x1, -R0 ;  /* 0x0000000114137824 */ /* 0x000fe200078e0a00 */
[----:B------:R-:W-:Y:S02]  /*0330*/  LOP3.LUT R15, R5, R2, RZ, 0x3c, !PT ;  /* 0x00000002050f7212 */ /* 0x000fe400078e3cff */
[----:B------:R-:W-:Y:S01]  /*0340*/  SHF.R.S32.HI R2, RZ, 0x1f, R7 ;  /* 0x0000001fff027819 */ /* 0x000fe20000011407 */
[----:B------:R-:W-:Y:S01]  /*0350*/  IMAD.SHL.U32 R7, R14, 0x8, RZ ;  /* 0x000000080e077824 */ /* 0x000fe200078e00ff */
[----:B------:R-:W-:-:S02]  /*0360*/  ISETP.NE.U32.AND P3, PT, R3, 0x1, PT ;  /* 0x000000010300780c */ /* 0x000fc40003f65070 */
[----:B------:R-:W-:Y:S02]  /*0370*/  LOP3.LUT R3, R12, 0xfffffffc, RZ, 0xc0, !PT ;  /* 0xfffffffc0c037812 */ /* 0x000fe400078ec0ff */
[----:B------:R-:W-:Y:S01]  /*0380*/  LEA.HI R0, R2, R6, RZ, 0x3 ;  /* 0x0000000602007211 */ /* 0x000fe200078f18ff */
[----:B------:R-:W-:Y:S01]  /*0390*/  IMAD.SHL.U32 R2, R10, 0x40, RZ ;  /* 0x000000400a027824 */ /* 0x000fe200078e00ff */
[----:B------:R-:W-:Y:S02]  /*03a0*/  SHF.R.S32.HI R12, RZ, 0x1f, R19 ;  /* 0x0000001fff0c7819 */ /* 0x000fe40000011413 */
[----:B------:R-:W-:Y:S01]  /*03b0*/  LOP3.LUT R4, R0, 0xffffff8, RZ, 0xc0, !PT ;  /* 0x0ffffff800047812 */ /* 0x000fe200078ec0ff */
[----:B------:R-:W-:Y:S01]  /*03c0*/  IMAD.IADD R0, R20, 0x1, -R3 ;  /* 0x0000000114007824 */ /* 0x000fe200078e0a03 */
[----:B------:R-:W-:Y:S02]  /*03d0*/  LEA.HI R12, R12, R19, RZ, 0x2 ;  /* 0x000000130c0c7211 */ /* 0x000fe400078f10ff */
[----:B------:R-:W-:Y:S01]  /*03e0*/  LEA.HI R8, R16, R20, RZ, 0x6 ;  /* 0x0000001410087211 */ /* 0x000fe200078f30ff */
[----:B------:R-:W-:Y:S01]  /*03f0*/  IMAD.IADD R4, R6, 0x1, -R4 ;  /* 0x0000000106047824 */ /* 0x000fe200078e0a04 */
[----:B------:R-:W-:-:S02]  /*0400*/  LOP3.LUT R2, R2, 0x1c0, RZ, 0xc0, !PT ;  /* 0x000001c002027812 */ /* 0x000fc400078ec0ff */
[----:B------:R-:W-:Y:S01]  /*0410*/  SHF.R.S32.HI R3, RZ, 0x2, R12 ;  /* 0x00000002ff037819 */ /* 0x000fe2000001140c */
[----:B------:R-:W-:Y:S01]  /*0420*/  IMAD.SHL.U32 R8, R8, 0x8, RZ ;  /* 0x0000000808087824 */ /* 0x000fe200078e00ff */
[----:B------:R-:W-:Y:S02]  /*0430*/  LOP3.LUT R7, R2, 0x8, R7, 0xf8, !PT ;  /* 0x0000000802077812 */ /* 0x000fe400078ef807 */
[----:B------:R-:W-:Y:S01]  /*0440*/  SHF.R.U32.HI R5, RZ, 0x3, R2 ;  /* 0x00000003ff057819 */ /* 0x000fe20000011602 */
[----:B------:R-:W-:Y:S01]  /*0450*/  IMAD R18, R4, 0x10, R3 ;  /* 0x0000001004127824 */ /* 0x000fe200078e0203 */
[----:B------:R-:W-:Y:S01]  /*0460*/  LEA.HI R2, R0, R0, RZ, 0x1 ;  /* 0x0000000000027211 */ /* 0x000fe200078f08ff */
[----:B------:R-:W-:Y:S01]  /*0470*/  IMAD.SHL.U32 R3, R9, 0x40, RZ ;  /* 0x0000004009037824 */ /* 0x000fe200078e00ff */
[----:B------:R-:W-:Y:S01]  /*0480*/  LOP3.LUT R13, R13, 0x7ffffe00, R8, 0xf8, !PT ;  /* 0x7ffffe000d0d7812 */ /* 0x000fe200078ef808 */
[----:B------:R-:W-:Y:S01]  /*0490*/  IMAD.SHL.U32 R4, R6, 0x400, RZ ;  /* 0x0000040006047824 */ /* 0x000fe200078e00ff */
[----:B------:R-:W-:Y:S01]  /*04a0*/  LOP3.LUT R2, R2, 0x1ffffffe, RZ, 0xc0, !PT ;  /* 0x1ffffffe02027812 */ /* 0x000fe200078ec0ff */
[----:B------:R-:W-:Y:S01]  /*04b0*/  STL [R1+0x30], R18 ;  /* 0x0000301201007387 */ /* 0x000fe20000100800 */
[----:B------:R-:W-:Y:S01]  /*04c0*/  LOP3.LUT R8, R7, R5, RZ, 0x3c, !PT ;  /* 0x0000000507087212 */ /* 0x000fe200078e3cff */
[----:B------:R-:W-:Y:S01]  /*04d0*/  IMAD.SHL.U32 R7, R11, 0x40, RZ ;  /* 0x000000400b077824 */ /* 0x000fe200078e00ff */
[----:B------:R-:W-:Y:S01]  /*04e0*/  LOP3.LUT R6, R3, 0x1c0, RZ, 0xc0, !PT ;  /* 0x000001c003067812 */ /* 0x000fe200078ec0ff */
[C---:B------:R-:W-:Y:S01]  /*04f0*/  IMAD R5, R0.reuse, 0x2, R4 ;  /* 0x0000000200057824 */ /* 0x040fe200078e0204 */
[----:B------:R-:W-:Y:S01]  /*0500*/  R2P PR, R9, 0x6 ;  /* 0x0000000609007804 */ /* 0x000fe20000000000 */
[----:B------:R-:W-:Y:S01]  /*0510*/  IMAD.IADD R9, R0, 0x1, -R2 ;  /* 0x0000000100097824 */ /* 0x000fe200078e0a02 */
[----:B------:R-:W-:Y:S01]  /*0520*/  LEA.HI R2, R6, R6, RZ, 0x1d ;  /* 0x0000000606027211 */ /* 0x000fe200078fe8ff */
[----:B------:R-:W-:Y:S01]  /*0530*/  IMAD R0, R14, 0x200, R15 ;  /* 0x000002000e007824 */ /* 0x000fe200078e020f */
[----:B------:R-:W-:Y:S01]  /*0540*/  LOP3.LUT R3, R7, 0xfffffe00, RZ, 0xc0, !PT ;  /* 0xfffffe0007037812 */ /* 0x000fe200078ec0ff */
[----:B------:R-:W-:Y:S01]  /*0550*/  STL [R1], R17 ;  /* 0x0000001101007387 */ /* 0x000fe20000100800 */
[----:B------:R-:W-:Y:S01]  /*0560*/  SHF.R.S32.HI R6, RZ, 0x1f, R195 ;  /* 0x0000001fff067819 */ /* 0x000fe200000114c3 */
[----:B------:R-:W-:Y:S01]  /*0570*/  IMAD.IADD R7, R5, 0x1, R2 ;  /* 0x0000000105077824 */ /* 0x000fe200078e0202 */
[----:B------:R-:W-:Y:S01]  /*0580*/  IADD3 R2, R8, R3, R4 ;  /* 0x0000000308027210 */ /* 0x000fe20007ffe004 */
[----:B------:R-:W-:Y:S01]  /*0590*/  IMAD.SHL.U32 R220, R13, 0x2, RZ ;  /* 0x000000020ddc7824 */ /* 0x000fe200078e00ff */
[----:B------:R-:W-:-:S02]  /*05a0*/  LEA.HI R4, R16, R20, RZ, 0x7 ;  /* 0x0000001410047211 */ /* 0x000fc400078f38ff */
[C---:B------:R-:W-:Y:S02]  /*05b0*/  IADD3 R212, R195.reuse, 0x40, RZ ;  /* 0x00000040c3d47810 */ /* 0x040fe40007ffe0ff */
[----:B------:R-:W-:Y:S02]  /*05c0*/  SHF.R.S32.HI R4, RZ, 0x7, R4 ;  /* 0x00000007ff047819 */ /* 0x000fe40000011404 */
[----:B------:R-:W-:Y:S02]  /*05d0*/  LOP3.LUT R4, R12, 0x7ffffffc, RZ, 0xc0, !PT ;  /* 0x7ffffffc0c047812 */ /* 0x000fe400078ec0ff */
[----:B------:R-:W-:Y:S02]  /*05e0*/  IADD3 R213, R195, 0x80, RZ ;  /* 0x00000080c3d57810 */ /* 0x000fe40007ffe0ff */
[C---:B------:R-:W-:Y:S01]  /*05f0*/  LOP3.LUT P0, RZ, R10.reuse, 0x2, RZ, 0xc0, !PT ;  /* 0x000000020aff7812 */ /* 0x040fe2000780c0ff */
[----:B------:R-:W-:Y:S01]  /*0600*/  IMAD.IADD R6, R19, 0x1, -R4 ;  /* 0x0000000113067824 */ /* 0x000fe200078e0a04 */
[----:B------:R-:W-:-:S02]  /*0610*/  LOP3.LUT P4, RZ, R10, 0x4, RZ, 0xc0, !PT ;  /* 0x000000040aff7812 */ /* 0x000fc4000788c0ff */
[----:B------:R-:W-:Y:S01]  /*0620*/  LOP3.LUT R3, R8, R3, RZ, 0xfc, !PT ;  /* 0x0000000308037212 */ /* 0x000fe200078efcff */
[----:B------:R-:W-:Y:S01]  /*0630*/  IMAD.MOV.U32 R8, RZ, RZ, 0x40 ;  /* 0x00000040ff087424 */ /* 0x000fe200078e00ff */
[----:B------:R-:W-:Y:S01]  /*0640*/  SHF.R.S32.HI R5, RZ, 0x1f, R212 ;  /* 0x0000001fff057819 */ /* 0x000fe200000114d4 */
[----:B------:R-:W-:Y:S01]  /*0650*/  IMAD.SHL.U32 R251, R6, 0x2, RZ ;  /* 0x0000000206fb7824 */ /* 0x000fe200078e00ff */
[----:B------:R-:W-:Y:S01]  /*0660*/  SHF.R.S32.HI R10, RZ, 0x1f, R213 ;  /* 0x0000001fff0a7819 */ /* 0x000fe200000114d5 */
[----:B------:R-:W-:Y:S01]  /*0670*/  IMAD R6, R9, 0x8, R18 ;  /* 0x0000000809067824 */ /* 0x000fe200078e0212 */
[----:B------:R-:W-:Y:S02]  /*0680*/  SEL R5, R189, 0xffffffe0, !P1 ;  /* 0xffffffe0bd057807 */ /* 0x000fe40004800000 */
[----:B------:R-:W-:Y:S02]  /*0690*/  LEA R10, R7, 0x80, 0x1 ;  /* 0x00000080070a7811 */ /* 0x000fe400078e08ff */
[----:B------:R-:W-:Y:S01]  /*06a0*/  SEL R4, R8, 0xffffffc0, !P2 ;  /* 0xffffffc008047807 */ /* 0x000fe20005000000 */
[----:B------:R1:W-:Y:S01]  /*06b0*/  STL [R1+0x28], R6 ;  /* 0x0000280601007387 */ /* 0x0003e20000100800 */
[----:B------:R-:W-:Y:S01]  /*06c0*/  LEA R190, R0, 0xc100, 0x1 ;  /* 0x0000c10000be7811 */ /* 0x000fe200078e08ff */
[----:B------:R-:W-:Y:S01]  /*06d0*/  IMAD.IADD R7, R10, 0x1, R5 ;  /* 0x000000010a077824 */ /* 0x000fe200078e0205 */
[----:B------:R-:W-:Y:S01]  /*06e0*/  SEL R0, R8, 0xffffffc0, !P4 ;  /* 0xffffffc008007807 */ /* 0x000fe20006000000 */
[----:B------:R-:W-:Y:S01]  /*06f0*/  STL [R1+0x4], R10 ;  /* 0x0000040a01007387 */ /* 0x000fe20000100800 */
[----:B------:R-:W-:Y:S01]  /*0700*/  IMAD.IADD R8, R10, 0x1, R4 ;  /* 0x000000010a087824 */ /* 0x000fe200078e0204 */
[----:B------:R-:W-:-:S02]  /*0710*/  LEA R183, R2, 0x18100, 0x1 ;  /* 0x0001810002b77811 */ /* 0x000fc400078e08ff */
[----:B------:R2:W-:Y:S01]  /*0720*/  STL [R1+0x10], R7 ;  /* 0x0000100701007387 */ /* 0x0005e20000100800 */
[----:B------:R-:W-:Y:S02]  /*0730*/  SEL R189, R189, 0xffffffe0, !P0 ;  /* 0xffffffe0bdbd7807 */ /* 0x000fe40004000000 */
[----:B------:R-:W-:Y:S01]  /*0740*/  LEA R191, R3, 0x100, 0x1 ;  /* 0x0000010003bf7811 */ /* 0x000fe200078e08ff */
[----:B------:R-:W-:Y:S01]  /*0750*/  STL [R1+0x20], R8 ;  /* 0x0000200801007387 */ /* 0x000fe20000100800 */
[C-C-:B------:R-:W-:Y:S01]  /*0760*/  IMAD.IADD R186, R183.reuse, 0x1, R0.reuse ;  /* 0x00000001b7ba7824 */ /* 0x140fe200078e0200 */
[C---:B------:R-:W-:Y:S01]  /*0770*/  IADD3 R232, R220.reuse, 0xc100, RZ ;  /* 0x0000c100dce87810 */ /* 0x040fe20007ffe0ff */
[----:B------:R-:W-:Y:S01]  /*0780*/  IMAD.IADD R184, R183, 0x1, R189 ;  /* 0x00000001b7b87824 */ /* 0x000fe200078e02bd */
[----:B------:R-:W-:Y:S01]  /*0790*/  IADD3 R231, R220, 0x100, RZ ;  /* 0x00000100dce77810 */ /* 0x000fe20007ffe0ff */
[----:B------:R-:W-:Y:S02]  /*07a0*/  IMAD.IADD R192, R0, 0x1, R191 ;  /* 0x0000000100c07824 */ /* 0x000fe400078e02bf */
[----:B------:R-:W-:Y:S01]  /*07b0*/  IMAD.IADD R185, R184, 0x1, R0 ;  /* 0x00000001b8b97824 */ /* 0x000fe200078e0200 */
[----:B-1----:R-:W-:-:S02]  /*07c0*/  IADD3 R6, R10, -0x10, RZ ;  /* 0xfffffff00a067810 */ /* 0x002fc40007ffe0ff */
[----:B------:R-:W-:-:S05]  /*07d0*/  @P3 IADD3 R6, R10, 0x10, RZ ;  /* 0x000000100a063810 */ /* 0x000fca0007ffe0ff */
[----:B------:R-:W-:Y:S01]  /*07e0*/  IMAD.IADD R5, R5, 0x1, R6 ;  /* 0x0000000105057824 */ /* 0x000fe200078e0206 */
[----:B------:R-:W-:Y:S01]  /*07f0*/  STL [R1+0x8], R6 ;  /* 0x0000080601007387 */ /* 0x000fe20000100800 */
[----:B--2---:R-:W-:Y:S02]  /*0800*/  IMAD.IADD R7, R7, 0x1, R4 ;  /* 0x0000000107077824 */ /* 0x004fe400078e0204 */
[----:B------:R-:W-:Y:S02]  /*0810*/  IMAD.IADD R2, R4, 0x1, R6 ;  /* 0x0000000104027824 */ /* 0x000fe400078e0206 */
[----:B------:R-:W-:Y:S01]  /*0820*/  IMAD.IADD R3, R5, 0x1, R4 ;  /* 0x0000000105037824 */ /* 0x000fe200078e0204 */
[----:B------:R-:W-:Y:S04]  /*0830*/  STL [R1+0x1c], R7 ;  /* 0x00001c0701007387 */ /* 0x000fe80000100800 */
[----:B------:R-:W-:Y:S04]  /*0840*/  STL [R1+0xc], R5 ;  /* 0x00000c0501007387 */ /* 0x000fe80000100800 */
[----:B------:R1:W-:Y:S04]  /*0850*/  STL [R1+0x18], R2 ;  /* 0x0000180201007387 */ /* 0x0003e80000100800 */
[----:B------:R2:W-:Y:S01]  /*0860*/  STL [R1+0x14], R3 ;  /* 0x0000140301007387 */ /* 0x0005e20000100800 */
[----:B-1----:R-:W-:-:S04]  /*0870*/  IMAD.IADD R2, R189, 0x1, R191 ;  /* 0x00000001bd027824 */ /* 0x002fc800078e02bf */
[----:B------:R-:W-:Y:S02]  /*0880*/  IMAD.IADD R2, R0, 0x1, R2 ;  /* 0x0000000100027824 */ /* 0x000fe400078e0202 */
[----:B------:R-:W-:-:S03]  /*0890*/  IMAD.IADD R0, R189, 0x1, R192 ;  /* 0x00000001bd007824 */ /* 0x000fc600078e02c0 */
[----:B------:R2:W-:Y:S04]  /*08a0*/  STL [R1+0x24], R2 ;  /* 0x0000240201007387 */ /* 0x0005e80000100800 */
.L_x_1298:
[----:B------:R-:W3:Y:S01]  /*08b0*/  LDL R4, [R1] ;  /* 0x0000000001047983 */ /* 0x000ee20000100800 */
[----:B------:R-:W-:Y:S01]  /*08c0*/  IMAD.MOV.U32 R0, RZ, RZ, c[0x0][0x560] ;  /* 0x00015800ff007624 */ /* 0x000fe200078e00ff */
[----:B------:R-:W-:Y:S01]  /*08d0*/  YIELD ;  /* 0x0000000000007946 */ /* 0x000fe20003800000 */
[----:B------:R-:W-:Y:S03]  /*08e0*/  BSSY B0, `(.L_x_1218) ;  /* 0x0000016000007945 */ /* 0x000fe60003800000 */
[----:B------:R-:W-:-:S13]  /*08f0*/  ISETP.NE.AND P0, PT, R0, 0x1, PT ;  /* 0x000000010000780c */ /* 0x000fda0003f05270 */
[----:B---3--:R-:W-:Y:S01]  /*0900*/  @P0 IMAD.HI.U32 R0, R4, c[0x0][0x564], RZ ;  /* 0x0001590004000a27 */ /* 0x008fe200078e00ff */
[----:B--2---:R-:W-:-:S04]  /*0910*/  MOV R3, R4 ;  /* 0x0000000400037202 */ /* 0x004fc80000000f00 */
[----:B------:R-:W-:-:S04]  /*0920*/  @P0 SHF.R.U32.HI R3, RZ, c[0x0][0x568], R0 ;  /* 0x00015a00ff030a19 */ /* 0x000fc80000011600 */
[----:B------:R-:W-:Y:S01]  /*0930*/  ISETP.GE.AND P0, PT, R3, c[0x0][0x578], PT ;  /* 0x00015e0003007a0c */ /* 0x000fe20003f06270 */
[----:B------:R-:W-:-:S04]  /*0940*/  IMAD.MOV R2, RZ, RZ, -R3 ;  /* 0x000000ffff027224 */ /* 0x000fc800078e0a03 */
[----:B------:R-:W-:-:S08]  /*0950*/  IMAD R2, R2, c[0x0][0x560], R4 ;  /* 0x0001580002027a24 */ /* 0x000fd000078e0204 */
[----:B------:R-:W-:Y:S05]  /*0960*/  @!P0 BRA `(.L_x_1219) ;  /* 0x0000007000008947 */ /* 0x000fea0003800000 */
[----:B------:R-:W-:-:S04]  /*0970*/  MOV R0, c[0x0][0x56c] ;  /* 0x00015b0000007a02 */ /* 0x000fc80000000f00 */
[----:B------:R-:W-:Y:S02]  /*0980*/  ISETP.NE.AND P0, PT, R0, 0x1, PT ;  /* 0x000000010000780c */ /* 0x000fe40003f05270 */
[----:B------:R-:W-:-:S11]  /*0990*/  MOV R0, R2 ;  /* 0x0000000200007202 */ /* 0x000fd60000000f00 */
[----:B------:R-:W-:-:S05]  /*09a0*/  @P0 IMAD.HI.U32 R4, R2, c[0x0][0x570], RZ ;  /* 0x00015c0002040a27 */ /* 0x000fca00078e00ff */
[----:B------:R-:W-:-:S05]  /*09b0*/  @P0 SHF.R.U32.HI R0, RZ, c[0x0][0x574], R4 ;  /* 0x00015d00ff000a19 */ /* 0x000fca0000011604 */
[----:B------:R-:W-:Y:S01]  /*09c0*/  IMAD R4, R0, c[0x0][0x56c], RZ ;  /* 0x00015b0000047a24 */ /* 0x000fe200078e02ff */
[----:B------:R-:W-:Y:S05]  /*09d0*/  BRA `(.L_x_1220) ;  /* 0x0000006000007947 */ /* 0x000fea0003800000 */
.L_x_1219:
[----:B------:R-:W-:-:S04]  /*09e0*/  MOV R0, c[0x0][0x554] ;  /* 0x0001550000007a02 */ /* 0x000fc80000000f00 */
[----:B------:R-:W-:Y:S02]  /*09f0*/  ISETP.NE.AND P0, PT, R0, 0x1, PT ;  /* 0x000000010000780c */ /* 0x000fe40003f05270 */
[----:B------:R-:W-:-:S11]  /*0a00*/  MOV R0, R2 ;  /* 0x0000000200007202 */ /* 0x000fd60000000f00 */
[----:B------:R-:W-:-:S05]  /*0a10*/  @P0 IMAD.HI.U32 R4, R2, c[0x0][0x558], RZ ;  /* 0x0001560002040a27 */ /* 0x000fca00078e00ff */
[----:B------:R-:W-:-:S05]  /*0a20*/  @P0 SHF.R.U32.HI R0, RZ, c[0x0][0x55c], R4 ;  /* 0x00015700ff000a19 */ /* 0x000fca0000011604 */
[----:B------:R-:W-:Y:S02]  /*0a30*/  IMAD R4, R0, c[0x0][0x554], RZ ;  /* 0x0001550000047a24 */ /* 0x000fe400078e02ff */
.L_x_1220:
[----:B------:R-:W-:Y:S05]  /*0a40*/  BSYNC B0 ;  /* 0x0000000000007941 */ /* 0x000fea0003800000 */
.L_x_1218:
[----:B------:R-:W-:Y:S01]  /*0a50*/  IMAD.MOV.U32 R5, RZ, RZ, c[0x0][0x548] ;  /* 0x00015200ff057624 */ /* 0x000fe200078e00ff */
[----:B------:R-:W-:Y:S01]  /*0a60*/  ISETP.NE.U32.AND P0, PT, RZ, c[0x0][0x370], PT ;  /* 0x0000dc00ff007a0c */ /* 0x000fe20003f05070 */
[----:B------:R-:W-:Y:S02]  /*0a70*/  IMAD.IADD R4, R2, 0x1, -R4 ;  /* 0x0000000102047824 */ /* 0x000fe400078e0a04 */
[----:B------:R-:W-:Y:S01]  /*0a80*/  IMAD.MOV.U32 R221, RZ, RZ, RZ ;  /* 0x000000ffffdd7224 */ /* 0x000fe200078e00ff */
[----:B------:R-:W-:Y:S01]  /*0a90*/  ISETP.NE.AND P1, PT, R5, 0x1, PT ;  /* 0x000000010500780c */ /* 0x000fe20003f25270 */
[----:B------:R-:W-:Y:S01]  /*0aa0*/  IMAD R5, R3, c[0x0][0x554], R4 ;  /* 0x0001550003057a24 */ /* 0x000fe200078e0204 */
[----:B------:R-:W-:-:S04]  /*0ab0*/  ISETP.NE.AND.EX P0, PT, RZ, c[0x0][0x374], PT, P0 ;  /* 0x0000dd00ff007a0c */ /* 0x000fc80003f05300 */
[----:B------:R-:W-:-:S07]  /*0ac0*/  MOV R249, R5 ;  /* 0x0000000500f97202 */ /* 0x000fce0000000f00 */
[----:B------:R-:W-:-:S04]  /*0ad0*/  @P1 IMAD.HI.U32 R2, R5, c[0x0][0x54c], RZ ;  /* 0x0001530005021a27 */ /* 0x000fc800078e00ff */
[----:B------:R-:W-:Y:S01]  /*0ae0*/  @P0 IMAD.MOV.U32 R3, RZ, RZ, 0x4 ;  /* 0x00000004ff030424 */ /* 0x000fe200078e00ff */
[----:B------:R-:W-:-:S05]  /*0af0*/  @P1 SHF.R.U32.HI R249, RZ, c[0x0][0x550], R2 ;  /* 0x00015400fff91a19 */ /* 0x000fca0000011602 */
[----:B------:R-:W-:Y:S01]  /*0b00*/  @P0 IMAD.WIDE R2, R249, R3, c[0x0][0x370] ;  /* 0x0000dc00f9020625 */ /* 0x000fe200078e0203 */
[----:B------:R-:W-:-:S04]  /*0b10*/  LOP3.LUT R0, R0, 0x1ffffff, RZ, 0x3c, !PT ;  /* 0x01ffffff00007812 */ /* 0x000fc800078e3cff */
[----:B------:R1:W5:Y:S01]  /*0b20*/  @P0 LDG.E R221, [R2.64] ;  /* 0x0000000602dd0981 */ /* 0x000362000c1e1900 */
[----:B------:R-:W-:Y:S01]  /*0b30*/  IADD3 R0, R0, c[0x0][0x53c], RZ ;  /* 0x00014f0000007a10 */ /* 0x000fe20007ffe0ff */
[----:B------:R-:W-:Y:S01]  /*0b40*/  IMAD.MOV.U32 R4, RZ, RZ, 0x40 ;  /* 0x00000040ff047424 */ /* 0x000fe200078e00ff */
[----:B------:R-:W-:Y:S01]  /*0b50*/  CS2R R98, SRZ ;  /* 0x0000000000627805 */ /* 0x000fe2000001ff00 */
[----:B------:R-:W-:Y:S01]  /*0b60*/  CS2R R96, SRZ ;  /* 0x0000000000607805 */ /* 0x000fe2000001ff00 */
[----:B------:R-:W-:Y:S01]  /*0b70*/  CS2R R94, SRZ ;  /* 0x00000000005e7805 */ /* 0x000fe2000001ff00 */
[----:B------:R-:W-:Y:S01]  /*0b80*/  IMAD.SHL.U32 R252, R0, 0x80, RZ ;  /* 0x0000008000fc7824 */ /* 0x000fe200078e00ff */
[----:B------:R-:W-:Y:S01]  /*0b90*/  IADD3 R4, R4, -c[0x0][0x168], RZ ;  /* 0x80005a0004047a10 */ /* 0x000fe20007ffe0ff */
[----:B------:R-:W-:Y:S01]  /*0ba0*/  CS2R R92, SRZ ;  /* 0x00000000005c7805 */ /* 0x000fe2000001ff00 */
[----:B------:R-:W-:Y:S01]  /*0bb0*/  MOV R90, RZ ;  /* 0x000000ff005a7202 */ /* 0x000fe20000000f00 */
[----:B------:R-:W-:Y:S01]  /*0bc0*/  CS2R R88, SRZ ;  /* 0x0000000000587805 */ /* 0x000fe2000001ff00 */
[----:B------:R-:W-:Y:S01]  /*0bd0*/  IADD3 R0, R252, 0x7f, RZ ;  /* 0x0000007ffc007810 */ /* 0x000fe20007ffe0ff */
[----:B------:R-:W-:Y:S01]  /*0be0*/  IMAD.MOV.U32 R86, RZ, RZ, RZ ;  /* 0x000000ffff567224 */ /* 0x000fe200078e00ff */
[----:B------:R-:W-:Y:S01]  /*0bf0*/  CS2R R84, SRZ ;  /* 0x0000000000547805 */ /* 0x000fe2000001ff00 */
[----:B------:R-:W-:Y:S01]  /*0c00*/  CS2R R8, SRZ ;  /* 0x0000000000087805 */ /* 0x000fe2000001ff00 */
[----:B------:R-:W-:Y:S01]  /*0c10*/  IMAD.MOV.U32 R82, RZ, RZ, RZ ;  /* 0x000000ffff527224 */ /* 0x000fe200078e00ff */
[----:B------:R-:W-:Y:S01]  /*0c20*/  CS2R R10, SRZ ;  /* 0x00000000000a7805 */ /* 0x000fe2000001ff00 */
[----:B------:R-:W-:Y:S01]  /*0c30*/  MOV R80, RZ ;  /* 0x000000ff00507202 */ /* 0x000fe20000000f00 */
[----:B------:R-:W-:Y:S01]  /*0c40*/  IMAD.MOV.U32 R78, RZ, RZ, RZ ;  /* 0x000000ffff4e7224 */ /* 0x000fe200078e00ff */
[----:B------:R-:W-:Y:S01]  /*0c50*/  CS2R R12, SRZ ;  /* 0x00000000000c7805 */ /* 0x000fe2000001ff00 */
[----:B------:R-:W-:Y:S01]  /*0c60*/  IMAD.MOV.U32 R76, RZ, RZ, RZ ;  /* 0x000000ffff4c7224 */ /* 0x000fe200078e00ff */
[----:B------:R-:W-:Y:S01]  /*0c70*/  MOV R74, RZ ;  /* 0x000000ff004a7202 */ /* 0x000fe20000000f00 */
[----:B------:R-:W-:Y:S01]  /*0c80*/  CS2R R14, SRZ ;  /* 0x00000000000e7805 */ /* 0x000fe2000001ff00 */
[----:B------:R-:W-:Y:S01]  /*0c90*/  IMAD.MOV.U32 R72, RZ, RZ, RZ ;  /* 0x000000ffff487224 */ /* 0x000fe200078e00ff */
[----:B------:R-:W-:Y:S01]  /*0ca0*/  CS2R R16, SRZ ;  /* 0x0000000000107805 */ /* 0x000fe2000001ff00 */
[----:B-1----:R-:W-:Y:S01]  /*0cb0*/  MOV R2, c[0x0][0x2c4] ;  /* 0x0000b10000027a02 */ /* 0x002fe20000000f00 */
[----:B------:R-:W-:Y:S01]  /*0cc0*/  IMAD.MOV.U32 R70, RZ, RZ, RZ ;  /* 0x000000ffff467224 */ /* 0x000fe200078e00ff */
[----:B------:R-:W-:Y:S01]  /*0cd0*/  MOV R68, RZ ;  /* 0x000000ff00447202 */ /* 0x000fe20000000f00 */
[----:B------:R-:W-:Y:S01]  /*0ce0*/  IMAD.MOV.U32 R66, RZ, RZ, RZ ;  /* 0x000000ffff427224 */ /* 0x000fe200078e00ff */
[----:B------:R-:W-:Y:S01]  /*0cf0*/  ISETP.NE.AND P4, PT, R2, 0x1, PT ;  /* 0x000000010200780c */ /* 0x000fe20003f85270 */
[----:B------:R-:W-:Y:S01]  /*0d00*/  CS2R R18, SRZ ;  /* 0x0000000000127805 */ /* 0x000fe2000001ff00 */
[----:B------:R-:W-:Y:S01]  /*0d10*/  MOV R2, c[0x0][0x2ac] ;  /* 0x0000ab0000027a02 */ /* 0x000fe20000000f00 */
[----:B------:R-:W-:Y:S01]  /*0d20*/  IMAD.MOV.U32 R64, RZ, RZ, RZ ;  /* 0x000000ffff407224 */ /* 0x000fe200078e00ff */
[----:B------:R-:W-:Y:S01]  /*0d30*/  MOV R62, RZ ;  /* 0x000000ff003e7202 */ /* 0x000fe20000000f00 */
[----:B------:R-:W-:Y:S01]  /*0d40*/  CS2R R20, SRZ ;  /* 0x0000000000147805 */ /* 0x000fe2000001ff00 */
[----:B------:R-:W-:Y:S01]  /*0d50*/  IMAD.MOV.U32 R60, RZ, RZ, RZ ;  /* 0x000000ffff3c7224 */ /* 0x000fe200078e00ff */
[----:B------:R-:W-:Y:S01]  /*0d60*/  CS2R R22, SRZ ;  /* 0x0000000000167805 */ /* 0x000fe2000001ff00 */
[C---:B------:R-:W-:Y:S01]  /*0d70*/  IMAD R6, R2.reuse, c[0x0][0x1d0], RZ ;  /* 0x0000740002067a24 */ /* 0x040fe200078e02ff */
[----:B------:R-:W-:Y:S01]  /*0d80*/  MOV R56, RZ ;  /* 0x000000ff00387202 */ /* 0x000fe20000000f00 */
[----:B------:R-:W-:Y:S01]  /*0d90*/  IMAD R2, R2, c[0x0][0x1d0], R4 ;  /* 0x0000740002027a24 */ /* 0x000fe200078e0204 */
[----:B------:R-:W-:Y:S01]  /*0da0*/  CS2R R24, SRZ ;  /* 0x0000000000187805 */ /* 0x000fe2000001ff00 */
[----:B------:R-:W-:Y:S01]  /*0db0*/  IMAD.MOV.U32 R58, RZ, RZ, RZ ;  /* 0x000000ffff3a7224 */ /* 0x000fe200078e00ff */
[----:B------:R-:W-:Y:S01]  /*0dc0*/  MOV R50, RZ ;  /* 0x000000ff00327202 */ /* 0x000fe20000000f00 */
[----:B------:R-:W-:Y:S01]  /*0dd0*/  @P4 IMAD.HI.U32 R3, R0, c[0x0][0x2c8], RZ ;  /* 0x0000b20000034a27 */ /* 0x000fe200078e00ff */
[----:B------:R-:W-:Y:S01]  /*0de0*/  CS2R R26, SRZ ;  /* 0x00000000001a7805 */ /* 0x000fe2000001ff00 */
[----:B------:R-:W-:Y:S01]  /*0df0*/  CS2R R136, SRZ ;  /* 0x0000000000887805 */ /* 0x000fe2000001ff00 */
[----:B------:R-:W-:Y:S01]  /*0e00*/  CS2R R28, SRZ ;  /* 0x00000000001c7805 */ /* 0x000fe2000001ff00 */
[----:B------:R-:W-:Y:S01]  /*0e10*/  IMAD.MOV.U32 R54, RZ, RZ, RZ ;  /* 0x000000ffff367224 */ /* 0x000fe200078e00ff */
[----:B------:R-:W-:Y:S01]  /*0e20*/  @P4 SHF.R.U32.HI R0, RZ, c[0x0][0x2cc], R3 ;  /* 0x0000b300ff004a19 */ /* 0x000fe20000011603 */
[----:B------:R-:W-:Y:S01]  /*0e30*/  IMAD.MOV.U32 R52, RZ, RZ, RZ ;  /* 0x000000ffff347224 */ /* 0x000fe200078e00ff */
        /* <DEDUP_REMOVED lines=9> */
[----:B------:R-:W-:Y:S01]  /*0ed0*/  IMAD.MOV.U32 R122, RZ, RZ, RZ ;  /* 0x000000ffff7a7224 */ /* 0x000fe200078e00ff */
[----:B------:R-:W-:Y:S01]  /*0ee0*/  LEA.HI R2, R2, R3, RZ, 0x6 ;  /* 0x0000000302027211 */ /* 0x000fe200078f30ff */
[----:B------:R-:W-:Y:S01]  /*0ef0*/  IMAD.MOV R3, RZ, RZ, -R249 ;  /* 0x000000ffff037224 */ /* 0x000fe200078e0af9 */
[----:B------:R-:W-:Y:S01]  /*0f00*/  LEA.HI R4, R4, R0, RZ, 0x6 ;  /* 0x0000000004047211 */ /* 0x000fe200078f30ff */
[----:B------:R-:W-:Y:S01]  /*0f10*/  CS2R R34, SRZ ;  /* 0x0000000000227805 */ /* 0x000fe2000001ff00 */
[----:B------:R-:W-:Y:S01]  /*0f20*/  SHF.R.S32.HI R0, RZ, 0x6, R2 ;  /* 0x00000006ff007819 */ /* 0x000fe20000011402 */
[----:B------:R-:W-:Y:S01]  /*0f30*/  IMAD R250, R3, c[0x0][0x548], R5 ;  /* 0x0001520003fa7a24 */ /* 0x000fe200078e0205 */
[----:B------:R-:W-:Y:S01]  /*0f40*/  SHF.R.S32.HI R2, RZ, 0x6, R4 ;  /* 0x00000006ff027819 */ /* 0x000fe20000011404 */
[----:B------:R-:W-:Y:S01]  /*0f50*/  IMAD.MOV.U32 R118, RZ, RZ, RZ ;  /* 0x000000ffff767224 */ /* 0x000fe200078e00ff */
[----:B------:R-:W-:Y:S01]  /*0f60*/  CS2R R4, SRZ ;  /* 0x0000000000047805 */ /* 0x000fe2000001ff00 */
[----:B------:R-:W-:Y:S01]  /*0f70*/  CS2R R116, SRZ ;  /* 0x0000000000747805 */ /* 0x000fe2000001ff00 */
[----:B------:R-:W-:Y:S01]  /*0f80*/  IMNMX R206, R0, R2, PT ;  /* 0x0000000200ce7217 */ /* 0x000fe20003800200 */
[----:B------:R-:W-:Y:S01]  /*0f90*/  IMAD.MOV.U32 R114, RZ, RZ, RZ ;  /* 0x000000ffff727224 */ /* 0x000fe200078e00ff */
[----:B------:R-:W-:Y:S01]  /*0fa0*/  PRMT R0, RZ, 0x7610, R0 ;  /* 0x00007610ff007816 */ /* 0x000fe20000000000 */
[----:B------:R-:W-:Y:S01]  /*0fb0*/  CS2R R112, SRZ ;  /* 0x0000000000707805 */ /* 0x000fe2000001ff00 */
[----:B------:R-:W-:Y:S01]  /*0fc0*/  ISETP.GE.AND P0, PT, R206, 0x1, PT ;  /* 0x00000001ce00780c */ /* 0x000fe20003f06270 */
[----:B------:R-:W-:Y:S01]  /*0fd0*/  CS2R R110, SRZ ;  /* 0x00000000006e7805 */ /* 0x000fe2000001ff00 */
[----:B------:R-:W-:Y:S01]  /*0fe0*/  MOV R37, RZ ;  /* 0x000000ff00257202 */ /* 0x000fe20000000f00 */
[----:B------:R-:W-:Y:S01]  /*0ff0*/  CS2R R108, SRZ ;  /* 0x00000000006c7805 */ /* 0x000fe2000001ff00 */
[----:B------:R-:W-:Y:S01]  /*1000*/  MOV R41, RZ ;  /* 0x000000ff00297202 */ /* 0x000fe20000000f00 */
[----:B------:R-:W-:Y:S01]  /*1010*/  IMAD.MOV.U32 R106, RZ, RZ, RZ ;  /* 0x000000ffff6a7224 */ /* 0x000fe200078e00ff */
[----:B------:R-:W-:Y:S01]  /*1020*/  CS2R R104, SRZ ;  /* 0x0000000000687805 */ /* 0x000fe2000001ff00 */
[----:B------:R-:W-:Y:S01]  /*1030*/  CS2R R102, SRZ ;  /* 0x0000000000667805 */ /* 0x000fe2000001ff00 */
[----:B------:R-:W-:Y:S01]  /*1040*/  CS2R R100, SRZ ;  /* 0x0000000000647805 */ /* 0x000fe2000001ff00 */
[----:B------:R-:W-:Y:S01]  /*1050*/  MOV R45, RZ ;  /* 0x000000ff002d7202 */ /* 0x000fe20000000f00 */
[----:B------:R-:W-:Y:S01]  /*1060*/  IMAD.MOV.U32 R134, RZ, RZ, RZ ;  /* 0x000000ffff867224 */ /* 0x000fe200078e00ff */
[----:B------:R-:W-:Y:S01]  /*1070*/  CS2R R132, SRZ ;  /* 0x0000000000847805 */ /* 0x000fe2000001ff00 */
[----:B------:R-:W-:Y:S01]  /*1080*/  CS2R R130, SRZ ;  /* 0x0000000000827805 */ /* 0x000fe2000001ff00 */
[----:B------:R-:W-:Y:S01]  /*1090*/  CS2R R128, SRZ ;  /* 0x0000000000807805 */ /* 0x000fe2000001ff00 */
[----:B------:R-:W-:Y:S01]  /*10a0*/  MOV R49, RZ ;  /* 0x000000ff00317202 */ /* 0x000fe20000000f00 */
[----:B------:R-:W-:Y:S05]  /*10b0*/  @!P0 BRA `(.L_x_1221) ;  /* 0x0000ad0000008947 */ /* 0x000fea0003800000 */
[----:B------:R-:W-:-:S04]  /*10c0*/  ISETP.NE.U32.AND P1, PT, RZ, c[0x0][0x340], PT ;  /* 0x0000d000ff007a0c */ /* 0x000fc80003f25070 */
[----:B------:R-:W-:-:S13]  /*10d0*/  ISETP.NE.AND.EX P1, PT, RZ, c[0x0][0x344], PT, P1 ;  /* 0x0000d100ff007a0c */ /* 0x000fda0003f25310 */
[----:B------:R-:W-:-:S05]  /*10e0*/  @P1 MOV R2, 0x4 ;  /* 0x0000000400021802 */ /* 0x000fca0000000f00 */
[----:B------:R-:W-:-:S05]  /*10f0*/  @P1 IMAD.WIDE R2, R249, R2, c[0x0][0x340] ;  /* 0x0000d000f9021625 */ /* 0x000fca00078e0202 */
[----:B------:R1:W5:Y:S01]  /*1100*/  @P1 LDG.E R12, [R2.64] ;  /* 0x00000006020c1981 */ /* 0x000362000c1e1900 */
[----:B------:R-:W-:Y:S02]  /*1110*/  SHF.R.S32.HI R14, RZ, 0x1f, R250 ;  /* 0x0000001fff0e7819 */ /* 0x000fe400000114fa */
[----:B------:R-:W-:Y:S02]  /*1120*/  IADD3 R4, R218, R252, RZ ;  /* 0x000000fcda047210 */ /* 0x000fe40007ffe0ff */
[----:B------:R-:W-:Y:S01]  /*1130*/  SHF.R.S32.HI R6, RZ, 0x1f, R249 ;  /* 0x0000001fff067819 */ /* 0x000fe200000114f9 */
[----:B------:R-:W-:Y:S01]  /*1140*/  IMAD R0, R14, c[0x0][0x1b8], RZ ;  /* 0x00006e000e007a24 */ /* 0x000fe200078e02ff */
[----:B------:R-:W-:Y:S01]  /*1150*/  ISETP.GE.AND P6, PT, R195, c[0x0][0x198], PT ;  /* 0x00006600c3007a0c */ /* 0x000fe20003fc6270 */
[----:B------:R-:W-:Y:S01]  /*1160*/  @P4 IMAD.HI.U32 R7, R4, c[0x0][0x2c8], RZ ;  /* 0x0000b20004074a27 */ /* 0x000fe200078e00ff */
[----:B------:R-:W-:Y:S02]  /*1170*/  ISETP.GE.AND P5, PT, R212, c[0x0][0x198], PT ;  /* 0x00006600d4007a0c */ /* 0x000fe40003fa6270 */
[----:B------:R-:W-:Y:S01]  /*1180*/  ISETP.GE.AND P3, PT, R213, c[0x0][0x198], PT ;  /* 0x00006600d5007a0c */ /* 0x000fe20003f66270 */
[----:B------:R-:W-:-:S02]  /*1190*/  IMAD R5, R250, c[0x0][0x1bc], R0 ;  /* 0x00006f00fa057a24 */ /* 0x000fc400078e0200 */
[----:B------:R-:W-:Y:S01]  /*11a0*/  IMAD.MOV.U32 R0, RZ, RZ, R4 ;  /* 0x000000ffff007224 */ /* 0x000fe200078e0004 */
[----:B------:R-:W-:-:S05]  /*11b0*/  @P4 SHF.R.U32.HI R0, RZ, c[0x0][0x2cc], R7 ;  /* 0x0000b300ff004a19 */ /* 0x000fca0000011607 */
[----:B------:R-:W-:-:S04]  /*11c0*/  IMAD.MOV R7, RZ, RZ, -R0 ;  /* 0x000000ffff077224 */ /* 0x000fc800078e0a00 */
[----:B------:R-:W-:Y:S02]  /*11d0*/  IMAD R4, R7, c[0x0][0x2c4], R4 ;  /* 0x0000b10007047a24 */ /* 0x000fe400078e0204 */
[----:B-1----:R-:W-:-:S05]  /*11e0*/  IMAD.WIDE.U32 R2, R250, c[0x0][0x1b8], RZ ;  /* 0x00006e00fa027a25 */ /* 0x002fca00078e00ff */
[----:B------:R-:W-:Y:S01]  /*11f0*/  IADD3 R3, R3, R5, RZ ;  /* 0x0000000503037210 */ /* 0x000fe20007ffe0ff */
[----:B------:R-:W-:Y:S01]  /*1200*/  IMAD R5, R6, c[0x0][0x1c0], RZ ;  /* 0x0000700006057a24 */ /* 0x000fe200078e02ff */
[----:B------:R-:W-:-:S03]  /*1210*/  SHF.R.S32.HI R6, RZ, 0x1f, R0 ;  /* 0x0000001fff067819 */ /* 0x000fc60000011400 */
[C---:B------:R-:W-:Y:S02]  /*1220*/  IMAD R5, R249.reuse, c[0x0][0x1c4], R5 ;  /* 0x00007100f9057a24 */ /* 0x040fe400078e0205 */
[----:B------:R-:W-:-:S05]  /*1230*/  IMAD.WIDE.U32 R2, R249, c[0x0][0x1c0], R2 ;  /* 0x00007000f9027a25 */ /* 0x000fca00078e0002 */
[----:B------:R-:W-:Y:S01]  /*1240*/  IADD3 R3, R3, R5, RZ ;  /* 0x0000000503037210 */ /* 0x000fe20007ffe0ff */
[----:B------:R-:W-:-:S04]  /*1250*/  IMAD R5, R6, c[0x0][0x1b0], RZ ;  /* 0x00006c0006057a24 */ /* 0x000fc800078e02ff */
[C---:B------:R-:W-:Y:S02]  /*1260*/  IMAD R5, R0.reuse, c[0x0][0x1b4], R5 ;  /* 0x00006d0000057a24 */ /* 0x040fe400078e0205 */
[----:B------:R-:W-:Y:S01]  /*1270*/  IMAD.WIDE.U32 R2, R0, c[0x0][0x1b0], R2 ;  /* 0x00006c0000027a25 */ /* 0x000fe200078e0002 */
[----:B------:R-:W-:-:S03]  /*1280*/  SHF.R.S32.HI R0, RZ, 0x1f, R4 ;  /* 0x0000001fff007819 */ /* 0x000fc60000011404 */
        /* <DEDUP_REMOVED lines=9> */
[----:B------:R1:W2:Y:S02]  /*1320*/  SHFL.IDX PT, R8, R9, RZ, 0x181f ;  /* 0x00181fff09087589 */ /* 0x0002a400000e0000 */
.L_x_1299:
[----:B------:R-:W-:Y:S05]  /*1330*/  BRA.DIV ~URZ, `(.L_x_1223) ;  /* 0x0000c9627f007947 */ /* 0x000fea000b800000 */
[----:B------:R3:W4:Y:S02]  /*1340*/  SHFL.IDX PT, R0, R11, RZ, 0x181f ;  /* 0x00181fff0b007589 */ /* 0x00072400000e0000 */
.L_x_1300:
[----:B------:R-:W-:Y:S01]  /*1350*/  MOV R13, c[0x0][0x2c4] ;  /* 0x0000b100000d7a02 */ /* 0x000fe20000000f00 */
[----:B------:R-:W-:Y:S01]  /*1360*/  BSSY B0, `(.L_x_1224) ;  /* 0x0000014000007945 */ /* 0x000fe20003800000 */
[----:B------:R-:W-:-:S03]  /*1370*/  IADD3 R10, R248, R252, RZ ;  /* 0x000000fcf80a7210 */ /* 0x000fc60007ffe0ff */
[----:B------:R-:W-:-:S05]  /*1380*/  IMAD R13, R13, c[0x0][0x168], RZ ;  /* 0x00005a000d0d7a24 */ /* 0x000fca00078e02ff */
[----:B------:R-:W-:-:S13]  /*1390*/  ISETP.GE.AND P0, PT, R10, R13, PT ;  /* 0x0000000d0a00720c */ /* 0x000fda0003f06270 */
[----:B------:R-:W-:Y:S05]  /*13a0*/  @P0 BRA `(.L_x_1225) ;  /* 0x000000f000000947 */ /* 0x000fea0003800000 */
[-C--:B----4-:R-:W-:Y:S02]  /*13b0*/  LEA R6, P2, R195, R0.reuse, 0x1 ;  /* 0x00000000c3067211 */ /* 0x090fe400078408ff */
[----:B------:R-:W-:Y:S02]  /*13c0*/  SHF.R.S32.HI R17, RZ, 0x1f, R195 ;  /* 0x0000001fff117819 */ /* 0x000fe400000114c3 */
[-C--:B------:R-:W-:Y:S02]  /*13d0*/  LEA R4, P1, R212, R0.reuse, 0x1 ;  /* 0x00000000d4047211 */ /* 0x080fe400078208ff */
[----:B------:R-:W-:Y:S02]  /*13e0*/  SHF.R.S32.HI R16, RZ, 0x1f, R212 ;  /* 0x0000001fff107819 */ /* 0x000fe400000114d4 */
[----:B------:R-:W-:Y:S02]  /*13f0*/  SHF.R.S32.HI R15, RZ, 0x1f, R213 ;  /* 0x0000001fff0f7819 */ /* 0x000fe400000114d5 */
[----:B------:R-:W-:-:S02]  /*1400*/  LEA R2, P0, R213, R0, 0x1 ;  /* 0x00000000d5027211 */ /* 0x000fc400078008ff */
        /* <DEDUP_REMOVED lines=9> */
.L_x_1225:
[----:B------:R-:W-:Y:S05]  /*14a0*/  BSYNC B0 ;  /* 0x0000000000007941 */ /* 0x000fea0003800000 */
.L_x_1224:
[----:B------:R-:W-:Y:S05]  /*14b0*/  BRA.DIV ~URZ, `(.L_x_1226) ;  /* 0x0000c8527f007947 */ /* 0x000fea000b800000 */
[----:B--2---:R2:W1:Y:S04]  /*14c0*/  SHFL.IDX PT, R8, R9, 0x1, 0x181f ;  /* 0x00381f0009087f89 */ /* 0x00446800000e0000 */
[----:B----4-:R2:W4:Y:S02]  /*14d0*/  SHFL.IDX PT, R0, R11, 0x1, 0x181f ;  /* 0x00381f000b007f89 */ /* 0x01052400000e0000 */
.L_x_1301:
[----:B------:R-:W-:Y:S01]  /*14e0*/  IADD3 R2, R10, 0x20, RZ ;  /* 0x000000200a027810 */ /* 0x000fe20007ffe0ff */
[----:B------:R-:W-:Y:S03]  /*14f0*/  BSSY B0, `(.L_x_1227) ;  /* 0x0000012000007945 */ /* 0x000fe60003800000 */
        /* <DEDUP_REMOVED lines=17> */
.L_x_1228:
[----:B------:R-:W-:Y:S05]  /*1610*/  BSYNC B0 ;  /* 0x0000000000007941 */ /* 0x000fea0003800000 */
.L_x_1227:
[----:B------:R-:W-:Y:S05]  /*1620*/  BRA.DIV ~URZ, `(.L_x_1229) ;  /* 0x0000c7b27f007947 */ /* 0x000fea000b800000 */
[----:B-1----:R1:W2:Y:S02]  /*1630*/  SHFL.IDX PT, R8, R9, 0x2, 0x181f ;  /* 0x00581f0009087f89 */ /* 0x0022a400000e0000 */
.L_x_1302:
[----:B------:R-:W-:Y:S05]  /*1640*/  BRA.DIV ~URZ, `(.L_x_1230) ;  /* 0x0000c8027f007947 */ /* 0x000fea000b800000 */
[----:B----4-:R4:W1:Y:S02]  /*1650*/  SHFL.IDX PT, R0, R11, 0x2, 0x181f ;  /* 0x00581f000b007f89 */ /* 0x01086400000e0000 */
.L_x_1303:
[----:B------:R-:W-:Y:S01]  /*1660*/  IADD3 R2, R10, 0x40, RZ ;  /* 0x000000400a027810 */ /* 0x000fe20007ffe0ff */
[----:B------:R-:W-:Y:S03]  /*1670*/  BSSY B0, `(.L_x_1231) ;  /* 0x0000012000007945 */ /* 0x000fe60003800000 */
[----:B------:R-:W-:-:S13]  /*1680*/  ISETP.GE.AND P0, PT, R2, R13, PT ;  /* 0x0000000d0200720c */ /* 0x000fda0003f06270 */
[----:B------:R-:W-:Y:S05]  /*1690*/  @P0 BRA `(.L_x_1232) ;  /* 0x000000f000000947 */ /* 0x000fea0003800000 */
[-C--:B-1----:R-:W-:Y:S02]  /*16a0*/  LEA R6, P2, R195, R0.reuse, 0x1 ;  /* 0x00000000c3067211 */ /* 0x082fe400078408ff */
        /* <DEDUP_REMOVED lines=14> */
.L_x_1232:
[----:B------:R-:W-:Y:S05]  /*1790*/  BSYNC B0 ;  /* 0x0000000000007941 */ /* 0x000fea0003800000 */
.L_x_1231:
[----:B------:R-:W-:Y:S05]  /*17a0*/  BRA.DIV ~URZ, `(.L_x_1233) ;  /* 0x0000c7127f007947 */ /* 0x000fea000b800000 */
[----:B--2---:R2:W3:Y:S04]  /*17b0*/  SHFL.IDX PT, R8, R9, 0x3, 0x181f ;  /* 0x00781f0009087f89 */ /* 0x0044e800000e0000 */
[----:B-1----:R2:W1:Y:S02]  /*17c0*/  SHFL.IDX PT, R0, R11, 0x3, 0x181f ;  /* 0x00781f000b007f89 */ /* 0x00246400000e0000 */
.L_x_1304:
[----:B------:R-:W-:Y:S01]  /*17d0*/  IADD3 R2, R10, 0x60, RZ ;  /* 0x000000600a027810 */ /* 0x000fe20007ffe0ff */
[----:B-----5:R-:W-:Y:S01]  /*17e0*/  IMAD.WIDE.U32 R224, R12, c[0x0][0x2b0], RZ ;  /* 0x0000ac000ce07a25 */ /* 0x020fe200078e00ff */
[----:B------:R-:W-:-:S02]  /*17f0*/  SHF.R.S32.HI R18, RZ, 0x1f, R195 ;  /* 0x0000001fff127819 */ /* 0x000fc400000114c3 */
[----:B------:R-:W-:Y:S02]  /*1800*/  ISETP.GE.AND P2, PT, R2, R13, PT ;  /* 0x0000000d0200720c */ /* 0x000fe40003f46270 */
[----:B------:R-:W-:Y:S02]  /*1810*/  SHF.R.S32.HI R16, RZ, 0x1f, R212 ;  /* 0x0000001fff107819 */ /* 0x000fe400000114d4 */
[----:B------:R-:W-:-:S09]  /*1820*/  SHF.R.S32.HI R20, RZ, 0x1f, R213 ;  /* 0x0000001fff147819 */ /* 0x000fd200000114d5 */
[CC--:B-1----:R-:W-:Y:S02]  /*1830*/  @!P2 LEA R6, P0, R195.reuse, R0.reuse, 0x1 ;  /* 0x00000000c306a211 */ /* 0x0c2fe400078008ff */
[C---:B------:R-:W-:Y:S02]  /*1840*/  @!P2 LEA R4, P1, R212.reuse, R0, 0x1 ;  /* 0x00000000d404a211 */ /* 0x040fe400078208ff */
[----:B---3--:R-:W-:Y:S02]  /*1850*/  @!P2 LEA.HI.X R7, R195, R8, R18, 0x1, P0 ;  /* 0x00000008c307a211 */ /* 0x008fe400000f0c12 */
[----:B------:R-:W-:Y:S02]  /*1860*/  @!P2 LEA R2, P0, R213, R0, 0x1 ;  /* 0x00000000d502a211 */ /* 0x000fe400078008ff */
[----:B------:R-:W-:Y:S01]  /*1870*/  SHF.R.S32.HI R0, RZ, 0x1f, R12 ;  /* 0x0000001fff007819 */ /* 0x000fe2000001140c */
[----:B------:R-:W-:Y:S01]  /*1880*/  @!PT LDS RZ, [RZ] ;  /* 0x00000000fffff984 */ /* 0x000fe20000000800 */
[----:B------:R-:W-:Y:S01]  /*1890*/  @!PT LDS RZ, [RZ] ;  /* 0x00000000fffff984 */ /* 0x000fe20000000800 */
[----:B------:R-:W-:Y:S01]  /*18a0*/  @!PT LDS RZ, [RZ] ;  /* 0x00000000fffff984 */ /* 0x000fe20000000800 */
[----:B------:R1:W-:Y:S01]  /*18b0*/  @!P2 LDGSTS.E.BYPASS.LTC128B.128 [R220+0x1b100], [R6.64], !P6 ;  /* 0x1b10000006dcafae */ /* 0x0003e2000f101d46 */
[----:B------:R-:W-:-:S02]  /*18c0*/  @!P2 LEA.HI.X R5, R212, R8, R16, 0x1, P1 ;  /* 0x00000008d405a211 */ /* 0x000fc400008f0c10 */
[----:B------:R-:W-:Y:S01]  /*18d0*/  @!P2 LEA.HI.X R3, R213, R8, R20, 0x1, P0 ;  /* 0x00000008d503a211 */ /* 0x000fe200000f0c14 */
[----:B------:R-:W-:Y:S02]  /*18e0*/  IMAD R0, R0, c[0x0][0x2b0], RZ ;  /* 0x0000ac0000007a24 */ /* 0x000fe400078e02ff */
[----:B------:R1:W-:Y:S02]  /*18f0*/  @!P2 LDGSTS.E.BYPASS.LTC128B.128 [R220+0x1f100], [R4.64], !P5 ;  /* 0x1f10000004dcafae */ /* 0x0003e4000e901d46 */
[----:B------:R-:W-:Y:S02]  /*1900*/  IMAD R0, R12, c[0x0][0x2b4], R0 ;  /* 0x0000ad000c007a24 */ /* 0x000fe400078e0200 */
[----:B------:R1:W-:Y:S02]  /*1910*/  @!P2 LDGSTS.E.BYPASS.LTC128B.128 [R220+0x23100], [R2.64], !P3 ;  /* 0x2310000002dcafae */ /* 0x0003e4000d901d46 */
[----:B------:R-:W-:Y:S02]  /*1920*/  IMAD.IADD R229, R225, 0x1, R0 ;  /* 0x00000001e1e57824 */ /* 0x000fe400078e0200 */
[----:B------:R-:W0:Y:S01]  /*1930*/  LDGDEPBAR ;  /* 0x00000000000079af */ /* 0x000e220000000000 */
[----:B------:R-:W-:Y:S03]  /*1940*/  WARPSYNC 0xffffffff ;  /* 0xffffffff00007948 */ /* 0x000fe60003800000 */
[----:B------:R-:W-:Y:S01]  /*1950*/  IMAD.MOV.U32 R0, RZ, RZ, c[0x0][0x2b8] ;  /* 0x0000ae00ff007624 */ /* 0x000fe200078e00ff */
[----:B------:R-:W-:Y:S01]  /*1960*/  BAR.SYNC.DEFER_BLOCKING 0x0 ;  /* 0x0000000000007b1d */ /* 0x000fe20000010000 */
[----:B------:R-:W-:-:S02]  /*1970*/  IMAD.MOV.U32 R15, RZ, RZ, c[0x0][0x2ac] ;  /* 0x0000ab00ff0f7624 */ /* 0x000fc400078e00ff */
[----:B-1----:R-:W-:Y:S01]  /*1980*/  IMAD R2, R206, 0x40, R218 ;  /* 0x00000040ce027824 */ /* 0x002fe200078e02da */
[----:B------:R-:W-:Y:S01]  /*1990*/  ISETP.NE.AND P3, PT, R0, 0x1, PT ;  /* 0x000000010000780c */ /* 0x000fe20003f65270 */
[----:B------:R-:W-:Y:S02]  /*19a0*/  IMAD R15, R15, c[0x0][0x1d0], RZ ;  /* 0x000074000f0f7a24 */ /* 0x000fe400078e02ff */
[----:B------:R-:W-:Y:S01]  /*19b0*/  IMAD.MOV.U32 R193, RZ, RZ, RZ ;  /* 0x000000ffffc17224 */ /* 0x000fe200078e00ff */
[----:B------:R-:W-:-:S04]  /*19c0*/  IADD3 R2, R2, -0x40, RZ ;  /* 0xffffffc002027810 */ /* 0x000fc80007ffe0ff */
[C---:B------:R-:W-:Y:S01]  /*19d0*/  ISETP.GE.AND P1, PT, R2.reuse, R15, PT ;  /* 0x0000000f0200720c */ /* 0x040fe20003f26270 */
[----:B------:R-:W-:-:S03]  /*19e0*/  IMAD.IADD R2, R2, 0x1, R221 ;  /* 0x0000000102027824 */ /* 0x000fc600078e02dd */
[----:B------:R-:W-:Y:S01]  /*19f0*/  ISETP.GT.OR P1, PT, R218, 0x3f, P1 ;  /* 0x0000003fda00780c */ /* 0x000fe20000f24670 */
[----:B------:R-:W-:-:S04]  /*1a00*/  @P3 IMAD.HI.U32 R3, R2, c[0x0][0x2bc], RZ ;  /* 0x0000af0002033a27 */ /* 0x000fc800078e00ff */
[----:B------:R-:W-:Y:S01]  /*1a10*/  IMAD.MOV.U32 R0, RZ, RZ, R2 ;  /* 0x000000ffff007224 */ /* 0x000fe200078e0002 */
[----:B------:R-:W-:-:S07]  /*1a20*/  @P3 SHF.R.U32.HI R0, RZ, c[0x0][0x2c0], R3 ;  /* 0x0000b000ff003a19 */ /* 0x000fce0000011603 */
[----:B------:R-:W-:-:S04]  /*1a30*/  @!P1 IADD3 R3, P0, R0, R224, RZ ;  /* 0x000000e000039210 */ /* 0x000fc80007f1e0ff */
[----:B------:R-:W-:Y:S02]  /*1a40*/  @!P1 LEA.HI.X.SX32 R5, R0, R229, 0x1, P0 ;  /* 0x000000e500059211 */ /* 0x000fe400000f0eff */
[----:B------:R-:W-:-:S04]  /*1a50*/  @!P1 LEA R4, P0, R3, c[0x0][0x2a0], 0x2 ;  /* 0x0000a80003049a11 */ /* 0x000fc800078010ff */
[----:B------:R-:W-:-:S05]  /*1a60*/  @!P1 LEA.HI.X R5, R3, c[0x0][0x2a4], R5, 0x2, P0 ;  /* 0x0000a90003059a11 */ /* 0x000fca00000f1405 */
[----:B------:R1:W3:Y:S01]  /*1a70*/  @!P1 LDG.E R193, [R4.64] ;  /* 0x0000000604c19981 */ /* 0x0002e2000c1e1900 */
[----:B------:R-:W-:Y:S01]  /*1a80*/  IMAD.MOV R0, RZ, RZ, -R0 ;  /* 0x000000ffff007224 */ /* 0x000fe200078e0a00 */
[----:B------:R-:W-:Y:S01]  /*1a90*/  BSSY B0, `(.L_x_1234) ;  /* 0x00000b2000007945 */ /* 0x000fe20003800000 */
[----:B------:R-:W-:-:S04]  /*1aa0*/  IMAD.WIDE.U32 R222, R250, c[0x0][0x1e8], RZ ;  /* 0x00007a00fade7a25 */ /* 0x000fc800078e00ff */
[----:B------:R-:W-:Y:S02]  /*1ab0*/  IMAD R194, R0, c[0x0][0x2b8], R2 ;  /* 0x0000ae0000c27a24 */ /* 0x000fe400078e0202 */
[----:B------:R-:W-:-:S03]  /*1ac0*/  IMAD.WIDE.U32 R226, R250, c[0x0][0x210], RZ ;  /* 0x00008400fae27a25 */ /* 0x000fc600078e00ff */
[----:B------:R-:W-:Y:S01]  /*1ad0*/  SHF.R.S32.HI R6, RZ, 0x1f, R194 ;  /* 0x0000001fff067819 */ /* 0x000fe200000114c2 */
[----:B------:R-:W-:-:S04]  /*1ae0*/  IMAD.WIDE.U32 R2, R194, c[0x0][0x1e0], RZ ;  /* 0x00007800c2027a25 */ /* 0x000fc800078e00ff */
[----:B------:R-:W-:Y:S02]  /*1af0*/  IMAD R0, R6, c[0x0][0x1e0], RZ ;  /* 0x0000780006007a24 */ /* 0x000fe400078e02ff */
[----:B------:R-:W-:Y:S02]  /*1b00*/  IMAD.SHL.U32 R17, R195, 0x2, RZ ;  /* 0x00000002c3117824 */ /* 0x000fe400078e00ff */
[----:B------:R-:W-:Y:S02]  /*1b10*/  IMAD R0, R194, c[0x0][0x1e4], R0 ;  /* 0x00007900c2007a24 */ /* 0x000fe400078e0200 */
[----:B------:R-:W-:Y:S02]  /*1b20*/  IMAD.SHL.U32 R19, R213, 0x2, RZ ;  /* 0x00000002d5137824 */ /* 0x000fe400078e00ff */
[----:B------:R-:W-:Y:S01]  /*1b30*/  IMAD.IADD R3, R3, 0x1, R0 ;  /* 0x0000000103037824 */ /* 0x000fe200078e0200 */
[----:B-1----:R-:W-:Y:S01]  /*1b40*/  LEA R5, R206, 0xffffffc0, 0x6 ;  /* 0xffffffc0ce057811 */ /* 0x002fe200078e30ff */
[----:B------:R-:W-:-:S04]  /*1b50*/  IMAD R0, R14, c[0x0][0x1e8], RZ ;  /* 0x00007a000e007a24 */ /* 0x000fc800078e02ff */
[----:B------:R-:W-:Y:S02]  /*1b60*/  IMAD R0, R250, c[0x0][0x1ec], R0 ;  /* 0x00007b00fa007a24 */ /* 0x000fe400078e0200 */
[----:B------:R-:W-:Y:S02]  /*1b70*/  IMAD.IADD R100, R15, 0x1, -R5 ;  /* 0x000000010f647824 */ /* 0x000fe400078e0a05 */
[----:B------:R-:W-:Y:S02]  /*1b80*/  IMAD.IADD R228, R223, 0x1, R0 ;  /* 0x00000001dfe47824 */ /* 0x000fe400078e0200 */
[----:B------:R-:W-:-:S05]  /*1b90*/  IMAD.IADD R13, R100, 0x1, -R248 ;  /* 0x00000001640d7824 */ /* 0x000fca00078e0af8 */
[----:B------:R-:W-:-:S13]  /*1ba0*/  ISETP.GE.AND P6, PT, R13, 0x1, PT ;  /* 0x000000010d00780c */ /* 0x000fda0003fc6270 */
[----:B------:R-:W-:Y:S02]  /*1bb0*/  @P6 ISETP.GE.AND P1, PT, R195, c[0x0][0x1d4], PT ;  /* 0x00007500c3006a0c */ /* 0x000fe40003f26270 */
[----:B------:R-:W-:Y:S02]  /*1bc0*/  @P6 ISETP.GE.AND P5, PT, R212, c[0x0][0x1d4], PT ;  /* 0x00007500d4006a0c */ /* 0x000fe40003fa6270 */
[----:B------:R-:W-:Y:S02]  /*1bd0*/  @P6 ISETP.GE.AND P2, PT, R213, c[0x0][0x1d4], PT ;  /* 0x00007500d5006a0c */ /* 0x000fe40003f46270 */
[----:B--234-:R-:W-:Y:S01]  /*1be0*/  SHF.R.S32.HI R11, RZ, 0x1f, R193 ;  /* 0x0000001fff0b7819 */ /* 0x01cfe200000114c1 */
[----:B------:R-:W-:-:S04]  /*1bf0*/  IMAD.WIDE.U32 R2, R193, c[0x0][0x1f0], R2 ;  /* 0x00007c00c1027a25 */ /* 0x000fc800078e0002 */
[C---:B------:R-:W-:Y:S01]  /*1c00*/  IMAD R4, R11.reuse, c[0x0][0x1f0], RZ ;  /* 0x00007c000b047a24 */ /* 0x040fe200078e02ff */
[----:B------:R-:W-:Y:S01]  /*1c10*/  IADD3 R0, P0, R2, R222, RZ ;  /* 0x000000de02007210 */ /* 0x000fe20007f1e0ff */
[----:B------:R-:W-:Y:S02]  /*1c20*/  IMAD R11, R11, c[0x0][0x218], RZ ;  /* 0x000086000b0b7a24 */ /* 0x000fe400078e02ff */
[C---:B------:R-:W-:Y:S02]  /*1c30*/  IMAD R4, R193.reuse, c[0x0][0x1f4], R4 ;  /* 0x00007d00c1047a24 */ /* 0x040fe400078e0204 */
[----:B------:R-:W-:-:S03]  /*1c40*/  IMAD R11, R193, c[0x0][0x21c], R11 ;  /* 0x00008700c10b7a24 */ /* 0x000fc600078e020b */
[----:B------:R-:W-:Y:S01]  /*1c50*/  IADD3.X R2, R228, R3, R4, P0, !PT ;  /* 0x00000003e4027210 */ /* 0x000fe200007fe404 */
[----:B------:R-:W-:Y:S01]  /*1c60*/  IMAD R4, R6, c[0x0][0x208], RZ ;  /* 0x0000820006047a24 */ /* 0x000fe200078e02ff */
[----:B------:R-:W-:Y:S01]  /*1c70*/  LEA R9, P0, R0, c[0x0][0x1c8], 0x1 ;  /* 0x0000720000097a11 */ /* 0x000fe200078008ff */
[----:B------:R-:W-:Y:S01]  /*1c80*/  IMAD R6, R14, c[0x0][0x210], RZ ;  /* 0x000084000e067a24 */ /* 0x000fe200078e02ff */
[----:B------:R-:W-:Y:S01]  /*1c90*/  SHF.L.U64.HI R14, R195, 0x1, R18 ;  /* 0x00000001c30e7819 */ /* 0x000fe20000010212 */
[----:B------:R-:W-:Y:S01]  /*1ca0*/  IMAD R5, R194, c[0x0][0x20c], R4 ;  /* 0x00008300c2057a24 */ /* 0x000fe200078e0204 */
[----:B------:R-:W-:Y:S01]  /*1cb0*/  LEA.HI.X R10, R0, c[0x0][0x1cc], R2, 0x1, P0 ;  /* 0x00007300000a7a11 */ /* 0x000fe200000f0c02 */
[----:B------:R-:W-:Y:S01]  /*1cc0*/  IMAD.WIDE.U32 R2, R194, c[0x0][0x208], RZ ;  /* 0x00008200c2027a25 */ /* 0x000fe200078e00ff */
[----:B------:R-:W1:Y:S03]  /*1cd0*/  SHFL.IDX PT, R0, R9, RZ, 0x181f ;  /* 0x00181fff09007589 */ /* 0x000e6600000e0000 */
[----:B------:R-:W-:Y:S01]  /*1ce0*/  IMAD.IADD R3, R3, 0x1, R5 ;  /* 0x0000000103037824 */ /* 0x000fe200078e0205 */
[----:B------:R-:W2:Y:S01]  /*1cf0*/  SHFL.IDX PT, R8, R10, RZ, 0x181f ;  /* 0x00181fff0a087589 */ /* 0x000ea200000e0000 */
[----:B------:R-:W-:-:S02]  /*1d00*/  IMAD R6, R250, c[0x0][0x214], R6 ;  /* 0x00008500fa067a24 */ /* 0x000fc400078e0206 */
[----:B------:R-:W-:Y:S01]  /*1d10*/  IMAD.WIDE.U32 R2, R193, c[0x0][0x218], R2 ;  /* 0x00008600c1027a25 */ /* 0x000fe200078e0002 */
[----:B------:R-:W3:Y:S03]  /*1d20*/  SHFL.IDX PT, R9, R9, 0x1, 0x181f ;  /* 0x00381f0009097f89 */ /* 0x000ee600000e0000 */
[----:B------:R-:W-:Y:S01]  /*1d30*/  IMAD.IADD R230, R227, 0x1, R6 ;  /* 0x00000001e3e67824 */ /* 0x000fe200078e0206 */
[----:B------:R-:W4:Y:S01]  /*1d40*/  SHFL.IDX PT, R10, R10, 0x1, 0x181f ;  /* 0x00381f000a0a7f89 */ /* 0x000f2200000e0000 */
[----:B-1----:R-:W-:-:S04]  /*1d50*/  @P6 LEA R4, P0, R195, R0, 0x1 ;  /* 0x00000000c3046211 */ /* 0x002fc800078008ff */
[----:B--2---:R-:W-:Y:S02]  /*1d60*/  @P6 LEA.HI.X R5, R195, R8, R18, 0x1, P0 ;  /* 0x00000008c3056211 */ /* 0x004fe400000f0c12 */
[----:B------:R-:W-:-:S03]  /*1d70*/  @P6 LEA R6, P0, R212, R0, 0x1 ;  /* 0x00000000d4066211 */ /* 0x000fc600078008ff */
[----:B------:R1:W-:Y:S01]  /*1d80*/  @P6 LDGSTS.E.BYPASS.LTC128B.128 [R220+0xc100], [R4.64], !P1 ;  /* 0x0c10000004dc6fae */ /* 0x0003e2000c901d46 */
[----:B------:R-:W-:-:S05]  /*1d90*/  @P6 LEA.HI.X R7, R212, R8, R16, 0x1, P0 ;  /* 0x00000008d4076211 */ /* 0x000fca00000f0c10 */
[----:B------:R3:W-:Y:S01]  /*1da0*/  @P6 LDGSTS.E.BYPASS.LTC128B.128 [R220+0xe100], [R6.64], !P5 ;  /* 0x0e10000006dc6fae */ /* 0x0007e2000e901d46 */
[C---:B-1----:R-:W-:Y:S02]  /*1db0*/  @P6 LEA R4, P1, R213.reuse, R0, 0x1 ;  /* 0x00000000d5046211 */ /* 0x042fe400078208ff */
[----:B------:R-:W-:Y:S02]  /*1dc0*/  IADD3 R0, P0, R2, R226, RZ ;  /* 0x000000e202007210 */ /* 0x000fe40007f1e0ff */
[----:B------:R-:W-:Y:S02]  /*1dd0*/  @P6 LEA.HI.X R5, R213, R8, R20, 0x1, P1 ;  /* 0x00000008d5056211 */ /* 0x000fe400008f0c14 */
[----:B------:R-:W-:Y:S02]  /*1de0*/  ISETP.GE.AND P1, PT, R13, 0x21, PT ;  /* 0x000000210d00780c */ /* 0x000fe40003f26270 */
[----:B------:R-:W-:Y:S01]  /*1df0*/  IADD3.X R2, R230, R3, R11, P0, !PT ;  /* 0x00000003e6027210 */ /* 0x000fe200007fe40b */
[----:B------:R1:W-:Y:S01]  /*1e00*/  @P6 LDGSTS.E.BYPASS.LTC128B.128 [R220+0x10100], [R4.64], !P2 ;  /* 0x1010000004dc6fae */ /* 0x0003e2000d101d46 */
[----:B------:R-:W-:-:S04]  /*1e10*/  LEA R12, P0, R0, c[0x0][0x1f8], 0x1 ;  /* 0x00007e00000c7a11 */ /* 0x000fc800078008ff */
[----:B------:R-:W-:Y:S01]  /*1e20*/  LEA.HI.X R15, R0, c[0x0][0x1fc], R2, 0x1, P0 ;  /* 0x00007f00000f7a11 */ /* 0x000fe200000f0c02 */
[----:B------:R-:W2:Y:S04]  /*1e30*/  SHFL.IDX PT, R8, R12, RZ, 0x181f ;  /* 0x00181fff0c087589 */ /* 0x000ea800000e0000 */
[C---:B---3--:R-:W-:Y:S01]  /*1e40*/  @P1 LEA R6, P0, R195.reuse, R9, 0x1 ;  /* 0x00000009c3061211 */ /* 0x048fe200078008ff */
[----:B------:R-:W3:Y:S01]  /*1e50*/  SHFL.IDX PT, R11, R15, RZ, 0x181f ;  /* 0x00181fff0f0b7589 */ /* 0x000ee200000e0000 */
[C---:B------:R-:W-:Y:S02]  /*1e60*/  @P1 ISETP.GE.AND P5, PT, R195.reuse, c[0x0][0x1d4], PT ;  /* 0x00007500c3001a0c */ /* 0x040fe40003fa6270 */
[C---:B------:R-:W-:Y:S01]  /*1e70*/  @P1 ISETP.GE.AND P2, PT, R212.reuse, c[0x0][0x1d4], PT ;  /* 0x00007500d4001a0c */ /* 0x040fe20003f46270 */
[----:B------:R-:W5:Y:S01]  /*1e80*/  SHFL.IDX PT, R0, R12, 0x1, 0x181f ;  /* 0x00381f000c007f89 */ /* 0x000f6200000e0000 */
[----:B----4-:R-:W-:Y:S01]  /*1e90*/  @P1 LEA.HI.X R7, R195, R10, R18, 0x1, P0 ;  /* 0x0000000ac3071211 */ /* 0x010fe200000f0c12 */
[----:B------:R-:W-:Y:S01]  /*1ea0*/  IMAD.SHL.U32 R18, R212, 0x2, RZ ;  /* 0x00000002d4127824 */ /* 0x000fe200078e00ff */
[----:B------:R-:W-:-:S07]  /*1eb0*/  @P1 ISETP.GE.AND P0, PT, R213, c[0x0][0x1d4], PT ;  /* 0x00007500d5001a0c */ /* 0x000fce0003f06270 */
[----:B------:R5:W-:Y:S01]  /*1ec0*/  @P1 LDGSTS.E.BYPASS.LTC128B.128 [R220+0xd100], [R6.64], !P5 ;  /* 0x0d10000006dc1fae */ /* 0x000be2000e901d46 */
[----:B------:R-:W-:Y:S02]  /*1ed0*/  ISETP.GE.AND P5, PT, R195, c[0x0][0x1d4], PT ;  /* 0x00007500c3007a0c */ /* 0x000fe40003fa6270 */
[----:B-1----:R-:W-:-:S04]  /*1ee0*/  @P1 LEA R4, P6, R212, R9, 0x1 ;  /* 0x00000009d4041211 */ /* 0x002fc800078c08ff */
[CCC-:B------:R-:W-:Y:S02]  /*1ef0*/  @P1 LEA.HI.X R5, R212.reuse, R10.reuse, R16.reuse, 0x1, P6 ;  /* 0x0000000ad4051211 */ /* 0x1c0fe400030f0c10 */
[C---:B------:R-:W-:Y:S02]  /*1f00*/  @P1 LEA R2, P6, R213.reuse, R9, 0x1 ;  /* 0x00000009d5021211 */ /* 0x040fe400078c08ff */
[C---:B------:R-:W-:Y:S01]  /*1f10*/  SHF.L.U64.HI R16, R212.reuse, 0x1, R16 ;  /* 0x00000001d4107819 */ /* 0x040fe20000010210 */
[----:B------:R2:W-:Y:S01]  /*1f20*/  @P1 LDGSTS.E.BYPASS.LTC128B.128 [R220+0xf100], [R4.64], !P2 ;  /* 0x0f10000004dc1fae */ /* 0x0005e2000d101d46 */
[----:B------:R-:W-:Y:S02]  /*1f30*/  @P1 LEA.HI.X R3, R213, R10, R20, 0x1, P6 ;  /* 0x0000000ad5031211 */ /* 0x000fe400030f0c14 */
[----:B------:R-:W-:Y:S01]  /*1f40*/  ISETP.GE.AND P2, PT, R212, c[0x0][0x1d4], PT ;  /* 0x00007500d4007a0c */ /* 0x000fe20003f46270 */
[----:B------:R1:W4:Y:S01]  /*1f50*/  SHFL.IDX PT, R10, R15, 0x1, 0x181f ;  /* 0x00381f000f0a7f89 */ /* 0x00032200000e0000 */
[----:B------:R-:W-:-:S02]  /*1f60*/  ISETP.LT.OR P6, PT, R13, 0x1, P5 ;  /* 0x000000010d00780c */ /* 0x000fc40002fc1670 */
[C---:B------:R-:W-:Y:S01]  /*1f70*/  ISETP.LT.OR P5, PT, R13.reuse, 0x21, P5 ;  /* 0x000000210d00780c */ /* 0x040fe20002fa1670 */
[----:B------:R4:W-:Y:S01]  /*1f80*/  @P1 LDGSTS.E.BYPASS.LTC128B.128 [R220+0x11100], [R2.64], !P0 ;  /* 0x1110000002dc1fae */ /* 0x0009e2000c101d46 */
[C---:B------:R-:W-:Y:S02]  /*1f90*/  ISETP.LT.OR P1, PT, R13.reuse, 0x1, P2 ;  /* 0x000000010d00780c */ /* 0x040fe40001721670 */
[----:B------:R-:W-:Y:S01]  /*1fa0*/  ISETP.LT.OR P2, PT, R13, 0x21, P2 ;  /* 0x000000210d00780c */ /* 0x000fe20001741670 */
[----:B------:R-:W0:Y:S01]  /*1fb0*/  LDGDEPBAR ;  /* 0x00000000000079af */ /* 0x000e220000000000 */
[----:B--2---:R-:W-:Y:S02]  /*1fc0*/  IADD3 R4, P0, R8, R17, RZ ;  /* 0x0000001108047210 */ /* 0x004fe40007f1e0ff */
[----:B-1----:R-:W-:-:S03]  /*1fd0*/  SHF.L.U64.HI R15, R213, 0x1, R20 ;  /* 0x00000001d50f7819 */ /* 0x002fc60000010214 */
[----:B---3--:R-:W-:Y:S01]  /*1fe0*/  IMAD.X R5, R11, 0x1, R14, P0 ;  /* 0x000000010b057824 */ /* 0x008fe200000e060e */
[----:B----4-:R-:W-:-:S04]  /*1ff0*/  IADD3 R2, P0, R8, R18, RZ ;  /* 0x0000001208027210 */ /* 0x010fc80007f1e0ff */
[----:B------:R1:W-:Y:S01]  /*2000*/  LDGSTS.E.BYPASS.LTC128B.128 [R220+0x100], [R4.64], !P6 ;  /* 0x0010000004dc7fae */ /* 0x0003e2000f101d46 */
[----:B------:R-:W-:Y:S01]  /*2010*/  IADD3 R8, P6, R8, R19, RZ ;  /* 0x0000001308087210 */ /* 0x000fe20007fde0ff */
[----:B------:R-:W-:Y:S01]  /*2020*/  IMAD.X R3, R11, 0x1, R16, P0 ;  /* 0x000000010b037824 */ /* 0x000fe200000e0610 */
[----:B-----5:R-:W-:-:S03]  /*2030*/  IADD3 R6, P0, R0, R17, RZ ;  /* 0x0000001100067210 */ /* 0x020fc60007f1e0ff */
[----:B------:R-:W-:Y:S01]  /*2040*/  IMAD.X R9, R11, 0x1, R15, P6 ;  /* 0x000000010b097824 */ /* 0x000fe200030e060f */
[----:B------:R2:W-:Y:S01]  /*2050*/  LDGSTS.E.BYPASS.LTC128B.128 [R220+0x2100], [R2.64], !P1 ;  /* 0x0210000002dc7fae */ /* 0x0005e2000c901d46 */
[----:B------:R-:W-:Y:S01]  /*2060*/  ISETP.GE.AND P1, PT, R213, c[0x0][0x1d4], PT ;  /* 0x00007500d5007a0c */ /* 0x000fe20003f26270 */
[----:B------:R-:W-:-:S03]  /*2070*/  IMAD.X R7, R10, 0x1, R14, P0 ;  /* 0x000000010a077824 */ /* 0x000fc600000e060e */
[C---:B------:R-:W-:Y:S02]  /*2080*/  ISETP.LT.OR P6, PT, R13.reuse, 0x1, P1 ;  /* 0x000000010d00780c */ /* 0x040fe40000fc1670 */
[----:B------:R-:W-:-:S11]  /*2090*/  ISETP.LT.OR P1, PT, R13, 0x21, P1 ;  /* 0x000000210d00780c */ /* 0x000fd60000f21670 */
[----:B------:R3:W-:Y:S01]  /*20a0*/  LDGSTS.E.BYPASS.LTC128B.128 [R220+0x4100], [R8.64], !P6 ;  /* 0x0410000008dc7fae */ /* 0x0007e2000f101d46 */
[----:B-1----:R-:W-:-:S03]  /*20b0*/  IADD3 R4, P0, R0, R18, RZ ;  /* 0x0000001200047210 */ /* 0x002fc60007f1e0ff */
[----:B------:R3:W-:Y:S02]  /*20c0*/  LDGSTS.E.BYPASS.LTC128B.128 [R220+0x1100], [R6.64], !P5 ;  /* 0x0110000006dc7fae */ /* 0x0007e4000e901d46 */
[----:B------:R-:W-:Y:S01]  /*20d0*/  IMAD.X R5, R10, 0x1, R16, P0 ;  /* 0x000000010a057824 */ /* 0x000fe200000e0610 */
[----:B--2---:R-:W-:-:S04]  /*20e0*/  IADD3 R2, P0, R0, R19, RZ ;  /* 0x0000001300027210 */ /* 0x004fc80007f1e0ff */
[----:B------:R3:W-:Y:S01]  /*20f0*/  LDGSTS.E.BYPASS.LTC128B.128 [R220+0x3100], [R4.64], !P2 ;  /* 0x0310000004dc7fae */ /* 0x0007e2000d101d46 */
[----:B------:R-:W-:Y:S01]  /*2100*/  ISETP.GT.AND P2, PT, R218, 0x3f, PT ;  /* 0x0000003fda00780c */ /* 0x000fe20003f44270 */
[----:B------:R-:W-:-:S05]  /*2110*/  IMAD.X R3, R10, 0x1, R15, P0 ;  /* 0x000000010a037824 */ /* 0x000fca00000e060f */
[----:B------:R3:W-:Y:S01]  /*2120*/  LDGSTS.E.BYPASS.LTC128B.128 [R220+0x5100], [R2.64], !P1 ;  /* 0x0510000002dc7fae */ /* 0x0007e2000c901d46 */
[----:B------:R-:W-:-:S03]  /*2130*/  ISETP.GE.AND P1, PT, R206, 0x2, PT ;  /* 0x00000002ce00780c */ /* 0x000fc60003f26270 */
[----:B------:R-:W0:Y:S10]  /*2140*/  LDGDEPBAR ;  /* 0x00000000000079af */ /* 0x000e340000000000 */
[----:B------:R-:W-:Y:S05]  /*2150*/  @!P1 BRA `(.L_x_1235) ;  /* 0x0000045000009947 */ /* 0x000fea0003800000 */
[----:B---3--:R-:W-:Y:S01]  /*2160*/  IMAD R2, R206, 0x40, R221 ;  /* 0x00000040ce027824 */ /* 0x008fe200078e02dd */
        /* <DEDUP_REMOVED lines=27> */
.L_x_1305:
[----:B------:R-:W-:Y:S05]  /*2320*/  BRA.DIV ~URZ, `(.L_x_1237) ;  /* 0x0000bcd27f007947 */ /* 0x000fea000b800000 */
[----:B------:R-:W3:Y:S01]  /*2330*/  SHFL.IDX PT, R0, R12, RZ, 0x181f ;  /* 0x00181fff0c007589 */ /* 0x000ee200000e0000 */
[----:B------:R-:W-:-:S04]  /*2340*/  ISETP.GE.AND P6, PT, R195, c[0x0][0x1d4], PT ;  /* 0x00007500c3007a0c */ /* 0x000fc80003fc6270 */
[----:B------:R-:W-:Y:S02]  /*2350*/  SEL R11, RZ, 0x10, P6 ;  /* 0x00000010ff0b7807 */ /* 0x000fe40003000000 */
[C---:B---3--:R-:W-:Y:S02]  /*2360*/  IADD3 R6, P0, R0.reuse, R17, RZ ;  /* 0x0000001100067210 */ /* 0x048fe40007f1e0ff */
[----:B------:R-:W-:-:S03]  /*2370*/  IADD3 R4, P5, R0, R18, RZ ;  /* 0x0000001200047210 */ /* 0x000fc60007fbe0ff */
[----:B--2---:R-:W-:Y:S01]  /*2380*/  IMAD.X R7, R8, 0x1, R14, P0 ;  /* 0x0000000108077824 */ /* 0x004fe200000e060e */
[----:B------:R-:W-:Y:S01]  /*2390*/  IADD3 R2, P0, R0, R19, RZ ;  /* 0x0000001300027210 */ /* 0x000fe20007f1e0ff */
[----:B------:R-:W-:Y:S01]  /*23a0*/  IMAD.X R5, R8, 0x1, R16, P5 ;  /* 0x0000000108057824 */ /* 0x000fe200028e0610 */
[----:B------:R-:W-:Y:S01]  /*23b0*/  ISETP.GE.AND P5, PT, R212, c[0x0][0x1d4], PT ;  /* 0x00007500d4007a0c */ /* 0x000fe20003fa6270 */
[----:B------:R-:W2:Y:S02]  /*23c0*/  SHFL.IDX PT, R0, R12, 0x1, 0x181f ;  /* 0x00381f000c007f89 */ /* 0x000ea400000e0000 */
[----:B------:R-:W-:Y:S01]  /*23d0*/  IMAD.X R3, R8, 0x1, R15, P0 ;  /* 0x0000000108037824 */ /* 0x000fe200000e060f */
[----:B------:R-:W-:Y:S01]  /*23e0*/  ISETP.GE.AND P0, PT, R213, c[0x0][0x1d4], PT ;  /* 0x00007500d5007a0c */ /* 0x000fe20003f06270 */
[----:B------:R-:W-:Y:S01]  /*23f0*/  @!PT LDS RZ, [RZ] ;  /* 0x00000000fffff984 */ /* 0x000fe20000000800 */
[----:B------:R3:W-:Y:S01]  /*2400*/  LDGSTS.E.BYPASS.LTC128B.128 [R220+0x12100], [R6.64], !P6 ;  /* 0x1210000006dc7fae */ /* 0x0007e2000f101d46 */
[----:B------:R-:W-:-:S03]  /*2410*/  SEL R10, RZ, 0x10, P5 ;  /* 0x00000010ff0a7807 */ /* 0x000fc60002800000 */
[----:B------:R4:W1:Y:S04]  /*2420*/  SHFL.IDX PT, R8, R9, 0x1, 0x181f ;  /* 0x00381f0009087f89 */ /* 0x00086800000e0000 */
[----:B------:R3:W-:Y:S04]  /*2430*/  LDGSTS.E.BYPASS.LTC128B.128 [R220+0x14100], [R4.64], !P5 ;  /* 0x1410000004dc7fae */ /* 0x0007e8000e901d46 */
[----:B------:R3:W-:Y:S01]  /*2440*/  LDGSTS.E.BYPASS.LTC128B.128 [R220+0x16100], [R2.64], !P0 ;  /* 0x1610000002dc7fae */ /* 0x0007e2000c101d46 */
[----:B-1--4-:R-:W-:-:S03]  /*2450*/  SEL R9, RZ, 0x10, P0 ;  /* 0x00000010ff097807 */ /* 0x012fc60000000000 */
.L_x_1306:
[----:B--23--:R-:W-:Y:S02]  /*2460*/  IADD3 R6, -R11, 0x10, RZ ;  /* 0x000000100b067810 */ /* 0x00cfe40007ffe1ff */
[----:B------:R-:W-:-:S02]  /*2470*/  IADD3 R4, -R10, 0x10, RZ ;  /* 0x000000100a047810 */ /* 0x000fc40007ffe1ff */
[----:B------:R-:W-:Y:S02]  /*2480*/  LOP3.LUT R6, R6, 0xf, RZ, 0xc0, !PT ;  /* 0x0000000f06067812 */ /* 0x000fe400078ec0ff */
[----:B------:R-:W-:Y:S02]  /*2490*/  LOP3.LUT R4, R4, 0xf, RZ, 0xc0, !PT ;  /* 0x0000000f04047812 */ /* 0x000fe400078ec0ff */
[----:B------:R-:W-:Y:S02]  /*24a0*/  IADD3 R6, P5, P0, R6, R0, R17 ;  /* 0x0000000006067210 */ /* 0x000fe400078be011 */
[----:B------:R-:W-:Y:S02]  /*24b0*/  IADD3 R2, -R9, 0x10, RZ ;  /* 0x0000001009027810 */ /* 0x000fe40007ffe1ff */
[----:B------:R-:W-:Y:S02]  /*24c0*/  IADD3.X R7, RZ, R8, R14, P5, P0 ;  /* 0x00000008ff077210 */ /* 0x000fe40002fe040e */
[----:B------:R-:W-:-:S02]  /*24d0*/  IADD3 R4, P5, P0, R4, R0, R18 ;  /* 0x0000000004047210 */ /* 0x000fc400078be012 */
[----:B------:R-:W-:Y:S02]  /*24e0*/  LOP3.LUT R2, R2, 0xf, RZ, 0xc0, !PT ;  /* 0x0000000f02027812 */ /* 0x000fe400078ec0ff */
[----:B------:R-:W-:Y:S02]  /*24f0*/  IADD3.X R5, RZ, R8, R16, P5, P0 ;  /* 0x00000008ff057210 */ /* 0x000fe40002fe0410 */
[----:B------:R-:W-:Y:S02]  /*2500*/  IADD3 R2, P5, P0, R2, R0, R19 ;  /* 0x0000000002027210 */ /* 0x000fe400078be013 */
[----:B------:R-:W-:Y:S02]  /*2510*/  ISETP.NE.U32.AND P6, PT, R11, RZ, PT ;  /* 0x000000ff0b00720c */ /* 0x000fe40003fc5070 */
[----:B------:R-:W-:Y:S02]  /*2520*/  IADD3.X R3, RZ, R8, R15, P5, P0 ;  /* 0x00000008ff037210 */ /* 0x000fe40002fe040f */
[----:B------:R-:W-:-:S02]  /*2530*/  ISETP.NE.U32.AND P5, PT, R10, RZ, PT ;  /* 0x000000ff0a00720c */ /* 0x000fc40003fa5070 */
[----:B------:R-:W-:-:S07]  /*2540*/  ISETP.NE.U32.AND P0, PT, R9, RZ, PT ;  /* 0x000000ff0900720c */ /* 0x000fce0003f05070 */
[----:B------:R-:W-:Y:S01]  /*2550*/  @!PT LDS RZ, [RZ] ;  /* 0x00000000fffff984 */ /* 0x000fe20000000800 */
[----:B------:R-:W-:Y:S01]  /*2560*/  @!PT LDS RZ, [RZ] ;  /* 0x00000000fffff984 */ /* 0x000fe20000000800 */
[----:B------:R-:W-:Y:S01]  /*2570*/  @!PT LDS RZ, [RZ] ;  /* 0x00000000fffff984 */ /* 0x000fe20000000800 */
[----:B------:R1:W-:Y:S04]  /*2580*/  LDGSTS.E.BYPASS.LTC128B.128.ZFILL [R220+0x13100], [R6.64], P6 ;  /* 0x1310000006dc7fae */ /* 0x0003e8000b141d46 */
[----:B------:R1:W-:Y:S04]  /*2590*/  LDGSTS.E.BYPASS.LTC128B.128.ZFILL [R220+0x15100], [R4.64], P5 ;  /* 0x1510000004dc7fae */ /* 0x0003e8000a941d46 */
[----:B------:R1:W-:Y:S02]  /*25a0*/  LDGSTS.E.BYPASS.LTC128B.128.ZFILL [R220+0x17100], [R2.64], P0 ;  /* 0x1710000002dc7fae */ /* 0x0003e40008141d46 */
.L_x_1235:
[----:B------:R-:W-:Y:S05]  /*25b0*/  BSYNC B0 ;  /* 0x0000000000007941 */ /* 0x000fea0003800000 */
.L_x_1234:
[----:B------:R-:W0:Y:S01]  /*25c0*/  LDGDEPBAR ;  /* 0x00000000000079af */ /* 0x000e220000000000 */
[----:B------:R-:W-:Y:S01]  /*25d0*/  IMAD.MOV.U32 R188, RZ, RZ, 0x20 ;  /* 0x00000020ffbc7424 */ /* 0x000fe200078e00ff */
[----:B------:R-:W-:-:S04]  /*25e0*/  LOP3.LUT P0, RZ, R216, 0x2, RZ, 0xc0, !PT ;  /* 0x00000002d8ff7812 */ /* 0x000fc8000780c0ff */
[----:B------:R-:W-:-:S05]  /*25f0*/  SEL R188, R188, 0xffffffe0, !P0 ;  /* 0xffffffe0bcbc7807 */ /* 0x000fca0004000000 */
[----:B------:R-:W-:Y:S01]  /*2600*/  IMAD.IADD R20, R190, 0x1, R188 ;  /* 0x00000001be147824 */ /* 0x000fe200078e02bc */
[----:B------:R-:W-:-:S04]  /*2610*/  DEPBAR.LE SB0, 0x3 ;  /* 0x000080c00000791a */ /* 0x000fc80000000000 */
[----:B------:R-:W-:-:S04]  /*2620*/  DEPBAR.LE SB0, 0x2 ;  /* 0x000080800000791a */ /* 0x000fc80000000000 */
[----:B------:R-:W-:Y:S01]  /*2630*/  WARPSYNC 0xffffffff ;  /* 0xffffffff00007948 */ /* 0x000fe20003800000 */
[----:B------:R-:W-:Y:S06]  /*2640*/  BAR.SYNC.DEFER_BLOCKING 0x0 ;  /* 0x0000000000007b1d */ /* 0x000fec0000010000 */
[----:B------:R-:W-:Y:S01]  /*2650*/  BSSY B0, `(.L_x_1238) ;  /* 0x000004e000007945 */ /* 0x000fe20003800000 */
[----:B---3--:R2:W3:Y:S04]  /*2660*/  LDSM.16.M88.4 R8, [R183] ;  /* 0x00000000b708783b */ /* 0x0084e80000000200 */
[----:B------:R2:W4:Y:S04]  /*2670*/  LDSM.16.M88.4 R40, [R190] ;  /* 0x00000000be28783b */ /* 0x0005280000000200 */
[----:B------:R2:W1:Y:S04]  /*2680*/  LDSM.16.M88.4 R32, [R190+0x800] ;  /* 0x00080000be20783b */ /* 0x0004680000000200 */
[----:B------:R2:W1:Y:S04]  /*2690*/  LDSM.16.M88.4 R48, [R190+0x1000] ;  /* 0x00100000be30783b */ /* 0x0004680000000200 */
[----:B------:R2:W1:Y:S04]  /*26a0*/  LDSM.16.M88.4 R52, [R190+0x1800] ;  /* 0x00180000be34783b */ /* 0x0004680000000200 */
[----:B-1----:R2:W1:Y:S04]  /*26b0*/  LDSM.16.M88.4 R4, [R184] ;  /* 0x00000000b804783b */ /* 0x0024680000000200 */
[----:B------:R2:W1:Y:S04]  /*26c0*/  LDSM.16.M88.4 R56, [R20] ;  /* 0x000000001438783b */ /* 0x0004680000000200 */
[----:B------:R2:W1:Y:S04]  /*26d0*/  LDSM.16.M88.4 R60, [R20+0x800] ;  /* 0x00080000143c783b */ /* 0x0004680000000200 */
[----:B------:R2:W1:Y:S04]  /*26e0*/  LDSM.16.M88.4 R64, [R20+0x1000] ;  /* 0x001000001440783b */ /* 0x0004680000000200 */
[----:B------:R2:W1:Y:S01]  /*26f0*/  LDSM.16.M88.4 R72, [R20+0x1800] ;  /* 0x001800001448783b */ /* 0x0004620000000200 */
[----:B------:R-:W-:Y:S05]  /*2700*/  @!P1 BRA `(.L_x_1239) ;  /* 0x0000042000009947 */ /* 0x000fea0003800000 */
[----:B------:R-:W-:Y:S01]  /*2710*/  SHF.R.S32.HI R0, RZ, 0x1f, R194 ;  /* 0x0000001fff007819 */ /* 0x000fe200000114c2 */
[----:B------:R-:W-:Y:S01]  /*2720*/  IMAD.WIDE.U32 R2, R194, c[0x0][0x208], RZ ;  /* 0x00008200c2027a25 */ /* 0x000fe200078e00ff */
[----:B------:R-:W-:-:S02]  /*2730*/  SHF.R.S32.HI R12, RZ, 0x1f, R193 ;  /* 0x0000001fff0c7819 */ /* 0x000fc400000114c1 */
[----:B------:R-:W-:Y:S01]  /*2740*/  SHF.R.S32.HI R13, RZ, 0x1f, R213 ;  /* 0x0000001fff0d7819 */ /* 0x000fe200000114d5 */
[----:B------:R-:W-:Y:S01]  /*2750*/  IMAD R0, R0, c[0x0][0x208], RZ ;  /* 0x0000820000007a24 */ /* 0x000fe200078e02ff */
[----:B------:R-:W-:Y:S01]  /*2760*/  SHF.R.S32.HI R15, RZ, 0x1f, R212 ;  /* 0x0000001fff0f7819 */ /* 0x000fe200000114d4 */
[C---:B------:R-:W-:Y:S01]  /*2770*/  IMAD.SHL.U32 R27, R213.reuse, 0x2, RZ ;  /* 0x00000002d51b7824 */ /* 0x040fe200078e00ff */
[----:B------:R-:W-:Y:S01]  /*2780*/  SHF.R.S32.HI R14, RZ, 0x1f, R195 ;  /* 0x0000001fff0e7819 */ /* 0x000fe200000114c3 */
[----:B------:R-:W-:Y:S01]  /*2790*/  IMAD R0, R194, c[0x0][0x20c], R0 ;  /* 0x00008300c2007a24 */ /* 0x000fe200078e0200 */
[----:B------:R-:W-:Y:S01]  /*27a0*/  SHF.L.U64.HI R24, R213, 0x1, R13 ;  /* 0x00000001d5187819 */ /* 0x000fe2000001020d */
[C---:B------:R-:W-:Y:S01]  /*27b0*/  IMAD.SHL.U32 R26, R212.reuse, 0x2, RZ ;  /* 0x00000002d41a7824 */ /* 0x040fe200078e00ff */
[----:B------:R-:W-:Y:S01]  /*27c0*/  SHF.L.U64.HI R23, R212, 0x1, R15 ;  /* 0x00000001d4177819 */ /* 0x000fe2000001020f */
[----:B------:R-:W-:Y:S01]  /*27d0*/  IMAD.IADD R3, R3, 0x1, R0 ;  /* 0x0000000103037824 */ /* 0x000fe200078e0200 */
[----:B------:R-:W-:Y:S01]  /*27e0*/  SHF.L.U64.HI R22, R195, 0x1, R14 ;  /* 0x00000001c3167819 */ /* 0x000fe2000001020e */
[----:B------:R-:W-:-:S02]  /*27f0*/  IMAD R0, R12, c[0x0][0x218], RZ ;  /* 0x000086000c007a24 */ /* 0x000fc400078e02ff */
[----:B------:R-:W-:-:S04]  /*2800*/  IMAD.WIDE.U32 R2, R193, c[0x0][0x218], R2 ;  /* 0x00008600c1027a25 */ /* 0x000fc800078e0002 */
[----:B------:R-:W-:Y:S01]  /*2810*/  IMAD R12, R193, c[0x0][0x21c], R0 ;  /* 0x00008700c10c7a24 */ /* 0x000fe200078e0200 */
[----:B------:R-:W-:Y:S01]  /*2820*/  IADD3 R0, P0, R226, R2, RZ ;  /* 0x00000002e2007210 */ /* 0x000fe20007f1e0ff */
[----:B------:R-:W-:-:S03]  /*2830*/  IMAD.SHL.U32 R25, R195, 0x2, RZ ;  /* 0x00000002c3197824 */ /* 0x000fc600078e00ff */
[----:B------:R-:W-:Y:S02]  /*2840*/  IADD3.X R2, R230, R3, R12, P0, !PT ;  /* 0x00000003e6027210 */ /* 0x000fe400007fe40c */
[----:B------:R-:W-:-:S04]  /*2850*/  LEA R21, P0, R0, c[0x0][0x1f8], 0x1 ;  /* 0x00007e0000157a11 */ /* 0x000fc800078008ff */
[----:B------:R-:W-:Y:S01]  /*2860*/  LEA.HI.X R13, R0, c[0x0][0x1fc], R2, 0x1, P0 ;  /* 0x00007f00000d7a11 */ /* 0x000fe200000f0c02 */
[----:B------:R-:W-:Y:S06]  /*2870*/  BRA.DIV ~URZ, `(.L_x_1240) ;  /* 0x0000b9c27f007947 */ /* 0x000fec000b800000 */
[----:B------:R2:W4:Y:S02]  /*2880*/  SHFL.IDX PT, R12, R13, RZ, 0x181f ;  /* 0x00181fff0d0c7589 */ /* 0x00052400000e0000 */
.L_x_1307:
[----:B------:R-:W-:Y:S05]  /*2890*/  BRA.DIV ~URZ, `(.L_x_1241) ;  /* 0x0000ba127f007947 */ /* 0x000fea000b800000 */
[----:B------:R-:W5:Y:S01]  /*28a0*/  SHFL.IDX PT, R0, R21, RZ, 0x181f ;  /* 0x00181fff15007589 */ /* 0x000f6200000e0000 */
[----:B------:R-:W-:Y:S02]  /*28b0*/  ISETP.GE.AND P5, PT, R195, c[0x0][0x1d4], PT ;  /* 0x00007500c3007a0c */ /* 0x000fe40003fa6270 */
[----:B------:R-:W-:Y:S02]  /*28c0*/  ISETP.GE.AND P1, PT, R212, c[0x0][0x1d4], PT ;  /* 0x00007500d4007a0c */ /* 0x000fe40003f26270 */
[----:B------:R-:W-:Y:S02]  /*28d0*/  SEL R19, RZ, 0x10, P5 ;  /* 0x00000010ff137807 */ /* 0x000fe40002800000 */
[----:B------:R-:W-:Y:S02]  /*28e0*/  SEL R18, RZ, 0x10, P1 ;  /* 0x00000010ff127807 */ /* 0x000fe40000800000 */
[----:B-----5:R-:W-:-:S02]  /*28f0*/  IADD3 R14, P0, R0, R25, RZ ;  /* 0x00000019000e7210 */ /* 0x020fc40007f1e0ff */
[----:B------:R-:W-:-:S03]  /*2900*/  IADD3 R2, P6, R0, R26, RZ ;  /* 0x0000001a00027210 */ /* 0x000fc60007fde0ff */
[C---:B----4-:R-:W-:Y:S01]  /*2910*/  IMAD.X R15, R12.reuse, 0x1, R22, P0 ;  /* 0x000000010c0f7824 */ /* 0x050fe200000e0616 */
[----:B------:R-:W-:Y:S01]  /*2920*/  ISETP.GE.AND P0, PT, R213, c[0x0][0x1d4], PT ;  /* 0x00007500d5007a0c */ /* 0x000fe20003f06270 */
[----:B------:R-:W-:Y:S01]  /*2930*/  IMAD.X R3, R12, 0x1, R23, P6 ;  /* 0x000000010c037824 */ /* 0x000fe200030e0617 */
[----:B------:R-:W-:Y:S02]  /*2940*/  IADD3 R16, P6, R0, R27, RZ ;  /* 0x0000001b00107210 */ /* 0x000fe40007fde0ff */
[----:B------:R-:W-:Y:S01]  /*2950*/  @!PT LDS RZ, [RZ] ;  /* 0x00000000fffff984 */ /* 0x000fe20000000800 */
[----:B------:R-:W-:Y:S01]  /*2960*/  @!PT LDS RZ, [RZ] ;  /* 0x00000000fffff984 */ /* 0x000fe20000000800 */
[----:B------:R4:W-:Y:S03]  /*2970*/  LDGSTS.E.BYPASS.LTC128B.128 [R220+0x6100], [R14.64], !P5 ;  /* 0x061000000edc7fae */ /* 0x0009e6000e901d46 */
[----:B------:R-:W-:Y:S01]  /*2980*/  IMAD.X R17, R12, 0x1, R24, P6 ;  /* 0x000000010c117824 */ /* 0x000fe200030e0618 */
[----:B------:R4:W-:Y:S04]  /*2990*/  LDGSTS.E.BYPASS.LTC128B.128 [R220+0x8100], [R2.64], !P1 ;  /* 0x0810000002dc7fae */ /* 0x0009e8000c901d46 */
[----:B------:R-:W2:Y:S04]  /*29a0*/  SHFL.IDX PT, R0, R21, 0x1, 0x181f ;  /* 0x00381f0015007f89 */ /* 0x000ea800000e0000 */
[----:B------:R4:W-:Y:S04]  /*29b0*/  LDGSTS.E.BYPASS.LTC128B.128 [R220+0xa100], [R16.64], !P0 ;  /* 0x0a10000010dc7fae */ /* 0x0009e8000c101d46 */
[----:B------:R5:W3:Y:S02]  /*29c0*/  SHFL.IDX PT, R12, R13, 0x1, 0x181f ;  /* 0x00381f000d0c7f89 */ /* 0x000ae400000e0000 */
[----:B--2--5:R-:W-:-:S02]  /*29d0*/  SEL R13, RZ, 0x10, P0 ;  /* 0x00000010ff0d7807 */ /* 0x024fc40000000000 */
.L_x_1308:
[----:B----4-:R-:W-:Y:S02]  /*29e0*/  IADD3 R2, -R19, 0x10, RZ ;  /* 0x0000001013027810 */ /* 0x010fe40007ffe1ff */
[----:B------:R-:W-:-:S02]  /*29f0*/  IADD3 R3, -R18, 0x10, RZ ;  /* 0x0000001012037810 */ /* 0x000fc40007ffe1ff */
[----:B------:R-:W-:Y:S02]  /*2a00*/  LOP3.LUT R2, R2, 0xf, RZ, 0xc0, !PT ;  /* 0x0000000f02027812 */ /* 0x000fe400078ec0ff */
[----:B------:R-:W-:Y:S02]  /*2a10*/  IADD3 R14, -R13, 0x10, RZ ;  /* 0x000000100d0e7810 */ /* 0x000fe40007ffe1ff */
[----:B------:R-:W-:Y:S02]  /*2a20*/  LOP3.LUT R3, R3, 0xf, RZ, 0xc0, !PT ;  /* 0x0000000f03037812 */ /* 0x000fe400078ec0ff */
[-C--:B------:R-:W-:Y:S02]  /*2a30*/  IADD3 R16, P1, P0, R2, R0.reuse, R25 ;  /* 0x0000000002107210 */ /* 0x080fe4000783e019 */
[----:B------:R-:W-:Y:S02]  /*2a40*/  LOP3.LUT R2, R14, 0xf, RZ, 0xc0, !PT ;  /* 0x0000000f0e027812 */ /* 0x000fe400078ec0ff */
[----:B------:R-:W-:-:S02]  /*2a50*/  IADD3 R14, P6, P5, R3, R0, R26 ;  /* 0x00000000030e7210 */ /* 0x000fc40007dde01a */
[----:B---3--:R-:W-:Y:S02]  /*2a60*/  IADD3.X R17, RZ, R12, R22, P1, P0 ;  /* 0x0000000cff117210 */ /* 0x008fe40000fe0416 */
[----:B------:R-:W-:Y:S02]  /*2a70*/  IADD3 R2, P1, P0, R2, R0, R27 ;  /* 0x0000000002027210 */ /* 0x000fe4000783e01b */
[-C--:B------:R-:W-:Y:S02]  /*2a80*/  IADD3.X R15, RZ, R12.reuse, R23, P6, P5 ;  /* 0x0000000cff0f7210 */ /* 0x080fe400037ea417 */
[----:B------:R-:W-:Y:S02]  /*2a90*/  ISETP.NE.U32.AND P6, PT, R19, RZ, PT ;  /* 0x000000ff1300720c */ /* 0x000fe40003fc5070 */
[----:B------:R-:W-:Y:S02]  /*2aa0*/  ISETP.NE.U32.AND P5, PT, R18, RZ, PT ;  /* 0x000000ff1200720c */ /* 0x000fe40003fa5070 */
[----:B------:R-:W-:-:S02]  /*2ab0*/  IADD3.X R3, RZ, R12, R24, P1, P0 ;  /* 0x0000000cff037210 */ /* 0x000fc40000fe0418 */
[----:B------:R-:W-:-:S07]  /*2ac0*/  ISETP.NE.U32.AND P0, PT, R13, RZ, PT ;  /* 0x000000ff0d00720c */ /* 0x000fce0003f05070 */
[----:B------:R-:W-:Y:S01]  /*2ad0*/  @!PT LDS RZ, [RZ] ;  /* 0x00000000fffff984 */ /* 0x000fe20000000800 */
[----:B------:R-:W-:Y:S01]  /*2ae0*/  @!PT LDS RZ, [RZ] ;  /* 0x00000000fffff984 */ /* 0x000fe20000000800 */
[----:B------:R-:W-:Y:S01]  /*2af0*/  @!PT LDS RZ, [RZ] ;  /* 0x00000000fffff984 */ /* 0x000fe20000000800 */
[----:B------:R2:W-:Y:S04]  /*2b00*/  LDGSTS.E.BYPASS.LTC128B.128.ZFILL [R220+0x7100], [R16.64], P6 ;  /* 0x0710000010dc7fae */ /* 0x0005e8000b141d46 */
[----:B------:R2:W-:Y:S04]  /*2b10*/  LDGSTS.E.BYPASS.LTC128B.128.ZFILL [R220+0x9100], [R14.64], P5 ;  /* 0x091000000edc7fae */ /* 0x0005e8000a941d46 */
[----:B------:R2:W-:Y:S02]  /*2b20*/  LDGSTS.E.BYPASS.LTC128B.128.ZFILL [R220+0xb100], [R2.64], P0 ;  /* 0x0b10000002dc7fae */ /* 0x0005e40008141d46 */
.L_x_1239:
[----:B------:R-:W-:Y:S05]  /*2b30*/  BSYNC B0 ;  /* 0x0000000000007941 */ /* 0x000fea0003800000 */
.L_x_1238:
[----:B--2---:R-:W2:Y:S01]  /*2b40*/  LDL R3, [R1+0x28] ;  /* 0x0000280001037983 */ /* 0x004ea20000100800 */
[----:B------:R-:W-:Y:S01]  /*2b50*/  IMAD.MOV.U32 R0, RZ, RZ, 0x40 ;  /* 0x00000040ff007424 */ /* 0x000fe200078e00ff */
[----:B------:R-:W-:-:S02]  /*2b60*/  LOP3.LUT P0, RZ, R216, 0x4, RZ, 0xc0, !PT ;  /* 0x00000004d8ff7812 */ /* 0x000fc4000780c0ff */
[----:B------:R-:W0:Y:S01]  /*2b70*/  LDGDEPBAR ;  /* 0x00000000000079af */ /* 0x000e220000000000 */
[----:B------:R-:W-:Y:S01]  /*2b80*/  WARPSYNC 0xffffffff ;  /* 0xffffffff00007948 */ /* 0x000fe20003800000 */
[C---:B---34-:R-:W-:Y:S01]  /*2b90*/  HMMA.16816.F32 R44, R8.reuse, R40, RZ ;  /* 0x00000028082c723c */ /* 0x058fe200000018ff */
[----:B------:R-:W-:Y:S01]  /*2ba0*/  SEL R187, R0, 0xffffffc0, !P0 ;  /* 0xffffffc000bb7807 */ /* 0x000fe20004000000 */
[----:B------:R-:W-:Y:S03]  /*2bb0*/  LDSM.16.M88.4 R16, [R186] ;  /* 0x00000000ba10783b */ /* 0x000fe60000000200 */
[----:B------:R-:W-:Y:S01]  /*2bc0*/  IADD3 R0, R187, R190, R188 ;  /* 0x000000bebb007210 */ /* 0x000fe20007ffe0bc */
[----:B------:R-:W-:Y:S01]  /*2bd0*/  IMAD.IADD R2, R190, 0x1, R187 ;  /* 0x00000001be027824 */ /* 0x000fe200078e02bb */
[----:B------:R-:W-:Y:S01]  /*2be0*/  LDSM.16.M88.4 R88, [R190+0x2000] ;  /* 0x00200000be58783b */ /* 0x000fe20000000200 */
[C---:B------:R-:W-:Y:S03]  /*2bf0*/  HMMA.16816.F32 R40, R8.reuse, R42, RZ ;  /* 0x0000002a0828723c */ /* 0x040fe600000018ff */
[----:B------:R-:W3:Y:S04]  /*2c00*/  LDSM.16.M88.4 R68, [R2] ;  /* 0x000000000244783b */ /* 0x000ee80000000200 */
[----:B------:R-:W4:Y:S01]  /*2c10*/  LDSM.16.M88.4 R80, [R2+0x1000] ;  /* 0x001000000250783b */ /* 0x000f220000000200 */
[C---:B------:R-:W-:Y:S03]  /*2c20*/  HMMA.16816.F32 R36, R8.reuse, R32, RZ ;  /* 0x000000200824723c */ /* 0x040fe600000018ff */
[----:B------:R-:W5:Y:S04]  /*2c30*/  LDSM.16.M88.4 R76, [R2+0x800] ;  /* 0x00080000024c783b */ /* 0x000f680000000200 */
[----:B------:R-:W-:Y:S01]  /*2c40*/  LDSM.16.M88.4 R92, [R0+0x800] ;  /* 0x00080000005c783b */ /* 0x000fe20000000200 */
[C---:B------:R-:W-:Y:S03]  /*2c50*/  HMMA.16816.F32 R32, R8.reuse, R34, RZ ;  /* 0x000000220820723c */ /* 0x040fe600000018ff */
[----:B------:R-:W-:Y:S04]  /*2c60*/  LDSM.16.M88.4 R84, [R190+0x2800] ;  /* 0x00280000be54783b */ /* 0x000fe80000000200 */
[----:B------:R-:W-:Y:S01]  /*2c70*/  LDSM.16.M88.4 R96, [R190+0x3800] ;  /* 0x00380000be60783b */ /* 0x000fe20000000200 */
[C---:B------:R-:W-:Y:S03]  /*2c80*/  HMMA.16816.F32 R28, R8.reuse, R48, RZ ;  /* 0x00000030081c723c */ /* 0x040fe600000018ff */
[----:B------:R-:W2:Y:S05]  /*2c90*/  LDL R112, [R1+0x24] ;  /* 0x0000240001707983 */ /* 0x000eaa0000100800 */
[C---:B------:R-:W-:Y:S08]  /*2ca0*/  HMMA.16816.F32 R24, R8.reuse, R50, RZ ;  /* 0x000000320818723c */ /* 0x040ff000000018ff */
[C---:B------:R-:W-:Y:S08]  /*2cb0*/  HMMA.16816.F32 R12, R8.reuse, R52, RZ ;  /* 0x00000034080c723c */ /* 0x040ff000000018ff */
[----:B------:R-:W-:Y:S08]  /*2cc0*/  HMMA.16816.F32 R8, R8, R54, RZ ;  /* 0x000000360808723c */ /* 0x000ff000000018ff */
[C---:B-1----:R-:W-:Y:S08]  /*2cd0*/  HMMA.16816.F32 R52, R4.reuse, R56, R44 ;  /* 0x000000380434723c */ /* 0x042ff0000000182c */
[C---:B------:R-:W-:Y:S08]  /*2ce0*/  HMMA.16816.F32 R44, R4.reuse, R58, R40 ;  /* 0x0000003a042c723c */ /* 0x040ff00000001828 */
[C---:B------:R-:W-:Y:S08]  /*2cf0*/  HMMA.16816.F32 R36, R4.reuse, R60, R36 ;  /* 0x0000003c0424723c */ /* 0x040ff00000001824 */
[C---:B------:R-:W-:Y:S08]  /*2d00*/  HMMA.16816.F32 R40, R4.reuse, R62, R32 ;  /* 0x0000003e0428723c */ /* 0x040ff00000001820 */
[C---:B------:R-:W-:Y:S08]  /*2d10*/  HMMA.16816.F32 R48, R4.reuse, R64, R28 ;  /* 0x000000400430723c */ /* 0x040ff0000000181c */
[C---:B------:R-:W-:Y:S01]  /*2d20*/  HMMA.16816.F32 R60, R4.reuse, R66, R24 ;  /* 0x00000042043c723c */ /* 0x040fe20000001818 */
[----:B------:R-:W1:Y:S07]  /*2d30*/  LDSM.16.M88.4 R64, [R2+0x1800] ;  /* 0x001800000240783b */ /* 0x000e6e0000000200 */
[C---:B------:R-:W-:Y:S01]  /*2d40*/  HMMA.16816.F32 R56, R4.reuse, R72, R12 ;  /* 0x000000480438723c */ /* 0x040fe2000000180c */
[----:B------:R-:W-:Y:S07]  /*2d50*/  LDSM.16.M88.4 R12, [R185] ;  /* 0x00000000b90c783b */ /* 0x000fee0000000200 */
[----:B------:R-:W-:Y:S01]  /*2d60*/  HMMA.16816.F32 R32, R4, R74, R8 ;  /* 0x0000004a0420723c */ /* 0x000fe20000001808 */
[----:B------:R-:W1:Y:S04]  /*2d70*/  LDSM.16.M88.4 R72, [R0] ;  /* 0x000000000048783b */ /* 0x000e680000000200 */
[----:B------:R-:W-:Y:S03]  /*2d80*/  LDSM.16.M88.4 R8, [R183+0x4000] ;  /* 0x00400000b708783b */ /* 0x000fe60000000200 */
[C---:B---3--:R-:W-:Y:S01]  /*2d90*/  HMMA.16816.F32 R28, R16.reuse, R68, R52 ;  /* 0x00000044101c723c */ /* 0x048fe20000001834 */
[----:B------:R-:W3:Y:S07]  /*2da0*/  LDSM.16.M88.4 R52, [R0+0x1000] ;  /* 0x001000000034783b */ /* 0x000eee0000000200 */
[C---:B----4-:R-:W-:Y:S08]  /*2db0*/  HMMA.16816.F32 R48, R16.reuse, R80, R48 ;  /* 0x000000501030723c */ /* 0x050ff00000001830 */
[C---:B------:R-:W-:Y:S01]  /*2dc0*/  HMMA.16816.F32 R60, R16.reuse, R82, R60 ;  /* 0x00000052103c723c */ /* 0x040fe2000000183c */
[----:B------:R-:W4:Y:S07]  /*2dd0*/  LDSM.16.M88.4 R80, [R0+0x1800] ;  /* 0x001800000050783b */ /* 0x000f2e0000000200 */
[C---:B------:R-:W-:Y:S08]  /*2de0*/  HMMA.16816.F32 R24, R16.reuse, R70, R44 ;  /* 0x000000461018723c */ /* 0x040ff0000000182c */
[C---:B-----5:R-:W-:Y:S08]  /*2df0*/  HMMA.16816.F32 R40, R16.reuse, R78, R40 ;  /* 0x0000004e1028723c */ /* 0x060ff00000001828 */
[C---:B------:R-:W-:Y:S01]  /*2e00*/  HMMA.16816.F32 R4, R16.reuse, R76, R36 ;  /* 0x0000004c1004723c */ /* 0x040fe20000001824 */
[----:B------:R-:W5:Y:S07]  /*2e10*/  LDSM.16.M88.4 R76, [R190+0x3000] ;  /* 0x00300000be4c783b */ /* 0x000f6e0000000200 */
[C---:B-1----:R-:W-:Y:S08]  /*2e20*/  HMMA.16816.F32 R68, R16.reuse, R64, R56 ;  /* 0x000000401044723c */ /* 0x042ff00000001838 */
[----:B------:R-:W-:Y:S08]  /*2e30*/  HMMA.16816.F32 R64, R16, R66, R32 ;  /* 0x000000421040723c */ /* 0x000ff00000001820 */
[C---:B------:R-:W-:Y:S08]  /*2e40*/  HMMA.16816.F32 R44, R12.reuse, R74, R24 ;  /* 0x0000004a0c2c723c */ /* 0x040ff00000001818 */
[C---:B------:R-:W-:Y:S01]  /*2e50*/  HMMA.16816.F32 R56, R12.reuse, R72, R28 ;  /* 0x000000480c38723c */ /* 0x040fe2000000181c */
[----:B------:R-:W-:Y:S07]  /*2e60*/  LDSM.16.M88.4 R72, [R20+0x3000] ;  /* 0x003000001448783b */ /* 0x000fee0000000200 */
[C---:B------:R-:W-:Y:S08]  /*2e70*/  HMMA.16816.F32 R32, R12.reuse, R94, R40 ;  /* 0x0000005e0c20723c */ /* 0x040ff00000001828 */
[C---:B------:R-:W-:Y:S01]  /*2e80*/  HMMA.16816.F32 R36, R12.reuse, R92, R4 ;  /* 0x0000005c0c24723c */ /* 0x040fe20000001804 */
[----:B------:R-:W-:Y:S04]  /*2e90*/  LDSM.16.M88.4 R4, [R184+0x4000] ;  /* 0x00400000b804783b */ /* 0x000fe80000000200 */
[----:B------:R-:W1:Y:S03]  /*2ea0*/  LDSM.16.M88.4 R92, [R20+0x2000] ;  /* 0x00200000145c783b */ /* 0x000e660000000200 */
[C---:B---3--:R-:W-:Y:S08]  /*2eb0*/  HMMA.16816.F32 R28, R12.reuse, R52, R48 ;  /* 0x000000340c1c723c */ /* 0x048ff00000001830 */
[C---:B------:R-:W-:Y:S01]  /*2ec0*/  HMMA.16816.F32 R24, R12.reuse, R54, R60 ;  /* 0x000000360c18723c */ /* 0x040fe2000000183c */
[----:B------:R-:W3:Y:S07]  /*2ed0*/  LDSM.16.M88.4 R60, [R20+0x2800] ;  /* 0x00280000143c783b */ /* 0x000eee0000000200 */
[C---:B----4-:R-:W-:Y:S01]  /*2ee0*/  HMMA.16816.F32 R16, R12.reuse, R80, R68 ;  /* 0x000000500c10723c */ /* 0x050fe20000001844 */
[----:B------:R-:W-:Y:S07]  /*2ef0*/  LDSM.16.M88.4 R68, [R2+0x3000] ;  /* 0x003000000244783b */ /* 0x000fee0000000200 */
[----:B------:R-:W-:Y:S01]  /*2f00*/  HMMA.16816.F32 R64, R12, R82, R64 ;  /* 0x000000520c40723c */ /* 0x000fe20000001840 */
[----:B------:R-:W-:Y:S07]  /*2f10*/  LDSM.16.M88.4 R80, [R2+0x3800] ;  /* 0x003800000250783b */ /* 0x000fee0000000200 */
[C---:B------:R-:W-:Y:S08]  /*2f20*/  HMMA.16816.F32 R52, R8.reuse, R90, R44 ;  /* 0x0000005a0834723c */ /* 0x040ff0000000182c */
[C---:B------:R-:W-:Y:S01]  /*2f30*/  HMMA.16816.F32 R12, R8.reuse, R88, R56 ;  /* 0x00000058080c723c */ /* 0x040fe20000001838 */
[----:B------:R-:W-:Y:S07]  /*2f40*/  LDSM.16.M88.4 R88, [R190+0x5800] ;  /* 0x00580000be58783b */ /* 0x000fee0000000200 */
[C---:B------:R-:W-:Y:S01]  /*2f50*/  HMMA.16816.F32 R44, R8.reuse, R86, R32 ;  /* 0x00000056082c723c */ /* 0x040fe20000001820 */
[----:B------:R-:W4:Y:S07]  /*2f60*/  LDSM.16.M88.4 R32, [R20+0x3800] ;  /* 0x003800001420783b */ /* 0x000f2e0000000200 */
[C---:B------:R-:W-:Y:S01]  /*2f70*/  HMMA.16816.F32 R48, R8.reuse, R84, R36 ;  /* 0x000000540830723c */ /* 0x040fe20000001824 */
[----:B------:R-:W-:Y:S07]  /*2f80*/  LDSM.16.M88.4 R84, [R2+0x2800] ;  /* 0x002800000254783b */ /* 0x000fee0000000200 */
[----:B-----5:R-:W-:Y:S01]  /*2f90*/  HMMA.16816.F32 R40, R8, R76, R28 ;  /* 0x0000004c0828723c */ /* 0x020fe2000000181c */
[----:B--2---:R-:W-:-:S07]  /*2fa0*/  IMAD.IADD R217, R3, 0x1, R252 ;  /* 0x0000000103d97824 */ /* 0x004fce00078e02fc */
[C---:B------:R-:W-:Y:S01]  /*2fb0*/  HMMA.16816.F32 R36, R8.reuse, R78, R24 ;  /* 0x0000004e0824723c */ /* 0x040fe20000001818 */
[----:B------:R-:W-:Y:S07]  /*2fc0*/  LDSM.16.M88.4 R76, [R2+0x2000] ;  /* 0x00200000024c783b */ /* 0x000fee0000000200 */
[C---:B------:R-:W-:Y:S01]  /*2fd0*/  HMMA.16816.F32 R28, R8.reuse, R96, R16 ;  /* 0x00000060081c723c */ /* 0x040fe20000001810 */
[----:B------:R-:W2:Y:S07]  /*2fe0*/  LDSM.16.M88.4 R16, [R186+0x4000] ;  /* 0x00400000ba10783b */ /* 0x000eae0000000200 */
[----:B------:R-:W-:Y:S08]  /*2ff0*/  HMMA.16816.F32 R24, R8, R98, R64 ;  /* 0x000000620818723c */ /* 0x000ff00000001840 */
[C---:B-1----:R-:W-:Y:S08]  /*3000*/  HMMA.16816.F32 R12, R4.reuse, R92, R12 ;  /* 0x0000005c040c723c */ /* 0x042ff0000000180c */
[C---:B------:R-:W-:Y:S08]  /*3010*/  HMMA.16816.F32 R8, R4.reuse, R94, R52 ;  /* 0x0000005e0408723c */ /* 0x040ff00000001834 */
[C---:B---3--:R-:W-:Y:S08]  /*3020*/  HMMA.16816.F32 R56, R4.reuse, R60, R48 ;  /* 0x0000003c0438723c */ /* 0x048ff00000001830 */
[C---:B------:R-:W-:Y:S08]  /*3030*/  HMMA.16816.F32 R64, R4.reuse, R62, R44 ;  /* 0x0000003e0440723c */ /* 0x040ff0000000182c */
[C---:B------:R-:W-:Y:S08]  /*3040*/  HMMA.16816.F32 R60, R4.reuse, R72, R40 ;  /* 0x00000048043c723c */ /* 0x040ff00000001828 */
[C---:B------:R-:W-:Y:S01]  /*3050*/  HMMA.16816.F32 R52, R4.reuse, R74, R36 ;  /* 0x0000004a0434723c */ /* 0x040fe20000001824 */
[----:B------:R-:W-:Y:S07]  /*3060*/  LDSM.16.M88.4 R72, [R0+0x3000] ;  /* 0x003000000048783b */ /* 0x000fee0000000200 */
[C---:B----4-:R-:W-:Y:S01]  /*3070*/  HMMA.16816.F32 R48, R4.reuse, R32, R28 ;  /* 0x000000200430723c */ /* 0x050fe2000000181c */
[----:B------:R-:W-:Y:S07]  /*3080*/  LDSM.16.M88.4 R28, [R0+0x2000] ;  /* 0x00200000001c783b */ /* 0x000fee0000000200 */
[----:B------:R-:W-:Y:S01]  /*3090*/  HMMA.16816.F32 R44, R4, R34, R24 ;  /* 0x00000022042c723c */ /* 0x000fe20000001818 */
[----:B------:R-:W1:Y:S04]  /*30a0*/  LDSM.16.M88.4 R4, [R185+0x4000] ;  /* 0x00400000b904783b */ /* 0x000e680000000200 */
[----:B------:R-:W3:Y:S03]  /*30b0*/  LDSM.16.M88.4 R32, [R0+0x2800] ;  /* 0x002800000020783b */ /* 0x000ee60000000200 */
[C---:B--2---:R-:W-:Y:S01]  /*30c0*/  HMMA.16816.F32 R36, R16.reuse, R76, R12 ;  /* 0x0000004c1024723c */ /* 0x044fe2000000180c */
[----:B------:R-:W-:Y:S07]  /*30d0*/  LDSM.16.M88.4 R12, [R183+0x8000] ;  /* 0x00800000b70c783b */ /* 0x000fee0000000200 */
[C---:B------:R-:W-:Y:S01]  /*30e0*/  HMMA.16816.F32 R24, R16.reuse, R78, R8 ;  /* 0x0000004e1018723c */ /* 0x040fe20000001808 */
[----:B------:R-:W2:Y:S07]  /*30f0*/  LDSM.16.M88.4 R76, [R0+0x3800] ;  /* 0x00380000004c783b */ /* 0x000eae0000000200 */
[C---:B------:R-:W-:Y:S08]  /*3100*/  HMMA.16816.F32 R8, R16.reuse, R84, R56 ;  /* 0x000000541008723c */ /* 0x040ff00000001838 */
[C---:B------:R-:W-:Y:S01]  /*3110*/  HMMA.16816.F32 R40, R16.reuse, R86, R64 ;  /* 0x000000561028723c */ /* 0x040fe20000001840 */
[----:B------:R-:W4:Y:S04]  /*3120*/  LDSM.16.M88.4 R64, [R190+0x4000] ;  /* 0x00400000be40783b */ /* 0x000f280000000200 */
[----:B------:R-:W5:Y:S03]  /*3130*/  LDSM.16.M88.4 R84, [R190+0x4800] ;  /* 0x00480000be54783b */ /* 0x000f660000000200 */
[C---:B------:R-:W-:Y:S08]  /*3140*/  HMMA.16816.F32 R60, R16.reuse, R68, R60 ;  /* 0x00000044103c723c */ /* 0x040ff0000000183c */
[C---:B------:R-:W-:Y:S01]  /*3150*/  HMMA.16816.F32 R56, R16.reuse, R70, R52 ;  /* 0x000000461038723c */ /* 0x040fe20000001834 */
[----:B------:R-:W-:Y:S07]  /*3160*/  LDSM.16.M88.4 R68, [R20+0x4800] ;  /* 0x004800001444783b */ /* 0x000fee0000000200 */
[C---:B------:R-:W-:Y:S08]  /*3170*/  HMMA.16816.F32 R52, R16.reuse, R80, R48 ;  /* 0x000000501034723c */ /* 0x040ff00000001830 */
[----:B------:R-:W-:Y:S01]  /*3180*/  HMMA.16816.F32 R48, R16, R82, R44 ;  /* 0x000000521030723c */ /* 0x000fe2000000182c */
[----:B------:R-:W2:Y:S07]  /*3190*/  LDSM.16.M88.4 R80, [R190+0x5000] ;  /* 0x00500000be50783b */ /* 0x000eae0000000200 */
[C---:B-1----:R-:W-:Y:S08]  /*31a0*/  HMMA.16816.F32 R44, R4.reuse, R28, R36 ;  /* 0x0000001c042c723c */ /* 0x042ff00000001824 */
[C---:B------:R-:W-:Y:S08]  /*31b0*/  HMMA.16816.F32 R36, R4.reuse, R30, R24 ;  /* 0x0000001e0424723c */ /* 0x040ff00000001818 */
[C---:B---3--:R-:W-:Y:S01]  /*31c0*/  HMMA.16816.F32 R28, R4.reuse, R32, R8 ;  /* 0x00000020041c723c */ /* 0x048fe20000001808 */
[----:B------:R-:W-:Y:S07]  /*31d0*/  LDSM.16.M88.4 R8, [R184+0x8000] ;  /* 0x00800000b808783b */ /* 0x000fee0000000200 */
[C---:B------:R-:W-:Y:S08]  /*31e0*/  HMMA.16816.F32 R24, R4.reuse, R34, R40 ;  /* 0x000000220418723c */ /* 0x040ff00000001828 */
[C---:B------:R-:W-:Y:S01]  /*31f0*/  HMMA.16816.F32 R16, R4.reuse, R72, R60 ;  /* 0x000000480410723c */ /* 0x040fe2000000183c */
[----:B------:R-:W1:Y:S07]  /*3200*/  LDSM.16.M88.4 R60, [R20+0x4000] ;  /* 0x00400000143c783b */ /* 0x000e6e0000000200 */
[C---:B------:R-:W-:Y:S01]  /*3210*/  HMMA.16816.F32 R32, R4.reuse, R74, R56 ;  /* 0x0000004a0420723c */ /* 0x040fe20000001838 */
[----:B------:R-:W3:Y:S07]  /*3220*/  LDSM.16.M88.4 R72, [R20+0x5000] ;  /* 0x005000001448783b */ /* 0x000eee0000000200 */
[C---:B--2---:R-:W-:Y:S08]  /*3230*/  HMMA.16816.F32 R52, R4.reuse, R76, R52 ;  /* 0x0000004c0434723c */ /* 0x044ff00000001834 */
[----:B------:R-:W-:Y:S01]  /*3240*/  HMMA.16816.F32 R48, R4, R78, R48 ;  /* 0x0000004e0430723c */ /* 0x000fe20000001830 */
[----:B------:R2:W1:Y:S04]  /*3250*/  LDSM.16.M88.4 R76, [R20+0x5800] ;  /* 0x00580000144c783b */ /* 0x0004680000000200 */
[----:B------:R-:W-:Y:S03]  /*3260*/  LDSM.16.M88.4 R4, [R186+0x8000] ;  /* 0x00800000ba04783b */ /* 0x000fe60000000200 */
[C---:B----4-:R-:W-:Y:S08]  /*3270*/  HMMA.16816.F32 R40, R12.reuse, R66, R36 ;  /* 0x000000420c28723c */ /* 0x050ff00000001824 */
[C---:B-----5:R-:W-:Y:S08]  /*3280*/  HMMA.16816.F32 R36, R12.reuse, R84, R28 ;  /* 0x000000540c24723c */ /* 0x060ff0000000181c */
[C---:B------:R-:W-:Y:S08]  /*3290*/  HMMA.16816.F32 R28, R12.reuse, R86, R24 ;  /* 0x000000560c1c723c */ /* 0x040ff00000001818 */
[C---:B------:R-:W-:Y:S01]  /*32a0*/  HMMA.16816.F32 R44, R12.reuse, R64, R44 ;  /* 0x000000400c2c723c */ /* 0x040fe2000000182c */
[----:B------:R-:W-:Y:S07]  /*32b0*/  LDSM.16.M88.4 R64, [R2+0x4800] ;  /* 0x004800000240783b */ /* 0x000fee0000000200 */
[C---:B------:R-:W-:Y:S08]  /*32c0*/  HMMA.16816.F32 R24, R12.reuse, R80, R16 ;  /* 0x000000500c18723c */ /* 0x040ff00000001810 */
[C---:B--2---:R-:W-:Y:S01]  /*32d0*/  HMMA.16816.F32 R20, R12.reuse, R82, R32 ;  /* 0x000000520c14723c */ /* 0x044fe20000001820 */
[----:B------:R-:W2:Y:S04]  /*32e0*/  LDSM.16.M88.4 R80, [R2+0x4000] ;  /* 0x004000000250783b */ /* 0x000ea80000000200 */
[----:B------:R-:W4:Y:S03]  /*32f0*/  LDSM.16.M88.4 R32, [R2+0x5000] ;  /* 0x005000000220783b */ /* 0x000f260000000200 */
[C---:B------:R-:W-:Y:S08]  /*3300*/  HMMA.16816.F32 R16, R12.reuse, R88, R52 ;  /* 0x000000580c10723c */ /* 0x040ff00000001834 */
[----:B------:R-:W-:Y:S08]  /*3310*/  HMMA.16816.F32 R12, R12, R90, R48 ;  /* 0x0000005a0c0c723c */ /* 0x000ff00000001830 */
[C---:B-1----:R-:W-:Y:S08]  /*3320*/  HMMA.16816.F32 R52, R8.reuse, R62, R40 ;  /* 0x0000003e0834723c */ /* 0x042ff00000001828 */
[C---:B------:R-:W-:Y:S01]  /*3330*/  HMMA.16816.F32 R56, R8.reuse, R60, R44 ;  /* 0x0000003c0838723c */ /* 0x040fe2000000182c */
[----:B------:R-:W-:Y:S07]  /*3340*/  LDSM.16.M88.4 R60, [R0+0x4000] ;  /* 0x00400000003c783b */ /* 0x000fee0000000200 */
[C---:B------:R-:W-:Y:S08]  /*3350*/  HMMA.16816.F32 R48, R8.reuse, R68, R36 ;  /* 0x000000440830723c */ /* 0x040ff00000001824 */
[C---:B------:R-:W-:Y:S01]  /*3360*/  HMMA.16816.F32 R44, R8.reuse, R70, R28 ;  /* 0x00000046082c723c */ /* 0x040fe2000000181c */
[----:B------:R-:W-:Y:S07]  /*3370*/  LDSM.16.M88.4 R68, [R0+0x5000] ;  /* 0x005000000044783b */ /* 0x000fee0000000200 */
[C---:B---3--:R-:W-:Y:S08]  /*3380*/  HMMA.16816.F32 R40, R8.reuse, R72, R24 ;  /* 0x000000480828723c */ /* 0x048ff00000001818 */
[C---:B------:R-:W-:Y:S01]  /*3390*/  HMMA.16816.F32 R36, R8.reuse, R74, R20 ;  /* 0x0000004a0824723c */ /* 0x040fe20000001814 */
[----:B------:R1:W3:Y:S07]  /*33a0*/  LDSM.16.M88.4 R20, [R2+0x5800] ;  /* 0x005800000214783b */ /* 0x0002ee0000000200 */
[C---:B------:R-:W-:Y:S08]  /*33b0*/  HMMA.16816.F32 R28, R8.reuse, R76, R16 ;  /* 0x0000004c081c723c */ /* 0x040ff00000001810 */
[----:B------:R-:W-:Y:S01]  /*33c0*/  HMMA.16816.F32 R24, R8, R78, R12 ;  /* 0x0000004e0818723c */ /* 0x000fe2000000180c */
[----:B------:R-:W5:Y:S07]  /*33d0*/  LDSM.16.M88.4 R8, [R185+0x8000] ;  /* 0x00800000b908783b */ /* 0x000f6e0000000200 */
[----:B--2---:R-:W-:Y:S01]  /*33e0*/  HMMA.16816.F32 R12, R4, R82, R52 ;  /* 0x00000052040c723c */ /* 0x004fe20000001834 */
[----:B-1----:R-:W-:-:S07]  /*33f0*/  @P4 IMAD.HI.U32 R2, R217, c[0x0][0x2c8], RZ ;  /* 0x0000b200d9024a27 */ /* 0x002fce00078e00ff */
[C---:B------:R-:W-:Y:S01]  /*3400*/  HMMA.16816.F32 R16, R4.reuse, R80, R56 ;  /* 0x000000500410723c */ /* 0x040fe20000001838 */
[----:B------:R-:W1:Y:S07]  /*3410*/  LDSM.16.M88.4 R56, [R0+0x4800] ;  /* 0x004800000038783b */ /* 0x000e6e0000000200 */
[C---:B------:R-:W-:Y:S08]  /*3420*/  HMMA.16816.F32 R52, R4.reuse, R66, R44 ;  /* 0x000000420434723c */ /* 0x040ff0000000182c */
[C---:B----4-:R-:W-:Y:S08]  /*3430*/  HMMA.16816.F32 R44, R4.reuse, R32, R40 ;  /* 0x00000020042c723c */ /* 0x050ff00000001828 */
[C---:B------:R-:W-:Y:S08]  /*3440*/  HMMA.16816.F32 R40, R4.reuse, R34, R36 ;  /* 0x000000220428723c */ /* 0x040ff00000001824 */
[C---:B---3--:R-:W-:Y:S08]  /*3450*/  HMMA.16816.F32 R36, R4.reuse, R20, R28 ;  /* 0x000000140424723c */ /* 0x048ff0000000181c */
[----:B------:R-:W-:Y:S08]  /*3460*/  HMMA.16816.F32 R32, R4, R22, R24 ;  /* 0x000000160420723c */ /* 0x000ff00000001818 */
[----:B-----5:R-:W-:Y:S01]  /*3470*/  HMMA.16816.F32 R20, R8, R62, R12 ;  /* 0x0000003e0814723c */ /* 0x020fe2000000180c */
[----:B------:R2:W-:Y:S01]  /*3480*/  LDSM.16.M88.4 R12, [R0+0x5800] ;  /* 0x00580000000c783b */ /* 0x0005e20000000200 */
[----:B------:R-:W-:Y:S01]  /*3490*/  IMAD.MOV.U32 R3, RZ, RZ, c[0x0][0x2ac] ;  /* 0x0000ab00ff037624 */ /* 0x000fe200078e00ff */
[----:B------:R-:W-:-:S05]  /*34a0*/  DEPBAR.LE SB0, 0x2 ;  /* 0x000080800000791a */ /* 0x000fca0000000000 */
[----:B------:R-:W-:Y:S08]  /*34b0*/  HMMA.16816.F32 R48, R4, R64, R48 ;  /* 0x000000400430723c */ /* 0x000ff00000001830 */
[----:B------:R-:W-:Y:S01]  /*34c0*/  HMMA.16816.F32 R24, R8, R60, R16 ;  /* 0x0000003c0818723c */ /* 0x000fe20000001810 */
[----:B--2---:R-:W-:Y:S01]  /*34d0*/  IMAD.MOV.U32 R0, RZ, RZ, R217 ;  /* 0x000000ffff007224 */ /* 0x004fe200078e00d9 */
[----:B------:R-:W-:-:S05]  /*34e0*/  @P4 SHF.R.U32.HI R0, RZ, c[0x0][0x2cc], R2 ;  /* 0x0000b300ff004a19 */ /* 0x000fca0000011602 */
[----:B------:R-:W2:Y:S04]  /*34f0*/  SHFL.IDX PT, R4, R0, RZ, 0x1c1f ;  /* 0x001c1fff00047589 */ /* 0x000ea800000e0000 */
[----:B------:R3:W4:Y:S05]  /*3500*/  SHFL.IDX PT, R2, R0, 0x1, 0x1c1f ;  /* 0x003c1f0000027f89 */ /* 0x00072a00000e0000 */
[----:B-1----:R-:W-:Y:S01]  /*3510*/  HMMA.16816.F32 R16, R8, R56, R48 ;  /* 0x000000380810723c */ /* 0x002fe20000001830 */
[----:B---3--:R-:W-:-:S04]  /*3520*/  IMAD.MOV.U32 R0, RZ, RZ, -0x40 ;  /* 0xffffffc0ff007424 */ /* 0x008fc800078e00ff */
[----:B------:R-:W-:-:S04]  /*3530*/  IMAD R0, R206, R0, 0x41 ;  /* 0x00000041ce007424 */ /* 0x000fc800078e0200 */
[----:B------:R-:W-:-:S05]  /*3540*/  IMAD R0, R3, c[0x0][0x1d0], R0 ;  /* 0x0000740003007a24 */ /* 0x000fca00078e0200 */
[--C-:B------:R-:W-:Y:S01]  /*3550*/  IADD3 R0, R0, -c[0x0][0x168], -R251.reuse ;  /* 0x80005a0000007a10 */ /* 0x100fe20007ffe8fb */
[----:B------:R-:W-:-:S04]  /*3560*/  IMAD.IADD R3, R100, 0x1, -R251 ;  /* 0x0000000164037824 */ /* 0x000fc800078e0afb */
[C---:B--2---:R-:W-:Y:S02]  /*3570*/  IMAD.IADD R4, R0.reuse, 0x1, R4 ;  /* 0x0000000100047824 */ /* 0x044fe400078e0204 */
[----:B----4-:R-:W-:-:S03]  /*3580*/  IMAD.IADD R0, R0, 0x1, R2 ;  /* 0x0000000100007824 */ /* 0x010fc600078e0202 */
[C---:B------:R-:W-:Y:S02]  /*3590*/  IMNMX R2, R3.reuse, R4, PT ;  /* 0x0000000403027217 */ /* 0x040fe40003800200 */
[----:B------:R-:W-:Y:S01]  /*35a0*/  IMNMX R0, R3, R0, PT ;  /* 0x0000000003007217 */ /* 0x000fe20003800200 */
[C---:B------:R-:W-:Y:S01]  /*35b0*/  HMMA.16816.F32 R28, R8.reuse, R58, R52 ;  /* 0x0000003a081c723c */ /* 0x040fe20000001834 */
[C---:B------:R-:W-:Y:S02]  /*35c0*/  ISETP.GT.AND P5, PT, R2.reuse, RZ, PT ;  /* 0x000000ff0200720c */ /* 0x040fe40003fa4270 */
[----:B------:R-:W-:Y:S02]  /*35d0*/  ISETP.GT.AND P6, PT, R2, 0x1, PT ;  /* 0x000000010200780c */ /* 0x000fe40003fc4270 */
[----:B------:R-:W-:Y:S02]  /*35e0*/  ISETP.GT.AND P0, PT, R0, 0x1, PT ;  /* 0x000000010000780c */ /* 0x000fe40003f04270 */
[----:B------:R-:W-:Y:S01]  /*35f0*/  FSEL R5, R24, -INF , P5 ;  /* 0xff80000018057808 */ /* 0x000fe20002800000 */
[----:B------:R-:W-:Y:S01]  /*3600*/  HMMA.16816.F32 R44, R8, R68, R44 ;  /* 0x00000044082c723c */ /* 0x000fe2000000182c */
[----:B------:R-:W-:-:S02]  /*3610*/  ISETP.GT.AND P5, PT, R2, 0x8, PT ;  /* 0x000000080200780c */ /* 0x000fc40003fa4270 */
[----:B------:R-:W-:-:S05]  /*3620*/  FSEL R6, R25, -INF , P6 ;  /* 0xff80000019067808 */ /* 0x000fca0003000000 */
[----:B------:R-:W-:Y:S01]  /*3630*/  HMMA.16816.F32 R48, R8, R70, R40 ;  /* 0x000000460830723c */ /* 0x000fe20000001828 */
[----:B------:R-:W-:Y:S02]  /*3640*/  ISETP.GT.AND P1, PT, R0, RZ, PT ;  /* 0x000000ff0000720c */ /* 0x000fe40003f24270 */
[----:B------:R-:W-:-:S05]  /*3650*/  FSEL R7, R20, -INF , P5 ;  /* 0xff80000014077808 */ /* 0x000fca0002800000 */
[----:B------:R-:W-:Y:S01]  /*3660*/  HMMA.16816.F32 R36, R8, R12, R36 ;  /* 0x0000000c0824723c */ /* 0x000fe20000001824 */
[----:B------:R-:W-:-:S07]  /*3670*/  FMNMX.FTZ R3, R5, R6, !PT ;  /* 0x0000000605037209 */ /* 0x000fce0007810000 */
[----:B------:R-:W-:Y:S07]  /*3680*/  HMMA.16816.F32 R32, R8, R14, R32 ;  /* 0x0000000e0820723c */ /* 0x000fee0000001820 */
[----:B------:R-:W-:Y:S02]  /*3690*/  FSEL R9, R27, -INF , P0 ;  /* 0xff8000001b097808 */ /* 0x000fe40000000000 */
[----:B------:R-:W-:Y:S02]  /*36a0*/  ISETP.GT.AND P0, PT, R2, 0x9, PT ;  /* 0x000000090200780c */ /* 0x000fe40003f04270 */
[----:B------:R-:W-:Y:S01]  /*36b0*/  FSEL R10, R26, -INF , P1 ;  /* 0xff8000001a0a7808 */ /* 0x000fe20000800000 */
[----:B------:R-:W-:Y:S01]  /*36c0*/  BAR.SYNC.DEFER_BLOCKING 0x0 ;  /* 0x0000000000007b1d */ /* 0x000fe20000010000 */
[----:B------:R-:W-:-:S02]  /*36d0*/  FSEL R8, R21, -INF , P0 ;  /* 0xff80000015087808 */ /* 0x000fc40000000000 */
[----:B------:R-:W-:Y:S02]  /*36e0*/  ISETP.GT.AND P0, PT, R0, 0x8, PT ;  /* 0x000000080000780c */ /* 0x000fe40003f04270 */
[----:B------:R-:W-:Y:S02]  /*36f0*/  ISETP.GT.AND P1, PT, R2, 0x10, PT ;  /* 0x000000100200780c */ /* 0x000fe40003f24270 */
[----:B------:R-:W-:Y:S02]  /*3700*/  FMNMX.FTZ R3, R7, R3, !PT ;  /* 0x0000000307037209 */ /* 0x000fe40007810000 */
[----:B------:R-:W-:Y:S02]  /*3710*/  FSEL R11, R22, -INF , P0 ;  /* 0xff800000160b7808 */ /* 0x000fe40000000000 */
[----:B------:R-:W-:Y:S02]  /*3720*/  ISETP.GT.AND P0, PT, R0, 0x11, PT ;  /* 0x000000110000780c */ /* 0x000fe40003f04270 */
[----:B------:R-:W-:-:S02]  /*3730*/  ISETP.GT.AND P6, PT, R2, 0x11, PT ;  /* 0x000000110200780c */ /* 0x000fc40003fc4270 */
[----:B------:R-:W-:Y:S02]  /*3740*/  FSEL R41, R16, -INF , P1 ;  /* 0xff80000010297808 */ /* 0x000fe40000800000 */
[----:B------:R-:W-:Y:S02]  /*3750*/  FMNMX.FTZ R3, R8, R3, !PT ;  /* 0x0000000308037209 */ /* 0x000fe40007810000 */
[C---:B------:R-:W-:Y:S02]  /*3760*/  ISETP.GT.AND P1, PT, R0.reuse, 0x10, PT ;  /* 0x000000100000780c */ /* 0x040fe40003f24270 */
[----:B------:R-:W-:Y:S02]  /*3770*/  ISETP.GT.AND P5, PT, R0, 0x9, PT ;  /* 0x000000090000780c */ /* 0x000fe40003fa4270 */
[----:B------:R-:W-:Y:S01]  /*3780*/  FSEL R56, R19, -INF , P0 ;  /* 0xff80000013387808 */ /* 0x000fe20000000000 */
[----:B------:R-:W-:Y:S01]  /*3790*/  IMAD.IADD R176, R189, 0x1, R191 ;  /* 0x00000001bdb07824 */ /* 0x000fe200078e02bf */
[----:B------:R-:W-:Y:S01]  /*37a0*/  FSEL R40, R17, -INF , P6 ;  /* 0xff80000011287808 */ /* 0x000fe20003000000 */
[----:B------:R-:W-:Y:S01]  /*37b0*/  IMAD.IADD R148, R189, 0x1, R192 ;  /* 0x00000001bd947824 */ /* 0x000fe200078e02c0 */
[----:B------:R-:W-:Y:S01]  /*37c0*/  ISETP.GT.AND P0, PT, R2, 0x18, PT ;  /* 0x000000180200780c */ /* 0x000fe20003f04270 */
[----:B------:R-:W-:Y:S01]  /*37d0*/  LDSM.16.MT88.4 R24, [R192+0x2000] ;  /* 0x00200000c018783b */ /* 0x000fe20000004200 */
[----:B------:R-:W-:-:S02]  /*37e0*/  FMNMX.FTZ R3, R41, R3, !PT ;  /* 0x0000000329037209 */ /* 0x000fc40007810000 */
[----:B------:R-:W-:Y:S02]  /*37f0*/  FSEL R57, R18, -INF , P1 ;  /* 0xff80000012397808 */ /* 0x000fe40000800000 */
[----:B------:R-:W-:Y:S01]  /*3800*/  FSEL R12, R23, -INF , P5 ;  /* 0xff800000170c7808 */ /* 0x000fe20002800000 */
[----:B------:R-:W-:Y:S01]  /*3810*/  LDSM.16.MT88.4 R16, [R112] ;  /* 0x000000007010783b */ /* 0x000fe20000004200 */
[----:B------:R-:W-:Y:S02]  /*3820*/  ISETP.GT.AND P1, PT, R0, 0x18, PT ;  /* 0x000000180000780c */ /* 0x000fe40003f24270 */
[----:B------:R-:W-:Y:S01]  /*3830*/  ISETP.GT.AND P5, PT, R2, 0x19, PT ;  /* 0x000000190200780c */ /* 0x000fe20003fa4270 */
[----:B------:R-:W-:Y:S01]  /*3840*/  LDSM.16.MT88.4 R20, [R192] ;  /* 0x00000000c014783b */ /* 0x000fe20000004200 */
[----:B------:R-:W-:Y:S02]  /*3850*/  FSEL R42, R28, -INF , P0 ;  /* 0xff8000001c2a7808 */ /* 0x000fe40000000000 */
[----:B------:R-:W-:-:S02]  /*3860*/  FMNMX.FTZ R3, R40, R3, !PT ;  /* 0x0000000328037209 */ /* 0x000fc40007810000 */
[----:B------:R-:W-:Y:S02]  /*3870*/  FMNMX.FTZ R4, R10, R9, !PT ;  /* 0x000000090a047209 */ /* 0x000fe40007810000 */
[----:B------:R-:W-:Y:S02]  /*3880*/  ISETP.GT.AND P0, PT, R0, 0x19, PT ;  /* 0x000000190000780c */ /* 0x000fe40003f04270 */
[----:B------:R-:W-:Y:S02]  /*3890*/  FSEL R58, R30, -INF , P1 ;  /* 0xff8000001e3a7808 */ /* 0x000fe40000800000 */
[----:B------:R-:W-:Y:S02]  /*38a0*/  FSEL R43, R29, -INF , P5 ;  /* 0xff8000001d2b7808 */ /* 0x000fe40002800000 */
[----:B------:R-:W-:Y:S02]  /*38b0*/  ISETP.GT.AND P1, PT, R2, 0x20, PT ;  /* 0x000000200200780c */ /* 0x000fe40003f24270 */
[----:B------:R-:W-:-:S02]  /*38c0*/  FMNMX.FTZ R3, R42, R3, !PT ;  /* 0x000000032a037209 */ /* 0x000fc40007810000 */
[----:B------:R-:W-:Y:S02]  /*38d0*/  FMNMX.FTZ R4, R11, R4, !PT ;  /* 0x000000040b047209 */ /* 0x000fe40007810000 */
[----:B------:R-:W-:Y:S02]  /*38e0*/  FSEL R59, R31, -INF , P0 ;  /* 0xff8000001f3b7808 */ /* 0x000fe40000000000 */
[----:B------:R-:W-:Y:S01]  /*38f0*/  ISETP.GT.AND P0, PT, R2, 0x21, PT ;  /* 0x000000210200780c */ /* 0x000fe20003f04270 */
[----:B------:R-:W-:Y:S01]  /*3900*/  LDSM.16.MT88.4 R28, [R176] ;  /* 0x00000000b01c783b */ /* 0x000fe20000004200 */
[----:B------:R-:W-:Y:S02]  /*3910*/  FSEL R117, R44, -INF , P1 ;  /* 0xff8000002c757808 */ /* 0x000fe40000800000 */
[----:B------:R-:W-:Y:S02]  /*3920*/  FMNMX.FTZ R3, R43, R3, !PT ;  /* 0x000000032b037209 */ /* 0x000fe40007810000 */
[----:B------:R-:W-:-:S02]  /*3930*/  FMNMX.FTZ R4, R12, R4, !PT ;  /* 0x000000040c047209 */ /* 0x000fc40007810000 */
[C---:B------:R-:W-:Y:S02]  /*3940*/  ISETP.GT.AND P5, PT, R2.reuse, 0x28, PT ;  /* 0x000000280200780c */ /* 0x040fe40003fa4270 */
[----:B------:R-:W-:Y:S02]  /*3950*/  FSEL R116, R45, -INF , P0 ;  /* 0xff8000002d747808 */ /* 0x000fe40000000000 */
[----:B------:R-:W-:Y:S02]  /*3960*/  FMNMX.FTZ R3, R117, R3, !PT ;  /* 0x0000000375037209 */ /* 0x000fe40007810000 */
[----:B------:R-:W-:Y:S02]  /*3970*/  ISETP.GT.AND P1, PT, R2, 0x29, PT ;  /* 0x000000290200780c */ /* 0x000fe40003f24270 */
[----:B------:R-:W-:Y:S02]  /*3980*/  FMNMX.FTZ R4, R57, R4, !PT ;  /* 0x0000000439047209 */ /* 0x000fe40007810000 */
[----:B------:R-:W-:-:S02]  /*3990*/  FSEL R118, R48, -INF , P5 ;  /* 0xff80000030767808 */ /* 0x000fc40002800000 */
[----:B------:R-:W-:Y:S02]  /*39a0*/  FMNMX.FTZ R3, R116, R3, !PT ;  /* 0x0000000374037209 */ /* 0x000fe40007810000 */
[----:B------:R-:W-:Y:S02]  /*39b0*/  FSEL R132, R49, -INF , P1 ;  /* 0xff80000031847808 */ /* 0x000fe40000800000 */
[----:B------:R-:W-:Y:S02]  /*39c0*/  FMNMX.FTZ R4, R56, R4, !PT ;  /* 0x0000000438047209 */ /* 0x000fe40007810000 */
[----:B------:R-:W-:Y:S02]  /*39d0*/  ISETP.GT.AND P1, PT, R0, 0x20, PT ;  /* 0x000000200000780c */ /* 0x000fe40003f24270 */
[----:B------:R-:W-:Y:S02]  /*39e0*/  ISETP.GT.AND P0, PT, R2, 0x30, PT ;  /* 0x000000300200780c */ /* 0x000fe40003f04270 */
[----:B------:R-:W-:-:S02]  /*39f0*/  FMNMX.FTZ R3, R118, R3, !PT ;  /* 0x0000000376037209 */ /* 0x000fc40007810000 */
[----:B------:R-:W-:Y:S02]  /*3a00*/  FMNMX.FTZ R4, R58, R4, !PT ;  /* 0x000000043a047209 */ /* 0x000fe40007810000 */
[----:B------:R-:W-:Y:S02]  /*3a10*/  FSEL R119, R46, -INF , P1 ;  /* 0xff8000002e777808 */ /* 0x000fe40000800000 */
[C---:B------:R-:W-:Y:S02]  /*3a20*/  ISETP.GT.AND P6, PT, R2.reuse, 0x31, PT ;  /* 0x000000310200780c */ /* 0x040fe40003fc4270 */
[----:B------:R-:W-:Y:S02]  /*3a30*/  ISETP.GT.AND P5, PT, R2, 0x38, PT ;  /* 0x000000380200780c */ /* 0x000fe40003fa4270 */
[----:B------:R-:W-:Y:S02]  /*3a40*/  FSEL R135, R36, -INF , P0 ;  /* 0xff80000024877808 */ /* 0x000fe40000000000 */
[----:B------:R-:W-:-:S02]  /*3a50*/  ISETP.GT.AND P1, PT, R2, 0x39, PT ;  /* 0x000000390200780c */ /* 0x000fc40003f24270 */
        /* <DEDUP_REMOVED lines=8> */
[----:B------:R-:W-:Y:S02]  /*3ae0*/  FSEL R207, R32, -INF , P5 ;  /* 0xff80000020cf7808 */ /* 0x000fe40002800000 */
[----:B------:R-:W-:Y:S02]  /*3af0*/  FMNMX.FTZ R125, R134, R2, !PT ;  /* 0x00000002867d7209 */ /* 0x000fe40007810000 */
[----:B------:R-:W-:Y:S02]  /*3b00*/  ISETP.GT.AND P5, PT, R0, 0x29, PT ;  /* 0x000000290000780c */ /* 0x000fe40003fa4270 */
[----:B------:R-:W-:-:S02]  /*3b10*/  FSEL R126, R50, -INF , P0 ;  /* 0xff800000327e7808 */ /* 0x000fc40000000000 */
[----:B------:R-:W-:Y:S02]  /*3b20*/  FMNMX.FTZ R2, R127, R3, !PT ;  /* 0x000000037f027209 */ /* 0x000fe40007810000 */
[----:B------:R-:W-:Y:S02]  /*3b30*/  FSEL R209, R33, -INF , P1 ;  /* 0xff80000021d17808 */ /* 0x000fe40000800000 */
        /* <DEDUP_REMOVED lines=10> */
[----:B------:R-:W-:Y:S01]  /*3be0*/  FMNMX.FTZ R2, R208, R2, !PT ;  /* 0x00000002d0027209 */ /* 0x000fe20007810000 */
[----:B------:R-:W1:Y:S01]  /*3bf0*/  SHFL.BFLY PT, R3, R125, 0x2, 0x1f ;  /* 0x0c401f007d037f89 */ /* 0x000e6200000e0000 */
[----:B------:R-:W-:Y:S02]  /*3c00*/  ISETP.GT.AND P0, PT, R0, 0x39, PT ;  /* 0x000000390000780c */ /* 0x000fe40003f04270 */
[----:B------:R-:W-:Y:S01]  /*3c10*/  FSEL R210, R34, -INF , P1 ;  /* 0xff80000022d27808 */ /* 0x000fe20000800000 */
[----:B------:R-:W-:Y:S01]  /*3c20*/  LDSM.16.MT88.4 R36, [R148+0x2000] ;  /* 0x002000009424783b */ /* 0x000fe20000004200 */
[----:B------:R-:W-:Y:S02]  /*3c30*/  FMNMX.FTZ R0, R211, R2, !PT ;  /* 0x00000002d3007209 */ /* 0x000fe40007810000 */
[----:B------:R-:W-:Y:S02]  /*3c40*/  FSEL R215, R35, -INF , P0 ;  /* 0xff80000023d77808 */ /* 0x000fe40000000000 */
[----:B------:R-:W-:Y:S01]  /*3c50*/  FMNMX.FTZ R0, R210, R0, !PT ;  /* 0x00000000d2007209 */ /* 0x000fe20007810000 */
[----:B------:R-:W-:Y:S03]  /*3c60*/  LDSM.16.MT88.4 R32, [R191] ;  /* 0x00000000bf20783b */ /* 0x000fe60000004200 */
        /* <DEDUP_REMOVED lines=12> */
[----:B------:R-:W-:Y:S02]  /*3d30*/  FFMA.FTZ R0, R6, c[0x0][0x2d0], -R2 ;  /* 0x0000b40006007a23 */ /* 0x000fe40000010802 */
[----:B------:R1:W-:Y:S01]  /*3d40*/  MUFU.EX2 R247, R3 ;  /* 0x0000000300f77308 */ /* 0x0003e20000000800 */
[----:B------:R-:W-:-:S07]  /*3d50*/  FSETP.NEU.FTZ.AND P0, PT, R124, -INF , PT ;  /* 0xff8000007c00780b */ /* 0x000fce0003f1d000 */
[----:B------:R2:W3:Y:S01]  /*3d60*/  MUFU.EX2 R245, R0 ;  /* 0x0000000000f57308 */ /* 0x0004e20000000800 */
[----:B-1----:R-:W-:-:S07]  /*3d70*/  FFMA.FTZ R3, R7, c[0x0][0x2d0], -R2 ;  /* 0x0000b40007037a23 */ /* 0x002fce0000010802 */
[----:B------:R1:W-:Y:S01]  /*3d80*/  MUFU.EX2 R244, R3 ;  /* 0x0000000300f47308 */ /* 0x0003e20000000800 */
[----:B--2---:R-:W-:-:S05]  /*3d90*/  FMUL.FTZ R0, R124, c[0x0][0x2d0] ;  /* 0x0000b4007c007a20 */ /* 0x004fca0000410000 */
[----:B------:R-:W-:Y:S01]  /*3da0*/  FSEL R0, R0, RZ, P0 ;  /* 0x000000ff00007208 */ /* 0x000fe20000000000 */
[----:B-1----:R-:W-:-:S04]  /*3db0*/  FFMA.FTZ R3, R8, c[0x0][0x2d0], -R2 ;  /* 0x0000b40008037a23 */ /* 0x002fc80000010802 */
[----:B------:R1:W2:Y:S02]  /*3dc0*/  MUFU.EX2 R246, R3 ;  /* 0x0000000300f67308 */ /* 0x0002a40000000800 */
[----:B-1----:R-:W-:-:S06]  /*3dd0*/  FFMA.FTZ R3, R10, c[0x0][0x2d0], -R0 ;  /* 0x0000b4000a037a23 */ /* 0x002fcc0000010800 */
[----:B------:R1:W-:Y:S02]  /*3de0*/  MUFU.EX2 R242, R3 ;  /* 0x0000000300f27308 */ /* 0x0003e40000000800 */
[----:B-1----:R-:W-:-:S06]  /*3df0*/  FFMA.FTZ R3, R9, c[0x0][0x2d0], -R0 ;  /* 0x0000b40009037a23 */ /* 0x002fcc0000010800 */
[----:B------:R1:W4:Y:S02]  /*3e00*/  MUFU.EX2 R241, R3 ;  /* 0x0000000300f17308 */ /* 0x0003240000000800 */
[--C-:B-1----:R-:W-:Y:S02]  /*3e10*/  FFMA.FTZ R3, R11, c[0x0][0x2d0], -R0.reuse ;  /* 0x0000b4000b037a23 */ /* 0x102fe40000010800 */
[----:B------:R-:W-:Y:S04]  /*3e20*/  LDSM.16.MT88.4 R8, [R176+0x2000] ;  /* 0x00200000b008783b */ /* 0x000fe80000004200 */
[----:B------:R1:W-:Y:S02]  /*3e30*/  MUFU.EX2 R240, R3 ;  /* 0x0000000300f07308 */ /* 0x0003e40000000800 */
[----:B-1----:R-:W-:-:S02]  /*3e40*/  FFMA.FTZ R3, R12, c[0x0][0x2d0], -R0 ;  /* 0x0000b4000c037a23 */ /* 0x002fc40000010800 */
[----:B------:R-:W1:Y:S04]  /*3e50*/  LDSM.16.MT88.4 R12, [R191+0x2000] ;  /* 0x00200000bf0c783b */ /* 0x000e680000004200 */
[----:B------:R-:W5:Y:S01]  /*3e60*/  MUFU.EX2 R243, R3 ;  /* 0x0000000300f37308 */ /* 0x000f620000000800 */
[----:B---3--:R-:W-:Y:S02]  /*3e70*/  F2FP.PACK_AB R4, R245, R247 ;  /* 0x000000f7f504723e */ /* 0x008fe400000000ff */
[----:B--2---:R-:W-:Y:S02]  /*3e80*/  F2FP.PACK_AB R6, R246, R244 ;  /* 0x000000f4f606723e */ /* 0x004fe400000000ff */
[----:B----4-:R-:W-:Y:S02]  /*3e90*/  F2FP.PACK_AB R5, R241, R242 ;  /* 0x000000f2f105723e */ /* 0x010fe400000000ff */
[----:B-----5:R-:W-:-:S07]  /*3ea0*/  F2FP.PACK_AB R7, R243, R240 ;  /* 0x000000f0f307723e */ /* 0x020fce00000000ff */
[C---:B------:R-:W-:Y:S08]  /*3eb0*/  HMMA.16816.F32 R84, R4.reuse, R16, RZ ;  /* 0x000000100454723c */ /* 0x040ff000000018ff */
[C---:B------:R-:W-:Y:S01]  /*3ec0*/  HMMA.16816.F32 R80, R4.reuse, R18, RZ ;  /* 0x000000120450723c */ /* 0x040fe200000018ff */
[----:B------:R-:W-:Y:S07]  /*3ed0*/  LDSM.16.MT88.4 R16, [R176+0x4000] ;  /* 0x00400000b010783b */ /* 0x000fee0000004200 */
[C---:B-1----:R-:W-:Y:S08]  /*3ee0*/  HMMA.16816.F32 R76, R4.reuse, R12, RZ ;  /* 0x0000000c044c723c */ /* 0x042ff000000018ff */
[C---:B------:R-:W-:Y:S01]  /*3ef0*/  HMMA.16816.F32 R72, R4.reuse, R14, RZ ;  /* 0x0000000e0448723c */ /* 0x040fe200000018ff */
[----:B------:R-:W1:Y:S07]  /*3f00*/  LDSM.16.MT88.4 R12, [R192+0x4000] ;  /* 0x00400000c00c783b */ /* 0x000e6e0000004200 */
[C---:B------:R-:W-:Y:S08]  /*3f10*/  HMMA.16816.F32 R92, R4.reuse, R20, RZ ;  /* 0x00000014045c723c */ /* 0x040ff000000018ff */
[C---:B------:R-:W-:Y:S01]  /*3f20*/  HMMA.16816.F32 R88, R4.reuse, R22, RZ ;  /* 0x000000160458723c */ /* 0x040fe200000018ff */
[----:B------:R-:W2:Y:S07]  /*3f30*/  LDSM.16.MT88.4 R20, [R191+0x4000] ;  /* 0x00400000bf14783b */ /* 0x000eae0000004200 */
[C---:B------:R-:W-:Y:S08]  /*3f40*/  HMMA.16816.F32 R64, R4.reuse, R8, RZ ;  /* 0x000000080440723c */ /* 0x040ff000000018ff */
[----:B------:R-:W-:Y:S01]  /*3f50*/  HMMA.16816.F32 R68, R4, R10, RZ ;  /* 0x0000000a0444723c */ /* 0x000fe200000018ff */
[----:B------:R2:W3:Y:S01]  /*3f60*/  LDSM.16.MT88.4 R8, [R112+0x4000] ;  /* 0x004000007008783b */ /* 0x0004e20000004200 */
[----:B------:R-:W-:-:S04]  /*3f70*/  FFMA.FTZ R3, R41, c[0x0][0x2d0], -R2 ;  /* 0x0000b40029037a23 */ /* 0x000fc80000010802 */
[----:B------:R4:W-:Y:S02]  /*3f80*/  MUFU.EX2 R237, R3 ;  /* 0x0000000300ed7308 */ /* 0x0009e40000000800 */
[----:B----4-:R-:W-:-:S06]  /*3f90*/  FFMA.FTZ R3, R40, c[0x0][0x2d0], -R2 ;  /* 0x0000b40028037a23 */ /* 0x010fcc0000010802 */
[----:B------:R4:W5:Y:S01]  /*3fa0*/  MUFU.EX2 R239, R3 ;  /* 0x0000000300ef7308 */ /* 0x0009620000000800 */
[----:B------:R-:W-:Y:S01]  /*3fb0*/  HMMA.16816.F32 R60, R4, R24, RZ ;  /* 0x00000018043c723c */ /* 0x000fe200000018ff */
[----:B----4-:R-:W-:-:S06]  /*3fc0*/  FFMA.FTZ R3, R42, c[0x0][0x2d0], -R2 ;  /* 0x0000b4002a037a23 */ /* 0x010fcc0000010802 */
[----:B------:R4:W-:Y:S01]  /*3fd0*/  MUFU.EX2 R236, R3 ;  /* 0x0000000300ec7308 */ /* 0x0009e20000000800 */
[----:B------:R-:W-:Y:S01]  /*3fe0*/  HMMA.16816.F32 R52, R4, R26, RZ ;  /* 0x0000001a0434723c */ /* 0x000fe200000018ff */
[----:B------:R-:W-:Y:S01]  /*3ff0*/  LDSM.16.MT88.4 R24, [R191+0x2800] ;  /* 0x00280000bf18783b */ /* 0x000fe20000004200 */
[----:B----4-:R-:W-:-:S06]  /*4000*/  FFMA.FTZ R3, R43, c[0x0][0x2d0], -R2 ;  /* 0x0000b4002b037a23 */ /* 0x010fcc0000010802 */
[C---:B-1----:R-:W-:Y:S01]  /*4010*/  HMMA.16816.F32 R140, R4.reuse, R12, RZ ;  /* 0x0000000c048c723c */ /* 0x042fe200000018ff */
[----:B------:R-:W1:Y:S01]  /*4020*/  LDSM.16.MT88.4 R40, [R176+0x800] ;  /* 0x00080000b028783b */ /* 0x000e620000004200 */
[----:B------:R4:W-:Y:S06]  /*4030*/  MUFU.EX2 R238, R3 ;  /* 0x0000000300ee7308 */ /* 0x0009ec0000000800 */
[----:B------:R-:W-:Y:S01]  /*4040*/  HMMA.16816.F32 R144, R4, R14, RZ ;  /* 0x0000000e0490723c */ /* 0x000fe200000018ff */
[----:B------:R-:W1:Y:S01]  /*4050*/  LDSM.16.MT88.4 R12, [R192+0x2800] ;  /* 0x00280000c00c783b */ /* 0x000e620000004200 */
[----:B----4-:R-:W-:-:S06]  /*4060*/  FFMA.FTZ R3, R57, c[0x0][0x2d0], -R0 ;  /* 0x0000b40039037a23 */ /* 0x010fcc0000010800 */
[C---:B------:R-:W-:Y:S01]  /*4070*/  HMMA.16816.F32 R128, R4.reuse, R16, RZ ;  /* 0x000000100480723c */ /* 0x040fe200000018ff */
[----:B------:R4:W-:Y:S07]  /*4080*/  MUFU.EX2 R233, R3 ;  /* 0x0000000300e97308 */ /* 0x0009ee0000000800 */
[C---:B------:R-:W-:Y:S01]  /*4090*/  HMMA.16816.F32 R136, R4.reuse, R18, RZ ;  /* 0x000000120488723c */ /* 0x040fe200000018ff */
[----:B------:R-:W1:Y:S07]  /*40a0*/  LDSM.16.MT88.4 R16, [R191+0x4800] ;  /* 0x00480000bf10783b */ /* 0x000e6e0000004200 */
[----:B------:R-:W-:Y:S01]  /*40b0*/  HMMA.16816.F32 R44, R4, R36, RZ ;  /* 0x00000024042c723c */ /* 0x000fe200000018ff */
[----:B----4-:R-:W-:-:S07]  /*40c0*/  FFMA.FTZ R3, R56, c[0x0][0x2d0], -R0 ;  /* 0x0000b40038037a23 */ /* 0x010fce0000010800 */
[C---:B------:R-:W-:Y:S01]  /*40d0*/  HMMA.16816.F32 R48, R4.reuse, R38, RZ ;  /* 0x000000260430723c */ /* 0x040fe200000018ff */
[----:B------:R-:W4:Y:S01]  /*40e0*/  LDSM.16.MT88.4 R36, [R191+0x800] ;  /* 0x00080000bf24783b */ /* 0x000f220000004200 */
[----:B------:R2:W1:Y:S06]  /*40f0*/  MUFU.EX2 R235, R3 ;  /* 0x0000000300eb7308 */ /* 0x00046c0000000800 */
[C---:B------:R-:W-:Y:S08]  /*4100*/  HMMA.16816.F32 R108, R4.reuse, R32, RZ ;  /* 0x00000020046c723c */ /* 0x040ff000000018ff */
[----:B------:R-:W-:Y:S01]  /*4110*/  HMMA.16816.F32 R104, R4, R34, RZ ;  /* 0x000000220468723c */ /* 0x000fe200000018ff */
[----:B------:R-:W1:Y:S01]  /*4120*/  LDSM.16.MT88.4 R32, [R192+0x800] ;  /* 0x00080000c020783b */ /* 0x000e620000004200 */
[----:B--2---:R-:W-:-:S06]  /*4130*/  FFMA.FTZ R3, R58, c[0x0][0x2d0], -R0 ;  /* 0x0000b4003a037a23 */ /* 0x004fcc0000010800 */
[C---:B------:R-:W-:Y:S01]  /*4140*/  HMMA.16816.F32 R96, R4.reuse, R28, RZ ;  /* 0x0000001c0460723c */ /* 0x040fe200000018ff */
[----:B------:R2:W-:Y:S07]  /*4150*/  MUFU.EX2 R219, R3 ;  /* 0x0000000300db7308 */ /* 0x0005ee0000000800 */
[C---:B------:R-:W-:Y:S01]  /*4160*/  HMMA.16816.F32 R100, R4.reuse, R30, RZ ;  /* 0x0000001e0464723c */ /* 0x040fe200000018ff */
[----:B------:R-:W1:Y:S07]  /*4170*/  LDSM.16.MT88.4 R28, [R148+0x800] ;  /* 0x00080000941c783b */ /* 0x000e6e0000004200 */
[----:B------:R-:W-:Y:S01]  /*4180*/  HMMA.16816.F32 R112, R4, R20, RZ ;  /* 0x000000140470723c */ /* 0x000fe200000018ff */
[----:B--2---:R-:W-:-:S07]  /*4190*/  FFMA.FTZ R3, R59, c[0x0][0x2d0], -R0 ;  /* 0x0000b4003b037a23 */ /* 0x004fce0000010800 */
[C---:B------:R-:W-:Y:S01]  /*41a0*/  HMMA.16816.F32 R120, R4.reuse, R22, RZ ;  /* 0x000000160478723c */ /* 0x040fe200000018ff */
[----:B------:R-:W2:Y:S07]  /*41b0*/  LDSM.16.MT88.4 R20, [R176+0x2800] ;  /* 0x00280000b014783b */ /* 0x000eae0000004200 */
[C---:B---3--:R-:W-:Y:S08]  /*41c0*/  HMMA.16816.F32 R152, R4.reuse, R8, RZ ;  /* 0x000000080498723c */ /* 0x048ff000000018ff */
[----:B------:R-:W-:Y:S01]  /*41d0*/  HMMA.16816.F32 R160, R4, R10, RZ ;  /* 0x0000000a04a0723c */ /* 0x000fe200000018ff */
[----:B------:R3:W2:Y:S01]  /*41e0*/  LDSM.16.MT88.4 R8, [R148+0x2800] ;  /* 0x002800009408783b */ /* 0x0006a20000004200 */
[----:B------:R-:W4:Y:S05]  /*41f0*/  MUFU.EX2 R234, R3 ;  /* 0x0000000300ea7308 */ /* 0x000f2a0000000800 */
[----:B-----5:R-:W-:-:S02]  /*4200*/  F2FP.PACK_AB R4, R239, R237 ;  /* 0x000000edef04723e */ /* 0x020fc400000000ff */
[----:B-1----:R-:W-:Y:S02]  /*4210*/  F2FP.PACK_AB R5, R235, R233 ;  /* 0x000000e9eb05723e */ /* 0x002fe400000000ff */
[----:B------:R-:W-:Y:S02]  /*4220*/  F2FP.PACK_AB R6, R238, R236 ;  /* 0x000000ecee06723e */ /* 0x000fe400000000ff */
[----:B----4-:R-:W-:-:S07]  /*4230*/  F2FP.PACK_AB R7, R234, R219 ;  /* 0x000000dbea07723e */ /* 0x010fce00000000ff */
[C---:B------:R-:W-:Y:S08]  /*4240*/  HMMA.16816.F32 R164, R4.reuse, R40, R96 ;  /* 0x0000002804a4723c */ /* 0x040ff00000001860 */
[----:B------:R-:W-:Y:S01]  /*4250*/  HMMA.16816.F32 R96, R4, R24, R76 ;  /* 0x000000180460723c */ /* 0x000fe2000000184c */
[----:B------:R-:W-:-:S07]  /*4260*/  FFMA.FTZ R3, R117, c[0x0][0x2d0], -R2 ;  /* 0x0000b40075037a23 */ /* 0x000fce0000010802 */
[C---:B------:R-:W-:Y:S08]  /*4270*/  HMMA.16816.F32 R76, R4.reuse, R14, R52 ;  /* 0x0000000e044c723c */ /* 0x040ff00000001834 */
[C---:B------:R-:W-:Y:S07]  /*4280*/  HMMA.16816.F32 R52, R4.reuse, R16, R112 ;  /* 0x000000100434723c */ /* 0x040fee0000001870 */
[----:B------:R-:W-:Y:S01]  /*4290*/  IMAD.IADD R115, R189, 0x1, R192 ;  /* 0x00000001bd737824 */ /* 0x000fe200078e02c0 */
[C---:B------:R-:W-:Y:S08]  /*42a0*/  HMMA.16816.F32 R168, R4.reuse, R38, R104 ;  /* 0x0000002604a8723c */ /* 0x040ff00000001868 */
[C---:B------:R-:W-:Y:S01]  /*42b0*/  HMMA.16816.F32 R156, R4.reuse, R42, R100 ;  /* 0x0000002a049c723c */ /* 0x040fe20000001864 */
[----:B------:R1:W-:Y:S07]  /*42c0*/  MUFU.EX2 R205, R3 ;  /* 0x0000000300cd7308 */ /* 0x0003ee0000000800 */
[C---:B---3--:R-:W-:Y:S08]  /*42d0*/  HMMA.16816.F32 R148, R4.reuse, R32, R92 ;  /* 0x000000200494723c */ /* 0x048ff0000000185c */
[C---:B------:R-:W-:Y:S08]  /*42e0*/  HMMA.16816.F32 R104, R4.reuse, R28, R84 ;  /* 0x0000001c0468723c */ /* 0x040ff00000001854 */
[C---:B------:R-:W-:Y:S01]  /*42f0*/  HMMA.16816.F32 R100, R4.reuse, R30, R80 ;  /* 0x0000001e0464723c */ /* 0x040fe20000001850 */
[--C-:B-1----:R-:W-:Y:S01]  /*4300*/  FFMA.FTZ R3, R116, c[0x0][0x2d0], -R2.reuse ;  /* 0x0000b40074037a23 */ /* 0x102fe20000010802 */
[----:B------:R-:W-:Y:S06]  /*4310*/  LDSM.16.MT88.4 R28, [R191+0x5000] ;  /* 0x00500000bf1c783b */ /* 0x000fec0000004200 */
[C---:B------:R-:W-:Y:S01]  /*4320*/  HMMA.16816.F32 R92, R4.reuse, R26, R72 ;  /* 0x0000001a045c723c */ /* 0x040fe20000001848 */
[----:B------:R-:W1:Y:S07]  /*4330*/  LDSM.16.MT88.4 R24, [R176+0x4800] ;  /* 0x00480000b018783b */ /* 0x000e6e0000004200 */
[C---:B--2---:R-:W-:Y:S08]  /*4340*/  HMMA.16816.F32 R84, R4.reuse, R22, R68 ;  /* 0x000000160454723c */ /* 0x044ff00000001844 */
[C---:B------:R-:W-:Y:S01]  /*4350*/  HMMA.16816.F32 R80, R4.reuse, R12, R60 ;  /* 0x0000000c0450723c */ /* 0x040fe2000000183c */
[----:B------:R2:W3:Y:S01]  /*4360*/  MUFU.EX2 R204, R3 ;  /* 0x0000000300cc7308 */ /* 0x0004e20000000800 */
[----:B------:R-:W-:Y:S06]  /*4370*/  LDSM.16.MT88.4 R12, [R192+0x4800] ;  /* 0x00480000c00c783b */ /* 0x000fec0000004200 */
[C---:B------:R-:W-:Y:S08]  /*4380*/  HMMA.16816.F32 R68, R4.reuse, R8, R44 ;  /* 0x000000080444723c */ /* 0x040ff0000000182c */
[----:B------:R-:W-:Y:S01]  /*4390*/  HMMA.16816.F32 R60, R4, R10, R48 ;  /* 0x0000000a043c723c */ /* 0x000fe20000001830 */
[----:B------:R-:W4:Y:S01]  /*43a0*/  LDSM.16.MT88.4 R8, [R115+0x4800] ;  /* 0x004800007308783b */ /* 0x000f220000004200 */
[----:B--2---:R-:W-:-:S04]  /*43b0*/  FFMA.FTZ R3, R118, c[0x0][0x2d0], -R2 ;  /* 0x0000b40076037a23 */ /* 0x004fc80000010802 */
[----:B------:R2:W-:Y:S02]  /*43c0*/  MUFU.EX2 R182, R3 ;  /* 0x0000000300b67308 */ /* 0x0005e40000000800 */
[----:B------:R-:W-:Y:S01]  /*43d0*/  HMMA.16816.F32 R56, R4, R18, R120 ;  /* 0x000000120438723c */ /* 0x000fe20000001878 */
[----:B------:R-:W5:Y:S01]  /*43e0*/  LDSM.16.MT88.4 R16, [R191+0x1000] ;  /* 0x00100000bf10783b */ /* 0x000f620000004200 */
[----:B--2---:R-:W-:-:S04]  /*43f0*/  FFMA.FTZ R3, R132, c[0x0][0x2d0], -R2 ;  /* 0x0000b40084037a23 */ /* 0x004fc80000010802 */
[----:B------:R2:W-:Y:S02]  /*4400*/  MUFU.EX2 R214, R3 ;  /* 0x0000000300d67308 */ /* 0x0005e40000000800 */
[----:B------:R-:W-:Y:S01]  /*4410*/  HMMA.16816.F32 R172, R4, R36, R108 ;  /* 0x0000002404ac723c */ /* 0x000fe2000000186c */
[----:B--2---:R-:W-:-:S05]  /*4420*/  FFMA.FTZ R3, R119, c[0x0][0x2d0], -R0 ;  /* 0x0000b40077037a23 */ /* 0x004fca0000010800 */
[----:B------:R2:W-:Y:S02]  /*4430*/  MUFU.EX2 R181, R3 ;  /* 0x0000000300b57308 */ /* 0x0005e40000000800 */
[----:B------:R-:W-:Y:S01]  /*4440*/  HMMA.16816.F32 R108, R4, R34, R88 ;  /* 0x00000022046c723c */ /* 0x000fe20000001858 */
[----:B------:R-:W3:Y:S01]  /*4450*/  LDSM.16.MT88.4 R32, [R192+0x1000] ;  /* 0x00100000c020783b */ /* 0x000ee20000004200 */
[----:B--2---:R-:W-:-:S04]  /*4460*/  FFMA.FTZ R3, R127, c[0x0][0x2d0], -R0 ;  /* 0x0000b4007f037a23 */ /* 0x004fc80000010800 */
[----:B------:R2:W1:Y:S02]  /*4470*/  MUFU.EX2 R180, R3 ;  /* 0x0000000300b47308 */ /* 0x0004640000000800 */
[----:B------:R-:W-:Y:S01]  /*4480*/  HMMA.16816.F32 R88, R4, R20, R64 ;  /* 0x000000140458723c */ /* 0x000fe20000001840 */
[----:B------:R-:W-:Y:S01]  /*4490*/  LDSM.16.MT88.4 R20, [R176+0x3000] ;  /* 0x00300000b014783b */ /* 0x000fe20000004200 */
[----:B--2---:R-:W-:-:S04]  /*44a0*/  FFMA.FTZ R3, R126, c[0x0][0x2d0], -R0 ;  /* 0x0000b4007e037a23 */ /* 0x004fc80000010800 */
[----:B------:R2:W-:Y:S02]  /*44b0*/  MUFU.EX2 R127, R3 ;  /* 0x00000003007f7308 */ /* 0x0005e40000000800 */
[C---:B-1----:R-:W-:Y:S08]  /*44c0*/  HMMA.16816.F32 R48, R4.reuse, R24, R128 ;  /* 0x000000180430723c */ /* 0x042ff00000001880 */
[----:B------:R-:W-:Y:S01]  /*44d0*/  HMMA.16816.F32 R40, R4, R26, R136 ;  /* 0x0000001a0428723c */ /* 0x000fe20000001888 */
[----:B------:R-:W1:Y:S01]  /*44e0*/  LDSM.16.MT88.4 R24, [R176+0x1000] ;  /* 0x00100000b018783b */ /* 0x000e620000004200 */
[----:B--2---:R-:W-:-:S06]  /*44f0*/  FFMA.FTZ R3, R133, c[0x0][0x2d0], -R0 ;  /* 0x0000b40085037a23 */ /* 0x004fcc0000010800 */
[C---:B----4-:R-:W-:Y:S01]  /*4500*/  HMMA.16816.F32 R72, R4.reuse, R8, R152 ;  /* 0x000000080448723c */ /* 0x050fe20000001898 */
[----:B------:R-:W2:Y:S07]  /*4510*/  MUFU.EX2 R126, R3 ;  /* 0x00000003007e7308 */ /* 0x000eae0000000800 */
[C---:B------:R-:W-:Y:S01]  /*4520*/  HMMA.16816.F32 R64, R4.reuse, R10, R160 ;  /* 0x0000000a0440723c */ /* 0x040fe200000018a0 */
[----:B------:R-:W4:Y:S07]  /*4530*/  LDSM.16.MT88.4 R8, [R191+0x3000] ;  /* 0x00300000bf08783b */ /* 0x000f2e0000004200 */
[C---:B------:R-:W-:Y:S08]  /*4540*/  HMMA.16816.F32 R36, R4.reuse, R12, R140 ;  /* 0x0000000c0424723c */ /* 0x040ff0000000188c */
[----:B------:R-:W-:Y:S01]  /*4550*/  HMMA.16816.F32 R44, R4, R14, R144 ;  /* 0x0000000e042c723c */ /* 0x000fe20000001890 */
[----:B------:R-:W-:Y:S06]  /*4560*/  LDSM.16.MT88.4 R12, [R115+0x1000] ;  /* 0x00100000730c783b */ /* 0x000fec0000004200 */
[----:B---3--:R-:W-:-:S02]  /*4570*/  F2FP.PACK_AB R4, R204, R205 ;  /* 0x000000cdcc04723e */ /* 0x008fc400000000ff */
[----:B------:R-:W-:Y:S02]  /*4580*/  F2FP.PACK_AB R5, R180, R181 ;  /* 0x000000b5b405723e */ /* 0x000fe400000000ff */
[----:B------:R-:W-:Y:S02]  /*4590*/  F2FP.PACK_AB R6, R214, R182 ;  /* 0x000000b6d606723e */ /* 0x000fe400000000ff */
[----:B--2---:R-:W-:-:S07]  /*45a0*/  F2FP.PACK_AB R7, R126, R127 ;  /* 0x0000007f7e07723e */ /* 0x004fce00000000ff */
[C---:B-----5:R-:W-:Y:S08]  /*45b0*/  HMMA.16816.F32 R128, R4.reuse, R16, R172 ;  /* 0x000000100480723c */ /* 0x060ff000000018ac */
[C---:B------:R-:W-:Y:S01]  /*45c0*/  HMMA.16816.F32 R196, R4.reuse, R18, R168 ;  /* 0x0000001204c4723c */ /* 0x040fe200000018a8 */
[----:B------:R-:W2:Y:S07]  /*45d0*/  LDSM.16.MT88.4 R16, [R192+0x3000] ;  /* 0x00300000c010783b */ /* 0x000eae0000004200 */
[C---:B------:R-:W-:Y:S07]  /*45e0*/  HMMA.16816.F32 R168, R4.reuse, R34, R108 ;  /* 0x0000002204a8723c */ /* 0x040fee000000186c */
[----:B------:R-:W-:Y:S01]  /*45f0*/  IMAD.IADD R111, R189, 0x1, R191 ;  /* 0x00000001bd6f7824 */ /* 0x000fe200078e02bf */
[C---:B-1----:R-:W-:Y:S08]  /*4600*/  HMMA.16816.F32 R200, R4.reuse, R24, R164 ;  /* 0x0000001804c8723c */ /* 0x042ff000000018a4 */
[C---:B------:R-:W-:Y:S01]  /*4610*/  HMMA.16816.F32 R176, R4.reuse, R26, R156 ;  /* 0x0000001a04b0723c */ /* 0x040fe2000000189c */
[----:B------:R-:W1:Y:S07]  /*4620*/  LDSM.16.MT88.4 R24, [R115+0x3000] ;  /* 0x003000007318783b */ /* 0x000e6e0000004200 */
[C---:B----4-:R-:W-:Y:S08]  /*4630*/  HMMA.16816.F32 R160, R4.reuse, R8, R96 ;  /* 0x0000000804a0723c */ /* 0x050ff00000001860 */
[----:B------:R-:W-:Y:S01]  /*4640*/  HMMA.16816.F32 R152, R4, R10, R92 ;  /* 0x0000000a0498723c */ /* 0x000fe2000000185c */
[----:B------:R-:W3:Y:S01]  /*4650*/  LDSM.16.MT88.4 R8, [R111+0x5000] ;  /* 0x005000006f08783b */ /* 0x000ee20000004200 */
[----:B------:R-:W-:-:S06]  /*4660*/  FFMA.FTZ R3, R135, c[0x0][0x2d0], -R2 ;  /* 0x0000b40087037a23 */ /* 0x000fcc0000010802 */
[C---:B--2---:R-:W-:Y:S01]  /*4670*/  HMMA.16816.F32 R144, R4.reuse, R16, R80 ;  /* 0x000000100490723c */ /* 0x044fe20000001850 */
[----:B------:R-:W-:Y:S07]  /*4680*/  LDSM.16.MT88.4 R80, [R111+0x5800] ;  /* 0x005800006f50783b */ /* 0x000fee0000004200 */
[C---:B------:R-:W-:Y:S01]  /*4690*/  HMMA.16816.F32 R140, R4.reuse, R18, R76 ;  /* 0x00000012048c723c */ /* 0x040fe2000000184c */
[----:B------:R-:W2:Y:S04]  /*46a0*/  LDSM.16.MT88.4 R16, [R115+0x5000] ;  /* 0x005000007310783b */ /* 0x000ea80000004200 */
[----:B------:R-:W-:Y:S03]  /*46b0*/  LDSM.16.MT88.4 R112, [R192+0x1800] ;  /* 0x00180000c070783b */ /* 0x000fe60000004200 */
[C---:B------:R-:W-:Y:S01]  /*46c0*/  HMMA.16816.F32 R116, R4.reuse, R12, R104 ;  /* 0x0000000c0474723c */ /* 0x040fe20000001868 */
[----:B------:R-:W-:Y:S07]  /*46d0*/  LDSM.16.MT88.4 R104, [R111+0x1800] ;  /* 0x001800006f68783b */ /* 0x000fee0000004200 */
[C---:B------:R-:W-:Y:S01]  /*46e0*/  HMMA.16816.F32 R164, R4.reuse, R14, R100 ;  /* 0x0000000e04a4723c */ /* 0x040fe20000001864 */
[----:B------:R-:W4:Y:S07]  /*46f0*/  LDSM.16.MT88.4 R12, [R192+0x5000] ;  /* 0x00500000c00c783b */ /* 0x000f2e0000004200 */
[C---:B------:R-:W-:Y:S08]  /*4700*/  HMMA.16816.F32 R172, R4.reuse, R32, R148 ;  /* 0x0000002004ac723c */ /* 0x040ff00000001894 */
[C---:B------:R-:W-:Y:S01]  /*4710*/  HMMA.16816.F32 R148, R4.reuse, R22, R84 ;  /* 0x000000160494723c */ /* 0x040fe20000001854 */
[----:B------:R5:W-:Y:S07]  /*4720*/  MUFU.EX2 R23, R3 ;  /* 0x0000000300177308 */ /* 0x000bee0000000800 */
[----:B------:R-:W-:Y:S01]  /*4730*/  HMMA.16816.F32 R156, R4, R20, R88 ;  /* 0x00000014049c723c */ /* 0x000fe20000001858 */
[----:B------:R-:W-:Y:S01]  /*4740*/  LDSM.16.MT88.4 R88, [R192+0x5800] ;  /* 0x00580000c058783b */ /* 0x000fe20000004200 */
[----:B-----5:R-:W-:-:S06]  /*4750*/  FFMA.FTZ R3, R134, c[0x0][0x2d0], -R2 ;  /* 0x0000b40086037a23 */ /* 0x020fcc0000010802 */
[C---:B-1----:R-:W-:Y:S01]  /*4760*/  HMMA.16816.F32 R136, R4.reuse, R24, R68 ;  /* 0x000000180488723c */ /* 0x042fe20000001844 */
[----:B------:R-:W1:Y:S01]  /*4770*/  LDSM.16.MT88.4 R132, [R191+0x1800] ;  /* 0x00180000bf84783b */ /* 0x000e620000004200 */
[----:B------:R5:W1:Y:S06]  /*4780*/  MUFU.EX2 R22, R3 ;  /* 0x0000000300167308 */ /* 0x000a6c0000000800 */
[----:B------:R-:W-:Y:S01]  /*4790*/  HMMA.16816.F32 R32, R4, R26, R60 ;  /* 0x0000001a0420723c */ /* 0x000fe2000000183c */
[--C-:B-----5:R-:W-:Y:S02]  /*47a0*/  FFMA.FTZ R3, R207, c[0x0][0x2d0], -R2.reuse ;  /* 0x0000b400cf037a23 */ /* 0x120fe40000010802 */
[----:B------:R-:W-:-:S04]  /*47b0*/  FFMA.FTZ R2, R209, c[0x0][0x2d0], -R2 ;  /* 0x0000b400d1027a23 */ /* 0x000fc80000010802 */
[----:B------:R5:W-:Y:S01]  /*47c0*/  MUFU.EX2 R20, R2 ;  /* 0x0000000200147308 */ /* 0x000be20000000800 */
[C---:B---3--:R-:W-:Y:S08]  /*47d0*/  HMMA.16816.F32 R24, R4.reuse, R10, R40 ;  /* 0x0000000a0418723c */ /* 0x048ff00000001828 */
[----:B------:R-:W-:Y:S01]  /*47e0*/  HMMA.16816.F32 R76, R4, R8, R48 ;  /* 0x00000008044c723c */ /* 0x000fe20000001830 */
[----:B------:R-:W-:Y:S01]  /*47f0*/  MUFU.EX2 R21, R3 ;  /* 0x0000000300157308 */ /* 0x000fe20000000800 */
[----:B------:R-:W-:Y:S01]  /*4800*/  IMAD.IADD R207, R189, 0x1, R192 ;  /* 0x00000001bdcf7824 */ /* 0x000fe200078e02c0 */
[----:B------:R-:W-:Y:S01]  /*4810*/  LDSM.16.MT88.4 R40, [R191+0x3800] ;  /* 0x00380000bf28783b */ /* 0x000fe20000004200 */
[----:B-----5:R-:W-:-:S04]  /*4820*/  FFMA.FTZ R2, R208, c[0x0][0x2d0], -R0 ;  /* 0x0000b400d0027a23 */ /* 0x020fc80000010800 */
[----:B------:R-:W-:Y:S01]  /*4830*/  HMMA.16816.F32 R68, R4, R28, R52 ;  /* 0x0000001c0444723c */ /* 0x000fe20000001834 */
[----:B------:R-:W3:Y:S01]  /*4840*/  LDSM.16.MT88.4 R120, [R207+0x1800] ;  /* 0x00180000cf78783b */ /* 0x000ee20000004200 */
[----:B------:R5:W-:Y:S03]  /*4850*/  MUFU.EX2 R10, R2 ;  /* 0x00000002000a7308 */ /* 0x000be60000000800 */
[----:B------:R1:W1:Y:S01]  /*4860*/  LDSM.16.MT88.4 R48, [R111+0x3800] ;  /* 0x003800006f30783b */ /* 0x0002620000004200 */
[----:B-----5:R-:W-:-:S04]  /*4870*/  FFMA.FTZ R2, R211, c[0x0][0x2d0], -R0 ;  /* 0x0000b400d3027a23 */ /* 0x020fc80000010800 */
[----:B------:R5:W1:Y:S01]  /*4880*/  MUFU.EX2 R9, R2 ;  /* 0x0000000200097308 */ /* 0x000a620000000800 */
[----:B--2---:R-:W-:Y:S01]  /*4890*/  HMMA.16816.F32 R92, R4, R16, R72 ;  /* 0x00000010045c723c */ /* 0x004fe20000001848 */
[----:B------:R-:W-:Y:S01]  /*48a0*/  LDSM.16.MT88.4 R72, [R191+0x5800] ;  /* 0x00580000bf48783b */ /* 0x000fe20000004200 */
[--C-:B-----5:R-:W-:Y:S02]  /*48b0*/  FFMA.FTZ R2, R210, c[0x0][0x2d0], -R0.reuse ;  /* 0x0000b400d2027a23 */ /* 0x120fe40000010800 */
[----:B------:R-:W-:-:S03]  /*48c0*/  FFMA.FTZ R0, R215, c[0x0][0x2d0], -R0 ;  /* 0x0000b400d7007a23 */ /* 0x000fc60000010800 */
[----:B------:R2:W-:Y:S08]  /*48d0*/  MUFU.EX2 R8, R2 ;  /* 0x0000000200087308 */ /* 0x0005f00000000800 */
[----:B------:R5:W1:Y:S01]  /*48e0*/  MUFU.EX2 R3, R0 ;  /* 0x0000000000037308 */ /* 0x000a620000000800 */
[----:B--2---:R-:W-:-:S04]  /*48f0*/  FADD.FTZ R2, R247, R245 ;  /* 0x000000f5f7027221 */ /* 0x004fc80000010000 */
[----:B------:R-:W-:Y:S02]  /*4900*/  FADD.FTZ R2, R244, R2 ;  /* 0x00000002f4027221 */ /* 0x000fe40000010000 */
[----:B-----5:R-:W-:-:S04]  /*4910*/  FADD.FTZ R0, R242, R241 ;  /* 0x000000f1f2007221 */ /* 0x020fc80000010000 */
[----:B------:R-:W-:Y:S02]  /*4920*/  FADD.FTZ R0, R240, R0 ;  /* 0x00000000f0007221 */ /* 0x000fe40000010000 */
[----:B------:R-:W-:Y:S02]  /*4930*/  FADD.FTZ R2, R246, R2 ;  /* 0x00000002f6027221 */ /* 0x000fe40000010000 */
[----:B------:R-:W-:Y:S01]  /*4940*/  FADD.FTZ R0, R243, R0 ;  /* 0x00000000f3007221 */ /* 0x000fe20000010000 */
[----:B------:R-:W-:Y:S01]  /*4950*/  HMMA.16816.F32 R28, R4, R30, R56 ;  /* 0x0000001e041c723c */ /* 0x000fe20000001838 */
[----:B------:R-:W2:Y:S01]  /*4960*/  LDSM.16.MT88.4 R56, [R192+0x3800] ;  /* 0x00380000c038783b */ /* 0x000ea20000004200 */
[----:B------:R-:W-:Y:S02]  /*4970*/  FADD.FTZ R2, R237, R2 ;  /* 0x00000002ed027221 */ /* 0x000fe40000010000 */
[----:B------:R-:W-:-:S04]  /*4980*/  FADD.FTZ R0, R233, R0 ;  /* 0x00000000e9007221 */ /* 0x000fc80000010000 */
[----:B----4-:R-:W-:Y:S01]  /*4990*/  HMMA.16816.F32 R84, R4, R12, R36 ;  /* 0x0000000c0454723c */ /* 0x010fe20000001824 */
[----:B------:R-:W-:-:S07]  /*49a0*/  FADD.FTZ R2, R239, R2 ;  /* 0x00000002ef027221 */ /* 0x000fce0000010000 */
[----:B------:R-:W-:Y:S01]  /*49b0*/  HMMA.16816.F32 R16, R4, R18, R64 ;  /* 0x000000120410723c */ /* 0x000fe20000001840 */
[----:B------:R-:W4:Y:S01]  /*49c0*/  LDSM.16.MT88.4 R64, [R207+0x3800] ;  /* 0x00380000cf40783b */ /* 0x000f220000004200 */
[----:B------:R-:W-:-:S06]  /*49d0*/  FADD.FTZ R0, R235, R0 ;  /* 0x00000000eb007221 */ /* 0x000fcc0000010000 */
[----:B------:R-:W-:Y:S01]  /*49e0*/  HMMA.16816.F32 R12, R4, R14, R44 ;  /* 0x0000000e040c723c */ /* 0x000fe2000000182c */
[----:B------:R-:W5:Y:S01]  /*49f0*/  LDSM.16.MT88.4 R4, [R207+0x5800] ;  /* 0x00580000cf04783b */ /* 0x000f620000004200 */
[----:B------:R-:W-:Y:S02]  /*4a00*/  FADD.FTZ R2, R236, R2 ;  /* 0x00000002ec027221 */ /* 0x000fe40000010000 */
[----:B------:R-:W-:Y:S02]  /*4a10*/  FADD.FTZ R0, R219, R0 ;  /* 0x00000000db007221 */ /* 0x000fe40000010000 */
[----:B------:R-:W-:Y:S02]  /*4a20*/  FADD.FTZ R2, R238, R2 ;  /* 0x00000002ee027221 */ /* 0x000fe40000010000 */
[----:B------:R-:W-:Y:S02]  /*4a30*/  FADD.FTZ R0, R234, R0 ;  /* 0x00000000ea007221 */ /* 0x000fe40000010000 */
[----:B------:R-:W-:-:S02]  /*4a40*/  FADD.FTZ R2, R205, R2 ;  /* 0x00000002cd027221 */ /* 0x000fc40000010000 */
[----:B------:R-:W-:Y:S02]  /*4a50*/  FADD.FTZ R0, R181, R0 ;  /* 0x00000000b5007221 */ /* 0x000fe40000010000 */
[----:B------:R-:W-:Y:S02]  /*4a60*/  FADD.FTZ R2, R204, R2 ;  /* 0x00000002cc027221 */ /* 0x000fe40000010000 */
[----:B------:R-:W-:Y:S02]  /*4a70*/  FADD.FTZ R0, R180, R0 ;  /* 0x00000000b4007221 */ /* 0x000fe40000010000 */
[----:B------:R-:W-:Y:S02]  /*4a80*/  FADD.FTZ R2, R182, R2 ;  /* 0x00000002b6027221 */ /* 0x000fe40000010000 */
[----:B------:R-:W-:Y:S01]  /*4a90*/  FADD.FTZ R0, R127, R0 ;  /* 0x000000007f007221 */ /* 0x000fe20000010000 */
[----:B------:R-:W-:Y:S01]  /*4aa0*/  ISETP.GE.AND P0, PT, R206, 0x3, PT ;  /* 0x00000003ce00780c */ /* 0x000fe20003f06270 */
[----:B------:R-:W-:-:S02]  /*4ab0*/  FADD.FTZ R214, R214, R2 ;  /* 0x00000002d6d67221 */ /* 0x000fc40000010000 */
[----:B------:R-:W-:Y:S01]  /*4ac0*/  FADD.FTZ R215, R126, R0 ;  /* 0x000000007ed77221 */ /* 0x000fe20000010000 */
[----:B-1----:R-:W-:Y:S01]  /*4ad0*/  F2FP.PACK_AB R96, R22, R23 ;  /* 0x000000171660723e */ /* 0x002fe200000000ff */
[----:B------:R-:W-:Y:S01]  /*4ae0*/  FADD.FTZ R214, R23, R214 ;  /* 0x000000d617d67221 */ /* 0x000fe20000010000 */
[----:B------:R-:W-:Y:S01]  /*4af0*/  F2FP.PACK_AB R97, R9, R10 ;  /* 0x0000000a0961723e */ /* 0x000fe200000000ff */
[----:B------:R-:W-:Y:S01]  /*4b00*/  FADD.FTZ R215, R10, R215 ;  /* 0x000000d70ad77221 */ /* 0x000fe20000010000 */
[----:B------:R-:W-:Y:S02]  /*4b10*/  F2FP.PACK_AB R98, R20, R21 ;  /* 0x000000151462723e */ /* 0x000fe400000000ff */
[----:B------:R-:W-:Y:S01]  /*4b20*/  F2FP.PACK_AB R99, R3, R8 ;  /* 0x000000080363723e */ /* 0x000fe200000000ff */
[----:B------:R-:W-:Y:S02]  /*4b30*/  FADD.FTZ R214, R22, R214 ;  /* 0x000000d616d67221 */ /* 0x000fe40000010000 */
[----:B------:R-:W-:Y:S01]  /*4b40*/  FADD.FTZ R215, R9, R215 ;  /* 0x000000d709d77221 */ /* 0x000fe20000010000 */
[----:B------:R-:W-:Y:S01]  /*4b50*/  BSSY B0, `(.L_x_1242) ;  /* 0x000006e000007945 */ /* 0x000fe20003800000 */
[----:B------:R-:W-:-:S02]  /*4b60*/  FADD.FTZ R214, R21, R214 ;  /* 0x000000d615d67221 */ /* 0x000fc40000010000 */
[----:B------:R-:W-:Y:S01]  /*4b70*/  HMMA.16816.F32 R128, R96, R132, R128 ;  /* 0x000000846080723c */ /* 0x000fe20000001880 */
[----:B------:R-:W-:Y:S02]  /*4b80*/  FADD.FTZ R215, R8, R215 ;  /* 0x000000d708d77221 */ /* 0x000fe40000010000 */
[----:B------:R-:W-:-:S05]  /*4b90*/  FADD.FTZ R214, R20, R214 ;  /* 0x000000d614d67221 */ /* 0x000fca0000010000 */
[----:B------:R-:W-:Y:S01]  /*4ba0*/  HMMA.16816.F32 R100, R96, R104, R200 ;  /* 0x000000686064723c */ /* 0x000fe200000018c8 */
[----:B------:R-:W-:-:S07]  /*4bb0*/  FADD.FTZ R215, R3, R215 ;  /* 0x000000d703d77221 */ /* 0x000fce0000010000 */
[C---:B------:R-:W-:Y:S08]  /*4bc0*/  HMMA.16816.F32 R108, R96.reuse, R112, R172 ;  /* 0x00000070606c723c */ /* 0x040ff000000018ac */
[C---:B---3--:R-:W-:Y:S08]  /*4bd0*/  HMMA.16816.F32 R116, R96.reuse, R120, R116 ;  /* 0x000000786074723c */ /* 0x048ff00000001874 */
[C---:B------:R-:W-:Y:S08]  /*4be0*/  HMMA.16816.F32 R36, R96.reuse, R40, R160 ;  /* 0x000000286024723c */ /* 0x040ff000000018a0 */
[C---:B------:R-:W-:Y:S08]  /*4bf0*/  HMMA.16816.F32 R44, R96.reuse, R48, R156 ;  /* 0x00000030602c723c */ /* 0x040ff0000000189c */
[C---:B--2---:R-:W-:Y:S08]  /*4c00*/  HMMA.16816.F32 R52, R96.reuse, R56, R144 ;  /* 0x000000386034723c */ /* 0x044ff00000001890 */
        /* <DEDUP_REMOVED lines=15> */
[C---:B-----5:R-:W-:Y:S08]  /*4d00*/  HMMA.16816.F32 R92, R96.reuse, R4, R92 ;  /* 0x00000004605c723c */ /* 0x060ff0000000185c */
[----:B------:R-:W-:Y:S01]  /*4d10*/  HMMA.16816.F32 R96, R96, R6, R16 ;  /* 0x000000066060723c */ /* 0x000fe20000001810 */
[----:B------:R-:W-:Y:S07]  /*4d20*/  @!UPT UIADD3 URZ, URZ, URZ, URZ ;  /* 0x0000003f3f3ff290 */ /* 0x000fee000fffe03f */
[----:B------:R-:W-:Y:S11]  /*4d30*/  @!P0 BRA `(.L_x_1243) ;  /* 0x000004f000008947 */ /* 0x000ff60003800000 */
[----:B------:R-:W-:Y:S02]  /*4d40*/  IMAD R194, R206, 0x40, R221 ;  /* 0x00000040cec27824 */ /* 0x000fe400078e02dd */
[----:B------:R-:W-:-:S03]  /*4d50*/  IMAD.MOV.U32 R193, RZ, RZ, RZ ;  /* 0x000000ffffc17224 */ /* 0x000fc600078e00ff */
        /* <DEDUP_REMOVED lines=8> */
[----:B------:R1:W2:Y:S01]  /*4de0*/  @!P2 LDG.E R193, [R2.64] ;  /* 0x0000000602c1a981 */ /* 0x0002a2000c1e1900 */
[----:B------:R-:W-:Y:S01]  /*4df0*/  IMAD.MOV R0, RZ, RZ, -R0 ;  /* 0x000000ffff007224 */ /* 0x000fe200078e0a00 */
[----:B------:R-:W-:Y:S01]  /*4e00*/  SHF.R.S32.HI R11, RZ, 0x1f, R213 ;  /* 0x0000001fff0b7819 */ /* 0x000fe200000114d5 */
[C---:B------:R-:W-:Y:S01]  /*4e10*/  IMAD.SHL.U32 R18, R213.reuse, 0x2, RZ ;  /* 0x00000002d5127824 */ /* 0x040fe200078e00ff */
[----:B------:R-:W-:Y:S01]  /*4e20*/  SHF.R.S32.HI R28, RZ, 0x1f, R212 ;  /* 0x0000001fff1c7819 */ /* 0x000fe200000114d4 */
[----:B------:R-:W-:Y:S01]  /*4e30*/  IMAD R194, R0, c[0x0][0x2b8], R194 ;  /* 0x0000ae0000c27a24 */ /* 0x000fe200078e02c2 */
[----:B------:R-:W-:Y:S01]  /*4e40*/  SHF.L.U64.HI R15, R213, 0x1, R11 ;  /* 0x00000001d50f7819 */ /* 0x000fe2000001020b */
[----:B------:R-:W-:Y:S01]  /*4e50*/  IMAD.SHL.U32 R17, R212, 0x2, RZ ;  /* 0x00000002d4117824 */ /* 0x000fe200078e00ff */
[----:B------:R-:W-:Y:S01]  /*4e60*/  SHF.R.S32.HI R11, RZ, 0x1f, R195 ;  /* 0x0000001fff0b7819 */ /* 0x000fe200000114c3 */
[----:B------:R-:W-:Y:S01]  /*4e70*/  IMAD.SHL.U32 R16, R195, 0x2, RZ ;  /* 0x00000002c3107824 */ /* 0x000fe200078e00ff */
[----:B------:R-:W-:-:S02]  /*4e80*/  SHF.R.S32.HI R0, RZ, 0x1f, R194 ;  /* 0x0000001fff007819 */ /* 0x000fc400000114c2 */
[----:B------:R-:W-:Y:S02]  /*4e90*/  SHF.L.U64.HI R14, R212, 0x1, R28 ;  /* 0x00000001d40e7819 */ /* 0x000fe4000001021c */
[----:B------:R-:W-:Y:S01]  /*4ea0*/  SHF.L.U64.HI R13, R195, 0x1, R11 ;  /* 0x00000001c30d7819 */ /* 0x000fe2000001020b */
[----:B------:R-:W-:-:S04]  /*4eb0*/  IMAD R0, R0, c[0x0][0x1e0], RZ ;  /* 0x0000780000007a24 */ /* 0x000fc800078e02ff */
[C---:B------:R-:W-:Y:S02]  /*4ec0*/  IMAD R0, R194.reuse, c[0x0][0x1e4], R0 ;  /* 0x00007900c2007a24 */ /* 0x040fe400078e0200 */
[----:B-1----:R-:W-:-:S04]  /*4ed0*/  IMAD.WIDE.U32 R2, R194, c[0x0][0x1e0], RZ ;  /* 0x00007800c2027a25 */ /* 0x002fc800078e00ff */
[----:B------:R-:W-:Y:S01]  /*4ee0*/  IMAD.IADD R3, R3, 0x1, R0 ;  /* 0x0000000103037824 */ /* 0x000fe200078e0200 */
[----:B--2---:R-:W-:-:S03]  /*4ef0*/  SHF.R.S32.HI R5, RZ, 0x1f, R193 ;  /* 0x0000001fff057819 */ /* 0x004fc600000114c1 */
[----:B------:R-:W-:-:S04]  /*4f00*/  IMAD.WIDE.U32 R2, R193, c[0x0][0x1f0], R2 ;  /* 0x00007c00c1027a25 */ /* 0x000fc800078e0002 */
[----:B------:R-:W-:Y:S01]  /*4f10*/  IMAD R5, R5, c[0x0][0x1f0], RZ ;  /* 0x00007c0005057a24 */ /* 0x000fe200078e02ff */
[----:B------:R-:W-:-:S03]  /*4f20*/  IADD3 R0, P0, R222, R2, RZ ;  /* 0x00000002de007210 */ /* 0x000fc60007f1e0ff */
[----:B------:R-:W-:-:S05]  /*4f30*/  IMAD R5, R193, c[0x0][0x1f4], R5 ;  /* 0x00007d00c1057a24 */ /* 0x000fca00078e0205 */
[----:B------:R-:W-:Y:S02]  /*4f40*/  IADD3.X R5, R228, R3, R5, P0, !PT ;  /* 0x00000003e4057210 */ /* 0x000fe400007fe405 */
[----:B------:R-:W-:-:S04]  /*4f50*/  LEA R12, P0, R0, c[0x0][0x1c8], 0x1 ;  /* 0x00007200000c7a11 */ /* 0x000fc800078008ff */
[----:B------:R-:W-:Y:S01]  /*4f60*/  LEA.HI.X R5, R0, c[0x0][0x1cc], R5, 0x1, P0 ;  /* 0x0000730000057a11 */ /* 0x000fe200000f0c05 */
[----:B------:R-:W-:Y:S06]  /*4f70*/  BRA.DIV ~URZ, `(.L_x_1244) ;  /* 0x000095727f007947 */ /* 0x000fec000b800000 */
[----:B------:R1:W2:Y:S02]  /*4f80*/  SHFL.IDX PT, R4, R5, RZ, 0x181f ;  /* 0x00181fff05047589 */ /* 0x0002a400000e0000 */
.L_x_1309:
[----:B------:R-:W-:Y:S05]  /*4f90*/  BRA.DIV ~URZ, `(.L_x_1245) ;  /* 0x000095c27f007947 */ /* 0x000fea000b800000 */
[----:B------:R-:W3:Y:S01]  /*4fa0*/  SHFL.IDX PT, R0, R12, RZ, 0x181f ;  /* 0x00181fff0c007589 */ /* 0x000ee200000e0000 */
[----:B------:R-:W-:Y:S02]  /*4fb0*/  ISETP.GE.AND P5, PT, R195, c[0x0][0x1d4], PT ;  /* 0x00007500c3007a0c */ /* 0x000fe40003fa6270 */
[----:B------:R-:W-:Y:S02]  /*4fc0*/  ISETP.GE.AND P1, PT, R212, c[0x0][0x1d4], PT ;  /* 0x00007500d4007a0c */ /* 0x000fe40003f26270 */
[----:B------:R-:W-:Y:S02]  /*4fd0*/  SEL R11, RZ, 0x10, P5 ;  /* 0x00000010ff0b7807 */ /* 0x000fe40002800000 */
[----:B------:R-:W-:Y:S02]  /*4fe0*/  SEL R10, RZ, 0x10, P1 ;  /* 0x00000010ff0a7807 */ /* 0x000fe40000800000 */
[----:B---3--:R-:W-:-:S02]  /*4ff0*/  IADD3 R6, P0, R0, R16, RZ ;  /* 0x0000001000067210 */ /* 0x008fc40007f1e0ff */
[----:B------:R-:W-:-:S03]  /*5000*/  IADD3 R2, P6, R0, R17, RZ ;  /* 0x0000001100027210 */ /* 0x000fc60007fde0ff */
[C---:B--2---:R-:W-:Y:S01]  /*5010*/  IMAD.X R7, R4.reuse, 0x1, R13, P0 ;  /* 0x0000000104077824 */ /* 0x044fe200000e060d */
        /* <DEDUP_REMOVED lines=8> */
[----:B------:R-:W3:Y:S04]  /*50a0*/  SHFL.IDX PT, R0, R12, 0x1, 0x181f ;  /* 0x00381f000c007f89 */ /* 0x000ee800000e0000 */
[----:B------:R2:W-:Y:S04]  /*50b0*/  LDGSTS.E.BYPASS.LTC128B.128 [R220+0x10100], [R8.64], !P0 ;  /* 0x1010000008dc7fae */ /* 0x0005e8000c101d46 */
[----:B------:R4:W1:Y:S02]  /*50c0*/  SHFL.IDX PT, R4, R5, 0x1, 0x181f ;  /* 0x00381f0005047f89 */ /* 0x00086400000e0000 */
[----:B-1--4-:R-:W-:-:S02]  /*50d0*/  SEL R5, RZ, 0x10, P0 ;  /* 0x00000010ff057807 */ /* 0x012fc40000000000 */
.L_x_1310:
[----:B--23--:R-:W-:Y:S02]  /*50e0*/  IADD3 R8, -R11, 0x10, RZ ;  /* 0x000000100b087810 */ /* 0x00cfe40007ffe1ff */
[----:B------:R-:W-:-:S02]  /*50f0*/  IADD3 R2, -R10, 0x10, RZ ;  /* 0x000000100a027810 */ /* 0x000fc40007ffe1ff */
[----:B------:R-:W-:Y:S02]  /*5100*/  LOP3.LUT R8, R8, 0xf, RZ, 0xc0, !PT ;  /* 0x0000000f08087812 */ /* 0x000fe400078ec0ff */
[----:B------:R-:W-:Y:S02]  /*5110*/  IADD3 R3, -R5, 0x10, RZ ;  /* 0x0000001005037810 */ /* 0x000fe40007ffe1ff */
[----:B------:R-:W-:Y:S02]  /*5120*/  LOP3.LUT R6, R2, 0xf, RZ, 0xc0, !PT ;  /* 0x0000000f02067812 */ /* 0x000fe400078ec0ff */
[-C--:B------:R-:W-:Y:S02]  /*5130*/  IADD3 R8, P1, P0, R8, R0.reuse, R16 ;  /* 0x0000000008087210 */ /* 0x080fe4000783e010 */
[----:B------:R-:W-:Y:S02]  /*5140*/  LOP3.LUT R2, R3, 0xf, RZ, 0xc0, !PT ;  /* 0x0000000f03027812 */ /* 0x000fe400078ec0ff */
[----:B------:R-:W-:-:S02]  /*5150*/  IADD3 R6, P6, P5, R6, R0, R17 ;  /* 0x0000000006067210 */ /* 0x000fc40007dde011 */
[----:B------:R-:W-:Y:S02]  /*5160*/  IADD3.X R9, RZ, R4, R13, P1, P0 ;  /* 0x00000004ff097210 */ /* 0x000fe40000fe040d */
        /* <DEDUP_REMOVED lines=12> */
.L_x_1243:
[----:B------:R-:W-:Y:S05]  /*5230*/  BSYNC B0 ;  /* 0x0000000000007941 */ /* 0x000fea0003800000 */
.L_x_1242:
[----:B-1----:R-:W-:Y:S01]  /*5240*/  IMAD.MOV.U32 R3, RZ, RZ, c[0x0][0x2ac] ;  /* 0x0000ab00ff037624 */ /* 0x002fe200078e00ff */
[----:B------:R-:W-:Y:S01]  /*5250*/  IADD3 R178, R206, -0x2, RZ ;  /* 0xfffffffeceb27810 */ /* 0x000fe20007ffe0ff */
[----:B------:R-:W-:Y:S01]  /*5260*/  @P4 IMAD.HI.U32 R2, R252, c[0x0][0x2c8], RZ ;  /* 0x0000b200fc024a27 */ /* 0x000fe200078e00ff */
[----:B------:R-:W0:Y:S03]  /*5270*/  LDGDEPBAR ;  /* 0x00000000000079af */ /* 0x000e260000000000 */
[----:B------:R-:W-:-:S02]  /*5280*/  IMAD R3, R3, c[0x0][0x1d0], RZ ;  /* 0x0000740003037a24 */ /* 0x000fc400078e02ff */
[----:B------:R-:W-:Y:S01]  /*5290*/  IMAD.MOV.U32 R0, RZ, RZ, R252 ;  /* 0x000000ffff007224 */ /* 0x000fe200078e00fc */
[----:B------:R-:W-:Y:S01]  /*52a0*/  @P4 SHF.R.U32.HI R0, RZ, c[0x0][0x2cc], R2 ;  /* 0x0000b300ff004a19 */ /* 0x000fe20000011602 */
[----:B------:R-:W-:Y:S02]  /*52b0*/  IMAD.MOV.U32 R210, RZ, RZ, RZ ;  /* 0x000000ffffd27224 */ /* 0x000fe400078e00ff */
[----:B------:R-:W-:Y:S01]  /*52c0*/  IMAD.MOV.U32 R182, RZ, RZ, 0x1 ;  /* 0x00000001ffb67424 */ /* 0x000fe200078e00ff */
[----:B------:R-:W-:-:S04]  /*52d0*/  IADD3 R0, R0, -c[0x0][0x168], R3 ;  /* 0x80005a0000007a10 */ /* 0x000fc80007ffe003 */
[----:B------:R-:W-:-:S04]  /*52e0*/  SHF.R.S32.HI R2, RZ, 0x1f, R0 ;  /* 0x0000001fff027819 */ /* 0x000fc80000011400 */
[----:B------:R-:W-:-:S04]  /*52f0*/  LEA.HI R0, R2, R0, RZ, 0x6 ;  /* 0x0000000002007211 */ /* 0x000fc800078f30ff */
[----:B------:R-:W-:-:S04]  /*5300*/  SHF.R.S32.HI R0, RZ, 0x6, R0 ;  /* 0x00000006ff007819 */ /* 0x000fc80000011400 */
[----:B------:R-:W-:-:S04]  /*5310*/  IMNMX R219, RZ, R0, !PT ;  /* 0x00000000ffdb7217 */ /* 0x000fc80007800200 */
[----:B------:R-:W-:-:S13]  /*5320*/  ISETP.GE.AND P0, PT, R178, R219, PT ;  /* 0x000000dbb200720c */ /* 0x000fda0003f06270 */
[----:B------:R-:W-:Y:S05]  /*5330*/  @!P0 BRA `(.L_x_1246) ;  /* 0x000033e000008947 */ /* 0x000fea0003800000 */
[----:B------:R-:W-:Y:S01]  /*5340*/  MOV R127, R124 ;  /* 0x0000007c007f7202 */ /* 0x000fe20000000f00 */
[----:B------:R-:W-:Y:S01]  /*5350*/  IMAD.MOV.U32 R201, RZ, RZ, R178 ;  /* 0x000000ffffc97224 */ /* 0x000fe200078e00b2 */
[----:B------:R-:W-:Y:S01]  /*5360*/  MOV R126, R125 ;  /* 0x0000007d007e7202 */ /* 0x000fe20000000f00 */
[----:B------:R-:W-:Y:S01]  /*5370*/  IMAD.MOV.U32 R182, RZ, RZ, 0x1 ;  /* 0x00000001ffb67424 */ /* 0x000fe200078e00ff */
[----:B------:R-:W-:Y:S02]  /*5380*/  MOV R210, RZ ;  /* 0x000000ff00d27202 */ /* 0x000fe40000000f00 */
.L_x_1255:
[----:B------:R-:W-:Y:S04]  /*5390*/  DEPBAR.LE SB0, 0x2 ;  /* 0x000080800000791a */ /* 0x000fe80000000000 */
[----:B------:R-:W-:Y:S01]  /*53a0*/  WARPSYNC 0xffffffff ;  /* 0xffffffff00007948 */ /* 0x000fe20003800000 */
[----:B------:R-:W-:Y:S01]  /*53b0*/  BAR.SYNC.DEFER_BLOCKING 0x0 ;  /* 0x0000000000007b1d */ /* 0x000fe20000010000 */
[----:B------:R-:W-:Y:S01]  /*53c0*/  IMAD R181, R182, 0x6000, RZ ;  /* 0x00006000b6b57824 */ /* 0x000fe200078e02ff */
[----:B------:R-:W-:Y:S04]  /*53d0*/  ISETP.GE.AND P0, PT, R201, 0x1, PT ;  /* 0x00000001c900780c */ /* 0x000fe80003f06270 */
[----:B------:R-:W-:Y:S04]  /*53e0*/  IADD3 R0, R190, R181, RZ ;  /* 0x000000b5be007210 */ /* 0x000fe80007ffe0ff */
[----:B------:R-:W-:Y:S01]  /*53f0*/  IADD3 R125, R188, R0, RZ ;  /* 0x00000000bc7d7210 */ /* 0x000fe20007ffe0ff */
        /* <DEDUP_REMOVED lines=12> */
[----:B------:R-:W-:Y:S01]  /*54c0*/  IMAD.SHL.U32 R31, R213, 0x2, RZ ;  /* 0x00000002d51f7824 */ /* 0x000fe200078e00ff */
[----:B------:R-:W-:Y:S01]  /*54d0*/  SHF.R.S32.HI R2, RZ, 0x1f, R194 ;  /* 0x0000001fff027819 */ /* 0x000fe200000114c2 */
[----:B------:R-:W-:Y:S01]  /*54e0*/  IMAD.SHL.U32 R30, R212, 0x2, RZ ;  /* 0x00000002d41e7824 */ /* 0x000fe200078e00ff */
[----:B------:R-:W-:Y:S01]  /*54f0*/  SHF.R.S32.HI R20, RZ, 0x1f, R193 ;  /* 0x0000001fff147819 */ /* 0x000fe200000114c1 */
[----:B------:R-:W-:Y:S01]  /*5500*/  IMAD.SHL.U32 R29, R195, 0x2, RZ ;  /* 0x00000002c31d7824 */ /* 0x000fe200078e00ff */
[----:B------:R-:W-:Y:S01]  /*5510*/  SHF.R.S32.HI R5, RZ, 0x1f, R213 ;  /* 0x0000001fff057819 */ /* 0x000fe200000114d5 */
[----:B------:R-:W-:Y:S01]  /*5520*/  IMAD R4, R2, c[0x0][0x208], RZ ;  /* 0x0000820002047a24 */ /* 0x000fe200078e02ff */
[----:B------:R-:W-:Y:S01]  /*5530*/  SHF.R.S32.HI R6, RZ, 0x1f, R212 ;  /* 0x0000001fff067819 */ /* 0x000fe200000114d4 */
[C---:B------:R-:W-:Y:S01]  /*5540*/  IMAD.WIDE.U32 R2, R194.reuse, c[0x0][0x208], RZ ;  /* 0x00008200c2027a25 */ /* 0x040fe200078e00ff */
[----:B------:R-:W-:Y:S02]  /*5550*/  SHF.L.U64.HI R28, R213, 0x1, R5 ;  /* 0x00000001d51c7819 */ /* 0x000fe40000010205 */
[----:B------:R-:W-:Y:S01]  /*5560*/  SHF.R.S32.HI R5, RZ, 0x1f, R195 ;  /* 0x0000001fff057819 */ /* 0x000fe200000114c3 */
[----:B------:R-:W-:Y:S01]  /*5570*/  IMAD R4, R194, c[0x0][0x20c], R4 ;  /* 0x00008300c2047a24 */ /* 0x000fe200078e0204 */
[----:B------:R-:W-:Y:S01]  /*5580*/  SHF.L.U64.HI R23, R212, 0x1, R6 ;  /* 0x00000001d4177819 */ /* 0x000fe20000010206 */
[----:B------:R-:W-:Y:S01]  /*5590*/  IMAD R20, R20, c[0x0][0x218], RZ ;  /* 0x0000860014147a24 */ /* 0x000fe200078e02ff */
[----:B------:R-:W-:Y:S01]  /*55a0*/  SHF.L.U64.HI R22, R195, 0x1, R5 ;  /* 0x00000001c3167819 */ /* 0x000fe20000010205 */
[----:B------:R-:W-:Y:S02]  /*55b0*/  IMAD.IADD R3, R3, 0x1, R4 ;  /* 0x0000000103037824 */ /* 0x000fe400078e0204 */
[C---:B------:R-:W-:Y:S02]  /*55c0*/  IMAD R20, R193.reuse, c[0x0][0x21c], R20 ;  /* 0x00008700c1147a24 */ /* 0x040fe400078e0214 */
[----:B------:R-:W-:Y:S05]  /*55d0*/  IMAD.WIDE.U32 R2, R193, c[0x0][0x218], R2 ;  /* 0x00008600c1027a25 */ /* 0x000fea00078e0002 */
[----:B------:R-:W-:Y:S04]  /*55e0*/  IADD3 R2, P0, R226, R2, RZ ;  /* 0x00000002e2027210 */ /* 0x000fe80007f1e0ff */
[----:B------:R-:W-:Y:S02]  /*55f0*/  IADD3.X R20, R230, R3, R20, P0, !PT ;  /* 0x00000003e6147210 */ /* 0x000fe400007fe414 */
[C---:B------:R-:W-:Y:S04]  /*5600*/  LEA R21, P0, R2.reuse, c[0x0][0x1f8], 0x1 ;  /* 0x00007e0002157a11 */ /* 0x040fe800078008ff */
[----:B------:R-:W-:Y:S01]  /*5610*/  LEA.HI.X R20, R2, c[0x0][0x1fc], R20, 0x1, P0 ;  /* 0x00007f0002147a11 */ /* 0x000fe200000f0c14 */
[----:B------:R-:W-:-:S06]  /*5620*/  BRA.DIV ~URZ, `(.L_x_1249) ;  /* 0x000091727f007947 */ /* 0x000fcc000b800000 */
[----:B------:R4:W3:Y:S02]  /*5630*/  SHFL.IDX PT, R5, R20, RZ, 0x181f ;  /* 0x00181fff14057589 */ /* 0x0008e400000e0000 */
.L_x_1311:
[----:B------:R-:W-:-:S05]  /*5640*/  BRA.DIV ~URZ, `(.L_x_1250) ;  /* 0x000091c27f007947 */ /* 0x000fca000b800000 */
[----:B------:R-:W5:Y:S01]  /*5650*/  SHFL.IDX PT, R2, R21, RZ, 0x181f ;  /* 0x00181fff15027589 */ /* 0x000f6200000e0000 */
[----:B------:R-:W-:Y:S01]  /*5660*/  ISETP.GE.AND P5, PT, R195, c[0x0][0x1d4], PT ;  /* 0x00007500c3007a0c */ /* 0x000fe20003fa6270 */
[----:B------:R-:W-:Y:S01]  /*5670*/  IMAD R4, R210, 0x6000, R231 ;  /* 0x00006000d2047824 */ /* 0x000fe200078e02e7 */
[----:B------:R-:W-:Y:S02]  /*5680*/  ISETP.GE.AND P1, PT, R212, c[0x0][0x1d4], PT ;  /* 0x00007500d4007a0c */ /* 0x000fe40003f26270 */
[C---:B-----5:R-:W-:Y:S02]  /*5690*/  IADD3 R12, P0, R2.reuse, R29, RZ ;  /* 0x0000001d020c7210 */ /* 0x060fe40007f1e0ff */
[C---:B------:R-:W-:Y:S03]  /*56a0*/  IADD3 R6, P6, R2.reuse, R30, RZ ;  /* 0x0000001e02067210 */ /* 0x040fe60007fde0ff */
[----:B---3--:R-:W-:Y:S01]  /*56b0*/  IMAD.X R13, R5, 0x1, R22, P0 ;  /* 0x00000001050d7824 */ /* 0x008fe200000e0616 */
[----:B------:R-:W-:Y:S01]  /*56c0*/  ISETP.GE.AND P0, PT, R213, c[0x0][0x1d4], PT ;  /* 0x00007500d5007a0c */ /* 0x000fe20003f06270 */
[C---:B------:R-:W-:Y:S01]  /*56d0*/  IMAD.X R7, R5.reuse, 0x1, R23, P6 ;  /* 0x0000000105077824 */ /* 0x040fe200030e0617 */
[----:B------:R-:W-:Y:S02]  /*56e0*/  IADD3 R14, P6, R2, R31, RZ ;  /* 0x0000001f020e7210 */ /* 0x000fe40007fde0ff */
[----:B------:R-:W-:Y:S01]  /*56f0*/  @!PT LDS RZ, [RZ] ;  /* 0x00000000fffff984 */ /* 0x000fe20000000800 */
[----:B------:R-:W-:Y:S01]  /*5700*/  @!PT LDS RZ, [RZ] ;  /* 0x00000000fffff984 */ /* 0x000fe20000000800 */
[----:B------:R3:W-:Y:S03]  /*5710*/  LDGSTS.E.BYPASS.LTC128B.128 [R4], [R12.64], !P5 ;  /* 0x000000000c047fae */ /* 0x0007e6000e901d46 */
[----:B------:R-:W-:Y:S01]  /*5720*/  IMAD.X R15, R5, 0x1, R28, P6 ;  /* 0x00000001050f7824 */ /* 0x000fe200030e061c */
[----:B------:R3:W-:Y:S04]  /*5730*/  LDGSTS.E.BYPASS.LTC128B.128 [R4+0x2000], [R6.64], !P1 ;  /* 0x0200000006047fae */ /* 0x0007e8000c901d46 */
[----:B------:R5:W4:Y:S04]  /*5740*/  SHFL.IDX PT, R5, R20, 0x1, 0x181f ;  /* 0x00381f0014057f89 */ /* 0x000b2800000e0000 */
[----:B------:R2:W-:Y:S04]  /*5750*/  LDGSTS.E.BYPASS.LTC128B.128 [R4+0x4000], [R14.64], !P0 ;  /* 0x040000000e047fae */ /* 0x0005e8000c101d46 */
[----:B------:R3:W1:Y:S01]  /*5760*/  SHFL.IDX PT, R2, R21, 0x1, 0x181f ;  /* 0x00381f0015027f89 */ /* 0x00066200000e0000 */
[----:B----45:R-:W-:Y:S02]  /*5770*/  SEL R20, RZ, 0x10, P5 ;  /* 0x00000010ff147807 */ /* 0x030fe40002800000 */
[----:B--2---:R-:W-:Y:S02]  /*5780*/  SEL R15, RZ, 0x10, P1 ;  /* 0x00000010ff0f7807 */ /* 0x004fe40000800000 */
[----:B------:R-:W-:Y:S02]  /*5790*/  SEL R14, RZ, 0x10, P0 ;  /* 0x00000010ff0e7807 */ /* 0x000fe40000000000 */
.L_x_1312:
[----:B-1-3--:R-:W-:Y:S02]  /*57a0*/  IADD3 R3, -R15, 0x10, RZ ;  /* 0x000000100f037810 */ /* 0x00afe40007ffe1ff */
[----:B------:R-:W-:Y:S02]  /*57b0*/  IADD3 R12, -R20, 0x10, RZ ;  /* 0x00000010140c7810 */ /* 0x000fe40007ffe1ff */
[----:B------:R-:W-:Y:S02]  /*57c0*/  IADD3 R6, -R14, 0x10, RZ ;  /* 0x000000100e067810 */ /* 0x000fe40007ffe1ff */
[----:B------:R-:W-:Y:S02]  /*57d0*/  LOP3.LUT R7, R3, 0xf, RZ, 0xc0, !PT ;  /* 0x0000000f03077812 */ /* 0x000fe400078ec0ff */
[----:B------:R-:W-:Y:S02]  /*57e0*/  LOP3.LUT R12, R12, 0xf, RZ, 0xc0, !PT ;  /* 0x0000000f0c0c7812 */ /* 0x000fe400078ec0ff */
[----:B------:R-:W-:Y:S02]  /*57f0*/  LOP3.LUT R3, R6, 0xf, RZ, 0xc0, !PT ;  /* 0x0000000f06037812 */ /* 0x000fe400078ec0ff */
[-C--:B------:R-:W-:Y:S02]  /*5800*/  IADD3 R6, P6, P5, R7, R2.reuse, R30 ;  /* 0x0000000207067210 */ /* 0x080fe40007dde01e */
[-C--:B------:R-:W-:Y:S02]  /*5810*/  IADD3 R12, P1, P0, R12, R2.reuse, R29 ;  /* 0x000000020c0c7210 */ /* 0x080fe4000783e01d */
        /* <DEDUP_REMOVED lines=13> */
.L_x_1248:
[----:B------:R-:W-:Y:S05]  /*58f0*/  BSYNC B0 ;  /* 0x0000000000007941 */ /* 0x000fea0003800000 */
.L_x_1247:
[----:B------:R-:W0:Y:S01]  /*5900*/  LDGDEPBAR ;  /* 0x00000000000079af */ /* 0x000e220000000000 */
[----:B------:R-:W-:Y:S01]  /*5910*/  WARPSYNC 0xffffffff ;  /* 0xffffffff00007948 */ /* 0x000fe20003800000 */
[C---:B-123--:R-:W-:Y:S01]  /*5920*/  HMMA.16816.F32 R4, R32.reuse, R8, RZ ;  /* 0x000000082004723c */ /* 0x04efe200000018ff */
[----:B------:R-:W-:Y:S03]  /*5930*/  BSSY B0, `(.L_x_1251) ;  /* 0x00002d4000007945 */ /* 0x000fe60003800000 */
[CC--:B------:R-:W-:Y:S02]  /*5940*/  IADD3 R2, R187.reuse, R0.reuse, RZ ;  /* 0x00000000bb027210 */ /* 0x0c0fe40007ffe0ff */
[----:B------:R-:W-:Y:S01]  /*5950*/  LDSM.16.M88.4 R160, [R186] ;  /* 0x00000000baa0783b */ /* 0x000fe20000000200 */
[----:B------:R-:W-:Y:S01]  /*5960*/  IADD3 R180, R187, R125, RZ ;  /* 0x0000007dbbb47210 */ /* 0x000fe20007ffe0ff */
[C---:B------:R-:W-:Y:S01]  /*5970*/  HMMA.16816.F32 R8, R32.reuse, R10, RZ ;  /* 0x0000000a2008723c */ /* 0x040fe200000018ff */
[CC--:B------:R-:W-:Y:S03]  /*5980*/  IADD3 R124, R188.reuse, R0.reuse, RZ ;  /* 0x00000000bc7c7210 */ /* 0x0c0fe60007ffe0ff */
[----:B------:R-:W-:Y:S02]  /*5990*/  IADD3 R3, R188, R0, R187 ;  /* 0x00000000bc037210 */ /* 0x000fe40007ffe0bb */
[----:B------:R-:W1:Y:S01]  /*59a0*/  LDSM.16.M88.4 R164, [R2] ;  /* 0x0000000002a4783b */ /* 0x000e620000000200 */
[----:B------:R-:W-:Y:S01]  /*59b0*/  SHF.L.U32 R211, R201, 0x6, RZ ;  /* 0x00000006c9d37819 */ /* 0x000fe200000006ff */
[C---:B----4-:R-:W-:Y:S06]  /*59c0*/  HMMA.16816.F32 R12, R32.reuse, R16, RZ ;  /* 0x00000010200c723c */ /* 0x050fec00000018ff */
[----:B------:R-:W2:Y:S02]  /*59d0*/  LDSM.16.M88.4 R168, [R2+0x800] ;  /* 0x0008000002a8783b */ /* 0x000ea40000000200 */
[C---:B------:R-:W-:Y:S06]  /*59e0*/  HMMA.16816.F32 R16, R32.reuse, R18, RZ ;  /* 0x000000122010723c */ /* 0x040fec00000018ff */
[----:B------:R-:W3:Y:S02]  /*59f0*/  LDSM.16.M88.4 R172, [R2+0x1000] ;  /* 0x0010000002ac783b */ /* 0x000ee40000000200 */
[C---:B------:R-:W-:Y:S06]  /*5a00*/  HMMA.16816.F32 R20, R32.reuse, R24, RZ ;  /* 0x000000182014723c */ /* 0x040fec00000018ff */
[----:B------:R-:W-:Y:S02]  /*5a10*/  LDSM.16.M88.4 R176, [R180+0x1000] ;  /* 0x00100000b4b0783b */ /* 0x000fe40000000200 */
[C---:B------:R-:W-:Y:S08]  /*5a20*/  HMMA.16816.F32 R24, R32.reuse, R26, RZ ;  /* 0x0000001a2018723c */ /* 0x040ff000000018ff */
[C---:B------:R-:W-:Y:S08]  /*5a30*/  HMMA.16816.F32 R28, R32.reuse, R136, RZ ;  /* 0x00000088201c723c */ /* 0x040ff000000018ff */
[----:B------:R-:W-:Y:S01]  /*5a40*/  HMMA.16816.F32 R32, R32, R138, RZ ;  /* 0x0000008a2020723c */ /* 0x000fe200000018ff */
[----:B------:R-:W4:Y:S07]  /*5a50*/  LDSM.16.M88.4 R136, [R2+0x1800] ;  /* 0x001800000288783b */ /* 0x000f2e0000000200 */
[C---:B------:R-:W-:Y:S08]  /*5a60*/  HMMA.16816.F32 R4, R140.reuse, R144, R4 ;  /* 0x000000908c04723c */ /* 0x040ff00000001804 */
[C---:B------:R-:W-:Y:S01]  /*5a70*/  HMMA.16816.F32 R8, R140.reuse, R146, R8 ;  /* 0x000000928c08723c */ /* 0x040fe20000001808 */
[----:B------:R-:W-:Y:S07]  /*5a80*/  LDSM.16.M88.4 R144, [R185] ;  /* 0x00000000b990783b */ /* 0x000fee0000000200 */
        /* <DEDUP_REMOVED lines=8> */
[----:B------:R-:W4:Y:S07]  /*5b10*/  LDSM.16.M88.4 R140, [R180+0x1800] ;  /* 0x00180000b48c783b */ /* 0x000f2e0000000200 */
[C---:B-1----:R-:W-:Y:S01]  /*5b20*/  HMMA.16816.F32 R4, R160.reuse, R164, R4 ;  /* 0x000000a4a004723c */ /* 0x042fe20000001804 */
[----:B------:R-:W-:Y:S07]  /*5b30*/  LDSM.16.M88.4 R156, [R183+0x4000] ;  /* 0x00400000b79c783b */ /* 0x000fee0000000200 */
[C---:B------:R-:W-:Y:S01]  /*5b40*/  HMMA.16816.F32 R8, R160.reuse, R166, R8 ;  /* 0x000000a6a008723c */ /* 0x040fe20000001808 */
[----:B------:R-:W1:Y:S07]  /*5b50*/  LDSM.16.M88.4 R164, [R0+0x2000] ;  /* 0x0020000000a4783b */ /* 0x000e6e0000000200 */
[C---:B--2---:R-:W-:Y:S08]  /*5b60*/  HMMA.16816.F32 R12, R160.reuse, R168, R12 ;  /* 0x000000a8a00c723c */ /* 0x044ff0000000180c */
[C---:B------:R-:W-:Y:S01]  /*5b70*/  HMMA.16816.F32 R16, R160.reuse, R170, R16 ;  /* 0x000000aaa010723c */ /* 0x040fe20000001810 */
[----:B------:R-:W-:Y:S07]  /*5b80*/  LDSM.16.M88.4 R168, [R2+0x2000] ;  /* 0x0020000002a8783b */ /* 0x000fee0000000200 */
[C---:B---3--:R-:W-:Y:S08]  /*5b90*/  HMMA.16816.F32 R20, R160.reuse, R172, R20 ;  /* 0x000000aca014723c */ /* 0x048ff00000001814 */
[C---:B------:R-:W-:Y:S08]  /*5ba0*/  HMMA.16816.F32 R24, R160.reuse, R174, R24 ;  /* 0x000000aea018723c */ /* 0x040ff00000001818 */
[C---:B----4-:R-:W-:Y:S08]  /*5bb0*/  HMMA.16816.F32 R28, R160.reuse, R136, R28 ;  /* 0x00000088a01c723c */ /* 0x050ff0000000181c */
[----:B------:R-:W-:Y:S01]  /*5bc0*/  HMMA.16816.F32 R32, R160, R138, R32 ;  /* 0x0000008aa020723c */ /* 0x000fe20000001820 */
[----:B------:R-:W2:Y:S07]  /*5bd0*/  LDSM.16.M88.4 R136, [R0+0x2800] ;  /* 0x002800000088783b */ /* 0x000eae0000000200 */
[C---:B-----5:R-:W-:Y:S01]  /*5be0*/  HMMA.16816.F32 R4, R144.reuse, R148, R4 ;  /* 0x000000949004723c */ /* 0x060fe20000001804 */
[----:B------:R-:W-:Y:S07]  /*5bf0*/  LDSM.16.M88.4 R160, [R124+0x2800] ;  /* 0x002800007ca0783b */ /* 0x000fee0000000200 */
[C---:B------:R-:W-:Y:S01]  /*5c00*/  HMMA.16816.F32 R8, R144.reuse, R150, R8 ;  /* 0x000000969008723c */ /* 0x040fe20000001808 */
[----:B------:R-:W3:Y:S07]  /*5c10*/  LDSM.16.M88.4 R148, [R0+0x3000] ;  /* 0x003000000094783b */ /* 0x000eee0000000200 */
[C---:B------:R-:W-:Y:S08]  /*5c20*/  HMMA.16816.F32 R12, R144.reuse, R152, R12 ;  /* 0x00000098900c723c */ /* 0x040ff0000000180c */
[C---:B------:R-:W-:Y:S01]  /*5c30*/  HMMA.16816.F32 R16, R144.reuse, R154, R16 ;  /* 0x0000009a9010723c */ /* 0x040fe20000001810 */
[----:B------:R-:W-:Y:S07]  /*5c40*/  LDSM.16.M88.4 R152, [R125+0x2000] ;  /* 0x002000007d98783b */ /* 0x000fee0000000200 */
[C---:B------:R-:W-:Y:S08]  /*5c50*/  HMMA.16816.F32 R20, R144.reuse, R176, R20 ;  /* 0x000000b09014723c */ /* 0x040ff00000001814 */
[C---:B------:R-:W-:Y:S08]  /*5c60*/  HMMA.16816.F32 R24, R144.reuse, R178, R24 ;  /* 0x000000b29018723c */ /* 0x040ff00000001818 */
[C---:B------:R-:W-:Y:S08]  /*5c70*/  HMMA.16816.F32 R28, R144.reuse, R140, R28 ;  /* 0x0000008c901c723c */ /* 0x040ff0000000181c */
[----:B------:R-:W-:Y:S01]  /*5c80*/  HMMA.16816.F32 R32, R144, R142, R32 ;  /* 0x0000008e9020723c */ /* 0x000fe20000001820 */
[----:B------:R-:W4:Y:S07]  /*5c90*/  LDSM.16.M88.4 R140, [R0+0x3800] ;  /* 0x00380000008c783b */ /* 0x000f2e0000000200 */
[C---:B-1----:R-:W-:Y:S01]  /*5ca0*/  HMMA.16816.F32 R4, R156.reuse, R164, R4 ;  /* 0x000000a49c04723c */ /* 0x042fe20000001804 */
[----:B------:R-:W1:Y:S07]  /*5cb0*/  LDSM.16.M88.4 R144, [R184+0x4000] ;  /* 0x00400000b890783b */ /* 0x000e6e0000000200 */
[C---:B------:R-:W-:Y:S01]  /*5cc0*/  HMMA.16816.F32 R8, R156.reuse, R166, R8 ;  /* 0x000000a69c08723c */ /* 0x040fe20000001808 */
[----:B------:R-:W5:Y:S07]  /*5cd0*/  LDSM.16.M88.4 R164, [R124+0x3000] ;  /* 0x003000007ca4783b */ /* 0x000f6e0000000200 */
        /* <DEDUP_REMOVED lines=8> */
[----:B------:R-:W4:Y:S07]  /*5d60*/  LDSM.16.M88.4 R140, [R2+0x2800] ;  /* 0x00280000028c783b */ /* 0x000f2e0000000200 */
[C---:B-1----:R-:W-:Y:S01]  /*5d70*/  HMMA.16816.F32 R4, R144.reuse, R152, R4 ;  /* 0x000000989004723c */ /* 0x042fe20000001804 */
[----:B------:R-:W-:Y:S07]  /*5d80*/  LDSM.16.M88.4 R156, [R2+0x3800] ;  /* 0x00380000029c783b */ /* 0x000fee0000000200 */
[C---:B------:R-:W-:Y:S01]  /*5d90*/  HMMA.16816.F32 R8, R144.reuse, R154, R8 ;  /* 0x0000009a9008723c */ /* 0x040fe20000001808 */
[----:B------:R-:W1:Y:S07]  /*5da0*/  LDSM.16.M88.4 R152, [R2+0x3000] ;  /* 0x003000000298783b */ /* 0x000e6e0000000200 */
[C---:B------:R-:W-:Y:S08]  /*5db0*/  HMMA.16816.F32 R12, R144.reuse, R160, R12 ;  /* 0x000000a0900c723c */ /* 0x040ff0000000180c */
[C---:B------:R-:W-:Y:S01]  /*5dc0*/  HMMA.16816.F32 R16, R144.reuse, R162, R16 ;  /* 0x000000a29010723c */ /* 0x040fe20000001810 */
[----:B------:R-:W-:Y:S07]  /*5dd0*/  LDSM.16.M88.4 R160, [R185+0x4000] ;  /* 0x00400000b9a0783b */ /* 0x000fee0000000200 */
[C---:B-----5:R-:W-:Y:S08]  /*5de0*/  HMMA.16816.F32 R20, R144.reuse, R164, R20 ;  /* 0x000000a49014723c */ /* 0x060ff00000001814 */
[C---:B------:R-:W-:Y:S01]  /*5df0*/  HMMA.16816.F32 R24, R144.reuse, R166, R24 ;  /* 0x000000a69018723c */ /* 0x040fe20000001818 */
[----:B------:R-:W5:Y:S07]  /*5e00*/  LDSM.16.M88.4 R164, [R180+0x2000] ;  /* 0x00200000b4a4783b */ /* 0x000f6e0000000200 */
[C---:B--2---:R-:W-:Y:S08]  /*5e10*/  HMMA.16816.F32 R28, R144.reuse, R136, R28 ;  /* 0x00000088901c723c */ /* 0x044ff0000000181c */
[----:B------:R-:W-:Y:S01]  /*5e20*/  HMMA.16816.F32 R32, R144, R138, R32 ;  /* 0x0000008a9020723c */ /* 0x000fe20000001820 */
[----:B------:R-:W2:Y:S07]  /*5e30*/  LDSM.16.M88.4 R136, [R3+0x2800] ;  /* 0x002800000388783b */ /* 0x000eae0000000200 */
[C---:B---3--:R-:W-:Y:S01]  /*5e40*/  HMMA.16816.F32 R4, R148.reuse, R168, R4 ;  /* 0x000000a89404723c */ /* 0x048fe20000001804 */
[----:B------:R-:W-:Y:S07]  /*5e50*/  LDSM.16.M88.4 R144, [R3+0x3800] ;  /* 0x003800000390783b */ /* 0x000fee0000000200 */
[C---:B------:R-:W-:Y:S01]  /*5e60*/  HMMA.16816.F32 R8, R148.reuse, R170, R8 ;  /* 0x000000aa9408723c */ /* 0x040fe20000001808 */
[----:B------:R3:W-:Y:S07]  /*5e70*/  LDSM.16.M88.4 R168, [R125+0x4000] ;  /* 0x004000007da8783b */ /* 0x0007ee0000000200 */
[C---:B----4-:R-:W-:Y:S08]  /*5e80*/  HMMA.16816.F32 R12, R148.reuse, R140, R12 ;  /* 0x0000008c940c723c */ /* 0x050ff0000000180c */
[C---:B------:R-:W-:Y:S01]  /*5e90*/  HMMA.16816.F32 R16, R148.reuse, R142, R16 ;  /* 0x0000008e9410723c */ /* 0x040fe20000001810 */
[----:B------:R-:W4:Y:S07]  /*5ea0*/  LDSM.16.M88.4 R140, [R3+0x3000] ;  /* 0x00300000038c783b */ /* 0x000f2e0000000200 */
[C---:B-1----:R-:W-:Y:S01]  /*5eb0*/  HMMA.16816.F32 R20, R148.reuse, R152, R20 ;  /* 0x000000989414723c */ /* 0x042fe20000001814 */
[----:B---3--:R-:W-:Y:S07]  /*5ec0*/  MOV R125, c[0x0][0x2ac] ;  /* 0x0000ab00007d7a02 */ /* 0x008fee0000000f00 */
[C---:B------:R-:W-:Y:S01]  /*5ed0*/  HMMA.16816.F32 R24, R148.reuse, R154, R24 ;  /* 0x0000009a9418723c */ /* 0x040fe20000001818 */
[----:B------:R-:W-:Y:S07]  /*5ee0*/  LDSM.16.M88.4 R152, [R0+0x4000] ;  /* 0x004000000098783b */ /* 0x000fee0000000200 */
[C---:B------:R-:W-:Y:S08]  /*5ef0*/  HMMA.16816.F32 R28, R148.reuse, R156, R28 ;  /* 0x0000009c941c723c */ /* 0x040ff0000000181c */
[----:B------:R-:W-:Y:S01]  /*5f00*/  HMMA.16816.F32 R32, R148, R158, R32 ;  /* 0x0000009e9420723c */ /* 0x000fe20000001820 */
[----:B------:R-:W1:Y:S07]  /*5f10*/  LDSM.16.M88.4 R148, [R183+0x8000] ;  /* 0x00800000b794783b */ /* 0x000e6e0000000200 */
[C---:B-----5:R-:W-:Y:S01]  /*5f20*/  HMMA.16816.F32 R4, R160.reuse, R164, R4 ;  /* 0x000000a4a004723c */ /* 0x060fe20000001804 */
[----:B------:R-:W3:Y:S07]  /*5f30*/  LDSM.16.M88.4 R156, [R0+0x4800] ;  /* 0x00480000009c783b */ /* 0x000eee0000000200 */
[C---:B------:R-:W-:Y:S01]  /*5f40*/  HMMA.16816.F32 R8, R160.reuse, R166, R8 ;  /* 0x000000a6a008723c */ /* 0x040fe20000001808 */
[----:B------:R-:W5:Y:S07]  /*5f50*/  LDSM.16.M88.4 R164, [R0+0x5000] ;  /* 0x0050000000a4783b */ /* 0x000f6e0000000200 */
[C---:B--2---:R-:W-:Y:S08]  /*5f60*/  HMMA.16816.F32 R12, R160.reuse, R136, R12 ;  /* 0x00000088a00c723c */ /* 0x044ff0000000180c */
[C---:B------:R-:W-:Y:S01]  /*5f70*/  HMMA.16816.F32 R16, R160.reuse, R138, R16 ;  /* 0x0000008aa010723c */ /* 0x040fe20000001810 */
[----:B------:R2:W3:Y:S07]  /*5f80*/  LDSM.16.M88.4 R136, [R0+0x5800] ;  /* 0x005800000088783b */ /* 0x0004ee0000000200 */
[C---:B----4-:R-:W-:Y:S08]  /*5f90*/  HMMA.16816.F32 R20, R160.reuse, R140, R20 ;  /* 0x0000008ca014723c */ /* 0x050ff00000001814 */
[C---:B------:R-:W-:Y:S01]  /*5fa0*/  HMMA.16816.F32 R24, R160.reuse, R142, R24 ;  /* 0x0000008ea018723c */ /* 0x040fe20000001818 */
[----:B------:R-:W4:Y:S07]  /*5fb0*/  LDSM.16.M88.4 R140, [R184+0x8000] ;  /* 0x00800000b88c783b */ /* 0x000f2e0000000200 */
[C---:B------:R-:W-:Y:S04]  /*5fc0*/  HMMA.16816.F32 R28, R160.reuse, R144, R28 ;  /* 0x00000090a01c723c */ /* 0x040fe8000000181c */
[----:B--2---:R-:W-:Y:S04]  /*5fd0*/  MOV R0, R217 ;  /* 0x000000d900007202 */ /* 0x004fe80000000f00 */
[----:B------:R-:W-:Y:S01]  /*5fe0*/  HMMA.16816.F32 R32, R160, R146, R32 ;  /* 0x00000092a020723c */ /* 0x000fe20000001820 */
[----:B------:R-:W2:Y:S07]  /*5ff0*/  LDSM.16.M88.4 R144, [R124+0x4800] ;  /* 0x004800007c90783b */ /* 0x000eae0000000200 */
[C---:B-1----:R-:W-:Y:S01]  /*6000*/  HMMA.16816.F32 R4, R148.reuse, R152, R4 ;  /* 0x000000989404723c */ /* 0x042fe20000001804 */
[----:B------:R-:W-:Y:S07]  /*6010*/  LDSM.16.M88.4 R160, [R2+0x4800] ;  /* 0x0048000002a0783b */ /* 0x000fee0000000200 */
[C---:B------:R-:W-:Y:S01]  /*6020*/  HMMA.16816.F32 R8, R148.reuse, R154, R8 ;  /* 0x0000009a9408723c */ /* 0x040fe20000001808 */
[----:B------:R-:W1:Y:S07]  /*6030*/  LDSM.16.M88.4 R152, [R124+0x5000] ;  /* 0x005000007c98783b */ /* 0x000e6e0000000200 */
[C---:B---3--:R-:W-:Y:S08]  /*6040*/  HMMA.16816.F32 R12, R148.reuse, R156, R12 ;  /* 0x0000009c940c723c */ /* 0x048ff0000000180c */
[C---:B------:R-:W-:Y:S01]  /*6050*/  HMMA.16816.F32 R16, R148.reuse, R158, R16 ;  /* 0x0000009e9410723c */ /* 0x040fe20000001810 */
[----:B------:R-:W3:Y:S07]  /*6060*/  LDSM.16.M88.4 R156, [R124+0x5800] ;  /* 0x005800007c9c783b */ /* 0x000eee0000000200 */
[C---:B-----5:R-:W-:Y:S08]  /*6070*/  HMMA.16816.F32 R20, R148.reuse, R164, R20 ;  /* 0x000000a49414723c */ /* 0x060ff00000001814 */
[C---:B------:R-:W-:Y:S01]  /*6080*/  HMMA.16816.F32 R24, R148.reuse, R166, R24 ;  /* 0x000000a69418723c */ /* 0x040fe20000001818 */
[----:B------:R-:W-:Y:S07]  /*6090*/  LDSM.16.M88.4 R164, [R2+0x5000] ;  /* 0x0050000002a4783b */ /* 0x000fee0000000200 */
[C---:B------:R-:W-:Y:S08]  /*60a0*/  HMMA.16816.F32 R28, R148.reuse, R136, R28 ;  /* 0x00000088941c723c */ /* 0x040ff0000000181c */
[----:B------:R-:W-:Y:S01]  /*60b0*/  HMMA.16816.F32 R32, R148, R138, R32 ;  /* 0x0000008a9420723c */ /* 0x000fe20000001820 */
[----:B------:R-:W-:Y:S07]  /*60c0*/  LDSM.16.M88.4 R136, [R186+0x8000] ;  /* 0x00800000ba88783b */ /* 0x000fee0000000200 */
[C---:B----4-:R-:W-:Y:S01]  /*60d0*/  HMMA.16816.F32 R4, R140.reuse, R168, R4 ;  /* 0x000000a88c04723c */ /* 0x050fe20000001804 */
[----:B------:R-:W4:Y:S07]  /*60e0*/  LDSM.16.M88.4 R148, [R2+0x4000] ;  /* 0x004000000294783b */ /* 0x000f2e0000000200 */
[C---:B------:R-:W-:Y:S01]  /*60f0*/  HMMA.16816.F32 R8, R140.reuse, R170, R8 ;  /* 0x000000aa8c08723c */ /* 0x040fe20000001808 */
[----:B------:R-:W-:Y:S07]  /*6100*/  LDSM.16.M88.4 R168, [R180+0x4000] ;  /* 0x00400000b4a8783b */ /* 0x000fee0000000200 */
[C---:B--2---:R-:W-:Y:S08]  /*6110*/  HMMA.16816.F32 R12, R140.reuse, R144, R12 ;  /* 0x000000908c0c723c */ /* 0x044ff0000000180c */
[C---:B------:R-:W-:Y:S01]  /*6120*/  HMMA.16816.F32 R16, R140.reuse, R146, R16 ;  /* 0x000000928c10723c */ /* 0x040fe20000001810 */
[----:B------:R2:W5:Y:S07]  /*6130*/  LDSM.16.M88.4 R144, [R2+0x5800] ;  /* 0x005800000290783b */ /* 0x00056e0000000200 */
[C---:B-1----:R-:W-:Y:S08]  /*6140*/  HMMA.16816.F32 R20, R140.reuse, R152, R20 ;  /* 0x000000988c14723c */ /* 0x042ff00000001814 */
[C---:B------:R-:W-:Y:S01]  /*6150*/  HMMA.16816.F32 R24, R140.reuse, R154, R24 ;  /* 0x0000009a8c18723c */ /* 0x040fe20000001818 */
[----:B------:R-:W-:Y:S07]  /*6160*/  LDSM.16.M88.4 R152, [R185+0x8000] ;  /* 0x00800000b998783b */ /* 0x000fee0000000200 */
[C---:B---3--:R-:W-:Y:S04]  /*6170*/  HMMA.16816.F32 R28, R140.reuse, R156, R28 ;  /* 0x0000009c8c1c723c */ /* 0x048fe8000000181c */
[----:B--2---:R-:W-:Y:S03]  /*6180*/  @P4 IMAD.HI.U32 R2, R217, c[0x0][0x2c8], RZ ;  /* 0x0000b200d9024a27 */ /* 0x004fe600078e00ff */
[----:B------:R-:W-:Y:S01]  /*6190*/  IADD3 R156, R191, R181, RZ ;  /* 0x000000b5bf9c7210 */ /* 0x000fe20007ffe0ff */
[----:B------:R-:W-:Y:S01]  /*61a0*/  HMMA.16816.F32 R32, R140, R158, R32 ;  /* 0x0000009e8c20723c */ /* 0x000fe20000001820 */
[----:B------:R-:W-:Y:S03]  /*61b0*/  LDSM.16.M88.4 R140, [R3+0x4800] ;  /* 0x00480000038c783b */ /* 0x000fe60000000200 */
[----:B------:R-:W-:Y:S04]  /*61c0*/  @P4 SHF.R.U32.HI R0, RZ, c[0x0][0x2cc], R2 ;  /* 0x0000b300ff004a19 */ /* 0x000fe80000011602 */
[C---:B----4-:R-:W-:Y:S01]  /*61d0*/  HMMA.16816.F32 R4, R136.reuse, R148, R4 ;  /* 0x000000948804723c */ /* 0x050fe20000001804 */
[----:B------:R-:W1:Y:S07]  /*61e0*/  SHFL.IDX PT, R2, R0, RZ, 0x1c1f ;  /* 0x001c1fff00027589 */ /* 0x000e6e00000e0000 */
[C---:B------:R-:W-:Y:S01]  /*61f0*/  HMMA.16816.F32 R8, R136.reuse, R150, R8 ;  /* 0x000000968808723c */ /* 0x040fe20000001808 */
[----:B------:R2:W3:Y:S07]  /*6200*/  SHFL.IDX PT, R124, R0, 0x1, 0x1c1f ;  /* 0x003c1f00007c7f89 */ /* 0x0004ee00000e0000 */
[C---:B------:R-:W-:Y:S08]  /*6210*/  HMMA.16816.F32 R12, R136.reuse, R160, R12 ;  /* 0x000000a0880c723c */ /* 0x040ff0000000180c */
[C---:B------:R-:W-:Y:S08]  /*6220*/  HMMA.16816.F32 R16, R136.reuse, R162, R16 ;  /* 0x000000a28810723c */ /* 0x040ff00000001810 */
[C---:B------:R-:W-:Y:S04]  /*6230*/  HMMA.16816.F32 R20, R136.reuse, R164, R20 ;  /* 0x000000a48814723c */ /* 0x040fe80000001814 */
[----:B--2---:R-:W-:Y:S04]  /*6240*/  IADD3 R0, -R251, 0x1, -R211 ;  /* 0x00000001fb007810 */ /* 0x004fe80007ffe9d3 */
[C---:B------:R-:W-:Y:S04]  /*6250*/  HMMA.16816.F32 R24, R136.reuse, R166, R24 ;  /* 0x000000a68818723c */ /* 0x040fe80000001818 */
[----:B------:R-:W-:Y:S04]  /*6260*/  IMAD R0, R125, c[0x0][0x1d0], R0 ;  /* 0x000074007d007a24 */ /* 0x000fe800078e0200 */
[C---:B-----5:R-:W-:Y:S04]  /*6270*/  HMMA.16816.F32 R28, R136.reuse, R144, R28 ;  /* 0x00000090881c723c */ /* 0x060fe8000000181c */
[----:B------:R-:W-:Y:S04]  /*6280*/  IADD3 R0, R0, -c[0x0][0x168], RZ ;  /* 0x80005a0000007a10 */ /* 0x000fe80007ffe0ff */
[----:B------:R-:W-:Y:S01]  /*6290*/  HMMA.16816.F32 R32, R136, R146, R32 ;  /* 0x000000928820723c */ /* 0x000fe20000001820 */
[----:B------:R-:W2:Y:S03]  /*62a0*/  LDSM.16.M88.4 R136, [R3+0x5000] ;  /* 0x005000000388783b */ /* 0x000ea60000000200 */
[C---:B-1----:R-:W-:Y:S02]  /*62b0*/  IADD3 R2, R0.reuse, R2, RZ ;  /* 0x0000000200027210 */ /* 0x042fe40007ffe0ff */
[----:B---3--:R-:W-:Y:S02]  /*62c0*/  IADD3 R0, R0, R124, RZ ;  /* 0x0000007c00007210 */ /* 0x008fe40007ffe0ff */
[C---:B------:R-:W-:Y:S01]  /*62d0*/  HMMA.16816.F32 R4, R152.reuse, R168, R4 ;  /* 0x000000a89804723c */ /* 0x040fe20000001804 */
[----:B------:R1:W3:Y:S01]  /*62e0*/  LDSM.16.M88.4 R144, [R3+0x5800] ;  /* 0x005800000390783b */ /* 0x0002e20000000200 */
[----:B------:R-:W-:Y:S07]  /*62f0*/  DEPBAR.LE SB0, 0x2 ;  /* 0x000080800000791a */ /* 0x000fee0000000000 */
[----:B------:R-:W-:Y:S01]  /*6300*/  BAR.SYNC.DEFER_BLOCKING 0x0 ;  /* 0x0000000000007b1d */ /* 0x000fe20000010000 */
[C---:B------:R-:W-:Y:S05]  /*6310*/  HMMA.16816.F32 R8, R152.reuse, R170, R8 ;  /* 0x000000aa9808723c */ /* 0x040fea0000001808 */
[C---:B------:R-:W-:Y:S02]  /*6320*/  ISETP.GT.AND P6, PT, R2.reuse, RZ, PT ;  /* 0x000000ff0200720c */ /* 0x040fe40003fc4270 */
[----:B------:R-:W-:Y:S01]  /*6330*/  ISETP.GT.AND P5, PT, R2, 0x1, PT ;  /* 0x000000010200780c */ /* 0x000fe20003fa4270 */
[C---:B------:R-:W-:Y:S03]  /*6340*/  HMMA.16816.F32 R12, R152.reuse, R140, R12 ;  /* 0x0000008c980c723c */ /* 0x040fe6000000180c */
[C---:B------:R-:W-:Y:S02]  /*6350*/  ISETP.GT.AND P1, PT, R0.reuse, RZ, PT ;  /* 0x000000ff0000720c */ /* 0x040fe40003f24270 */
[----:B------:R-:W-:Y:S02]  /*6360*/  ISETP.GT.AND P0, PT, R0, 0x1, PT ;  /* 0x000000010000780c */ /* 0x000fe40003f04270 */
[----:B------:R-:W-:Y:S01]  /*6370*/  FSEL R4, R4, -INF , P6 ;  /* 0xff80000004047808 */ /* 0x000fe20003000000 */
[C---:B------:R-:W-:Y:S03]  /*6380*/  HMMA.16816.F32 R16, R152.reuse, R142, R16 ;  /* 0x0000008e9810723c */ /* 0x040fe60000001810 */
[----:B------:R-:W-:Y:S02]  /*6390*/  ISETP.GT.AND P6, PT, R2, 0x8, PT ;  /* 0x000000080200780c */ /* 0x000fe40003fc4270 */
[----:B------:R-:W-:Y:S02]  /*63a0*/  FSEL R5, R5, -INF , P5 ;  /* 0xff80000005057808 */ /* 0x000fe40002800000 */
[----:B-1----:R-:W-:Y:S01]  /*63b0*/  FMNMX.FTZ R3, R4, R126, !PT ;  /* 0x0000007e04037209 */ /* 0x002fe20007810000 */
[C---:B--2---:R-:W-:Y:S03]  /*63c0*/  HMMA.16816.F32 R20, R152.reuse, R136, R20 ;  /* 0x000000889814723c */ /* 0x044fe60000001814 */
[----:B------:R-:W-:Y:S02]  /*63d0*/  ISETP.GT.AND P5, PT, R2, 0x9, PT ;  /* 0x000000090200780c */ /* 0x000fe40003fa4270 */
[----:B------:R-:W-:Y:S02]  /*63e0*/  FSEL R8, R8, -INF , P6 ;  /* 0xff80000008087808 */ /* 0x000fe40003000000 */
[----:B------:R-:W-:Y:S01]  /*63f0*/  FMNMX.FTZ R3, R5, R3, !PT ;  /* 0x0000000305037209 */ /* 0x000fe20007810000 */
[C---:B------:R-:W-:Y:S03]  /*6400*/  HMMA.16816.F32 R24, R152.reuse, R138, R24 ;  /* 0x0000008a9818723c */ /* 0x040fe60000001818 */
[----:B------:R-:W-:Y:S02]  /*6410*/  ISETP.GT.AND P6, PT, R2, 0x10, PT ;  /* 0x000000100200780c */ /* 0x000fe40003fc4270 */
[----:B------:R-:W-:Y:S02]  /*6420*/  FSEL R9, R9, -INF , P5 ;  /* 0xff80000009097808 */ /* 0x000fe40002800000 */
[----:B------:R-:W-:Y:S01]  /*6430*/  FMNMX.FTZ R3, R8, R3, !PT ;  /* 0x0000000308037209 */ /* 0x000fe20007810000 */
[C---:B---3--:R-:W-:Y:S03]  /*6440*/  HMMA.16816.F32 R28, R152.reuse, R144, R28 ;  /* 0x00000090981c723c */ /* 0x048fe6000000181c */
[----:B------:R-:W-:Y:S02]  /*6450*/  ISETP.GT.AND P5, PT, R2, 0x11, PT ;  /* 0x000000110200780c */ /* 0x000fe40003fa4270 */
[----:B------:R-:W-:Y:S02]  /*6460*/  FSEL R140, R12, -INF , P6 ;  /* 0xff8000000c8c7808 */ /* 0x000fe40003000000 */
[----:B------:R-:W-:Y:S01]  /*6470*/  FSEL R6, R6, -INF , P1 ;  /* 0xff80000006067808 */ /* 0x000fe20000800000 */
[----:B------:R-:W-:Y:S03]  /*6480*/  HMMA.16816.F32 R32, R152, R146, R32 ;  /* 0x000000929820723c */ /* 0x000fe60000001820 */
[----:B------:R-:W-:Y:S02]  /*6490*/  ISETP.GT.AND P1, PT, R0, 0x8, PT ;  /* 0x000000080000780c */ /* 0x000fe40003f24270 */
[----:B------:R-:W-:Y:S02]  /*64a0*/  FMNMX.FTZ R3, R9, R3, !PT ;  /* 0x0000000309037209 */ /* 0x000fe40007810000 */
[----:B------:R-:W-:Y:S02]  /*64b0*/  FSEL R7, R7, -INF , P0 ;  /* 0xff80000007077808 */ /* 0x000fe40000000000 */
[----:B------:R-:W-:Y:S02]  /*64c0*/  FMNMX.FTZ R125, R140, R3, !PT ;  /* 0x000000038c7d7209 */ /* 0x000fe40007810000 */
[----:B------:R-:W-:Y:S02]  /*64d0*/  ISETP.GT.AND P6, PT, R2, 0x18, PT ;  /* 0x000000180200780c */ /* 0x000fe40003fc4270 */
[----:B------:R-:W-:Y:S02]  /*64e0*/  FMNMX.FTZ R3, R6, R127, !PT ;  /* 0x0000007f06037209 */ /* 0x000fe40007810000 */
[----:B------:R-:W-:Y:S02]  /*64f0*/  FSEL R141, R13, -INF , P5 ;  /* 0xff8000000d8d7808 */ /* 0x000fe40002800000 */
[----:B------:R-:W-:Y:S02]  /*6500*/  FSEL R10, R10, -INF , P1 ;  /* 0xff8000000a0a7808 */ /* 0x000fe40000800000 */
[C---:B------:R-:W-:Y:S02]  /*6510*/  ISETP.GT.AND P1, PT, R0.reuse, 0x10, PT ;  /* 0x000000100000780c */ /* 0x040fe40003f24270 */
[----:B------:R-:W-:Y:S02]  /*6520*/  ISETP.GT.AND P0, PT, R0, 0x9, PT ;  /* 0x000000090000780c */ /* 0x000fe40003f04270 */
[----:B------:R-:W-:Y:S02]  /*6530*/  FMNMX.FTZ R3, R7, R3, !PT ;  /* 0x0000000307037209 */ /* 0x000fe40007810000 */
[----:B------:R-:W-:Y:S02]  /*6540*/  FSEL R142, R14, -INF , P1 ;  /* 0xff8000000e8e7808 */ /* 0x000fe40000800000 */
[----:B------:R-:W-:Y:S02]  /*6550*/  FSEL R148, R16, -INF , P6 ;  /* 0xff80000010947808 */ /* 0x000fe40003000000 */
[----:B------:R-:W-:Y:S02]  /*6560*/  FMNMX.FTZ R125, R141, R125, !PT ;  /* 0x0000007d8d7d7209 */ /* 0x000fe40007810000 */
[----:B------:R-:W-:Y:S02]  /*6570*/  FSEL R11, R11, -INF , P0 ;  /* 0xff8000000b0b7808 */ /* 0x000fe40000000000 */
[----:B------:R-:W-:Y:S02]  /*6580*/  ISETP.GT.AND P0, PT, R0, 0x11, PT ;  /* 0x000000110000780c */ /* 0x000fe40003f04270 */
[----:B------:R-:W-:Y:S02]  /*6590*/  ISETP.GT.AND P5, PT, R2, 0x19, PT ;  /* 0x000000190200780c */ /* 0x000fe40003fa4270 */
[----:B------:R-:W-:Y:S02]  /*65a0*/  ISETP.GT.AND P1, PT, R0, 0x18, PT ;  /* 0x000000180000780c */ /* 0x000fe40003f24270 */
[----:B------:R-:W-:Y:S02]  /*65b0*/  FMNMX.FTZ R3, R10, R3, !PT ;  /* 0x000000030a037209 */ /* 0x000fe40007810000 */
[----:B------:R-:W-:Y:S02]  /*65c0*/  FSEL R143, R15, -INF , P0 ;  /* 0xff8000000f8f7808 */ /* 0x000fe40000000000 */
[----:B------:R-:W-:Y:S01]  /*65d0*/  FSEL R149, R17, -INF , P5 ;  /* 0xff80000011957808 */ /* 0x000fe20002800000 */
[----:B------:R-:W-:Y:S01]  /*65e0*/  LDSM.16.MT88.4 R12, [R156] ;  /* 0x000000009c0c783b */ /* 0x000fe20000004200 */
[----:B------:R-:W-:Y:S02]  /*65f0*/  FSEL R150, R18, -INF , P1 ;  /* 0xff80000012967808 */ /* 0x000fe40000800000 */
[----:B------:R-:W-:Y:S02]  /*6600*/  FMNMX.FTZ R125, R148, R125, !PT ;  /* 0x0000007d947d7209 */ /* 0x000fe40007810000 */
[----:B------:R-:W-:Y:S02]  /*6610*/  ISETP.GT.AND P0, PT, R0, 0x19, PT ;  /* 0x000000190000780c */ /* 0x000fe40003f04270 */
[----:B------:R-:W-:Y:S02]  /*6620*/  ISETP.GT.AND P1, PT, R2, 0x20, PT ;  /* 0x000000200200780c */ /* 0x000fe40003f24270 */
[----:B------:R-:W-:Y:S02]  /*6630*/  FMNMX.FTZ R3, R11, R3, !PT ;  /* 0x000000030b037209 */ /* 0x000fe40007810000 */
[----:B------:R-:W-:Y:S02]  /*6640*/  FSEL R151, R19, -INF , P0 ;  /* 0xff80000013977808 */ /* 0x000fe40000000000 */
[----:B------:R-:W-:Y:S02]  /*6650*/  FSEL R146, R20, -INF , P1 ;  /* 0xff80000014927808 */ /* 0x000fe40000800000 */
[----:B------:R-:W-:Y:S02]  /*6660*/  FMNMX.FTZ R125, R149, R125, !PT ;  /* 0x0000007d957d7209 */ /* 0x000fe40007810000 */
[----:B------:R-:W-:Y:S02]  /*6670*/  ISETP.GT.AND P0, PT, R2, 0x21, PT ;  /* 0x000000210200780c */ /* 0x000fe40003f04270 */
[----:B------:R-:W-:Y:S02]  /*6680*/  FMNMX.FTZ R3, R142, R3, !PT ;  /* 0x000000038e037209 */ /* 0x000fe40007810000 */
[----:B------:R-:W-:Y:S02]  /*6690*/  ISETP.GT.AND P6, PT, R0, 0x20, PT ;  /* 0x000000200000780c */ /* 0x000fe40003fc4270 */
[C---:B------:R-:W-:Y:S02]  /*66a0*/  ISETP.GT.AND P5, PT, R2.reuse, 0x28, PT ;  /* 0x000000280200780c */ /* 0x040fe40003fa4270 */
[----:B------:R-:W-:Y:S02]  /*66b0*/  ISETP.GT.AND P1, PT, R2, 0x29, PT ;  /* 0x000000290200780c */ /* 0x000fe40003f24270 */
[----:B------:R-:W-:Y:S02]  /*66c0*/  FSEL R152, R21, -INF , P0 ;  /* 0xff80000015987808 */ /* 0x000fe40000000000 */
[----:B------:R-:W-:Y:S02]  /*66d0*/  FMNMX.FTZ R125, R146, R125, !PT ;  /* 0x0000007d927d7209 */ /* 0x000fe40007810000 */
[----:B------:R-:W-:Y:S02]  /*66e0*/  FSEL R153, R22, -INF , P6 ;  /* 0xff80000016997808 */ /* 0x000fe40003000000 */
[----:B------:R-:W-:Y:S02]  /*66f0*/  FSEL R155, R24, -INF , P5 ;  /* 0xff800000189b7808 */ /* 0x000fe40002800000 */
[----:B------:R-:W-:Y:S02]  /*6700*/  FSEL R157, R25, -INF , P1 ;  /* 0xff800000199d7808 */ /* 0x000fe40000800000 */
[C---:B------:R-:W-:Y:S02]  /*6710*/  ISETP.GT.AND P0, PT, R2.reuse, 0x30, PT ;  /* 0x000000300200780c */ /* 0x040fe40003f04270 */
[C---:B------:R-:W-:Y:S02]  /*6720*/  ISETP.GT.AND P6, PT, R2.reuse, 0x31, PT ;  /* 0x000000310200780c */ /* 0x040fe40003fc4270 */
[C---:B------:R-:W-:Y:S02]  /*6730*/  ISETP.GT.AND P5, PT, R2.reuse, 0x38, PT ;  /* 0x000000380200780c */ /* 0x040fe40003fa4270 */
[----:B------:R-:W-:Y:S02]  /*6740*/  ISETP.GT.AND P1, PT, R2, 0x39, PT ;  /* 0x000000390200780c */ /* 0x000fe40003f24270 */
[----:B------:R-:W-:Y:S02]  /*6750*/  FMNMX.FTZ R2, R143, R3, !PT ;  /* 0x000000038f027209 */ /* 0x000fe40007810000 */
[----:B------:R-:W-:Y:S02]  /*6760*/  FMNMX.FTZ R125, R152, R125, !PT ;  /* 0x0000007d987d7209 */ /* 0x000fe40007810000 */
[----:B------:R-:W-:Y:S02]  /*6770*/  FMNMX.FTZ R2, R150, R2, !PT ;  /* 0x0000000296027209 */ /* 0x000fe40007810000 */
[----:B------:R-:W-:Y:S02]  /*6780*/  FMNMX.FTZ R125, R155, R125, !PT ;  /* 0x0000007d9b7d7209 */ /* 0x000fe40007810000 */
[----:B------:R-:W-:Y:S02]  /*6790*/  FSEL R160, R28, -INF , P0 ;  /* 0xff8000001ca07808 */ /* 0x000fe40000000000 */
[----:B------:R-:W-:Y:S02]  /*67a0*/  FMNMX.FTZ R2, R151, R2, !PT ;  /* 0x0000000297027209 */ /* 0x000fe40007810000 */
[C---:B------:R-:W-:Y:S02]  /*67b0*/  ISETP.GT.AND P0, PT, R0.reuse, 0x21, PT ;  /* 0x000000210000780c */ /* 0x040fe40003f04270 */
[----:B------:R-:W-:Y:S02]  /*67c0*/  FMNMX.FTZ R125, R157, R125, !PT ;  /* 0x0000007d9d7d7209 */ /* 0x000fe40007810000 */
[----:B------:R-:W-:Y:S02]  /*67d0*/  FSEL R147, R23, -INF , P0 ;  /* 0xff80000017937808 */ /* 0x000fe40000000000 */
[----:B------:R-:W-:Y:S02]  /*67e0*/  FMNMX.FTZ R2, R153, R2, !PT ;  /* 0x0000000299027209 */ /* 0x000fe40007810000 */
[----:B------:R-:W-:Y:S02]  /*67f0*/  ISETP.GT.AND P0, PT, R0, 0x28, PT ;  /* 0x000000280000780c */ /* 0x000fe40003f04270 */
[----:B------:R-:W-:Y:S02]  /*6800*/  FSEL R161, R29, -INF , P6 ;  /* 0xff8000001da17808 */ /* 0x000fe40003000000 */
[----:B------:R-:W-:Y:S02]  /*6810*/  FMNMX.FTZ R125, R160, R125, !PT ;  /* 0x0000007da07d7209 */ /* 0x000fe40007810000 */
[----:B------:R-:W-:Y:S02]  /*6820*/  FSEL R154, R26, -INF , P0 ;  /* 0xff8000001a9a7808 */ /* 0x000fe40000000000 */
[----:B------:R-:W-:Y:S02]  /*6830*/  FMNMX.FTZ R2, R147, R2, !PT ;  /* 0x0000000293027209 */ /* 0x000fe40007810000 */
[----:B------:R-:W-:Y:S02]  /*6840*/  FSEL R199, R33, -INF , P1 ;  /* 0xff80000021c77808 */ /* 0x000fe40000800000 */
[----:B------:R-:W-:Y:S02]  /*6850*/  ISETP.GT.AND P1, PT, R0, 0x29, PT ;  /* 0x000000290000780c */ /* 0x000fe40003f24270 */
[----:B------:R-:W-:Y:S02]  /*6860*/  FSEL R163, R32, -INF , P5 ;  /* 0xff80000020a37808 */ /* 0x000fe40002800000 */
[----:B------:R-:W-:Y:S02]  /*6870*/  FMNMX.FTZ R125, R161, R125, !PT ;  /* 0x0000007da17d7209 */ /* 0x000fe40007810000 */
[----:B------:R-:W-:Y:S02]  /*6880*/  FSEL R158, R27, -INF , P1 ;  /* 0xff8000001b9e7808 */ /* 0x000fe40000800000 */
[----:B------:R-:W-:Y:S02]  /*6890*/  FMNMX.FTZ R2, R154, R2, !PT ;  /* 0x000000029a027209 */ /* 0x000fe40007810000 */
[----:B------:R-:W-:Y:S02]  /*68a0*/  ISETP.GT.AND P1, PT, R0, 0x30, PT ;  /* 0x000000300000780c */ /* 0x000fe40003f24270 */
[----:B------:R-:W-:Y:S02]  /*68b0*/  FMNMX.FTZ R125, R163, R125, !PT ;  /* 0x0000007da37d7209 */ /* 0x000fe40007810000 */
[----:B------:R-:W-:Y:S02]  /*68c0*/  FSEL R159, R30, -INF , P1 ;  /* 0xff8000001e9f7808 */ /* 0x000fe40000800000 */
[----:B------:R-:W-:Y:S02]  /*68d0*/  FMNMX.FTZ R2, R158, R2, !PT ;  /* 0x000000029e027209 */ /* 0x000fe40007810000 */
[C---:B------:R-:W-:Y:S02]  /*68e0*/  ISETP.GT.AND P0, PT, R0.reuse, 0x31, PT ;  /* 0x000000310000780c */ /* 0x040fe40003f04270 */
[----:B------:R-:W-:Y:S02]  /*68f0*/  FMNMX.FTZ R125, R199, R125, !PT ;  /* 0x0000007dc77d7209 */ /* 0x000fe40007810000 */
[----:B------:R-:W-:Y:S02]  /*6900*/  FSEL R162, R31, -INF , P0 ;  /* 0xff8000001fa27808 */ /* 0x000fe40000000000 */
[----:B------:R-:W-:Y:S01]  /*6910*/  FMNMX.FTZ R2, R159, R2, !PT ;  /* 0x000000029f027209 */ /* 0x000fe20007810000 */
[----:B------:R-:W1:Y:S01]  /*6920*/  SHFL.BFLY PT, R3, R125, 0x2, 0x1f ;  /* 0x0c401f007d037f89 */ /* 0x000e6200000e0000 */
[C---:B------:R-:W-:Y:S02]  /*6930*/  ISETP.GT.AND P1, PT, R0.reuse, 0x38, PT ;  /* 0x000000380000780c */ /* 0x040fe40003f24270 */
[----:B------:R-:W-:Y:S02]  /*6940*/  ISETP.GT.AND P0, PT, R0, 0x39, PT ;  /* 0x000000390000780c */ /* 0x000fe40003f04270 */
[----:B------:R-:W-:Y:S02]  /*6950*/  FSEL R198, R34, -INF , P1 ;  /* 0xff80000022c67808 */ /* 0x000fe40000800000 */
[----:B------:R-:W-:Y:S02]  /*6960*/  FMNMX.FTZ R0, R162, R2, !PT ;  /* 0x00000002a2007209 */ /* 0x000fe40007810000 */
[----:B------:R-:W-:Y:S02]  /*6970*/  FSEL R200, R35, -INF , P0 ;  /* 0xff80000023c87808 */ /* 0x000fe40000000000 */
[----:B------:R-:W-:Y:S04]  /*6980*/  FMNMX.FTZ R0, R198, R0, !PT ;  /* 0x00000000c6007209 */ /* 0x000fe80007810000 */
        /* <DEDUP_REMOVED lines=10> */
[--C-:B------:R-:W-:Y:S04]  /*6a30*/  FFMA.FTZ R2, R4, c[0x0][0x2d0], -R144.reuse ;  /* 0x0000b40004027a23 */ /* 0x100fe80000010890 */
[----:B------:R1:W-:Y:S01]  /*6a40*/  MUFU.EX2 R209, R2 ;  /* 0x0000000200d17308 */ /* 0x0003e20000000800 */
[----:B--2---:R-:W-:Y:S01]  /*6a50*/  FMNMX.FTZ R124, R0, R124, !PT ;  /* 0x0000007c007c7209 */ /* 0x004fe20007810000 */
[--C-:B------:R-:W-:Y:S03]  /*6a60*/  FFMA.FTZ R0, R8, c[0x0][0x2d0], -R144.reuse ;  /* 0x0000b40008007a23 */ /* 0x100fe60000010890 */
[C---:B------:R-:W-:Y:S01]  /*6a70*/  FSETP.NEU.FTZ.AND P0, PT, R124.reuse, -INF , PT ;  /* 0xff8000007c00780b */ /* 0x040fe20003f1d000 */
[----:B------:R-:W-:Y:S04]  /*6a80*/  FMUL.FTZ R145, R124, c[0x0][0x2d0] ;  /* 0x0000b4007c917a20 */ /* 0x000fe80000410000 */
[----:B------:R2:W-:Y:S01]  /*6a90*/  MUFU.EX2 R207, R0 ;  /* 0x0000000000cf7308 */ /* 0x0005e20000000800 */
[----:B------:R-:W-:Y:S05]  /*6aa0*/  FSEL R145, R145, RZ, P0 ;  /* 0x000000ff91917208 */ /* 0x000fea0000000000 */
[--C-:B------:R-:W-:Y:S04]  /*6ab0*/  FFMA.FTZ R3, R11, c[0x0][0x2d0], -R145.reuse ;  /* 0x0000b4000b037a23 */ /* 0x100fe80000010891 */
[----:B------:R3:W-:Y:S01]  /*6ac0*/  MUFU.EX2 R202, R3 ;  /* 0x0000000300ca7308 */ /* 0x0007e20000000800 */
[--C-:B-1----:R-:W-:Y:S09]  /*6ad0*/  FFMA.FTZ R2, R5, c[0x0][0x2d0], -R144.reuse ;  /* 0x0000b40005027a23 */ /* 0x102ff20000010890 */
[----:B------:R1:W4:Y:S01]  /*6ae0*/  MUFU.EX2 R208, R2 ;  /* 0x0000000200d07308 */ /* 0x0003220000000800 */
[----:B--2---:R-:W-:Y:S09]  /*6af0*/  FFMA.FTZ R0, R9, c[0x0][0x2d0], -R144 ;  /* 0x0000b40009007a23 */ /* 0x004ff20000010890 */
[----:B------:R-:W2:Y:S01]  /*6b00*/  MUFU.EX2 R206, R0 ;  /* 0x0000000000ce7308 */ /* 0x000ea20000000800 */
[----:B---3--:R-:W-:Y:S05]  /*6b10*/  IADD3 R3, R192, R181, RZ ;  /* 0x000000b5c0037210 */ /* 0x008fea0007ffe0ff */
[----:B------:R-:W-:Y:S01]  /*6b20*/  LDSM.16.MT88.4 R28, [R3] ;  /* 0x00000000031c783b */ /* 0x000fe20000004200 */
[----:B-1----:R-:W-:Y:S02]  /*6b30*/  FSEL R2, R125, RZ, P1 ;  /* 0x000000ff7d027208 */ /* 0x002fe40000800000 */
[----:B----4-:R-:W-:Y:S02]  /*6b40*/  F2FP.PACK_AB R136, R208, R209 ;  /* 0x000000d1d088723e */ /* 0x010fe400000000ff */
[----:B------:R-:W-:Y:S01]  /*6b50*/  ISETP.GE.AND P1, PT, R210, 0x1, PT ;  /* 0x00000001d200780c */ /* 0x000fe20003f26270 */
[----:B------:R-:W-:Y:S01]  /*6b60*/  FADD.FTZ R2, -R2, R126 ;  /* 0x0000007e02027221 */ /* 0x000fe20000010100 */
[----:B------:R-:W-:Y:S03]  /*6b70*/  IADD3 R126, R189, R3, RZ ;  /* 0x00000003bd7e7210 */ /* 0x000fe60007ffe0ff */
[----:B------:R-:W-:Y:S01]  /*6b80*/  FMUL.FTZ R2, R2, c[0x0][0x2d0] ;  /* 0x0000b40002027a20 */ /* 0x000fe20000410000 */
[----:B--2---:R-:W-:Y:S01]  /*6b90*/  F2FP.PACK_AB R138, R206, R207 ;  /* 0x000000cfce8a723e */ /* 0x004fe200000000ff */
[--C-:B------:R-:W-:Y:S04]  /*6ba0*/  FFMA.FTZ R0, R6, c[0x0][0x2d0], -R145.reuse ;  /* 0x0000b40006007a23 */ /* 0x100fe80000010891 */
[----:B------:R1:W-:Y:S10]  /*6bb0*/  MUFU.EX2 R205, R0 ;  /* 0x0000000000cd7308 */ /* 0x0003f40000000800 */
[----:B------:R-:W2:Y:S01]  /*6bc0*/  MUFU.EX2 R2, R2 ;  /* 0x0000000200027308 */ /* 0x000ea20000000800 */
[--C-:B-1----:R-:W-:Y:S09]  /*6bd0*/  FFMA.FTZ R0, R7, c[0x0][0x2d0], -R145.reuse ;  /* 0x0000b40007007a23 */ /* 0x102ff20000010891 */
[----:B------:R1:W3:Y:S01]  /*6be0*/  MUFU.EX2 R204, R0 ;  /* 0x0000000000cc7308 */ /* 0x0002e20000000800 */
[C---:B--2---:R-:W-:Y:S02]  /*6bf0*/  FMUL.FTZ R4, R2.reuse, R128 ;  /* 0x0000008002047220 */ /* 0x044fe40000410000 */
[C---:B------:R-:W-:Y:S02]  /*6c00*/  FMUL.FTZ R5, R2.reuse, R129 ;  /* 0x0000008102057220 */ /* 0x040fe40000410000 */
[C---:B------:R-:W-:Y:S02]  /*6c10*/  FMUL.FTZ R8, R2.reuse, R132 ;  /* 0x0000008402087220 */ /* 0x040fe40000410000 */
[C---:B------:R-:W-:Y:S02]  /*6c20*/  FMUL.FTZ R9, R2.reuse, R133 ;  /* 0x0000008502097220 */ /* 0x040fe40000410000 */
[C---:B------:R-:W-:Y:S02]  /*6c30*/  FMUL.FTZ R16, R2.reuse, R104 ;  /* 0x0000006802107220 */ /* 0x040fe40000410000 */
[C---:B------:R-:W-:Y:S02]  /*6c40*/  FMUL.FTZ R17, R2.reuse, R105 ;  /* 0x0000006902117220 */ /* 0x040fe40000410000 */
[C---:B------:R-:W-:Y:S02]  /*6c50*/  FMUL.FTZ R24, R2.reuse, R112 ;  /* 0x0000007002187220 */ /* 0x040fe40000410000 */
[C---:B------:R-:W-:Y:S02]  /*6c60*/  FMUL.FTZ R25, R2.reuse, R113 ;  /* 0x0000007102197220 */ /* 0x040fe40000410000 */
[----:B------:R-:W-:Y:S02]  /*6c70*/  FMUL.FTZ R32, R2, R120 ;  /* 0x0000007802207220 */ /* 0x000fe40000410000 */
[----:B-1----:R-:W-:Y:S01]  /*6c80*/  FFMA.FTZ R0, R10, c[0x0][0x2d0], -R145 ;  /* 0x0000b4000a007a23 */ /* 0x002fe20000010891 */
[----:B---3--:R-:W-:Y:S01]  /*6c90*/  F2FP.PACK_AB R137, R204, R205 ;  /* 0x000000cdcc89723e */ /* 0x008fe200000000ff */
[C---:B------:R-:W-:Y:S02]  /*6ca0*/  FMUL.FTZ R33, R2.reuse, R121 ;  /* 0x0000007902217220 */ /* 0x040fe40000410000 */
[----:B------:R1:W2:Y:S01]  /*6cb0*/  MUFU.EX2 R203, R0 ;  /* 0x0000000000cb7308 */ /* 0x0002a20000000800 */
[C---:B------:R-:W-:Y:S02]  /*6cc0*/  FMUL.FTZ R36, R2.reuse, R36 ;  /* 0x0000002402247220 */ /* 0x040fe40000410000 */
        /* <DEDUP_REMOVED lines=10> */
[----:B------:R-:W-:Y:S01]  /*6d70*/  FMUL.FTZ R57, R2, R57 ;  /* 0x0000003902397220 */ /* 0x000fe20000410000 */
[----:B-1----:R-:W-:Y:S01]  /*6d80*/  FSEL R0, R124, RZ, P0 ;  /* 0x000000ff7c007208 */ /* 0x002fe20000000000 */
[----:B------:R-:W-:Y:S01]  /*6d90*/  FMUL.FTZ R60, R2, R60 ;  /* 0x0000003c023c7220 */ /* 0x000fe20000410000 */
[----:B--2---:R-:W-:Y:S01]  /*6da0*/  F2FP.PACK_AB R139, R202, R203 ;  /* 0x000000cbca8b723e */ /* 0x004fe200000000ff */
[----:B------:R-:W-:Y:S01]  /*6db0*/  FMUL.FTZ R61, R2, R61 ;  /* 0x0000003d023d7220 */ /* 0x000fe20000410000 */
[----:B------:R-:W-:Y:S01]  /*6dc0*/  ISETP.GE.AND P0, PT, R201, 0x2, PT ;  /* 0x00000002c900780c */ /* 0x000fe20003f06270 */
[----:B------:R-:W-:Y:S01]  /*6dd0*/  FADD.FTZ R0, -R0, R127 ;  /* 0x0000007f00007221 */ /* 0x000fe20000010100 */
[----:B------:R-:W-:Y:S01]  /*6de0*/  IADD3 R127, R189, R156, RZ ;  /* 0x0000009cbd7f7210 */ /* 0x000fe20007ffe0ff */
[----:B------:R-:W-:Y:S02]  /*6df0*/  FMUL.FTZ R64, R2, R64 ;  /* 0x0000004002407220 */ /* 0x000fe40000410000 */
[----:B------:R-:W-:Y:S02]  /*6e00*/  FMUL.FTZ R0, R0, c[0x0][0x2d0] ;  /* 0x0000b40000007a20 */ /* 0x000fe40000410000 */
[----:B------:R-:W1:Y:S01]  /*6e10*/  LDSM.16.MT88.4 R20, [R127] ;  /* 0x000000007f14783b */ /* 0x000e620000004200 */
[C---:B------:R-:W-:Y:S02]  /*6e20*/  FMUL.FTZ R65, R2.reuse, R65 ;  /* 0x0000004102417220 */ /* 0x040fe40000410000 */
[C---:B------:R-:W-:Y:S01]  /*6e30*/  FMUL.FTZ R68, R2.reuse, R68 ;  /* 0x0000004402447220 */ /* 0x040fe20000410000 */
[----:B------:R-:W2:Y:S01]  /*6e40*/  MUFU.EX2 R0, R0 ;  /* 0x0000000000007308 */ /* 0x000ea20000000800 */
        /* <DEDUP_REMOVED lines=12> */
[C---:B--2---:R-:W-:Y:S02]  /*6f10*/  FMUL.FTZ R6, R0.reuse, R130 ;  /* 0x0000008200067220 */ /* 0x044fe40000410000 */
[C---:B------:R-:W-:Y:S02]  /*6f20*/  FMUL.FTZ R7, R0.reuse, R131 ;  /* 0x0000008300077220 */ /* 0x040fe40000410000 */
[----:B------:R-:W-:Y:S01]  /*6f30*/  LDSM.16.MT88.4 R128, [R156+0x2800] ;  /* 0x002800009c80783b */ /* 0x000fe20000004200 */
[C---:B------:R-:W-:Y:S02]  /*6f40*/  FMUL.FTZ R10, R0.reuse, R134 ;  /* 0x00000086000a7220 */ /* 0x040fe40000410000 */
[C---:B------:R-:W-:Y:S02]  /*6f50*/  FMUL.FTZ R11, R0.reuse, R135 ;  /* 0x00000087000b7220 */ /* 0x040fe40000410000 */
[C---:B------:R-:W-:Y:S03]  /*6f60*/  HMMA.16816.F32 R4, R136.reuse, R12, R4 ;  /* 0x0000000c8804723c */ /* 0x040fe60000001804 */
[----:B------:R-:W-:Y:S02]  /*6f70*/  LDSM.16.MT88.4 R132, [R127+0x2800] ;  /* 0x002800007f84783b */ /* 0x000fe40000004200 */
[----:B------:R-:W-:Y:S02]  /*6f80*/  FMUL.FTZ R18, R0, R106 ;  /* 0x0000006a00127220 */ /* 0x000fe40000410000 */
[C---:B------:R-:W-:Y:S01]  /*6f90*/  FMUL.FTZ R12, R2.reuse, R100 ;  /* 0x00000064020c7220 */ /* 0x040fe20000410000 */
[C---:B------:R-:W-:Y:S04]  /*6fa0*/  HMMA.16816.F32 R8, R136.reuse, R14, R8 ;  /* 0x0000000e8808723c */ /* 0x040fe80000001808 */
[----:B------:R-:W-:Y:S02]  /*6fb0*/  FMUL.FTZ R13, R2, R101 ;  /* 0x00000065020d7220 */ /* 0x000fe40000410000 */
[C---:B------:R-:W-:Y:S02]  /*6fc0*/  FMUL.FTZ R19, R0.reuse, R107 ;  /* 0x0000006b00137220 */ /* 0x040fe40000410000 */
[C---:B------:R-:W-:Y:S01]  /*6fd0*/  FMUL.FTZ R14, R0.reuse, R102 ;  /* 0x00000066000e7220 */ /* 0x040fe20000410000 */
[----:B------:R-:W-:Y:S03]  /*6fe0*/  LDSM.16.MT88.4 R104, [R156+0x2000] ;  /* 0x002000009c68783b */ /* 0x000fe60000004200 */
[C---:B------:R-:W-:Y:S02]  /*6ff0*/  FMUL.FTZ R15, R0.reuse, R103 ;  /* 0x00000067000f7220 */ /* 0x040fe40000410000 */
[C---:B------:R-:W-:Y:S02]  /*7000*/  FMUL.FTZ R26, R0.reuse, R114 ;  /* 0x00000072001a7220 */ /* 0x040fe40000410000 */
[C---:B------:R-:W-:Y:S01]  /*7010*/  FMUL.FTZ R27, R0.reuse, R115 ;  /* 0x00000073001b7220 */ /* 0x040fe20000410000 */
[----:B------:R-:W2:Y:S01]  /*7020*/  LDSM.16.MT88.4 R100, [R126] ;  /* 0x000000007e64783b */ /* 0x000ea20000004200 */
[C---:B------:R-:W-:Y:S01]  /*7030*/  FMUL.FTZ R34, R0.reuse, R122 ;  /* 0x0000007a00227220 */ /* 0x040fe20000410000 */
[C---:B-1----:R-:W-:Y:S03]  /*7040*/  HMMA.16816.F32 R12, R136.reuse, R20, R12 ;  /* 0x00000014880c723c */ /* 0x042fe6000000180c */
[C---:B------:R-:W-:Y:S02]  /*7050*/  FMUL.FTZ R35, R0.reuse, R123 ;  /* 0x0000007b00237220 */ /* 0x040fe40000410000 */
[----:B------:R-:W-:Y:S01]  /*7060*/  FMUL.FTZ R38, R0, R38 ;  /* 0x0000002600267220 */ /* 0x000fe20000410000 */
[----:B------:R-:W-:Y:S01]  /*7070*/  LDSM.16.MT88.4 R112, [R156+0x800] ;  /* 0x000800009c70783b */ /* 0x000fe20000004200 */
[C---:B------:R-:W-:Y:S01]  /*7080*/  FMUL.FTZ R20, R2.reuse, R108 ;  /* 0x0000006c02147220 */ /* 0x040fe20000410000 */
[C---:B------:R-:W-:Y:S04]  /*7090*/  HMMA.16816.F32 R16, R136.reuse, R22, R16 ;  /* 0x000000168810723c */ /* 0x040fe80000001810 */
[----:B------:R-:W-:Y:S02]  /*70a0*/  FMUL.FTZ R21, R2, R109 ;  /* 0x0000006d02157220 */ /* 0x000fe40000410000 */
[C---:B------:R-:W-:Y:S01]  /*70b0*/  FMUL.FTZ R39, R0.reuse, R39 ;  /* 0x0000002700277220 */ /* 0x040fe20000410000 */
[----:B------:R-:W-:Y:S01]  /*70c0*/  LDSM.16.MT88.4 R120, [R126+0x800] ;  /* 0x000800007e78783b */ /* 0x000fe20000004200 */
[C---:B------:R-:W-:Y:S04]  /*70d0*/  FMUL.FTZ R22, R0.reuse, R110 ;  /* 0x0000006e00167220 */ /* 0x040fe80000410000 */
[C---:B------:R-:W-:Y:S02]  /*70e0*/  FMUL.FTZ R23, R0.reuse, R111 ;  /* 0x0000006f00177220 */ /* 0x040fe40000410000 */
[C---:B------:R-:W-:Y:S01]  /*70f0*/  FMUL.FTZ R42, R0.reuse, R42 ;  /* 0x0000002a002a7220 */ /* 0x040fe20000410000 */
[----:B------:R-:W1:Y:S01]  /*7100*/  LDSM.16.MT88.4 R108, [R127+0x2000] ;  /* 0x002000007f6c783b */ /* 0x000e620000004200 */
[C---:B------:R-:W-:Y:S02]  /*7110*/  FMUL.FTZ R43, R0.reuse, R43 ;  /* 0x0000002b002b7220 */ /* 0x040fe40000410000 */
[C---:B------:R-:W-:Y:S01]  /*7120*/  FMUL.FTZ R46, R0.reuse, R46 ;  /* 0x0000002e002e7220 */ /* 0x040fe20000410000 */
[C---:B------:R-:W-:Y:S03]  /*7130*/  HMMA.16816.F32 R20, R136.reuse, R28, R20 ;  /* 0x0000001c8814723c */ /* 0x040fe60000001814 */
[C---:B------:R-:W-:Y:S02]  /*7140*/  FMUL.FTZ R47, R0.reuse, R47 ;  /* 0x0000002f002f7220 */ /* 0x040fe40000410000 */
[----:B------:R-:W-:Y:S02]  /*7150*/  FMUL.FTZ R50, R0, R50 ;  /* 0x0000003200327220 */ /* 0x000fe40000410000 */
[C---:B------:R-:W-:Y:S01]  /*7160*/  FMUL.FTZ R28, R2.reuse, R116 ;  /* 0x00000074021c7220 */ /* 0x040fe20000410000 */
[C---:B------:R-:W-:Y:S04]  /*7170*/  HMMA.16816.F32 R24, R136.reuse, R30, R24 ;  /* 0x0000001e8818723c */ /* 0x040fe80000001818 */
[----:B------:R-:W-:Y:S02]  /*7180*/  FMUL.FTZ R29, R2, R117 ;  /* 0x00000075021d7220 */ /* 0x000fe40000410000 */
[C---:B------:R-:W-:Y:S02]  /*7190*/  FMUL.FTZ R51, R0.reuse, R51 ;  /* 0x0000003300337220 */ /* 0x040fe40000410000 */
[C---:B------:R-:W-:Y:S04]  /*71a0*/  FMUL.FTZ R30, R0.reuse, R118 ;  /* 0x00000076001e7220 */ /* 0x040fe80000410000 */
[C---:B------:R-:W-:Y:S02]  /*71b0*/  FMUL.FTZ R31, R0.reuse, R119 ;  /* 0x00000077001f7220 */ /* 0x040fe40000410000 */
[----:B------:R-:W-:Y:S01]  /*71c0*/  LDSM.16.MT88.4 R116, [R3+0x800] ;  /* 0x000800000374783b */ /* 0x000fe20000004200 */
[C---:B------:R-:W-:Y:S02]  /*71d0*/  FMUL.FTZ R54, R0.reuse, R54 ;  /* 0x0000003600367220 */ /* 0x040fe40000410000 */
[C---:B------:R-:W-:Y:S02]  /*71e0*/  FMUL.FTZ R55, R0.reuse, R55 ;  /* 0x0000003700377220 */ /* 0x040fe40000410000 */
        /* <DEDUP_REMOVED lines=22> */
[C---:B------:R-:W-:Y:S01]  /*7350*/  FMUL.FTZ R91, R0.reuse, R91 ;  /* 0x0000005b005b7220 */ /* 0x040fe20000410000 */
[C---:B--2---:R-:W-:Y:S03]  /*7360*/  HMMA.16816.F32 R52, R136.reuse, R100, R52 ;  /* 0x000000648834723c */ /* 0x044fe60000001834 */
[C---:B------:R-:W-:Y:S02]  /*7370*/  FMUL.FTZ R94, R0.reuse, R94 ;  /* 0x0000005e005e7220 */ /* 0x040fe40000410000 */
[----:B------:R-:W-:Y:S02]  /*7380*/  FMUL.FTZ R95, R0, R95 ;  /* 0x0000005f005f7220 */ /* 0x000fe40000410000 */
[--C-:B------:R-:W-:Y:S01]  /*7390*/  FFMA.FTZ R100, R140, c[0x0][0x2d0], -R144.reuse ;  /* 0x0000b4008c647a23 */ /* 0x100fe20000010890 */
[C---:B------:R-:W-:Y:S03]  /*73a0*/  HMMA.16816.F32 R56, R136.reuse, R102, R56 ;  /* 0x000000668838723c */ /* 0x040fe60000001838 */
[----:B------:R2:W4:Y:S01]  /*73b0*/  MUFU.EX2 R197, R100 ;  /* 0x0000006400c57308 */ /* 0x0005220000000800 */
[----:B------:R-:W-:Y:S02]  /*73c0*/  FMUL.FTZ R97, R2, R97 ;  /* 0x0000006102617220 */ /* 0x000fe40000410000 */
[C---:B------:R-:W-:Y:S02]  /*73d0*/  FMUL.FTZ R98, R0.reuse, R98 ;  /* 0x0000006200627220 */ /* 0x040fe40000410000 */
[C---:B---3--:R-:W-:Y:S04]  /*73e0*/  HMMA.16816.F32 R60, R136.reuse, R104, R60 ;  /* 0x00000068883c723c */ /* 0x048fe8000000183c */
[C---:B------:R-:W-:Y:S02]  /*73f0*/  FMUL.FTZ R99, R0.reuse, R99 ;  /* 0x0000006300637220 */ /* 0x040fe40000410000 */
[C---:B------:R-:W-:Y:S02]  /*7400*/  FMUL.FTZ R78, R0.reuse, R78 ;  /* 0x0000004e004e7220 */ /* 0x040fe40000410000 */
[C---:B------:R-:W-:Y:S04]  /*7410*/  HMMA.16816.F32 R64, R136.reuse, R106, R64 ;  /* 0x0000006a8840723c */ /* 0x040fe80000001840 */
[----:B------:R-:W-:Y:S02]  /*7420*/  FFMA.FTZ R104, R141, c[0x0][0x2d0], -R144 ;  /* 0x0000b4008d687a23 */ /* 0x000fe40000010890 */
[----:B------:R-:W-:Y:S02]  /*7430*/  FMUL.FTZ R79, R0, R79 ;  /* 0x0000004f004f7220 */ /* 0x000fe40000410000 */
[C---:B-1----:R-:W-:Y:S01]  /*7440*/  HMMA.16816.F32 R68, R136.reuse, R108, R68 ;  /* 0x0000006c8844723c */ /* 0x042fe20000001844 */
[----:B------:R1:W3:Y:S01]  /*7450*/  MUFU.EX2 R196, R104 ;  /* 0x0000006800c47308 */ /* 0x0002e20000000800 */
[----:B--2---:R-:W2:Y:S02]  /*7460*/  LDSM.16.MT88.4 R100, [R127+0x4000] ;  /* 0x004000007f64783b */ /* 0x004ea40000004200 */
[C---:B------:R-:W-:Y:S02]  /*7470*/  FMUL.FTZ R80, R2.reuse, R80 ;  /* 0x0000005002507220 */ /* 0x040fe40000410000 */
[----:B------:R-:W-:Y:S02]  /*7480*/  FMUL.FTZ R81, R2, R81 ;  /* 0x0000005102517220 */ /* 0x000fe40000410000 */
[C---:B------:R-:W-:Y:S04]  /*7490*/  HMMA.16816.F32 R72, R136.reuse, R110, R72 ;  /* 0x0000006e8848723c */ /* 0x040fe80000001848 */
[----:B------:R-:W-:Y:S02]  /*74a0*/  FFMA.FTZ R108, R143, c[0x0][0x2d0], -R145 ;  /* 0x0000b4008f6c7a23 */ /* 0x000fe40000010891 */
[C---:B------:R-:W-:Y:S02]  /*74b0*/  FMUL.FTZ R82, R0.reuse, R82 ;  /* 0x0000005200527220 */ /* 0x040fe40000410000 */
[----:B------:R5:W-:Y:S01]  /*74c0*/  MUFU.EX2 R180, R108 ;  /* 0x0000006c00b47308 */ /* 0x000be20000000800 */
[----:B------:R-:W-:Y:S03]  /*74d0*/  FMUL.FTZ R83, R0, R83 ;  /* 0x0000005300537220 */ /* 0x000fe60000410000 */
[----:B------:R-:W-:Y:S02]  /*74e0*/  FFMA.FTZ R2, R2, R214, R209 ;  /* 0x000000d602027223 */ /* 0x000fe400000100d1 */
[----:B------:R-:W-:Y:S02]  /*74f0*/  FFMA.FTZ R0, R0, R215, R205 ;  /* 0x000000d700007223 */ /* 0x000fe400000100cd */
[----:B------:R-:W-:Y:S02]  /*7500*/  FADD.FTZ R2, R208, R2 ;  /* 0x00000002d0027221 */ /* 0x000fe40000010000 */
[--C-:B-1----:R-:W-:Y:S02]  /*7510*/  FFMA.FTZ R104, R142, c[0x0][0x2d0], -R145.reuse ;  /* 0x0000b4008e687a23 */ /* 0x102fe40000010891 */
[----:B------:R-:W-:Y:S01]  /*7520*/  LDSM.16.MT88.4 R140, [R3+0x2800] ;  /* 0x00280000038c783b */ /* 0x000fe20000004200 */
[----:B------:R-:W-:Y:S01]  /*7530*/  FADD.FTZ R0, R204, R0 ;  /* 0x00000000cc007221 */ /* 0x000fe20000010000 */
[----:B------:R1:W1:Y:S01]  /*7540*/  MUFU.EX2 R181, R104 ;  /* 0x0000006800b57308 */ /* 0x0002620000000800 */
[----:B------:R-:W-:Y:S02]  /*7550*/  FADD.FTZ R2, R207, R2 ;  /* 0x00000002cf027221 */ /* 0x000fe40000010000 */
[----:B------:R-:W-:Y:S02]  /*7560*/  FADD.FTZ R0, R203, R0 ;  /* 0x00000000cb007221 */ /* 0x000fe40000010000 */
[----:B------:R-:W-:Y:S02]  /*7570*/  FADD.FTZ R2, R206, R2 ;  /* 0x00000002ce027221 */ /* 0x000fe40000010000 */
[----:B------:R-:W-:Y:S02]  /*7580*/  FADD.FTZ R0, R202, R0 ;  /* 0x00000000ca007221 */ /* 0x000fe40000010000 */
[----:B----4-:R-:W-:Y:S02]  /*7590*/  FADD.FTZ R2, R197, R2 ;  /* 0x00000002c5027221 */ /* 0x010fe40000010000 */
[----:B-----5:R-:W-:Y:S01]  /*75a0*/  FFMA.FTZ R108, R148, c[0x0][0x2d0], -R144 ;  /* 0x0000b400946c7a23 */ /* 0x020fe20000010890 */
[C---:B--2---:R-:W-:Y:S03]  /*75b0*/  HMMA.16816.F32 R76, R136.reuse, R100, R76 ;  /* 0x00000064884c723c */ /* 0x044fe6000000184c */
[----:B------:R2:W4:Y:S01]  /*75c0*/  MUFU.EX2 R179, R108 ;  /* 0x0000006c00b37308 */ /* 0x0005220000000800 */
[----:B---3--:R-:W-:Y:S03]  /*75d0*/  FADD.FTZ R2, R196, R2 ;  /* 0x00000002c4027221 */ /* 0x008fe60000010000 */
[----:B------:R-:W-:Y:S01]  /*75e0*/  FFMA.FTZ R100, R149, c[0x0][0x2d0], -R144 ;  /* 0x0000b40095647a23 */ /* 0x000fe20000010890 */
[C---:B------:R-:W-:Y:S01]  /*75f0*/  HMMA.16816.F32 R80, R136.reuse, R102, R80 ;  /* 0x000000668850723c */ /* 0x040fe20000001850 */
[----:B-1----:R-:W1:Y:S04]  /*7600*/  LDSM.16.MT88.4 R104, [R3+0x4000] ;  /* 0x004000000368783b */ /* 0x002e680000004200 */
[----:B------:R3:W5:Y:S01]  /*7610*/  MUFU.EX2 R178, R100 ;  /* 0x0000006400b27308 */ /* 0x0007620000000800 */
[C---:B------:R-:W-:Y:S01]  /*7620*/  F2FP.PACK_AB R101, R180.reuse, R181 ;  /* 0x000000b5b465723e */ /* 0x040fe200000000ff */
[----:B------:R-:W-:Y:S05]  /*7630*/  FADD.FTZ R0, R181, R0 ;  /* 0x00000000b5007221 */ /* 0x000fea0000010000 */
[----:B------:R-:W-:Y:S01]  /*7640*/  FADD.FTZ R0, R180, R0 ;  /* 0x00000000b4007221 */ /* 0x000fe20000010000 */
[----:B--2---:R-:W2:Y:S01]  /*7650*/  LDSM.16.MT88.4 R108, [R126+0x4000] ;  /* 0x004000007e6c783b */ /* 0x004ea20000004200 */
[----:B----4-:R-:W-:Y:S02]  /*7660*/  FADD.FTZ R2, R179, R2 ;  /* 0x00000002b3027221 */ /* 0x010fe40000010000 */
[--C-:B---3--:R-:W-:Y:S01]  /*7670*/  FFMA.FTZ R100, R150, c[0x0][0x2d0], -R145.reuse ;  /* 0x0000b40096647a23 */ /* 0x108fe20000010891 */
[C---:B-----5:R-:W-:Y:S01]  /*7680*/  F2FP.PACK_AB R102, R178.reuse, R179 ;  /* 0x000000b3b266723e */ /* 0x060fe200000000ff */
[----:B------:R-:W-:Y:S02]  /*7690*/  FADD.FTZ R2, R178, R2 ;  /* 0x00000002b2027221 */ /* 0x000fe40000010000 */
[----:B------:R3:W4:Y:S01]  /*76a0*/  MUFU.EX2 R177, R100 ;  /* 0x0000006400b17308 */ /* 0x0007220000000800 */
[C---:B-1----:R-:W-:Y:S08]  /*76b0*/  HMMA.16816.F32 R84, R136.reuse, R104, R84 ;  /* 0x000000688854723c */ /* 0x042ff00000001854 */
[C---:B------:R-:W-:Y:S01]  /*76c0*/  HMMA.16816.F32 R88, R136.reuse, R106, R88 ;  /* 0x0000006a8858723c */ /* 0x040fe20000001858 */
[----:B------:R-:W1:Y:S03]  /*76d0*/  LDSM.16.MT88.4 R104, [R127+0x800] ;  /* 0x000800007f68783b */ /* 0x000e660000004200 */
[--C-:B---3--:R-:W-:Y:S02]  /*76e0*/  FFMA.FTZ R100, R151, c[0x0][0x2d0], -R145.reuse ;  /* 0x0000b40097647a23 */ /* 0x108fe40000010891 */
[----:B----4-:R-:W-:Y:S02]  /*76f0*/  FADD.FTZ R0, R177, R0 ;  /* 0x00000000b1007221 */ /* 0x010fe40000010000 */
[C---:B--2---:R-:W-:Y:S01]  /*7700*/  HMMA.16816.F32 R92, R136.reuse, R108, R92 ;  /* 0x0000006c885c723c */ /* 0x044fe2000000185c */
[----:B------:R2:W3:Y:S01]  /*7710*/  MUFU.EX2 R176, R100 ;  /* 0x0000006400b07308 */ /* 0x0004e20000000800 */
[----:B------:R-:W-:Y:S06]  /*7720*/  LDSM.16.MT88.4 R148, [R3+0x3800] ;  /* 0x003800000394783b */ /* 0x000fec0000004200 */
[----:B------:R-:W-:Y:S02]  /*7730*/  HMMA.16816.F32 R96, R136, R110, R96 ;  /* 0x0000006e8860723c */ /* 0x000fe40000001860 */
[----:B------:R-:W4:Y:S02]  /*7740*/  LDSM.16.MT88.4 R108, [R126+0x2800] ;  /* 0x002800007e6c783b */ /* 0x000f240000004200 */
[----:B--2---:R-:W-:Y:S01]  /*7750*/  F2FP.PACK_AB R100, R196, R197 ;  /* 0x000000c5c464723e */ /* 0x004fe200000000ff */
[C---:B---3--:R-:W-:Y:S01]  /*7760*/  FADD.FTZ R0, R176.reuse, R0 ;  /* 0x00000000b0007221 */ /* 0x048fe20000010000 */
[----:B------:R-:W-:Y:S07]  /*7770*/  F2FP.PACK_AB R103, R176, R177 ;  /* 0x000000b1b067723e */ /* 0x000fee00000000ff */
[C---:B------:R-:W-:Y:S08]  /*7780*/  HMMA.16816.F32 R4, R100.reuse, R112, R4 ;  /* 0x000000706404723c */ /* 0x040ff00000001804 */
[C---:B------:R-:W-:Y:S01]  /*7790*/  HMMA.16816.F32 R8, R100.reuse, R114, R8 ;  /* 0x000000726408723c */ /* 0x040fe20000001808 */
[----:B------:R-:W-:Y:S07]  /*77a0*/  LDSM.16.MT88.4 R112, [R127+0x4800] ;  /* 0x004800007f70783b */ /* 0x000fee0000004200 */
[C---:B-1----:R-:W-:Y:S08]  /*77b0*/  HMMA.16816.F32 R12, R100.reuse, R104, R12 ;  /* 0x00000068640c723c */ /* 0x042ff0000000180c */
[C---:B------:R-:W-:Y:S01]  /*77c0*/  HMMA.16816.F32 R16, R100.reuse, R106, R16 ;  /* 0x0000006a6410723c */ /* 0x040fe20000001810 */
[----:B------:R-:W1:Y:S07]  /*77d0*/  LDSM.16.MT88.4 R104, [R156+0x4800] ;  /* 0x004800009c68783b */ /* 0x000e6e0000004200 */
[C---:B------:R-:W-:Y:S07]  /*77e0*/  HMMA.16816.F32 R20, R100.reuse, R116, R20 ;  /* 0x000000746414723c */ /* 0x040fee0000001814 */
[--C-:B------:R-:W-:Y:S01]  /*77f0*/  FFMA.FTZ R116, R146, c[0x0][0x2d0], -R144.reuse ;  /* 0x0000b40092747a23 */ /* 0x100fe20000010890 */
[C---:B------:R-:W-:Y:S03]  /*7800*/  HMMA.16816.F32 R24, R100.reuse, R118, R24 ;  /* 0x000000766418723c */ /* 0x040fe60000001818 */
[----:B------:R2:W3:Y:S05]  /*7810*/  MUFU.EX2 R175, R116 ;  /* 0x0000007400af7308 */ /* 0x0004ea0000000800 */
[C---:B------:R-:W-:Y:S08]  /*7820*/  HMMA.16816.F32 R28, R100.reuse, R120, R28 ;  /* 0x00000078641c723c */ /* 0x040ff0000000181c */
[C---:B------:R-:W-:Y:S01]  /*7830*/  HMMA.16816.F32 R32, R100.reuse, R122, R32 ;  /* 0x0000007a6420723c */ /* 0x040fe20000001820 */
[----:B------:R-:W-:Y:S07]  /*7840*/  LDSM.16.MT88.4 R120, [R127+0x1000] ;  /* 0x001000007f78783b */ /* 0x000fee0000004200 */
[C---:B------:R-:W-:Y:S04]  /*7850*/  HMMA.16816.F32 R36, R100.reuse, R128, R36 ;  /* 0x000000806424723c */ /* 0x040fe80000001824 */
[----:B--2---:R-:W-:Y:S02]  /*7860*/  FFMA.FTZ R116, R152, c[0x0][0x2d0], -R144 ;  /* 0x0000b40098747a23 */ /* 0x004fe40000010890 */
[----:B---3--:R-:W-:Y:S02]  /*7870*/  FADD.FTZ R2, R175, R2 ;  /* 0x00000002af027221 */ /* 0x008fe40000010000 */
[C---:B------:R-:W-:Y:S01]  /*7880*/  HMMA.16816.F32 R40, R100.reuse, R130, R40 ;  /* 0x000000826428723c */ /* 0x040fe20000001828 */
[----:B------:R2:W3:Y:S03]  /*7890*/  MUFU.EX2 R174, R116 ;  /* 0x0000007400ae7308 */ /* 0x0004e60000000800 */
[--C-:B------:R-:W-:Y:S04]  /*78a0*/  FFMA.FTZ R128, R158, c[0x0][0x2d0], -R145.reuse ;  /* 0x0000b4009e807a23 */ /* 0x100fe80000010891 */
[C---:B------:R-:W-:Y:S03]  /*78b0*/  HMMA.16816.F32 R44, R100.reuse, R132, R44 ;  /* 0x00000084642c723c */ /* 0x040fe6000000182c */
[----:B------:R5:W-:Y:S05]  /*78c0*/  MUFU.EX2 R168, R128 ;  /* 0x0000008000a87308 */ /* 0x000bea0000000800 */
[C---:B------:R-:W-:Y:S01]  /*78d0*/  HMMA.16816.F32 R48, R100.reuse, R134, R48 ;  /* 0x000000866430723c */ /* 0x040fe20000001830 */
[----:B------:R-:W-:Y:S07]  /*78e0*/  LDSM.16.MT88.4 R132, [R156+0x1800] ;  /* 0x001800009c84783b */ /* 0x000fee0000004200 */
[C---:B------:R-:W-:Y:S04]  /*78f0*/  HMMA.16816.F32 R52, R100.reuse, R140, R52 ;  /* 0x0000008c6434723c */ /* 0x040fe80000001834 */
[--C-:B--2---:R-:W-:Y:S02]  /*7900*/  FFMA.FTZ R116, R147, c[0x0][0x2d0], -R145.reuse ;  /* 0x0000b40093747a23 */ /* 0x104fe40000010891 */
[----:B---3--:R-:W-:Y:S02]  /*7910*/  FADD.FTZ R2, R174, R2 ;  /* 0x00000002ae027221 */ /* 0x008fe40000010000 */
[C---:B------:R-:W-:Y:S01]  /*7920*/  HMMA.16816.F32 R56, R100.reuse, R142, R56 ;  /* 0x0000008e6438723c */ /* 0x040fe20000001838 */
[----:B------:R-:W-:Y:S01]  /*7930*/  LDSM.16.MT88.4 R140, [R156+0x3800] ;  /* 0x003800009c8c783b */ /* 0x000fe20000004200 */
[----:B------:R2:W-:Y:S06]  /*7940*/  MUFU.EX2 R172, R116 ;  /* 0x0000007400ac7308 */ /* 0x0005ec0000000800 */
[C---:B----4-:R-:W-:Y:S01]  /*7950*/  HMMA.16816.F32 R60, R100.reuse, R108, R60 ;  /* 0x0000006c643c723c */ /* 0x050fe2000000183c */
[----:B-----5:R-:W-:Y:S06]  /*7960*/  LDSM.16.MT88.4 R128, [R126+0x1000] ;  /* 0x001000007e80783b */ /* 0x020fec0000004200 */
[--C-:B------:R-:W-:Y:S01]  /*7970*/  FFMA.FTZ R108, R153, c[0x0][0x2d0], -R145.reuse ;  /* 0x0000b400996c7a23 */ /* 0x100fe20000010891 */
[C---:B------:R-:W-:Y:S03]  /*7980*/  HMMA.16816.F32 R64, R100.reuse, R110, R64 ;  /* 0x0000006e6440723c */ /* 0x040fe60000001840 */
[----:B------:R3:W4:Y:S05]  /*7990*/  MUFU.EX2 R173, R108 ;  /* 0x0000006c00ad7308 */ /* 0x00072a0000000800 */
[C---:B-1----:R-:W-:Y:S01]  /*79a0*/  HMMA.16816.F32 R68, R100.reuse, R104, R68 ;  /* 0x000000686444723c */ /* 0x042fe20000001844 */
[----:B--2---:R-:W-:Y:S06]  /*79b0*/  LDSM.16.MT88.4 R116, [R126+0x4800] ;  /* 0x004800007e74783b */ /* 0x004fec0000004200 */
[----:B------:R-:W-:Y:S01]  /*79c0*/  FFMA.FTZ R104, R155, c[0x0][0x2d0], -R144 ;  /* 0x0000b4009b687a23 */ /* 0x000fe20000010890 */
[C---:B------:R-:W-:Y:S03]  /*79d0*/  HMMA.16816.F32 R72, R100.reuse, R106, R72 ;  /* 0x0000006a6448723c */ /* 0x040fe60000001848 */
[----:B------:R1:W2:Y:S05]  /*79e0*/  MUFU.EX2 R171, R104 ;  /* 0x0000006800ab7308 */ /* 0x0002aa0000000800 */
[C---:B------:R-:W-:Y:S01]  /*79f0*/  HMMA.16816.F32 R76, R100.reuse, R112, R76 ;  /* 0x00000070644c723c */ /* 0x040fe2000000184c */
[----:B---3--:R-:W3:Y:S03]  /*7a00*/  LDSM.16.MT88.4 R108, [R3+0x4800] ;  /* 0x00480000036c783b */ /* 0x008ee60000004200 */
[----:B----4-:R-:W-:Y:S04]  /*7a10*/  FADD.FTZ R0, R173, R0 ;  /* 0x00000000ad007221 */ /* 0x010fe80000010000 */
[C---:B------:R-:W-:Y:S01]  /*7a20*/  HMMA.16816.F32 R80, R100.reuse, R114, R80 ;  /* 0x000000726450723c */ /* 0x040fe20000001850 */
[----:B------:R-:W-:Y:S03]  /*7a30*/  LDSM.16.MT88.4 R112, [R3+0x1000] ;  /* 0x001000000370783b */ /* 0x000fe60000004200 */
[----:B------:R-:W-:Y:S02]  /*7a40*/  FADD.FTZ R0, R172, R0 ;  /* 0x00000000ac007221 */ /* 0x000fe40000010000 */
[----:B-1----:R-:W-:Y:S02]  /*7a50*/  FFMA.FTZ R104, R157, c[0x0][0x2d0], -R144 ;  /* 0x0000b4009d687a23 */ /* 0x002fe40000010890 */
[----:B--2---:R-:W-:Y:S02]  /*7a60*/  FADD.FTZ R2, R171, R2 ;  /* 0x00000002ab027221 */ /* 0x004fe40000010000 */
[----:B------:R1:W2:Y:S01]  /*7a70*/  MUFU.EX2 R170, R104 ;  /* 0x0000006800aa7308 */ /* 0x0002a20000000800 */
[C---:B---3--:R-:W-:Y:S03]  /*7a80*/  HMMA.16816.F32 R84, R100.reuse, R108, R84 ;  /* 0x0000006c6454723c */ /* 0x048fe60000001854 */
[--C-:B-1----:R-:W-:Y:S02]  /*7a90*/  FFMA.FTZ R104, R154, c[0x0][0x2d0], -R145.reuse ;  /* 0x0000b4009a687a23 */ /* 0x102fe40000010891 */
[----:B------:R-:W-:Y:S03]  /*7aa0*/  LDSM.16.MT88.4 R152, [R126+0x3800] ;  /* 0x003800007e98783b */ /* 0x000fe60000004200 */
[C---:B------:R-:W-:Y:S01]  /*7ab0*/  HMMA.16816.F32 R88, R100.reuse, R110, R88 ;  /* 0x0000006e6458723c */ /* 0x040fe20000001858 */
[----:B------:R1:W3:Y:S03]  /*7ac0*/  MUFU.EX2 R169, R104 ;  /* 0x0000006800a97308 */ /* 0x0002e60000000800 */
[----:B--2---:R-:W-:Y:S01]  /*7ad0*/  FADD.FTZ R2, R170, R2 ;  /* 0x00000002aa027221 */ /* 0x004fe20000010000 */
[----:B------:R-:W-:Y:S03]  /*7ae0*/  LDSM.16.MT88.4 R108, [R156+0x3000] ;  /* 0x003000009c6c783b */ /* 0x000fe60000004200 */
[C---:B------:R-:W-:Y:S08]  /*7af0*/  HMMA.16816.F32 R92, R100.reuse, R116, R92 ;  /* 0x00000074645c723c */ /* 0x040ff0000000185c */
[----:B------:R-:W-:Y:S01]  /*7b00*/  HMMA.16816.F32 R96, R100, R118, R96 ;  /* 0x000000766460723c */ /* 0x000fe20000001860 */
[----:B------:R-:W-:Y:S06]  /*7b10*/  LDSM.16.MT88.4 R116, [R127+0x3000] ;  /* 0x003000007f74783b */ /* 0x000fec0000004200 */
[----:B------:R-:W-:Y:S02]  /*7b20*/  F2FP.PACK_AB R100, R174, R175 ;  /* 0x000000afae64723e */ /* 0x000fe400000000ff */
[----:B-1----:R-:W1:Y:S03]  /*7b30*/  LDSM.16.MT88.4 R104, [R156+0x1000] ;  /* 0x001000009c68783b */ /* 0x002e660000004200 */
[----:B------:R-:W-:Y:S01]  /*7b40*/  F2FP.PACK_AB R101, R172, R173 ;  /* 0x000000adac65723e */ /* 0x000fe200000000ff */
[----:B---3--:R-:W-:Y:S01]  /*7b50*/  FADD.FTZ R0, R169, R0 ;  /* 0x00000000a9007221 */ /* 0x008fe20000010000 */
[----:B------:R-:W-:Y:S02]  /*7b60*/  F2FP.PACK_AB R102, R170, R171 ;  /* 0x000000abaa66723e */ /* 0x000fe400000000ff */
[----:B------:R-:W-:Y:S07]  /*7b70*/  F2FP.PACK_AB R103, R168, R169 ;  /* 0x000000a9a867723e */ /* 0x000fee00000000ff */
[C---:B-1----:R-:W-:Y:S08]  /*7b80*/  HMMA.16816.F32 R4, R100.reuse, R104, R4 ;  /* 0x000000686404723c */ /* 0x042ff00000001804 */
[C---:B------:R-:W-:Y:S01]  /*7b90*/  HMMA.16816.F32 R8, R100.reuse, R106, R8 ;  /* 0x0000006a6408723c */ /* 0x040fe20000001808 */
[----:B------:R-:W1:Y:S07]  /*7ba0*/  LDSM.16.MT88.4 R104, [R3+0x3000] ;  /* 0x003000000368783b */ /* 0x000e6e0000004200 */
[C---:B------:R-:W-:Y:S07]  /*7bb0*/  HMMA.16816.F32 R12, R100.reuse, R120, R12 ;  /* 0x00000078640c723c */ /* 0x040fee000000180c */
[--C-:B------:R-:W-:Y:S01]  /*7bc0*/  FFMA.FTZ R120, R161, c[0x0][0x2d0], -R144.reuse ;  /* 0x0000b400a1787a23 */ /* 0x100fe20000010890 */
[C---:B------:R-:W-:Y:S03]  /*7bd0*/  HMMA.16816.F32 R16, R100.reuse, R122, R16 ;  /* 0x0000007a6410723c */ /* 0x040fe60000001810 */
[----:B------:R2:W-:Y:S05]  /*7be0*/  MUFU.EX2 R166, R120 ;  /* 0x0000007800a67308 */ /* 0x0005ea0000000800 */
[C---:B------:R-:W-:Y:S08]  /*7bf0*/  HMMA.16816.F32 R20, R100.reuse, R112, R20 ;  /* 0x000000706414723c */ /* 0x040ff00000001814 */
[C---:B------:R-:W-:Y:S01]  /*7c00*/  HMMA.16816.F32 R24, R100.reuse, R114, R24 ;  /* 0x000000726418723c */ /* 0x040fe20000001818 */
[----:B------:R-:W3:Y:S07]  /*7c10*/  LDSM.16.MT88.4 R112, [R126+0x3000] ;  /* 0x003000007e70783b */ /* 0x000eee0000004200 */
[C---:B------:R-:W-:Y:S01]  /*7c20*/  HMMA.16816.F32 R28, R100.reuse, R128, R28 ;  /* 0x00000080641c723c */ /* 0x040fe2000000181c */
[----:B--2---:R-:W-:Y:S07]  /*7c30*/  LDSM.16.MT88.4 R120, [R126+0x1800] ;  /* 0x001800007e78783b */ /* 0x004fee0000004200 */
[C---:B------:R-:W-:Y:S08]  /*7c40*/  HMMA.16816.F32 R32, R100.reuse, R130, R32 ;  /* 0x000000826420723c */ /* 0x040ff00000001820 */
[C---:B------:R-:W-:Y:S08]  /*7c50*/  HMMA.16816.F32 R36, R100.reuse, R108, R36 ;  /* 0x0000006c6424723c */ /* 0x040ff00000001824 */
[C---:B------:R-:W-:Y:S01]  /*7c60*/  HMMA.16816.F32 R40, R100.reuse, R110, R40 ;  /* 0x0000006e6428723c */ /* 0x040fe20000001828 */
[----:B------:R-:W2:Y:S07]  /*7c70*/  LDSM.16.MT88.4 R108, [R156+0x5000] ;  /* 0x005000009c6c783b */ /* 0x000eae0000004200 */
[C---:B------:R-:W-:Y:S07]  /*7c80*/  HMMA.16816.F32 R44, R100.reuse, R116, R44 ;  /* 0x00000074642c723c */ /* 0x040fee000000182c */
[--C-:B------:R-:W-:Y:S01]  /*7c90*/  FFMA.FTZ R116, R160, c[0x0][0x2d0], -R144.reuse ;  /* 0x0000b400a0747a23 */ /* 0x100fe20000010890 */
[C---:B------:R-:W-:Y:S03]  /*7ca0*/  HMMA.16816.F32 R48, R100.reuse, R118, R48 ;  /* 0x000000766430723c */ /* 0x040fe60000001830 */
[----:B------:R4:W5:Y:S05]  /*7cb0*/  MUFU.EX2 R167, R116 ;  /* 0x0000007400a77308 */ /* 0x00096a0000000800 */
[C---:B-1----:R-:W-:Y:S07]  /*7cc0*/  HMMA.16816.F32 R52, R100.reuse, R104, R52 ;  /* 0x000000686434723c */ /* 0x042fee0000001834 */
[--C-:B------:R-:W-:Y:S01]  /*7cd0*/  FFMA.FTZ R104, R159, c[0x0][0x2d0], -R145.reuse ;  /* 0x0000b4009f687a23 */ /* 0x100fe20000010891 */
[C---:B------:R-:W-:Y:S01]  /*7ce0*/  HMMA.16816.F32 R56, R100.reuse, R106, R56 ;  /* 0x0000006a6438723c */ /* 0x040fe20000001838 */
[----:B------:R-:W-:Y:S02]  /*7cf0*/  LDSM.16.MT88.4 R156, [R156+0x5800] ;  /* 0x005800009c9c783b */ /* 0x000fe40000004200 */
[----:B------:R1:W-:Y:S05]  /*7d00*/  MUFU.EX2 R165, R104 ;  /* 0x0000006800a57308 */ /* 0x0003ea0000000800 */
[C---:B---3--:R-:W-:Y:S01]  /*7d10*/  HMMA.16816.F32 R60, R100.reuse, R112, R60 ;  /* 0x00000070643c723c */ /* 0x048fe2000000183c */
[----:B----4-:R-:W3:Y:S03]  /*7d20*/  LDSM.16.MT88.4 R116, [R127+0x5000] ;  /* 0x005000007f74783b */ /* 0x010ee60000004200 */
[----:B-----5:R-:W-:Y:S03]  /*7d30*/  F2FP.PACK_AB R136, R166, R167 ;  /* 0x000000a7a688723e */ /* 0x020fe600000000ff */
[--C-:B------:R-:W-:Y:S01]  /*7d40*/  FFMA.FTZ R112, R162, c[0x0][0x2d0], -R145.reuse ;  /* 0x0000b400a2707a23 */ /* 0x100fe20000010891 */
[C---:B------:R-:W-:Y:S03]  /*7d50*/  HMMA.16816.F32 R64, R100.reuse, R114, R64 ;  /* 0x000000726440723c */ /* 0x040fe60000001840 */
[----:B------:R4:W5:Y:S05]  /*7d60*/  MUFU.EX2 R164, R112 ;  /* 0x0000007000a47308 */ /* 0x00096a0000000800 */
[C---:B--2---:R-:W-:Y:S01]  /*7d70*/  HMMA.16816.F32 R68, R100.reuse, R108, R68 ;  /* 0x0000006c6444723c */ /* 0x044fe20000001844 */
[----:B-1----:R-:W1:Y:S06]  /*7d80*/  LDSM.16.MT88.4 R104, [R3+0x5000] ;  /* 0x005000000368783b */ /* 0x002e6c0000004200 */
[--C-:B------:R-:W-:Y:S01]  /*7d90*/  FFMA.FTZ R108, R198, c[0x0][0x2d0], -R145.reuse ;  /* 0x0000b400c66c7a23 */ /* 0x100fe20000010891 */
[C---:B------:R-:W-:Y:S03]  /*7da0*/  HMMA.16816.F32 R72, R100.reuse, R110, R72 ;  /* 0x0000006e6448723c */ /* 0x040fe60000001848 */
[----:B------:R2:W-:Y:S01]  /*7db0*/  MUFU.EX2 R161, R108 ;  /* 0x0000006c00a17308 */ /* 0x0005e20000000800 */
[----:B------:R-:W-:Y:S02]  /*7dc0*/  FFMA.FTZ R145, R200, c[0x0][0x2d0], -R145 ;  /* 0x0000b400c8917a23 */ /* 0x000fe40000010891 */
[--C-:B----4-:R-:W-:Y:S07]  /*7dd0*/  FFMA.FTZ R112, R163, c[0x0][0x2d0], -R144.reuse ;  /* 0x0000b400a3707a23 */ /* 0x110fee0000010890 */
[----:B------:R-:W4:Y:S01]  /*7de0*/  MUFU.EX2 R160, R145 ;  /* 0x0000009100a07308 */ /* 0x000f220000000800 */
[----:B------:R-:W-:Y:S01]  /*7df0*/  FFMA.FTZ R144, R199, c[0x0][0x2d0], -R144 ;  /* 0x0000b400c7907a23 */ /* 0x000fe20000010890 */
[----:B-----5:R-:W-:Y:S01]  /*7e00*/  F2FP.PACK_AB R137, R164, R165 ;  /* 0x000000a5a489723e */ /* 0x020fe200000000ff */
[C---:B---3--:R-:W-:Y:S07]  /*7e10*/  HMMA.16816.F32 R76, R100.reuse, R116, R76 ;  /* 0x00000074644c723c */ /* 0x048fee000000184c */
[----:B------:R3:W-:Y:S01]  /*7e20*/  MUFU.EX2 R163, R112 ;  /* 0x0000007000a37308 */ /* 0x0007e20000000800 */
[C---:B------:R-:W-:Y:S01]  /*7e30*/  HMMA.16816.F32 R80, R100.reuse, R118, R80 ;  /* 0x000000766450723c */ /* 0x040fe20000001850 */
[----:B--2---:R-:W-:Y:S08]  /*7e40*/  LDSM.16.MT88.4 R108, [R127+0x1800] ;  /* 0x001800007f6c783b */ /* 0x004ff00000004200 */
[----:B------:R2:W5:Y:S01]  /*7e50*/  MUFU.EX2 R162, R144 ;  /* 0x0000009000a27308 */ /* 0x0005620000000800 */
[C---:B-1----:R-:W-:Y:S01]  /*7e60*/  HMMA.16816.F32 R84, R100.reuse, R104, R84 ;  /* 0x000000686454723c */ /* 0x042fe20000001854 */
[----:B------:R-:W-:Y:S02]  /*7e70*/  LDSM.16.MT88.4 R116, [R3+0x1800] ;  /* 0x001800000374783b */ /* 0x000fe40000004200 */
[----:B----4-:R-:W-:Y:S05]  /*7e80*/  F2FP.PACK_AB R139, R160, R161 ;  /* 0x000000a1a08b723e */ /* 0x010fea00000000ff */
[C---:B------:R-:W-:Y:S01]  /*7e90*/  HMMA.16816.F32 R88, R100.reuse, R106, R88 ;  /* 0x0000006a6458723c */ /* 0x040fe20000001858 */
[----:B---3--:R-:W1:Y:S08]  /*7ea0*/  LDSM.16.MT88.4 R112, [R126+0x5000] ;  /* 0x005000007e70783b */ /* 0x008e700000004200 */
[----:B--2---:R-:W2:Y:S03]  /*7eb0*/  LDSM.16.MT88.4 R144, [R127+0x3800] ;  /* 0x003800007f90783b */ /* 0x004ea60000004200 */
[----:B-----5:R-:W-:Y:S01]  /*7ec0*/  F2FP.PACK_AB R138, R162, R163 ;  /* 0x000000a3a28a723e */ /* 0x020fe200000000ff */
[C---:B-1----:R-:W-:Y:S08]  /*7ed0*/  HMMA.16816.F32 R92, R100.reuse, R112, R92 ;  /* 0x00000070645c723c */ /* 0x042ff0000000185c */
[----:B------:R-:W-:Y:S08]  /*7ee0*/  HMMA.16816.F32 R96, R100, R114, R96 ;  /* 0x000000726460723c */ /* 0x000ff00000001860 */
[C---:B------:R-:W-:Y:S01]  /*7ef0*/  HMMA.16816.F32 R128, R136.reuse, R132, R4 ;  /* 0x000000848880723c */ /* 0x040fe20000001804 */
[----:B------:R-:W1:Y:S07]  /*7f00*/  LDSM.16.MT88.4 R4, [R127+0x5800] ;  /* 0x005800007f04783b */ /* 0x000e6e0000004200 */
[C---:B------:R-:W-:Y:S01]  /*7f10*/  HMMA.16816.F32 R132, R136.reuse, R134, R8 ;  /* 0x000000868884723c */ /* 0x040fe20000001808 */
[----:B------:R3:W4:Y:S07]  /*7f20*/  LDSM.16.MT88.4 R8, [R3+0x5800] ;  /* 0x005800000308783b */ /* 0x00072e0000004200 */
[C---:B------:R-:W-:Y:S01]  /*7f30*/  HMMA.16816.F32 R100, R136.reuse, R108, R12 ;  /* 0x0000006c8864723c */ /* 0x040fe2000000180c */
[----:B------:R-:W5:Y:S07]  /*7f40*/  LDSM.16.MT88.4 R12, [R126+0x5800] ;  /* 0x005800007e0c783b */ /* 0x000f6e0000004200 */
[C---:B------:R-:W-:Y:S08]  /*7f50*/  HMMA.16816.F32 R104, R136.reuse, R110, R16 ;  /* 0x0000006e8868723c */ /* 0x040ff00000001810 */
[C---:B------:R-:W-:Y:S04]  /*7f60*/  HMMA.16816.F32 R108, R136.reuse, R116, R20 ;  /* 0x00000074886c723c */ /* 0x040fe80000001814 */
[----:B---3--:R-:W-:Y:S02]  /*7f70*/  FADD.FTZ R3, R168, R0 ;  /* 0x00000000a8037221 */ /* 0x008fe40000010000 */
[----:B------:R-:W-:Y:S02]  /*7f80*/  FADD.FTZ R0, R167, R2 ;  /* 0x00000002a7007221 */ /* 0x000fe40000010000 */
[C---:B------:R-:W-:Y:S04]  /*7f90*/  HMMA.16816.F32 R112, R136.reuse, R118, R24 ;  /* 0x000000768870723c */ /* 0x040fe80000001818 */
[----:B------:R-:W-:Y:S02]  /*7fa0*/  FADD.FTZ R3, R165, R3 ;  /* 0x00000003a5037221 */ /* 0x000fe40000010000 */
[----:B------:R-:W-:Y:S02]  /*7fb0*/  FADD.FTZ R2, R166, R0 ;  /* 0x00000000a6027221 */ /* 0x000fe40000010000 */
[C---:B------:R-:W-:Y:S04]  /*7fc0*/  HMMA.16816.F32 R116, R136.reuse, R120, R28 ;  /* 0x000000788874723c */ /* 0x040fe8000000181c */
[----:B------:R-:W-:Y:S02]  /*7fd0*/  FADD.FTZ R0, R164, R3 ;  /* 0x00000003a4007221 */ /* 0x000fe40000010000 */
[----:B------:R-:W-:Y:S01]  /*7fe0*/  FADD.FTZ R3, R163, R2 ;  /* 0x00000002a3037221 */ /* 0x000fe20000010000 */
[----:B------:R-:W-:Y:S01]  /*7ff0*/  IADD3 R2, R210, 0x1, RZ ;  /* 0x00000001d2027810 */ /* 0x000fe20007ffe0ff */
[C---:B------:R-:W-:Y:S04]  /*8000*/  HMMA.16816.F32 R120, R136.reuse, R122, R32 ;  /* 0x0000007a8878723c */ /* 0x040fe80000001820 */
[----:B------:R-:W-:Y:S01]  /*8010*/  FADD.FTZ R0, R161, R0 ;  /* 0x00000000a1007221 */ /* 0x000fe20000010000 */
[----:B------:R-:W-:Y:S01]  /*8020*/  SEL R210, R2, RZ, !P1 ;  /* 0x000000ff02d27207 */ /* 0x000fe20004800000 */
[----:B------:R-:W-:Y:S02]  /*8030*/  FADD.FTZ R214, R162, R3 ;  /* 0x00000003a2d67221 */ /* 0x000fe40000010000 */
[C---:B------:R-:W-:Y:S04]  /*8040*/  HMMA.16816.F32 R36, R136.reuse, R140, R36 ;  /* 0x0000008c8824723c */ /* 0x040fe80000001824 */
[----:B------:R-:W-:Y:S04]  /*8050*/  FADD.FTZ R215, R160, R0 ;  /* 0x00000000a0d77221 */ /* 0x000fe80000010000 */
        /* <DEDUP_REMOVED lines=13> */
[C---:B-----5:R-:W-:Y:S08]  /*8130*/  HMMA.16816.F32 R92, R136.reuse, R12, R92 ;  /* 0x0000000c885c723c */ /* 0x060ff0000000185c */
[----:B------:R-:W-:Y:S01]  /*8140*/  HMMA.16816.F32 R96, R136, R14, R96 ;  /* 0x0000000e8860723c */ /* 0x000fe20000001860 */
[----:B------:R-:W-:Y:S07]  /*8150*/  @!UPT UIADD3 URZ, URZ, URZ, URZ ;  /* 0x0000003f3f3ff290 */ /* 0x000fee000fffe03f */
[----:B------:R-:W-:-:S11]  /*8160*/  @!P0 BRA `(.L_x_1252) ;  /* 0x0000050000008947 */ /* 0x000fd60003800000 */
[----:B------:R-:W-:Y:S01]  /*8170*/  IADD3 R2, R218, R211, R221 ;  /* 0x000000d3da027210 */ /* 0x000fe20007ffe0dd */
[----:B------:R-:W-:Y:S01]  /*8180*/  IMAD.MOV.U32 R193, RZ, RZ, RZ ;  /* 0x000000ffffc17224 */ /* 0x000fe200078e00ff */
[----:B------:R-:W-:Y:S01]  /*8190*/  SHF.R.S32.HI R233, RZ, 0x1f, R213 ;  /* 0x0000001fffe97819 */ /* 0x000fe200000114d5 */
[C---:B------:R-:W-:Y:S01]  /*81a0*/  IMAD.SHL.U32 R18, R213.reuse, 0x2, RZ ;  /* 0x00000002d5127824 */ /* 0x040fe200078e00ff */
[----:B------:R-:W-:Y:S01]  /*81b0*/  IADD3 R2, R2, -0x80, RZ ;  /* 0xffffff8002027810 */ /* 0x000fe20007ffe0ff */
[----:B------:R-:W-:Y:S01]  /*81c0*/  IMAD.SHL.U32 R17, R212, 0x2, RZ ;  /* 0x00000002d4117824 */ /* 0x000fe200078e00ff */
[----:B------:R-:W-:Y:S01]  /*81d0*/  SHF.L.U64.HI R15, R213, 0x1, R233 ;  /* 0x00000001d50f7819 */ /* 0x000fe200000102e9 */
[C---:B------:R-:W-:Y:S01]  /*81e0*/  IMAD.SHL.U32 R16, R195.reuse, 0x2, RZ ;  /* 0x00000002c3107824 */ /* 0x040fe200078e00ff */
[----:B------:R-:W-:Y:S01]  /*81f0*/  SHF.R.S32.HI R234, RZ, 0x1f, R212 ;  /* 0x0000001fffea7819 */ /* 0x000fe200000114d4 */
[----:B------:R-:W-:Y:S01]  /*8200*/  @P3 IMAD.HI.U32 R3, R2, c[0x0][0x2bc], RZ ;  /* 0x0000af0002033a27 */ /* 0x000fe200078e00ff */
[----:B------:R-:W-:Y:S02]  /*8210*/  SHF.R.S32.HI R233, RZ, 0x1f, R195 ;  /* 0x0000001fffe97819 */ /* 0x000fe400000114c3 */
[----:B------:R-:W-:Y:S01]  /*8220*/  SHF.L.U64.HI R14, R212, 0x1, R234 ;  /* 0x00000001d40e7819 */ /* 0x000fe200000102ea */
[----:B------:R-:W-:Y:S01]  /*8230*/  IMAD.MOV.U32 R0, RZ, RZ, R2 ;  /* 0x000000ffff007224 */ /* 0x000fe200078e0002 */
[----:B------:R-:W-:Y:S02]  /*8240*/  @P3 SHF.R.U32.HI R0, RZ, c[0x0][0x2c0], R3 ;  /* 0x0000b000ff003a19 */ /* 0x000fe40000011603 */
[----:B------:R-:W-:Y:S02]  /*8250*/  SHF.L.U64.HI R13, R195, 0x1, R233 ;  /* 0x00000001c30d7819 */ /* 0x000fe400000102e9 */
[C---:B------:R-:W-:Y:S04]  /*8260*/  @!P2 IADD3 R3, P0, R0.reuse, R224, RZ ;  /* 0x000000e00003a210 */ /* 0x040fe80007f1e0ff */
[----:B------:R-:W-:Y:S01]  /*8270*/  @!P2 LEA.HI.X.SX32 R5, R0, R229, 0x1, P0 ;  /* 0x000000e50005a211 */ /* 0x000fe200000f0eff */
        /* <DEDUP_REMOVED lines=18> */
[----:B------:R-:W-:-:S06]  /*83a0*/  BRA.DIV ~URZ, `(.L_x_1253) ;  /* 0x000066b27f007947 */ /* 0x000fcc000b800000 */
[----:B------:R1:W2:Y:S02]  /*83b0*/  SHFL.IDX PT, R4, R5, RZ, 0x181f ;  /* 0x00181fff05047589 */ /* 0x0002a400000e0000 */
.L_x_1313:
[----:B------:R-:W-:-:S05]  /*83c0*/  BRA.DIV ~URZ, `(.L_x_1254) ;  /* 0x000067027f007947 */ /* 0x000fca000b800000 */
[----:B------:R-:W3:Y:S01]  /*83d0*/  SHFL.IDX PT, R2, R12, RZ, 0x181f ;  /* 0x00181fff0c027589 */ /* 0x000ee200000e0000 */
[----:B------:R-:W-:Y:S01]  /*83e0*/  ISETP.GE.AND P5, PT, R195, c[0x0][0x1d4], PT ;  /* 0x00007500c3007a0c */ /* 0x000fe20003fa6270 */
[----:B------:R-:W-:Y:S01]  /*83f0*/  IMAD R0, R210, 0x6000, R232 ;  /* 0x00006000d2007824 */ /* 0x000fe200078e02e8 */
[----:B------:R-:W-:Y:S02]  /*8400*/  ISETP.GE.AND P1, PT, R212, c[0x0][0x1d4], PT ;  /* 0x00007500d4007a0c */ /* 0x000fe40003f26270 */
[C---:B---3--:R-:W-:Y:S02]  /*8410*/  IADD3 R8, P0, R2.reuse, R16, RZ ;  /* 0x0000001002087210 */ /* 0x048fe40007f1e0ff */
[----:B------:R-:W-:Y:S03]  /*8420*/  IADD3 R6, P6, R2, R17, RZ ;  /* 0x0000001102067210 */ /* 0x000fe60007fde0ff */
[C---:B--2---:R-:W-:Y:S01]  /*8430*/  IMAD.X R9, R4.reuse, 0x1, R13, P0 ;  /* 0x0000000104097824 */ /* 0x044fe200000e060d */
[----:B------:R-:W-:Y:S01]  /*8440*/  ISETP.GE.AND P0, PT, R213, c[0x0][0x1d4], PT ;  /* 0x00007500d5007a0c */ /* 0x000fe20003f06270 */
[----:B------:R-:W-:Y:S01]  /*8450*/  IMAD.X R7, R4, 0x1, R14, P6 ;  /* 0x0000000104077824 */ /* 0x000fe200030e060e */
        /* <DEDUP_REMOVED lines=8> */
[----:B------:R2:W1:Y:S02]  /*84e0*/  SHFL.IDX PT, R2, R12, 0x1, 0x181f ;  /* 0x00381f000c027f89 */ /* 0x00046400000e0000 */
[----:B-1-3--:R-:W-:Y:S02]  /*84f0*/  SEL R5, RZ, 0x10, P0 ;  /* 0x00000010ff057807 */ /* 0x00afe40000000000 */
[----:B-----5:R-:W-:Y:S02]  /*8500*/  SEL R11, RZ, 0x10, P5 ;  /* 0x00000010ff0b7807 */ /* 0x020fe40002800000 */
[----:B------:R-:W-:Y:S04]  /*8510*/  SEL R10, RZ, 0x10, P1 ;  /* 0x00000010ff0a7807 */ /* 0x000fe80000800000 */
.L_x_1314:
[----:B--2-4-:R-:W-:Y:S02]  /*8520*/  IADD3 R3, -R10, 0x10, RZ ;  /* 0x000000100a037810 */ /* 0x014fe40007ffe1ff */
[----:B------:R-:W-:Y:S02]  /*8530*/  IADD3 R8, -R11, 0x10, RZ ;  /* 0x000000100b087810 */ /* 0x000fe40007ffe1ff */
[----:B------:R-:W-:Y:S02]  /*8540*/  IADD3 R6, -R5, 0x10, RZ ;  /* 0x0000001005067810 */ /* 0x000fe40007ffe1ff */
[----:B------:R-:W-:Y:S02]  /*8550*/  LOP3.LUT R7, R3, 0xf, RZ, 0xc0, !PT ;  /* 0x0000000f03077812 */ /* 0x000fe400078ec0ff */
[----:B------:R-:W-:Y:S02]  /*8560*/  LOP3.LUT R8, R8, 0xf, RZ, 0xc0, !PT ;  /* 0x0000000f08087812 */ /* 0x000fe400078ec0ff */
[----:B------:R-:W-:Y:S02]  /*8570*/  LOP3.LUT R3, R6, 0xf, RZ, 0xc0, !PT ;  /* 0x0000000f06037812 */ /* 0x000fe400078ec0ff */
[-C--:B------:R-:W-:Y:S02]  /*8580*/  IADD3 R6, P6, P5, R7, R2.reuse, R17 ;  /* 0x0000000207067210 */ /* 0x080fe40007dde011 */
[----:B------:R-:W-:Y:S02]  /*8590*/  IADD3 R8, P1, P0, R8, R2, R16 ;  /* 0x0000000208087210 */ /* 0x000fe4000783e010 */
[-C--:B------:R-:W-:Y:S02]  /*85a0*/  IADD3.X R7, RZ, R4.reuse, R14, P6, P5 ;  /* 0x00000004ff077210 */ /* 0x080fe400037ea40e */
[----:B------:R-:W-:Y:S02]  /*85b0*/  ISETP.NE.U32.AND P6, PT, R11, RZ, PT ;  /* 0x000000ff0b00720c */ /* 0x000fe40003fc5070 */
[----:B------:R-:W-:Y:S02]  /*85c0*/  IADD3.X R9, RZ, R4, R13, P1, P0 ;  /* 0x00000004ff097210 */ /* 0x000fe40000fe040d */
        /* <DEDUP_REMOVED lines=10> */
.L_x_1252:
[----:B------:R-:W-:Y:S05]  /*8670*/  BSYNC B0 ;  /* 0x0000000000007941 */ /* 0x000fea0003800000 */
.L_x_1251:
[C---:B------:R-:W-:Y:S01]  /*8680*/  ISETP.GT.AND P0, PT, R201.reuse, R219, PT ;  /* 0x000000dbc900720c */ /* 0x040fe20003f04270 */
[----:B------:R-:W0:Y:S01]  /*8690*/  LDGDEPBAR ;  /* 0x00000000000079af */ /* 0x000e220000000000 */
[----:B------:R-:W-:Y:S01]  /*86a0*/  IADD3 R178, R201, -0x1, RZ ;  /* 0xffffffffc9b27810 */ /* 0x000fe20007ffe0ff */
[----:B------:R-:W-:Y:S01]  /*86b0*/  IMAD.MOV.U32 R127, RZ, RZ, R124 ;  /* 0x000000ffff7f7224 */ /* 0x000fe200078e007c */
[C---:B------:R-:W-:Y:S01]  /*86c0*/  ISETP.GE.AND P1, PT, R182.reuse, 0x1, PT ;  /* 0x00000001b600780c */ /* 0x040fe20003f26270 */
[----:B------:R-:W-:Y:S01]  /*86d0*/  IMAD.MOV.U32 R126, RZ, RZ, R125 ;  /* 0x000000ffff7e7224 */ /* 0x000fe200078e007d */
[----:B------:R-:W-:Y:S01]  /*86e0*/  IADD3 R182, R182, 0x1, RZ ;  /* 0x00000001b6b67810 */ /* 0x000fe20007ffe0ff */
[----:B------:R-:W-:Y:S03]  /*86f0*/  IMAD.MOV.U32 R201, RZ, RZ, R178 ;  /* 0x000000ffffc97224 */ /* 0x000fe600078e00b2 */
[----:B------:R-:W-:Y:S03]  /*8700*/  SEL R182, R182, RZ, !P1 ;  /* 0x000000ffb6b67207 */ /* 0x000fe60004800000 */
[----:B-1----:R-:W-:-:S05]  /*8710*/  @P0 BRA `(.L_x_1255) ;  /* 0xffffcc7000000947 */ /* 0x002fca000383ffff */
.L_x_1246:
[----:B------:R-:W-:Y:S01]  /*8720*/  ISETP.GE.AND P0, PT, R178, RZ, PT ;  /* 0x000000ffb200720c */ /* 0x000fe20003f06270 */
[----:B------:R-:W-:Y:S01]  /*8730*/  IMAD.MOV.U32 R200, RZ, RZ, 0x1f ;  /* 0x0000001fffc87424 */ /* 0x000fe200078e00ff */
[----:B------:R-:W-:-:S11]  /*8740*/  MOV R199, 0xffffffff ;  /* 0xffffffff00c77802 */ /* 0x000fd60000000f00 */
[----:B------:R-:W-:Y:S05]  /*8750*/  @!P0 BRA `(.L_x_1256) ;  /* 0x00002e8000008947 */ /* 0x000fea0003800000 */
[----:B------:R-:W-:Y:S02]  /*8760*/  MOV R126, R124 ;  /* 0x0000007c007e7202 */ /* 0x000fe40000000f00 */
[----:B------:R-:W-:Y:S02]  /*8770*/  MOV R0, R125 ;  /* 0x0000007d00007202 */ /* 0x000fe40000000f00 */
.L_x_1266:
[----:B------:R-:W-:Y:S04]  /*8780*/  DEPBAR.LE SB0, 0x2 ;  /* 0x000080800000791a */ /* 0x000fe80000000000 */
[----:B------:R-:W-:Y:S01]  /*8790*/  WARPSYNC 0xffffffff ;  /* 0xffffffff00007948 */ /* 0x000fe20003800000 */
[----:B------:R-:W-:Y:S01]  /*87a0*/  BAR.SYNC.DEFER_BLOCKING 0x0 ;  /* 0x0000000000007b1d */ /* 0x000fe20000010000 */
[----:B------:R-:W-:Y:S01]  /*87b0*/  IMAD R177, R182, 0x6000, RZ ;  /* 0x00006000b6b17824 */ /* 0x000fe200078e02ff */
[----:B------:R-:W-:Y:S04]  /*87c0*/  ISETP.NE.AND P0, PT, R178, RZ, PT ;  /* 0x000000ffb200720c */ /* 0x000fe80003f05270 */
        /* <DEDUP_REMOVED lines=38> */
.L_x_1315:
[----:B------:R-:W-:-:S05]  /*8a30*/  BRA.DIV ~URZ, `(.L_x_1260) ;  /* 0x000063527f007947 */ /* 0x000fca000b800000 */
[----:B------:R-:W5:Y:S01]  /*8a40*/  SHFL.IDX PT, R2, R21, RZ, 0x181f ;  /* 0x00181fff15027589 */ /* 0x000f6200000e0000 */
[----:B------:R-:W-:Y:S01]  /*8a50*/  ISETP.GE.AND P4, PT, R195, c[0x0][0x1d4], PT ;  /* 0x00007500c3007a0c */ /* 0x000fe20003f86270 */
[----:B------:R-:W-:Y:S01]  /*8a60*/  IMAD R4, R210, 0x6000, R231 ;  /* 0x00006000d2047824 */ /* 0x000fe200078e02e7 */
[----:B------:R-:W-:Y:S02]  /*8a70*/  ISETP.GE.AND P1, PT, R212, c[0x0][0x1d4], PT ;  /* 0x00007500d4007a0c */ /* 0x000fe40003f26270 */
[----:B------:R-:W-:Y:S02]  /*8a80*/  ISETP.GE.AND P0, PT, R213, c[0x0][0x1d4], PT ;  /* 0x00007500d5007a0c */ /* 0x000fe40003f06270 */
[C---:B-----5:R-:W-:Y:S02]  /*8a90*/  IADD3 R12, P5, R2.reuse, R29, RZ ;  /* 0x0000001d020c7210 */ /* 0x060fe40007fbe0ff */
[C---:B------:R-:W-:Y:S03]  /*8aa0*/  IADD3 R6, P6, R2.reuse, R30, RZ ;  /* 0x0000001e02067210 */ /* 0x040fe60007fde0ff */
[C---:B---3--:R-:W-:Y:S01]  /*8ab0*/  IMAD.X R13, R5.reuse, 0x1, R22, P5 ;  /* 0x00000001050d7824 */ /* 0x048fe200028e0616 */
[----:B------:R-:W-:Y:S01]  /*8ac0*/  IADD3 R14, P5, R2, R31, RZ ;  /* 0x0000001f020e7210 */ /* 0x000fe20007fbe0ff */
[C---:B------:R-:W-:Y:S01]  /*8ad0*/  IMAD.X R7, R5.reuse, 0x1, R23, P6 ;  /* 0x0000000105077824 */ /* 0x040fe200030e0617 */
[----:B------:R3:W4:Y:S03]  /*8ae0*/  SHFL.IDX PT, R2, R21, 0x1, 0x181f ;  /* 0x00381f0015027f89 */ /* 0x00072600000e0000 */
[----:B------:R-:W-:Y:S01]  /*8af0*/  IMAD.X R15, R5, 0x1, R28, P5 ;  /* 0x00000001050f7824 */ /* 0x000fe200028e061c */
[----:B------:R-:W-:Y:S01]  /*8b00*/  @!PT LDS RZ, [RZ] ;  /* 0x00000000fffff984 */ /* 0x000fe20000000800 */
[----:B------:R5:W-:Y:S04]  /*8b10*/  LDGSTS.E.BYPASS.LTC128B.128 [R4], [R12.64], !P4 ;  /* 0x000000000c047fae */ /* 0x000be8000e101d46 */
[----:B------:R2:W-:Y:S04]  /*8b20*/  LDGSTS.E.BYPASS.LTC128B.128 [R4+0x2000], [R6.64], !P1 ;  /* 0x0200000006047fae */ /* 0x0005e8000c901d46 */
[----:B------:R3:W1:Y:S04]  /*8b30*/  SHFL.IDX PT, R5, R20, 0x1, 0x181f ;  /* 0x00381f0014057f89 */ /* 0x00066800000e0000 */
[----:B------:R3:W-:Y:S01]  /*8b40*/  LDGSTS.E.BYPASS.LTC128B.128 [R4+0x4000], [R14.64], !P0 ;  /* 0x040000000e047fae */ /* 0x0007e2000c101d46 */
[----:B-----5:R-:W-:Y:S02]  /*8b50*/  SEL R12, RZ, 0x10, P4 ;  /* 0x00000010ff0c7807 */ /* 0x020fe40002000000 */
[----:B--2---:R-:W-:Y:S02]  /*8b60*/  SEL R7, RZ, 0x10, P1 ;  /* 0x00000010ff077807 */ /* 0x004fe40000800000 */
[----:B------:R-:W-:Y:S02]  /*8b70*/  SEL R6, RZ, 0x10, P0 ;  /* 0x00000010ff067807 */ /* 0x000fe40000000000 */
.L_x_1316:
[----:B-1-34-:R-:W-:Y:S02]  /*8b80*/  IADD3 R14, -R12, 0x10, RZ ;  /* 0x000000100c0e7810 */ /* 0x01afe40007ffe1ff */
[----:B------:R-:W-:Y:S02]  /*8b90*/  IADD3 R3, -R7, 0x10, RZ ;  /* 0x0000001007037810 */ /* 0x000fe40007ffe1ff */
[----:B------:R-:W-:Y:S02]  /*8ba0*/  LOP3.LUT R14, R14, 0xf, RZ, 0xc0, !PT ;  /* 0x0000000f0e0e7812 */ /* 0x000fe400078ec0ff */
[----:B------:R-:W-:Y:S02]  /*8bb0*/  ISETP.NE.U32.AND P6, PT, R12, RZ, PT ;  /* 0x000000ff0c00720c */ /* 0x000fe40003fc5070 */
[-C--:B------:R-:W-:Y:S02]  /*8bc0*/  IADD3 R14, P5, P4, R14, R2.reuse, R29 ;  /* 0x000000020e0e7210 */ /* 0x080fe40007cbe01d */
[----:B------:R-:W-:Y:S02]  /*8bd0*/  LOP3.LUT R3, R3, 0xf, RZ, 0xc0, !PT ;  /* 0x0000000f03037812 */ /* 0x000fe400078ec0ff */
[C---:B------:R-:W-:Y:S02]  /*8be0*/  IADD3 R13, -R6.reuse, 0x10, RZ ;  /* 0x00000010060d7810 */ /* 0x040fe40007ffe1ff */
[-C--:B------:R-:W-:Y:S02]  /*8bf0*/  IADD3.X R15, RZ, R5.reuse, R22, P5, P4 ;  /* 0x00000005ff0f7210 */ /* 0x080fe40002fe8416 */
[----:B------:R-:W-:Y:S02]  /*8c00*/  ISETP.NE.U32.AND P5, PT, R7, RZ, PT ;  /* 0x000000ff0700720c */ /* 0x000fe40003fa5070 */
[-C--:B------:R-:W-:Y:S01]  /*8c10*/  IADD3 R12, P1, P0, R3, R2.reuse, R30 ;  /* 0x00000002030c7210 */ /* 0x080fe2000783e01e */
[----:B------:R-:W-:Y:S01]  /*8c20*/  @!PT LDS RZ, [RZ] ;  /* 0x00000000fffff984 */ /* 0x000fe20000000800 */
[----:B------:R-:W-:Y:S01]  /*8c30*/  @!PT LDS RZ, [RZ] ;  /* 0x00000000fffff984 */ /* 0x000fe20000000800 */
[----:B------:R-:W-:Y:S01]  /*8c40*/  @!PT LDS RZ, [RZ] ;  /* 0x00000000fffff984 */ /* 0x000fe20000000800 */
[----:B------:R1:W-:Y:S01]  /*8c50*/  LDGSTS.E.BYPASS.LTC128B.128.ZFILL [R4+0x1000], [R14.64], P6 ;  /* 0x010000000e047fae */ /* 0x0003e2000b141d46 */
[----:B------:R-:W-:Y:S02]  /*8c60*/  LOP3.LUT R3, R13, 0xf, RZ, 0xc0, !PT ;  /* 0x0000000f0d037812 */ /* 0x000fe400078ec0ff */
[----:B------:R-:W-:Y:S02]  /*8c70*/  ISETP.NE.U32.AND P4, PT, R6, RZ, PT ;  /* 0x000000ff0600720c */ /* 0x000fe40003f85070 */
[-C--:B------:R-:W-:Y:S02]  /*8c80*/  IADD3.X R13, RZ, R5.reuse, R23, P1, P0 ;  /* 0x00000005ff0d7210 */ /* 0x080fe40000fe0417 */
[----:B------:R-:W-:Y:S03]  /*8c90*/  IADD3 R2, P1, P0, R3, R2, R31 ;  /* 0x0000000203027210 */ /* 0x000fe6000783e01f */
[----:B------:R1:W-:Y:S01]  /*8ca0*/  LDGSTS.E.BYPASS.LTC128B.128.ZFILL [R4+0x3000], [R12.64], P5 ;  /* 0x030000000c047fae */ /* 0x0003e2000a941d46 */
[----:B------:R-:W-:Y:S05]  /*8cb0*/  IADD3.X R3, RZ, R5, R28, P1, P0 ;  /* 0x00000005ff037210 */ /* 0x000fea0000fe041c */
[----:B------:R1:W-:Y:S04]  /*8cc0*/  LDGSTS.E.BYPASS.LTC128B.128.ZFILL [R4+0x5000], [R2.64], P4 ;  /* 0x0500000002047fae */ /* 0x0003e8000a141d46 */
.L_x_1258:
[----:B------:R-:W-:Y:S05]  /*8cd0*/  BSYNC B0 ;  /* 0x0000000000007941 */ /* 0x000fea0003800000 */
.L_x_1257:
[----:B------:R-:W0:Y:S01]  /*8ce0*/  LDGDEPBAR ;  /* 0x00000000000079af */ /* 0x000e220000000000 */
[----:B------:R-:W-:Y:S01]  /*8cf0*/  WARPSYNC 0xffffffff ;  /* 0xffffffff00007948 */ /* 0x000fe20003800000 */
[C---:B-123--:R-:W-:Y:S03]  /*8d00*/  HMMA.16816.F32 R4, R32.reuse, R8, RZ ;  /* 0x000000082004723c */ /* 0x04efe600000018ff */
[----:B------:R-:W-:Y:S01]  /*8d10*/  ISETP.GE.AND P0, PT, R210, 0x1, PT ;  /* 0x00000001d200780c */ /* 0x000fe20003f06270 */
[C-C-:B------:R-:W-:Y:S01]  /*8d20*/  IMAD.IADD R2, R187.reuse, 0x1, R124.reuse ;  /* 0x00000001bb027824 */ /* 0x140fe200078e027c */
[----:B------:R-:W-:Y:S01]  /*8d30*/  LDSM.16.M88.4 R164, [R185] ;  /* 0x00000000b9a4783b */ /* 0x000fe20000000200 */
[C---:B------:R-:W-:Y:S01]  /*8d40*/  IADD3 R3, R188.reuse, R124, R187 ;  /* 0x0000007cbc037210 */ /* 0x040fe20007ffe0bb */
[----:B------:R-:W-:Y:S01]  /*8d50*/  IMAD.IADD R176, R187, 0x1, R127 ;  /* 0x00000001bbb07824 */ /* 0x000fe200078e027f */
[C---:B------:R-:W-:Y:S01]  /*8d60*/  HMMA.16816.F32 R8, R32.reuse, R10, RZ ;  /* 0x0000000a2008723c */ /* 0x040fe200000018ff */
[----:B------:R-:W-:Y:S03]  /*8d70*/  IMAD.IADD R125, R188, 0x1, R124 ;  /* 0x00000001bc7d7824 */ /* 0x000fe600078e027c */
[----:B------:R-:W-:Y:S04]  /*8d80*/  LDSM.16.M88.4 R160, [R2+0x800] ;  /* 0x0008000002a0783b */ /* 0x000fe80000000200 */
[C---:B----4-:R-:W-:Y:S03]  /*8d90*/  HMMA.16816.F32 R12, R32.reuse, R16, RZ ;  /* 0x00000010200c723c */ /* 0x050fe600000018ff */
[----:B------:R-:W-:Y:S05]  /*8da0*/  LDSM.16.M88.4 R168, [R176] ;  /* 0x00000000b0a8783b */ /* 0x000fea0000000200 */
[C---:B------:R-:W-:Y:S02]  /*8db0*/  HMMA.16816.F32 R16, R32.reuse, R18, RZ ;  /* 0x000000122010723c */ /* 0x040fe400000018ff */
[----:B------:R-:W-:Y:S06]  /*8dc0*/  LDSM.16.M88.4 R172, [R176+0x800] ;  /* 0x00080000b0ac783b */ /* 0x000fec0000000200 */
[C---:B------:R-:W-:Y:S08]  /*8dd0*/  HMMA.16816.F32 R20, R32.reuse, R24, RZ ;  /* 0x000000182014723c */ /* 0x040ff000000018ff */
[C---:B------:R-:W-:Y:S08]  /*8de0*/  HMMA.16816.F32 R24, R32.reuse, R26, RZ ;  /* 0x0000001a2018723c */ /* 0x040ff000000018ff */
[C---:B------:R-:W-:Y:S08]  /*8df0*/  HMMA.16816.F32 R28, R32.reuse, R136, RZ ;  /* 0x00000088201c723c */ /* 0x040ff000000018ff */
[----:B------:R-:W-:Y:S01]  /*8e00*/  HMMA.16816.F32 R32, R32, R138, RZ ;  /* 0x0000008a2020723c */ /* 0x000fe200000018ff */
[----:B------:R-:W-:Y:S07]  /*8e10*/  LDSM.16.M88.4 R136, [R186] ;  /* 0x00000000ba88783b */ /* 0x000fee0000000200 */
[C---:B------:R-:W-:Y:S08]  /*8e20*/  HMMA.16816.F32 R4, R140.reuse, R144, R4 ;  /* 0x000000908c04723c */ /* 0x040ff00000001804 */
[C---:B------:R-:W-:Y:S01]  /*8e30*/  HMMA.16816.F32 R8, R140.reuse, R146, R8 ;  /* 0x000000928c08723c */ /* 0x040fe20000001808 */
        /* <DEDUP_REMOVED lines=13> */
[----:B------:R-:W-:Y:S07]  /*8f10*/  LDSM.16.M88.4 R144, [R183+0x4000] ;  /* 0x00400000b790783b */ /* 0x000fee0000000200 */
[C---:B------:R-:W-:Y:S08]  /*8f20*/  HMMA.16816.F32 R12, R136.reuse, R160, R12 ;  /* 0x000000a0880c723c */ /* 0x040ff0000000180c */
[C---:B------:R-:W-:Y:S01]  /*8f30*/  HMMA.16816.F32 R16, R136.reuse, R162, R16 ;  /* 0x000000a28810723c */ /* 0x040fe20000001810 */
[----:B------:R-:W-:Y:S07]  /*8f40*/  LDSM.16.M88.4 R160, [R124+0x3800] ;  /* 0x003800007ca0783b */ /* 0x000fee0000000200 */
[C---:B--2---:R-:W-:Y:S08]  /*8f50*/  HMMA.16816.F32 R20, R136.reuse, R148, R20 ;  /* 0x000000948814723c */ /* 0x044ff00000001814 */
[C---:B------:R-:W-:Y:S01]  /*8f60*/  HMMA.16816.F32 R24, R136.reuse, R150, R24 ;  /* 0x000000968818723c */ /* 0x040fe20000001818 */
[----:B------:R-:W-:Y:S07]  /*8f70*/  LDSM.16.M88.4 R148, [R124+0x2000] ;  /* 0x002000007c94783b */ /* 0x000fee0000000200 */
[C---:B---3--:R-:W-:Y:S08]  /*8f80*/  HMMA.16816.F32 R28, R136.reuse, R152, R28 ;  /* 0x00000098881c723c */ /* 0x048ff0000000181c */
[----:B------:R-:W-:Y:S01]  /*8f90*/  HMMA.16816.F32 R32, R136, R154, R32 ;  /* 0x0000009a8820723c */ /* 0x000fe20000001820 */
[----:B------:R-:W1:Y:S07]  /*8fa0*/  LDSM.16.M88.4 R136, [R176+0x1800] ;  /* 0x00180000b088783b */ /* 0x000e6e0000000200 */
[C---:B------:R-:W-:Y:S01]  /*8fb0*/  HMMA.16816.F32 R4, R164.reuse, R168, R4 ;  /* 0x000000a8a404723c */ /* 0x040fe20000001804 */
[----:B------:R-:W2:Y:S07]  /*8fc0*/  LDSM.16.M88.4 R152, [R124+0x2800] ;  /* 0x002800007c98783b */ /* 0x000eae0000000200 */
[C---:B------:R-:W-:Y:S01]  /*8fd0*/  HMMA.16816.F32 R8, R164.reuse, R170, R8 ;  /* 0x000000aaa408723c */ /* 0x040fe20000001808 */
[----:B------:R-:W-:Y:S07]  /*8fe0*/  LDSM.16.M88.4 R168, [R127+0x2000] ;  /* 0x002000007fa8783b */ /* 0x000fee0000000200 */
[C---:B------:R-:W-:Y:S08]  /*8ff0*/  HMMA.16816.F32 R12, R164.reuse, R172, R12 ;  /* 0x000000aca40c723c */ /* 0x040ff0000000180c */
[C---:B------:R-:W-:Y:S01]  /*9000*/  HMMA.16816.F32 R16, R164.reuse, R174, R16 ;  /* 0x000000aea410723c */ /* 0x040fe20000001810 */
[----:B------:R-:W-:Y:S07]  /*9010*/  LDSM.16.M88.4 R172, [R125+0x3800] ;  /* 0x003800007dac783b */ /* 0x000fee0000000200 */
[C---:B----4-:R-:W-:Y:S08]  /*9020*/  HMMA.16816.F32 R20, R164.reuse, R140, R20 ;  /* 0x0000008ca414723c */ /* 0x050ff00000001814 */
[C---:B------:R-:W-:Y:S01]  /*9030*/  HMMA.16816.F32 R24, R164.reuse, R142, R24 ;  /* 0x0000008ea418723c */ /* 0x040fe20000001818 */
[----:B------:R-:W3:Y:S07]  /*9040*/  LDSM.16.M88.4 R140, [R184+0x4000] ;  /* 0x00400000b88c783b */ /* 0x000eee0000000200 */
[C---:B-1----:R-:W-:Y:S08]  /*9050*/  HMMA.16816.F32 R28, R164.reuse, R136, R28 ;  /* 0x00000088a41c723c */ /* 0x042ff0000000181c */
[----:B------:R-:W-:Y:S01]  /*9060*/  HMMA.16816.F32 R32, R164, R138, R32 ;  /* 0x0000008aa420723c */ /* 0x000fe20000001820 */
[----:B------:R-:W1:Y:S07]  /*9070*/  LDSM.16.M88.4 R136, [R125+0x2800] ;  /* 0x002800007d88783b */ /* 0x000e6e0000000200 */
[C---:B------:R-:W-:Y:S01]  /*9080*/  HMMA.16816.F32 R4, R144.reuse, R148, R4 ;  /* 0x000000949004723c */ /* 0x040fe20000001804 */
[----:B------:R-:W4:Y:S07]  /*9090*/  LDSM.16.M88.4 R164, [R125+0x3000] ;  /* 0x003000007da4783b */ /* 0x000f2e0000000200 */
[C---:B------:R-:W-:Y:S01]  /*90a0*/  HMMA.16816.F32 R8, R144.reuse, R150, R8 ;  /* 0x000000969008723c */ /* 0x040fe20000001808 */
[----:B------:R-:W-:Y:S07]  /*90b0*/  LDSM.16.M88.4 R148, [R186+0x4000] ;  /* 0x00400000ba94783b */ /* 0x000fee0000000200 */
[C---:B--2---:R-:W-:Y:S08]  /*90c0*/  HMMA.16816.F32 R12, R144.reuse, R152, R12 ;  /* 0x00000098900c723c */ /* 0x044ff0000000180c */
[C---:B------:R-:W-:Y:S01]  /*90d0*/  HMMA.16816.F32 R16, R144.reuse, R154, R16 ;  /* 0x0000009a9010723c */ /* 0x040fe20000001810 */
[----:B------:R-:W2:Y:S07]  /*90e0*/  LDSM.16.M88.4 R152, [R2+0x2000] ;  /* 0x002000000298783b */ /* 0x000eae0000000200 */
[C---:B------:R-:W-:Y:S08]  /*90f0*/  HMMA.16816.F32 R20, R144.reuse, R156, R20 ;  /* 0x0000009c9014723c */ /* 0x040ff00000001814 */
[C---:B------:R-:W-:Y:S01]  /*9100*/  HMMA.16816.F32 R24, R144.reuse, R158, R24 ;  /* 0x0000009e9018723c */ /* 0x040fe20000001818 */
[----:B------:R-:W-:Y:S07]  /*9110*/  LDSM.16.M88.4 R156, [R2+0x3000] ;  /* 0x00300000029c783b */ /* 0x000fee0000000200 */
[C---:B------:R-:W-:Y:S08]  /*9120*/  HMMA.16816.F32 R28, R144.reuse, R160, R28 ;  /* 0x000000a0901c723c */ /* 0x040ff0000000181c */
[----:B------:R-:W-:Y:S01]  /*9130*/  HMMA.16816.F32 R32, R144, R162, R32 ;  /* 0x000000a29020723c */ /* 0x000fe20000001820 */
[----:B------:R-:W5:Y:S07]  /*9140*/  LDSM.16.M88.4 R144, [R2+0x2800] ;  /* 0x002800000290783b */ /* 0x000f6e0000000200 */
[C---:B---3--:R-:W-:Y:S01]  /*9150*/  HMMA.16816.F32 R4, R140.reuse, R168, R4 ;  /* 0x000000a88c04723c */ /* 0x048fe20000001804 */
[----:B------:R-:W-:Y:S07]  /*9160*/  LDSM.16.M88.4 R160, [R185+0x4000] ;  /* 0x00400000b9a0783b */ /* 0x000fee0000000200 */
[C---:B------:R-:W-:Y:S01]  /*9170*/  HMMA.16816.F32 R8, R140.reuse, R170, R8 ;  /* 0x000000aa8c08723c */ /* 0x040fe20000001808 */
[----:B------:R-:W-:Y:S07]  /*9180*/  LDSM.16.M88.4 R168, [R3+0x3000] ;  /* 0x0030000003a8783b */ /* 0x000fee0000000200 */
[C---:B-1----:R-:W-:Y:S08]  /*9190*/  HMMA.16816.F32 R12, R140.reuse, R136, R12 ;  /* 0x000000888c0c723c */ /* 0x042ff0000000180c */
[C---:B------:R-:W-:Y:S01]  /*91a0*/  HMMA.16816.F32 R16, R140.reuse, R138, R16 ;  /* 0x0000008a8c10723c */ /* 0x040fe20000001810 */
[----:B------:R-:W1:Y:S07]  /*91b0*/  LDSM.16.M88.4 R136, [R2+0x3800] ;  /* 0x003800000288783b */ /* 0x000e6e0000000200 */
[C---:B----4-:R-:W-:Y:S08]  /*91c0*/  HMMA.16816.F32 R20, R140.reuse, R164, R20 ;  /* 0x000000a48c14723c */ /* 0x050ff00000001814 */
[C---:B------:R-:W-:Y:S01]  /*91d0*/  HMMA.16816.F32 R24, R140.reuse, R166, R24 ;  /* 0x000000a68c18723c */ /* 0x040fe20000001818 */
[----:B------:R-:W3:Y:S07]  /*91e0*/  LDSM.16.M88.4 R164, [R176+0x2000] ;  /* 0x00200000b0a4783b */ /* 0x000eee0000000200 */
[C---:B------:R-:W-:Y:S08]  /*91f0*/  HMMA.16816.F32 R28, R140.reuse, R172, R28 ;  /* 0x000000ac8c1c723c */ /* 0x040ff0000000181c */
[----:B------:R-:W-:Y:S01]  /*9200*/  HMMA.16816.F32 R32, R140, R174, R32 ;  /* 0x000000ae8c20723c */ /* 0x000fe20000001820 */
[----:B------:R-:W4:Y:S07]  /*9210*/  LDSM.16.M88.4 R140, [R3+0x2800] ;  /* 0x00280000038c783b */ /* 0x000f2e0000000200 */
[C---:B--2---:R-:W-:Y:S08]  /*9220*/  HMMA.16816.F32 R4, R148.reuse, R152, R4 ;  /* 0x000000989404723c */ /* 0x044ff00000001804 */
[C---:B------:R-:W-:Y:S01]  /*9230*/  HMMA.16816.F32 R8, R148.reuse, R154, R8 ;  /* 0x0000009a9408723c */ /* 0x040fe20000001808 */
[----:B------:R-:W-:Y:S07]  /*9240*/  LDSM.16.M88.4 R152, [R124+0x5000] ;  /* 0x005000007c98783b */ /* 0x000fee0000000200 */
[C---:B-----5:R-:W-:Y:S08]  /*9250*/  HMMA.16816.F32 R12, R148.reuse, R144, R12 ;  /* 0x00000090940c723c */ /* 0x060ff0000000180c */
[C---:B------:R-:W-:Y:S01]  /*9260*/  HMMA.16816.F32 R16, R148.reuse, R146, R16 ;  /* 0x000000929410723c */ /* 0x040fe20000001810 */
[----:B------:R-:W2:Y:S07]  /*9270*/  LDSM.16.M88.4 R144, [R3+0x3800] ;  /* 0x003800000390783b */ /* 0x000eae0000000200 */
[C---:B------:R-:W-:Y:S08]  /*9280*/  HMMA.16816.F32 R20, R148.reuse, R156, R20 ;  /* 0x0000009c9414723c */ /* 0x040ff00000001814 */
[C---:B------:R-:W-:Y:S01]  /*9290*/  HMMA.16816.F32 R24, R148.reuse, R158, R24 ;  /* 0x0000009e9418723c */ /* 0x040fe20000001818 */
[----:B------:R-:W-:Y:S07]  /*92a0*/  LDSM.16.M88.4 R156, [R124+0x5800] ;  /* 0x005800007c9c783b */ /* 0x000fee0000000200 */
[C---:B-1----:R-:W-:Y:S08]  /*92b0*/  HMMA.16816.F32 R28, R148.reuse, R136, R28 ;  /* 0x00000088941c723c */ /* 0x042ff0000000181c */
[----:B------:R-:W-:Y:S01]  /*92c0*/  HMMA.16816.F32 R32, R148, R138, R32 ;  /* 0x0000008a9420723c */ /* 0x000fe20000001820 */
[----:B------:R-:W-:Y:S07]  /*92d0*/  LDSM.16.M88.4 R136, [R183+0x8000] ;  /* 0x00800000b788783b */ /* 0x000fee0000000200 */
[C---:B---3--:R-:W-:Y:S01]  /*92e0*/  HMMA.16816.F32 R4, R160.reuse, R164, R4 ;  /* 0x000000a4a004723c */ /* 0x048fe20000001804 */
[----:B------:R-:W1:Y:S07]  /*92f0*/  LDSM.16.M88.4 R148, [R124+0x4000] ;  /* 0x004000007c94783b */ /* 0x000e6e0000000200 */
[C---:B------:R-:W-:Y:S01]  /*9300*/  HMMA.16816.F32 R8, R160.reuse, R166, R8 ;  /* 0x000000a6a008723c */ /* 0x040fe20000001808 */
[----:B------:R-:W-:Y:S07]  /*9310*/  LDSM.16.M88.4 R164, [R184+0x8000] ;  /* 0x00800000b8a4783b */ /* 0x000fee0000000200 */
[C---:B----4-:R-:W-:Y:S08]  /*9320*/  HMMA.16816.F32 R12, R160.reuse, R140, R12 ;  /* 0x0000008ca00c723c */ /* 0x050ff0000000180c */
[C---:B------:R-:W-:Y:S01]  /*9330*/  HMMA.16816.F32 R16, R160.reuse, R142, R16 ;  /* 0x0000008ea010723c */ /* 0x040fe20000001810 */
[----:B------:R-:W3:Y:S07]  /*9340*/  LDSM.16.M88.4 R140, [R124+0x4800] ;  /* 0x004800007c8c783b */ /* 0x000eee0000000200 */
[C---:B------:R-:W-:Y:S08]  /*9350*/  HMMA.16816.F32 R20, R160.reuse, R168, R20 ;  /* 0x000000a8a014723c */ /* 0x040ff00000001814 */
[C---:B------:R-:W-:Y:S01]  /*9360*/  HMMA.16816.F32 R24, R160.reuse, R170, R24 ;  /* 0x000000aaa018723c */ /* 0x040fe20000001818 */
[----:B------:R-:W4:Y:S07]  /*9370*/  LDSM.16.M88.4 R168, [R127+0x4000] ;  /* 0x004000007fa8783b */ /* 0x000f2e0000000200 */
[C---:B--2---:R-:W-:Y:S08]  /*9380*/  HMMA.16816.F32 R28, R160.reuse, R144, R28 ;  /* 0x00000090a01c723c */ /* 0x044ff0000000181c */
[----:B------:R-:W-:Y:S01]  /*9390*/  HMMA.16816.F32 R32, R160, R146, R32 ;  /* 0x00000092a020723c */ /* 0x000fe20000001820 */
[----:B------:R-:W2:Y:S07]  /*93a0*/  LDSM.16.M88.4 R144, [R125+0x4800] ;  /* 0x004800007d90783b */ /* 0x000eae0000000200 */
[C---:B-1----:R-:W-:Y:S01]  /*93b0*/  HMMA.16816.F32 R4, R136.reuse, R148, R4 ;  /* 0x000000948804723c */ /* 0x042fe20000001804 */
[----:B------:R-:W1:Y:S07]  /*93c0*/  LDSM.16.M88.4 R160, [R125+0x5000] ;  /* 0x005000007da0783b */ /* 0x000e6e0000000200 */
[C---:B------:R-:W-:Y:S01]  /*93d0*/  HMMA.16816.F32 R8, R136.reuse, R150, R8 ;  /* 0x000000968808723c */ /* 0x040fe20000001808 */
[----:B------:R-:W-:Y:S07]  /*93e0*/  LDSM.16.M88.4 R148, [R2+0x4000] ;  /* 0x004000000294783b */ /* 0x000fee0000000200 */
        /* <DEDUP_REMOVED lines=8> */
[----:B------:R-:W3:Y:S07]  /*9470*/  LDSM.16.M88.4 R136, [R125+0x5800] ;  /* 0x005800007d88783b */ /* 0x000eee0000000200 */
[C---:B----4-:R-:W-:Y:S01]  /*9480*/  HMMA.16816.F32 R4, R164.reuse, R168, R4 ;  /* 0x000000a8a404723c */ /* 0x050fe20000001804 */
[----:B------:R-:W-:Y:S07]  /*9490*/  LDSM.16.M88.4 R156, [R2+0x5800] ;  /* 0x00580000029c783b */ /* 0x000fee0000000200 */
        /* <DEDUP_REMOVED lines=8> */
[C---:B---3--:R-:W-:Y:S08]  /*9520*/  HMMA.16816.F32 R28, R164.reuse, R136, R28 ;  /* 0x00000088a41c723c */ /* 0x048ff0000000181c */
[----:B------:R-:W-:Y:S01]  /*9530*/  HMMA.16816.F32 R32, R164, R138, R32 ;  /* 0x0000008aa420723c */ /* 0x000fe20000001820 */
[----:B------:R-:W3:Y:S07]  /*9540*/  LDSM.16.M88.4 R136, [R3+0x4800] ;  /* 0x004800000388783b */ /* 0x000eee0000000200 */
[C---:B------:R-:W-:Y:S08]  /*9550*/  HMMA.16816.F32 R4, R140.reuse, R148, R4 ;  /* 0x000000948c04723c */ /* 0x040ff00000001804 */
[C---:B------:R-:W-:Y:S08]  /*9560*/  HMMA.16816.F32 R8, R140.reuse, R150, R8 ;  /* 0x000000968c08723c */ /* 0x040ff00000001808 */
[C---:B--2---:R-:W-:Y:S08]  /*9570*/  HMMA.16816.F32 R12, R140.reuse, R144, R12 ;  /* 0x000000908c0c723c */ /* 0x044ff0000000180c */
[C---:B------:R-:W-:Y:S01]  /*9580*/  HMMA.16816.F32 R16, R140.reuse, R146, R16 ;  /* 0x000000928c10723c */ /* 0x040fe20000001810 */
[----:B------:R-:W2:Y:S07]  /*9590*/  LDSM.16.M88.4 R144, [R3+0x5000] ;  /* 0x005000000390783b */ /* 0x000eae0000000200 */
[C---:B------:R-:W-:Y:S08]  /*95a0*/  HMMA.16816.F32 R20, R140.reuse, R152, R20 ;  /* 0x000000988c14723c */ /* 0x040ff00000001814 */
[C---:B------:R-:W-:Y:S08]  /*95b0*/  HMMA.16816.F32 R24, R140.reuse, R154, R24 ;  /* 0x0000009a8c18723c */ /* 0x040ff00000001818 */
[C---:B------:R-:W-:Y:S08]  /*95c0*/  HMMA.16816.F32 R28, R140.reuse, R156, R28 ;  /* 0x0000009c8c1c723c */ /* 0x040ff0000000181c */
[----:B------:R-:W-:Y:S01]  /*95d0*/  HMMA.16816.F32 R32, R140, R158, R32 ;  /* 0x0000009e8c20723c */ /* 0x000fe20000001820 */
[----:B------:R4:W5:Y:S07]  /*95e0*/  LDSM.16.M88.4 R140, [R3+0x5800] ;  /* 0x00580000038c783b */ /* 0x00096e0000000200 */
[C---:B-1----:R-:W-:Y:S08]  /*95f0*/  HMMA.16816.F32 R4, R160.reuse, R168, R4 ;  /* 0x000000a8a004723c */ /* 0x042ff00000001804 */
[C---:B------:R-:W-:Y:S08]  /*9600*/  HMMA.16816.F32 R8, R160.reuse, R170, R8 ;  /* 0x000000aaa008723c */ /* 0x040ff00000001808 */
[C---:B---3--:R-:W-:Y:S08]  /*9610*/  HMMA.16816.F32 R12, R160.reuse, R136, R12 ;  /* 0x00000088a00c723c */ /* 0x048ff0000000180c */
[----:B----4-:R-:W-:Y:S01]  /*9620*/  FMNMX.FTZ R3, R4, R0, !PT ;  /* 0x0000000004037209 */ /* 0x010fe20007810000 */
[C---:B------:R-:W-:Y:S03]  /*9630*/  HMMA.16816.F32 R16, R160.reuse, R138, R16 ;  /* 0x0000008aa010723c */ /* 0x040fe60000001810 */
[----:B------:R-:W-:Y:S02]  /*9640*/  FMNMX.FTZ R2, R6, R126, !PT ;  /* 0x0000007e06027209 */ /* 0x000fe40007810000 */
[----:B------:R-:W-:Y:S02]  /*9650*/  FMNMX.FTZ R3, R5, R3, !PT ;  /* 0x0000000305037209 */ /* 0x000fe40007810000 */
[----:B------:R-:W-:Y:S01]  /*9660*/  FMNMX.FTZ R2, R7, R2, !PT ;  /* 0x0000000207027209 */ /* 0x000fe20007810000 */
[C---:B--2---:R-:W-:Y:S04]  /*9670*/  HMMA.16816.F32 R20, R160.reuse, R144, R20 ;  /* 0x00000090a014723c */ /* 0x044fe80000001814 */
[----:B------:R-:W-:Y:S02]  /*9680*/  FMNMX.FTZ R3, R8, R3, !PT ;  /* 0x0000000308037209 */ /* 0x000fe40007810000 */
[----:B------:R-:W-:Y:S02]  /*9690*/  FMNMX.FTZ R2, R10, R2, !PT ;  /* 0x000000020a027209 */ /* 0x000fe40007810000 */
[----:B------:R-:W-:Y:S01]  /*96a0*/  FMNMX.FTZ R3, R9, R3, !PT ;  /* 0x0000000309037209 */ /* 0x000fe20007810000 */
[C---:B------:R-:W-:Y:S03]  /*96b0*/  HMMA.16816.F32 R24, R160.reuse, R146, R24 ;  /* 0x00000092a018723c */ /* 0x040fe60000001818 */
[----:B------:R-:W-:Y:S02]  /*96c0*/  FMNMX.FTZ R2, R11, R2, !PT ;  /* 0x000000020b027209 */ /* 0x000fe40007810000 */
[----:B------:R-:W-:Y:S02]  /*96d0*/  FMNMX.FTZ R3, R12, R3, !PT ;  /* 0x000000030c037209 */ /* 0x000fe40007810000 */
[----:B------:R-:W-:Y:S01]  /*96e0*/  FMNMX.FTZ R2, R14, R2, !PT ;  /* 0x000000020e027209 */ /* 0x000fe20007810000 */
[C---:B-----5:R-:W-:Y:S04]  /*96f0*/  HMMA.16816.F32 R28, R160.reuse, R140, R28 ;  /* 0x0000008ca01c723c */ /* 0x060fe8000000181c */
[----:B------:R-:W-:Y:S02]  /*9700*/  FMNMX.FTZ R3, R13, R3, !PT ;  /* 0x000000030d037209 */ /* 0x000fe40007810000 */
[----:B------:R-:W-:Y:S02]  /*9710*/  FMNMX.FTZ R2, R15, R2, !PT ;  /* 0x000000020f027209 */ /* 0x000fe40007810000 */
[----:B------:R-:W-:Y:S01]  /*9720*/  FMNMX.FTZ R3, R16, R3, !PT ;  /* 0x0000000310037209 */ /* 0x000fe20007810000 */
[----:B------:R-:W-:Y:S03]  /*9730*/  HMMA.16816.F32 R32, R160, R142, R32 ;  /* 0x0000008ea020723c */ /* 0x000fe60000001820 */
[----:B------:R-:W-:Y:S02]  /*9740*/  FMNMX.FTZ R2, R18, R2, !PT ;  /* 0x0000000212027209 */ /* 0x000fe40007810000 */
[----:B------:R-:W-:Y:S02]  /*9750*/  FMNMX.FTZ R3, R17, R3, !PT ;  /* 0x0000000311037209 */ /* 0x000fe40007810000 */
[----:B------:R-:W-:Y:S02]  /*9760*/  FMNMX.FTZ R2, R19, R2, !PT ;  /* 0x0000000213027209 */ /* 0x000fe40007810000 */
[----:B------:R-:W-:Y:S03]  /*9770*/  FMNMX.FTZ R125, R20, R3, !PT ;  /* 0x00000003147d7209 */ /* 0x000fe60007810000 */
        /* <DEDUP_REMOVED lines=11> */
[----:B------:R-:W-:Y:S02]  /*9830*/  IADD3 R2, R210, 0x1, RZ ;  /* 0x00000001d2027810 */ /* 0x000fe40007ffe0ff */
[----:B------:R-:W-:Y:S02]  /*9840*/  FMNMX.FTZ R125, R32, R125, !PT ;  /* 0x0000007d207d7209 */ /* 0x000fe40007810000 */
[----:B------:R-:W-:Y:S02]  /*9850*/  FMNMX.FTZ R124, R34, R124, !PT ;  /* 0x0000007c227c7209 */ /* 0x000fe40007810000 */
[----:B------:R-:W-:Y:S02]  /*9860*/  SEL R210, R2, RZ, !P0 ;  /* 0x000000ff02d27207 */ /* 0x000fe40004000000 */
[----:B------:R-:W-:Y:S02]  /*9870*/  FMNMX.FTZ R125, R33, R125, !PT ;  /* 0x0000007d217d7209 */ /* 0x000fe40007810000 */
[----:B------:R-:W-:Y:S01]  /*9880*/  FMNMX.FTZ R124, R35, R124, !PT ;  /* 0x0000007c237c7209 */ /* 0x000fe20007810000 */
[----:B------:R-:W-:-:S05]  /*9890*/  BRA.DIV ~URZ, `(.L_x_1261) ;  /* 0x000057427f007947 */ /* 0x000fca000b800000 */
[----:B------:R1:W2:Y:S02]  /*98a0*/  SHFL.BFLY PT, R2, R125, 0x2, 0x1f ;  /* 0x0c401f007d027f89 */ /* 0x0002a400000e0000 */
.L_x_1317:
[----:B-12---:R-:W-:Y:S01]  /*98b0*/  FMNMX.FTZ R125, R125, R2, !PT ;  /* 0x000000027d7d7209 */ /* 0x006fe20007810000 */
[----:B------:R-:W1:Y:S01]  /*98c0*/  SHFL.BFLY PT, R3, R124, 0x2, 0x1f ;  /* 0x0c401f007c037f89 */ /* 0x000e6200000e0000 */
[----:B------:R-:W-:Y:S07]  /*98d0*/  DEPBAR.LE SB0, 0x2 ;  /* 0x000080800000791a */ /* 0x000fee0000000000 */
[----:B------:R-:W-:Y:S01]  /*98e0*/  BAR.SYNC.DEFER_BLOCKING 0x0 ;  /* 0x0000000000007b1d */ /* 0x000fe20000010000 */
[----:B------:R-:W-:Y:S02]  /*98f0*/  ISETP.GE.AND P0, PT, R178, 0x2, PT ;  /* 0x00000002b200780c */ /* 0x000fe40003f06270 */
[----:B-1----:R-:W-:Y:S05]  /*9900*/  FMNMX.FTZ R124, R124, R3, !PT ;  /* 0x000000037c7c7209 */ /* 0x002fea0007810000 */
[----:B------:R-:W1:Y:S01]  /*9910*/  SHFL.BFLY PT, R2, R125, 0x1, 0x1f ;  /* 0x0c201f007d027f89 */ /* 0x000e6200000e0000 */
[----:B------:R-:W-:Y:S07]  /*9920*/  BSSY B0, `(.L_x_1262) ;  /* 0x00001c1000007945 */ /* 0x000fee0003800000 */
[----:B------:R-:W2:Y:S01]  /*9930*/  SHFL.BFLY PT, R3, R124, 0x1, 0x1f ;  /* 0x0c201f007c037f89 */ /* 0x000ea200000e0000 */
[----:B-1----:R-:W-:Y:S05]  /*9940*/  FMNMX.FTZ R125, R125, R2, !PT ;  /* 0x000000027d7d7209 */ /* 0x002fea0007810000 */
[C---:B------:R-:W-:Y:S02]  /*9950*/  FADD.FTZ R0, -R125.reuse, R0 ;  /* 0x000000007d007221 */ /* 0x040fe40000010100 */
[----:B------:R-:W-:Y:S01]  /*9960*/  FMUL.FTZ R161, R125, c[0x0][0x2d0] ;  /* 0x0000b4007da17a20 */ /* 0x000fe20000410000 */
[----:B--2---:R-:W-:Y:S01]  /*9970*/  FMNMX.FTZ R124, R124, R3, !PT ;  /* 0x000000037c7c7209 */ /* 0x004fe20007810000 */
[----:B------:R-:W-:Y:S01]  /*9980*/  FMUL.FTZ R0, R0, c[0x0][0x2d0] ;  /* 0x0000b40000007a20 */ /* 0x000fe20000410000 */
[----:B------:R-:W-:Y:S01]  /*9990*/  IADD3 R3, R191, R177, RZ ;  /* 0x000000b1bf037210 */ /* 0x000fe20007ffe0ff */
[--C-:B------:R-:W-:Y:S02]  /*99a0*/  FFMA.FTZ R4, R4, c[0x0][0x2d0], -R161.reuse ;  /* 0x0000b40004047a23 */ /* 0x100fe400000108a1 */
[----:B------:R1:W2:Y:S01]  /*99b0*/  MUFU.EX2 R2, R0 ;  /* 0x0000000000027308 */ /* 0x0002a20000000800 */
[----:B------:R-:W-:Y:S01]  /*99c0*/  FMUL.FTZ R162, R124, c[0x0][0x2d0] ;  /* 0x0000b4007ca27a20 */ /* 0x000fe20000410000 */
[----:B------:R-:W3:Y:S01]  /*99d0*/  LDSM.16.MT88.4 R140, [R3] ;  /* 0x00000000038c783b */ /* 0x000ee20000004200 */
[--C-:B------:R-:W-:Y:S01]  /*99e0*/  FFMA.FTZ R5, R5, c[0x0][0x2d0], -R161.reuse ;  /* 0x0000b40005057a23 */ /* 0x100fe200000108a1 */
[----:B------:R-:W-:Y:S01]  /*99f0*/  IADD3 R160, R189, R3, RZ ;  /* 0x00000003bda07210 */ /* 0x000fe20007ffe0ff */
[--C-:B------:R-:W-:Y:S02]  /*9a00*/  FFMA.FTZ R6, R6, c[0x0][0x2d0], -R162.reuse ;  /* 0x0000b40006067a23 */ /* 0x100fe400000108a2 */
[--C-:B------:R-:W-:Y:S02]  /*9a10*/  FFMA.FTZ R7, R7, c[0x0][0x2d0], -R162.reuse ;  /* 0x0000b40007077a23 */ /* 0x100fe400000108a2 */
[--C-:B------:R-:W-:Y:S01]  /*9a20*/  FFMA.FTZ R8, R8, c[0x0][0x2d0], -R161.reuse ;  /* 0x0000b40008087a23 */ /* 0x100fe200000108a1 */
[----:B------:R4:W-:Y:S01]  /*9a30*/  MUFU.EX2 R198, R4 ;  /* 0x0000000400c67308 */ /* 0x0009e20000000800 */
[--C-:B------:R-:W-:Y:S01]  /*9a40*/  FFMA.FTZ R9, R9, c[0x0][0x2d0], -R161.reuse ;  /* 0x0000b40009097a23 */ /* 0x100fe200000108a1 */
[----:B------:R-:W5:Y:S01]  /*9a50*/  LDSM.16.MT88.4 R144, [R160] ;  /* 0x00000000a090783b */ /* 0x000f620000004200 */
[--C-:B------:R-:W-:Y:S02]  /*9a60*/  FFMA.FTZ R10, R10, c[0x0][0x2d0], -R162.reuse ;  /* 0x0000b4000a0a7a23 */ /* 0x100fe400000108a2 */
[--C-:B------:R-:W-:Y:S02]  /*9a70*/  FFMA.FTZ R11, R11, c[0x0][0x2d0], -R162.reuse ;  /* 0x0000b4000b0b7a23 */ /* 0x100fe400000108a2 */
[--C-:B------:R-:W-:Y:S02]  /*9a80*/  FFMA.FTZ R16, R16, c[0x0][0x2d0], -R161.reuse ;  /* 0x0000b40010107a23 */ /* 0x100fe400000108a1 */
[--C-:B------:R-:W-:Y:S01]  /*9a90*/  FFMA.FTZ R17, R17, c[0x0][0x2d0], -R161.reuse ;  /* 0x0000b40011117a23 */ /* 0x100fe200000108a1 */
[----:B------:R-:W3:Y:S01]  /*9aa0*/  MUFU.EX2 R197, R5 ;  /* 0x0000000500c57308 */ /* 0x000ee20000000800 */
[----:B------:R-:W-:Y:S01]  /*9ab0*/  LDSM.16.MT88.4 R148, [R3+0x2800] ;  /* 0x002800000394783b */ /* 0x000fe20000004200 */
[----:B------:R-:W-:Y:S02]  /*9ac0*/  FFMA.FTZ R18, R18, c[0x0][0x2d0], -R162 ;  /* 0x0000b40012127a23 */ /* 0x000fe400000108a2 */
[----:B-1----:R-:W-:Y:S01]  /*9ad0*/  FADD.FTZ R0, -R124, R126 ;  /* 0x0000007e7c007221 */ /* 0x002fe20000010100 */
[----:B------:R-:W-:Y:S01]  /*9ae0*/  IADD3 R126, R192, R177, RZ ;  /* 0x000000b1c07e7210 */ /* 0x000fe20007ffe0ff */
[----:B--2---:R-:W-:Y:S02]  /*9af0*/  FMUL.FTZ R100, R2, R100 ;  /* 0x0000006402647220 */ /* 0x004fe40000410000 */
[----:B------:R-:W-:Y:S01]  /*9b00*/  FMUL.FTZ R0, R0, c[0x0][0x2d0] ;  /* 0x0000b40000007a20 */ /* 0x000fe20000410000 */
[----:B------:R-:W-:Y:S01]  /*9b10*/  IADD3 R127, R189, R126, RZ ;  /* 0x0000007ebd7f7210 */ /* 0x000fe20007ffe0ff */
[----:B------:R-:W-:Y:S01]  /*9b20*/  MUFU.EX2 R180, R6 ;  /* 0x0000000600b47308 */ /* 0x000fe20000000800 */
[C---:B------:R-:W-:Y:S01]  /*9b30*/  FMUL.FTZ R101, R2.reuse, R101 ;  /* 0x0000006502657220 */ /* 0x040fe20000410000 */
[----:B------:R-:W-:Y:S01]  /*9b40*/  LDSM.16.MT88.4 R152, [R160+0x2800] ;  /* 0x00280000a098783b */ /* 0x000fe20000004200 */
[C---:B------:R-:W-:Y:S02]  /*9b50*/  FMUL.FTZ R104, R2.reuse, R104 ;  /* 0x0000006802687220 */ /* 0x040fe40000410000 */
[C---:B----4-:R-:W-:Y:S02]  /*9b60*/  FMUL.FTZ R4, R2.reuse, R128 ;  /* 0x0000008002047220 */ /* 0x050fe40000410000 */
[C---:B------:R-:W-:Y:S02]  /*9b70*/  FMUL.FTZ R105, R2.reuse, R105 ;  /* 0x0000006902697220 */ /* 0x040fe40000410000 */
[C---:B------:R-:W-:Y:S01]  /*9b80*/  FMUL.FTZ R108, R2.reuse, R108 ;  /* 0x0000006c026c7220 */ /* 0x040fe20000410000 */
[----:B------:R-:W1:Y:S01]  /*9b90*/  MUFU.EX2 R0, R0 ;  /* 0x0000000000007308 */ /* 0x000e620000000800 */
[C---:B------:R-:W-:Y:S01]  /*9ba0*/  FMUL.FTZ R109, R2.reuse, R109 ;  /* 0x0000006d026d7220 */ /* 0x040fe20000410000 */
[----:B------:R-:W-:Y:S01]  /*9bb0*/  LDSM.16.MT88.4 R156, [R126+0x2800] ;  /* 0x002800007e9c783b */ /* 0x000fe20000004200 */
[--C-:B------:R-:W-:Y:S01]  /*9bc0*/  FFMA.FTZ R19, R19, c[0x0][0x2d0], -R162.reuse ;  /* 0x0000b40013137a23 */ /* 0x100fe200000108a2 */
[----:B---3--:R-:W-:Y:S01]  /*9bd0*/  F2FP.PACK_AB R136, R197, R198 ;  /* 0x000000c6c588723e */ /* 0x008fe200000000ff */
[----:B------:R-:W-:Y:S02]  /*9be0*/  FMUL.FTZ R5, R2, R129 ;  /* 0x0000008102057220 */ /* 0x000fe40000410000 */
        /* <DEDUP_REMOVED lines=8> */
[----:B------:R3:W-:Y:S01]  /*9c70*/  MUFU.EX2 R196, R8 ;  /* 0x0000000800c47308 */ /* 0x0007e20000000800 */
[--C-:B------:R-:W-:Y:S02]  /*9c80*/  FFMA.FTZ R27, R27, c[0x0][0x2d0], -R162.reuse ;  /* 0x0000b4001b1b7a23 */ /* 0x100fe400000108a2 */
[--C-:B------:R-:W-:Y:S02]  /*9c90*/  FFMA.FTZ R28, R28, c[0x0][0x2d0], -R161.reuse ;  /* 0x0000b4001c1c7a23 */ /* 0x100fe400000108a1 */
[C---:B-1----:R-:W-:Y:S02]  /*9ca0*/  FMUL.FTZ R6, R0.reuse, R130 ;  /* 0x0000008200067220 */ /* 0x042fe40000410000 */
[C---:B------:R-:W-:Y:S02]  /*9cb0*/  FMUL.FTZ R102, R0.reuse, R102 ;  /* 0x0000006600667220 */ /* 0x040fe40000410000 */
[C---:B------:R-:W-:Y:S01]  /*9cc0*/  FMUL.FTZ R103, R0.reuse, R103 ;  /* 0x0000006700677220 */ /* 0x040fe20000410000 */
[----:B------:R-:W1:Y:S01]  /*9cd0*/  MUFU.EX2 R181, R9 ;  /* 0x0000000900b57308 */ /* 0x000e620000000800 */
[C---:B------:R-:W-:Y:S02]  /*9ce0*/  FMUL.FTZ R106, R0.reuse, R106 ;  /* 0x0000006a006a7220 */ /* 0x040fe40000410000 */
[C---:B------:R-:W-:Y:S01]  /*9cf0*/  FMUL.FTZ R107, R0.reuse, R107 ;  /* 0x0000006b006b7220 */ /* 0x040fe20000410000 */
[----:B--2---:R-:W-:Y:S01]  /*9d00*/  F2FP.PACK_AB R137, R179, R180 ;  /* 0x000000b4b389723e */ /* 0x004fe200000000ff */
[C---:B------:R-:W-:Y:S02]  /*9d10*/  FMUL.FTZ R7, R0.reuse, R131 ;  /* 0x0000008300077220 */ /* 0x040fe40000410000 */
[----:B------:R-:W2:Y:S01]  /*9d20*/  LDSM.16.MT88.4 R128, [R126] ;  /* 0x000000007e80783b */ /* 0x000ea20000004200 */
[C---:B------:R-:W-:Y:S02]  /*9d30*/  FMUL.FTZ R110, R0.reuse, R110 ;  /* 0x0000006e006e7220 */ /* 0x040fe40000410000 */
[----:B------:R4:W-:Y:S01]  /*9d40*/  MUFU.EX2 R176, R10 ;  /* 0x0000000a00b07308 */ /* 0x0009e20000000800 */
[----:B------:R-:W-:Y:S02]  /*9d50*/  FMUL.FTZ R111, R0, R111 ;  /* 0x0000006f006f7220 */ /* 0x000fe40000410000 */
[--C-:B------:R-:W-:Y:S02]  /*9d60*/  FFMA.FTZ R29, R29, c[0x0][0x2d0], -R161.reuse ;  /* 0x0000b4001d1d7a23 */ /* 0x100fe400000108a1 */
[----:B---3--:R-:W-:Y:S02]  /*9d70*/  FMUL.FTZ R8, R2, R132 ;  /* 0x0000008402087220 */ /* 0x008fe40000410000 */
[--C-:B------:R-:W-:Y:S02]  /*9d80*/  FFMA.FTZ R30, R30, c[0x0][0x2d0], -R162.reuse ;  /* 0x0000b4001e1e7a23 */ /* 0x100fe400000108a2 */
[--C-:B------:R-:W-:Y:S01]  /*9d90*/  FFMA.FTZ R31, R31, c[0x0][0x2d0], -R162.reuse ;  /* 0x0000b4001f1f7a23 */ /* 0x100fe200000108a2 */
[----:B------:R-:W3:Y:S01]  /*9da0*/  MUFU.EX2 R175, R11 ;  /* 0x0000000b00af7308 */ /* 0x000ee20000000800 */
[--C-:B------:R-:W-:Y:S02]  /*9db0*/  FFMA.FTZ R32, R32, c[0x0][0x2d0], -R161.reuse ;  /* 0x0000b40020207a23 */ /* 0x100fe400000108a1 */
[--C-:B------:R-:W-:Y:S01]  /*9dc0*/  FFMA.FTZ R33, R33, c[0x0][0x2d0], -R161.reuse ;  /* 0x0000b40021217a23 */ /* 0x100fe200000108a1 */
[----:B-1----:R-:W-:Y:S01]  /*9dd0*/  F2FP.PACK_AB R138, R181, R196 ;  /* 0x000000c4b58a723e */ /* 0x002fe200000000ff */
[----:B------:R-:W-:Y:S02]  /*9de0*/  FMUL.FTZ R9, R2, R133 ;  /* 0x0000008502097220 */ /* 0x000fe40000410000 */
[--C-:B------:R-:W-:Y:S02]  /*9df0*/  FFMA.FTZ R34, R34, c[0x0][0x2d0], -R162.reuse ;  /* 0x0000b40022227a23 */ /* 0x100fe400000108a2 */
[--C-:B------:R-:W-:Y:S01]  /*9e00*/  FFMA.FTZ R35, R35, c[0x0][0x2d0], -R162.reuse ;  /* 0x0000b40023237a23 */ /* 0x100fe200000108a2 */
[----:B------:R-:W-:Y:S01]  /*9e10*/  MUFU.EX2 R172, R16 ;  /* 0x0000001000ac7308 */ /* 0x000fe20000000800 */
[C---:B------:R-:W-:Y:S02]  /*9e20*/  FMUL.FTZ R112, R2.reuse, R112 ;  /* 0x0000007002707220 */ /* 0x040fe40000410000 */
[----:B------:R-:W-:Y:S02]  /*9e30*/  FMUL.FTZ R113, R2, R113 ;  /* 0x0000007102717220 */ /* 0x000fe40000410000 */
[C---:B----4-:R-:W-:Y:S02]  /*9e40*/  FMUL.FTZ R10, R0.reuse, R134 ;  /* 0x00000086000a7220 */ /* 0x050fe40000410000 */
[C---:B------:R-:W-:Y:S02]  /*9e50*/  FMUL.FTZ R114, R0.reuse, R114 ;  /* 0x0000007200727220 */ /* 0x040fe40000410000 */
[----:B------:R-:W-:Y:S01]  /*9e60*/  FMUL.FTZ R115, R0, R115 ;  /* 0x0000007300737220 */ /* 0x000fe20000410000 */
[----:B------:R-:W-:Y:S01]  /*9e70*/  MUFU.EX2 R171, R17 ;  /* 0x0000001100ab7308 */ /* 0x000fe20000000800 */
[C---:B------:R-:W-:Y:S02]  /*9e80*/  FMUL.FTZ R116, R2.reuse, R116 ;  /* 0x0000007402747220 */ /* 0x040fe40000410000 */
[----:B------:R-:W-:Y:S01]  /*9e90*/  FMUL.FTZ R117, R2, R117 ;  /* 0x0000007502757220 */ /* 0x000fe20000410000 */
[----:B---3--:R-:W-:Y:S01]  /*9ea0*/  F2FP.PACK_AB R139, R175, R176 ;  /* 0x000000b0af8b723e */ /* 0x008fe200000000ff */
[C---:B------:R-:W-:Y:S02]  /*9eb0*/  FMUL.FTZ R11, R0.reuse, R135 ;  /* 0x00000087000b7220 */ /* 0x040fe40000410000 */
[----:B------:R-:W1:Y:S01]  /*9ec0*/  LDSM.16.MT88.4 R132, [R127] ;  /* 0x000000007f84783b */ /* 0x000e620000004200 */
[C---:B------:R-:W-:Y:S02]  /*9ed0*/  FMUL.FTZ R118, R0.reuse, R118 ;  /* 0x0000007600767220 */ /* 0x040fe40000410000 */
[----:B------:R-:W-:Y:S01]  /*9ee0*/  MUFU.EX2 R168, R18 ;  /* 0x0000001200a87308 */ /* 0x000fe20000000800 */
[C---:B------:R-:W-:Y:S05]  /*9ef0*/  HMMA.16816.F32 R4, R136.reuse, R140, R4 ;  /* 0x0000008c8804723c */ /* 0x040fea0000001804 */
[----:B------:R-:W-:Y:S02]  /*9f00*/  FMUL.FTZ R119, R0, R119 ;  /* 0x0000007700777220 */ /* 0x000fe40000410000 */
[C---:B------:R-:W-:Y:S01]  /*9f10*/  FMUL.FTZ R120, R2.reuse, R120 ;  /* 0x0000007802787220 */ /* 0x040fe20000410000 */
[C---:B------:R-:W-:Y:S01]  /*9f20*/  HMMA.16816.F32 R8, R136.reuse, R142, R8 ;  /* 0x0000008e8808723c */ /* 0x040fe20000001808 */
[----:B------:R-:W3:Y:S01]  /*9f30*/  LDSM.16.MT88.4 R140, [R3+0x2000] ;  /* 0x00200000038c783b */ /* 0x000ee20000004200 */
[----:B------:R4:W-:Y:S02]  /*9f40*/  MUFU.EX2 R167, R19 ;  /* 0x0000001300a77308 */ /* 0x0009e40000000800 */
[----:B------:R-:W-:Y:S02]  /*9f50*/  FMUL.FTZ R121, R2, R121 ;  /* 0x0000007902797220 */ /* 0x000fe40000410000 */
[C---:B------:R-:W-:Y:S02]  /*9f60*/  FMUL.FTZ R122, R0.reuse, R122 ;  /* 0x0000007a007a7220 */ /* 0x040fe40000410000 */
[C---:B-----5:R-:W-:Y:S04]  /*9f70*/  HMMA.16816.F32 R100, R136.reuse, R144, R100 ;  /* 0x000000908864723c */ /* 0x060fe80000001864 */
[----:B------:R-:W-:Y:S01]  /*9f80*/  MUFU.EX2 R166, R20 ;  /* 0x0000001400a67308 */ /* 0x000fe20000000800 */
[----:B------:R-:W-:Y:S02]  /*9f90*/  FMUL.FTZ R123, R0, R123 ;  /* 0x0000007b007b7220 */ /* 0x000fe40000410000 */
[C---:B------:R-:W-:Y:S01]  /*9fa0*/  FMUL.FTZ R36, R2.reuse, R36 ;  /* 0x0000002402247220 */ /* 0x040fe20000410000 */
[C---:B------:R-:W-:Y:S01]  /*9fb0*/  HMMA.16816.F32 R104, R136.reuse, R146, R104 ;  /* 0x000000928868723c */ /* 0x040fe20000001868 */
[----:B------:R-:W-:Y:S03]  /*9fc0*/  LDSM.16.MT88.4 R144, [R160+0x800] ;  /* 0x00080000a090783b */ /* 0x000fe60000004200 */
[----:B------:R-:W-:Y:S02]  /*9fd0*/  FMUL.FTZ R37, R2, R37 ;  /* 0x0000002502257220 */ /* 0x000fe40000410000 */
[----:B------:R-:W-:Y:S01]  /*9fe0*/  MUFU.EX2 R165, R21 ;  /* 0x0000001500a57308 */ /* 0x000fe20000000800 */
[C---:B------:R-:W-:Y:S01]  /*9ff0*/  FMUL.FTZ R38, R0.reuse, R38 ;  /* 0x0000002600267220 */ /* 0x040fe20000410000 */
[C---:B--2---:R-:W-:Y:S01]  /*a000*/  HMMA.16816.F32 R108, R136.reuse, R128, R108 ;  /* 0x00000080886c723c */ /* 0x044fe2000000186c */
[----:B----4-:R-:W-:Y:S03]  /*a010*/  LDSM.16.MT88.4 R16, [R126+0x800] ;  /* 0x000800007e10783b */ /* 0x010fe60000004200 */
[----:B------:R-:W-:Y:S02]  /*a020*/  FMUL.FTZ R39, R0, R39 ;  /* 0x0000002700277220 */ /* 0x000fe40000410000 */
[C---:B------:R-:W-:Y:S02]  /*a030*/  FMUL.FTZ R40, R2.reuse, R40 ;  /* 0x0000002802287220 */ /* 0x040fe40000410000 */
[C---:B------:R-:W-:Y:S01]  /*a040*/  HMMA.16816.F32 R112, R136.reuse, R130, R112 ;  /* 0x000000828870723c */ /* 0x040fe20000001870 */
[----:B------:R-:W-:Y:S01]  /*a050*/  MUFU.EX2 R164, R24 ;  /* 0x0000001800a47308 */ /* 0x000fe20000000800 */
[----:B------:R-:W2:Y:S02]  /*a060*/  LDSM.16.MT88.4 R128, [R160+0x2000] ;  /* 0x00200000a080783b */ /* 0x000ea40000004200 */
[----:B------:R-:W-:Y:S02]  /*a070*/  FMUL.FTZ R41, R2, R41 ;  /* 0x0000002902297220 */ /* 0x000fe40000410000 */
[C---:B------:R-:W-:Y:S02]  /*a080*/  FMUL.FTZ R42, R0.reuse, R42 ;  /* 0x0000002a002a7220 */ /* 0x040fe40000410000 */
[C---:B-1----:R-:W-:Y:S03]  /*a090*/  HMMA.16816.F32 R116, R136.reuse, R132, R116 ;  /* 0x000000848874723c */ /* 0x042fe60000001874 */
[----:B------:R-:W-:Y:S01]  /*a0a0*/  MUFU.EX2 R163, R25 ;  /* 0x0000001900a37308 */ /* 0x000fe20000000800 */
[----:B------:R-:W-:Y:S02]  /*a0b0*/  FMUL.FTZ R43, R0, R43 ;  /* 0x0000002b002b7220 */ /* 0x000fe40000410000 */
[C---:B------:R-:W-:Y:S02]  /*a0c0*/  FMUL.FTZ R44, R2.reuse, R44 ;  /* 0x0000002c022c7220 */ /* 0x040fe40000410000 */
[C---:B------:R-:W-:Y:S01]  /*a0d0*/  HMMA.16816.F32 R120, R136.reuse, R134, R120 ;  /* 0x000000868878723c */ /* 0x040fe20000001878 */
[----:B------:R-:W1:Y:S03]  /*a0e0*/  LDSM.16.MT88.4 R132, [R126+0x2000] ;  /* 0x002000007e84783b */ /* 0x000e660000004200 */
[----:B------:R-:W-:Y:S02]  /*a0f0*/  FMUL.FTZ R45, R2, R45 ;  /* 0x0000002d022d7220 */ /* 0x000fe40000410000 */
[C---:B------:R-:W-:Y:S02]  /*a100*/  FMUL.FTZ R46, R0.reuse, R46 ;  /* 0x0000002e002e7220 */ /* 0x040fe40000410000 */
[C---:B---3--:R-:W-:Y:S04]  /*a110*/  HMMA.16816.F32 R36, R136.reuse, R140, R36 ;  /* 0x0000008c8824723c */ /* 0x048fe80000001824 */
[----:B------:R-:W-:Y:S02]  /*a120*/  FMUL.FTZ R47, R0, R47 ;  /* 0x0000002f002f7220 */ /* 0x000fe40000410000 */
[C---:B------:R-:W-:Y:S02]  /*a130*/  FMUL.FTZ R48, R2.reuse, R48 ;  /* 0x0000003002307220 */ /* 0x040fe40000410000 */
[C---:B------:R-:W-:Y:S01]  /*a140*/  HMMA.16816.F32 R40, R136.reuse, R142, R40 ;  /* 0x0000008e8828723c */ /* 0x040fe20000001828 */
[----:B------:R-:W3:Y:S03]  /*a150*/  LDSM.16.MT88.4 R140, [R127+0x2000] ;  /* 0x002000007f8c783b */ /* 0x000ee60000004200 */
        /* <DEDUP_REMOVED lines=11> */
[----:B------:R-:W-:Y:S03]  /*a210*/  FMUL.FTZ R57, R2, R57 ;  /* 0x0000003902397220 */ /* 0x000fe60000410000 */
[C---:B-1----:R-:W-:Y:S03]  /*a220*/  HMMA.16816.F32 R52, R136.reuse, R132, R52 ;  /* 0x000000848834723c */ /* 0x042fe60000001834 */
[C---:B------:R-:W-:Y:S02]  /*a230*/  FMUL.FTZ R58, R0.reuse, R58 ;  /* 0x0000003a003a7220 */ /* 0x040fe40000410000 */
[----:B------:R-:W-:Y:S02]  /*a240*/  FMUL.FTZ R59, R0, R59 ;  /* 0x0000003b003b7220 */ /* 0x000fe40000410000 */
[C---:B------:R-:W-:Y:S02]  /*a250*/  FMUL.FTZ R60, R2.reuse, R60 ;  /* 0x0000003c023c7220 */ /* 0x040fe40000410000 */
[----:B------:R-:W-:Y:S03]  /*a260*/  FMUL.FTZ R61, R2, R61 ;  /* 0x0000003d023d7220 */ /* 0x000fe60000410000 */
[C---:B------:R-:W-:Y:S01]  /*a270*/  HMMA.16816.F32 R56, R136.reuse, R134, R56 ;  /* 0x000000868838723c */ /* 0x040fe20000001838 */
[----:B------:R-:W1:Y:S02]  /*a280*/  LDSM.16.MT88.4 R132, [R160+0x4000] ;  /* 0x00400000a084783b */ /* 0x000e640000004200 */
[C---:B------:R-:W-:Y:S02]  /*a290*/  FMUL.FTZ R62, R0.reuse, R62 ;  /* 0x0000003e003e7220 */ /* 0x040fe40000410000 */
[----:B------:R-:W-:Y:S02]  /*a2a0*/  FMUL.FTZ R63, R0, R63 ;  /* 0x0000003f003f7220 */ /* 0x000fe40000410000 */
[C---:B------:R-:W-:Y:S02]  /*a2b0*/  FMUL.FTZ R64, R2.reuse, R64 ;  /* 0x0000004002407220 */ /* 0x040fe40000410000 */
[----:B------:R-:W-:Y:S03]  /*a2c0*/  FMUL.FTZ R65, R2, R65 ;  /* 0x0000004102417220 */ /* 0x000fe60000410000 */
[C---:B---3--:R-:W-:Y:S03]  /*a2d0*/  HMMA.16816.F32 R60, R136.reuse, R140, R60 ;  /* 0x0000008c883c723c */ /* 0x048fe6000000183c */
[C---:B------:R-:W-:Y:S02]  /*a2e0*/  FMUL.FTZ R66, R0.reuse, R66 ;  /* 0x0000004200427220 */ /* 0x040fe40000410000 */
[----:B------:R-:W-:Y:S02]  /*a2f0*/  FMUL.FTZ R67, R0, R67 ;  /* 0x0000004300437220 */ /* 0x000fe40000410000 */
[C---:B------:R-:W-:Y:S02]  /*a300*/  FMUL.FTZ R68, R2.reuse, R68 ;  /* 0x0000004402447220 */ /* 0x040fe40000410000 */
[----:B------:R-:W-:Y:S03]  /*a310*/  FMUL.FTZ R69, R2, R69 ;  /* 0x0000004502457220 */ /* 0x000fe60000410000 */
[C---:B------:R-:W-:Y:S01]  /*a320*/  HMMA.16816.F32 R64, R136.reuse, R142, R64 ;  /* 0x0000008e8840723c */ /* 0x040fe20000001840 */
[----:B------:R-:W3:Y:S02]  /*a330*/  LDSM.16.MT88.4 R140, [R126+0x4000] ;  /* 0x004000007e8c783b */ /* 0x000ee40000004200 */
[C---:B------:R-:W-:Y:S02]  /*a340*/  FMUL.FTZ R70, R0.reuse, R70 ;  /* 0x0000004600467220 */ /* 0x040fe40000410000 */
[----:B------:R-:W-:Y:S02]  /*a350*/  FMUL.FTZ R71, R0, R71 ;  /* 0x0000004700477220 */ /* 0x000fe40000410000 */
[C---:B------:R-:W-:Y:S02]  /*a360*/  FMUL.FTZ R72, R2.reuse, R72 ;  /* 0x0000004802487220 */ /* 0x040fe40000410000 */
[----:B------:R-:W-:Y:S03]  /*a370*/  FMUL.FTZ R73, R2, R73 ;  /* 0x0000004902497220 */ /* 0x000fe60000410000 */
[C---:B--2---:R-:W-:Y:S03]  /*a380*/  HMMA.16816.F32 R68, R136.reuse, R128, R68 ;  /* 0x000000808844723c */ /* 0x044fe60000001844 */
[C---:B------:R-:W-:Y:S02]  /*a390*/  FMUL.FTZ R74, R0.reuse, R74 ;  /* 0x0000004a004a7220 */ /* 0x040fe40000410000 */
[----:B------:R-:W-:Y:S02]  /*a3a0*/  FMUL.FTZ R75, R0, R75 ;  /* 0x0000004b004b7220 */ /* 0x000fe40000410000 */
[C---:B------:R-:W-:Y:S02]  /*a3b0*/  FMUL.FTZ R76, R2.reuse, R76 ;  /* 0x0000004c024c7220 */ /* 0x040fe40000410000 */
[----:B------:R-:W-:Y:S03]  /*a3c0*/  FMUL.FTZ R77, R2, R77 ;  /* 0x0000004d024d7220 */ /* 0x000fe60000410000 */
[C---:B------:R-:W-:Y:S01]  /*a3d0*/  HMMA.16816.F32 R72, R136.reuse, R130, R72 ;  /* 0x000000828848723c */ /* 0x040fe20000001848 */
[----:B------:R-:W2:Y:S02]  /*a3e0*/  LDSM.16.MT88.4 R128, [R127+0x4000] ;  /* 0x004000007f80783b */ /* 0x000ea40000004200 */
[C---:B------:R-:W-:Y:S02]  /*a3f0*/  FMUL.FTZ R78, R0.reuse, R78 ;  /* 0x0000004e004e7220 */ /* 0x040fe40000410000 */
        /* <DEDUP_REMOVED lines=12> */
[--C-:B------:R-:W-:Y:S02]  /*a4c0*/  FFMA.FTZ R12, R12, c[0x0][0x2d0], -R161.reuse ;  /* 0x0000b4000c0c7a23 */ /* 0x100fe400000108a1 */
[----:B------:R-:W-:Y:S02]  /*a4d0*/  FFMA.FTZ R13, R13, c[0x0][0x2d0], -R161 ;  /* 0x0000b4000d0d7a23 */ /* 0x000fe400000108a1 */
[----:B------:R-:W-:Y:S01]  /*a4e0*/  MUFU.EX2 R174, R12 ;  /* 0x0000000c00ae7308 */ /* 0x000fe20000000800 */
[C---:B---3--:R-:W-:Y:S03]  /*a4f0*/  HMMA.16816.F32 R84, R136.reuse, R140, R84 ;  /* 0x0000008c8854723c */ /* 0x048fe60000001854 */
[--C-:B------:R-:W-:Y:S02]  /*a500*/  FFMA.FTZ R14, R14, c[0x0][0x2d0], -R162.reuse ;  /* 0x0000b4000e0e7a23 */ /* 0x100fe400000108a2 */
[----:B------:R-:W-:Y:S02]  /*a510*/  FFMA.FTZ R15, R15, c[0x0][0x2d0], -R162 ;  /* 0x0000b4000f0f7a23 */ /* 0x000fe400000108a2 */
[C---:B------:R-:W-:Y:S02]  /*a520*/  FMUL.FTZ R88, R2.reuse, R88 ;  /* 0x0000005802587220 */ /* 0x040fe40000410000 */
[----:B------:R-:W-:Y:S01]  /*a530*/  FMUL.FTZ R89, R2, R89 ;  /* 0x0000005902597220 */ /* 0x000fe20000410000 */
[----:B------:R-:W3:Y:S02]  /*a540*/  MUFU.EX2 R173, R13 ;  /* 0x0000000d00ad7308 */ /* 0x000ee40000000800 */
[C---:B------:R-:W-:Y:S02]  /*a550*/  FMUL.FTZ R90, R0.reuse, R90 ;  /* 0x0000005a005a7220 */ /* 0x040fe40000410000 */
[----:B------:R-:W-:Y:S02]  /*a560*/  FMUL.FTZ R91, R0, R91 ;  /* 0x0000005b005b7220 */ /* 0x000fe40000410000 */
[C---:B------:R-:W-:Y:S02]  /*a570*/  FMUL.FTZ R92, R2.reuse, R92 ;  /* 0x0000005c025c7220 */ /* 0x040fe40000410000 */
[----:B------:R-:W-:Y:S02]  /*a580*/  FMUL.FTZ R93, R2, R93 ;  /* 0x0000005d025d7220 */ /* 0x000fe40000410000 */
[----:B------:R4:W-:Y:S01]  /*a590*/  MUFU.EX2 R170, R14 ;  /* 0x0000000e00aa7308 */ /* 0x0009e20000000800 */
[C---:B------:R-:W-:Y:S01]  /*a5a0*/  HMMA.16816.F32 R88, R136.reuse, R142, R88 ;  /* 0x0000008e8858723c */ /* 0x040fe20000001858 */
[----:B------:R-:W5:Y:S02]  /*a5b0*/  LDSM.16.MT88.4 R140, [R127+0x800] ;  /* 0x000800007f8c783b */ /* 0x000f640000004200 */
[C---:B------:R-:W-:Y:S02]  /*a5c0*/  FMUL.FTZ R94, R0.reuse, R94 ;  /* 0x0000005e005e7220 */ /* 0x040fe40000410000 */
[----:B------:R-:W-:Y:S02]  /*a5d0*/  FMUL.FTZ R95, R0, R95 ;  /* 0x0000005f005f7220 */ /* 0x000fe40000410000 */
[C---:B------:R-:W-:Y:S02]  /*a5e0*/  FMUL.FTZ R96, R2.reuse, R96 ;  /* 0x0000006002607220 */ /* 0x040fe40000410000 */
[----:B------:R-:W1:Y:S03]  /*a5f0*/  MUFU.EX2 R169, R15 ;  /* 0x0000000f00a97308 */ /* 0x000e660000000800 */
[C---:B--2---:R-:W-:Y:S03]  /*a600*/  HMMA.16816.F32 R92, R136.reuse, R128, R92 ;  /* 0x00000080885c723c */ /* 0x044fe6000000185c */
[----:B------:R-:W-:Y:S01]  /*a610*/  FMUL.FTZ R97, R2, R97 ;  /* 0x0000006102617220 */ /* 0x000fe20000410000 */
[----:B---3--:R-:W-:Y:S01]  /*a620*/  F2FP.PACK_AB R12, R173, R174 ;  /* 0x000000aead0c723e */ /* 0x008fe200000000ff */
[C---:B------:R-:W-:Y:S02]  /*a630*/  FMUL.FTZ R98, R0.reuse, R98 ;  /* 0x0000006200627220 */ /* 0x040fe40000410000 */
[----:B------:R-:W-:Y:S02]  /*a640*/  FMUL.FTZ R99, R0, R99 ;  /* 0x0000006300637220 */ /* 0x000fe40000410000 */
[----:B------:R-:W-:Y:S03]  /*a650*/  FFMA.FTZ R2, R2, R214, R198 ;  /* 0x000000d602027223 */ /* 0x000fe600000100c6 */
[----:B----4-:R-:W-:Y:S01]  /*a660*/  F2FP.PACK_AB R14, R171, R172 ;  /* 0x000000acab0e723e */ /* 0x010fe200000000ff */
[----:B------:R-:W-:Y:S01]  /*a670*/  FFMA.FTZ R0, R0, R215, R180 ;  /* 0x000000d700007223 */ /* 0x000fe200000100b4 */
[----:B------:R-:W-:Y:S01]  /*a680*/  HMMA.16816.F32 R96, R136, R130, R96 ;  /* 0x000000828860723c */ /* 0x000fe20000001860 */
[----:B------:R-:W2:Y:S02]  /*a690*/  LDSM.16.MT88.4 R128, [R127+0x2800] ;  /* 0x002800007f80783b */ /* 0x000ea40000004200 */
[----:B-1----:R-:W-:Y:S02]  /*a6a0*/  F2FP.PACK_AB R13, R169, R170 ;  /* 0x000000aaa90d723e */ /* 0x002fe400000000ff */
[----:B------:R-:W-:Y:S04]  /*a6b0*/  F2FP.PACK_AB R15, R167, R168 ;  /* 0x000000a8a70f723e */ /* 0x000fe800000000ff */
[----:B------:R-:W-:Y:S03]  /*a6c0*/  LDSM.16.MT88.4 R136, [R126+0x4800] ;  /* 0x004800007e88783b */ /* 0x000fe60000004200 */
        /* <DEDUP_REMOVED lines=8> */
[----:B------:R-:W1:Y:S07]  /*a750*/  LDSM.16.MT88.4 R16, [R3+0x4800] ;  /* 0x004800000310783b */ /* 0x000e6e0000004200 */
[C---:B-----5:R-:W-:Y:S08]  /*a760*/  HMMA.16816.F32 R116, R12.reuse, R140, R116 ;  /* 0x0000008c0c74723c */ /* 0x060ff00000001874 */
[C---:B------:R-:W-:Y:S01]  /*a770*/  HMMA.16816.F32 R120, R12.reuse, R142, R120 ;  /* 0x0000008e0c78723c */ /* 0x040fe20000001878 */
[----:B------:R-:W-:Y:S07]  /*a780*/  LDSM.16.MT88.4 R140, [R126+0x1000] ;  /* 0x001000007e8c783b */ /* 0x000fee0000004200 */
[C---:B------:R-:W-:Y:S01]  /*a790*/  HMMA.16816.F32 R36, R12.reuse, R148, R36 ;  /* 0x000000940c24723c */ /* 0x040fe20000001824 */
[----:B------:R-:W-:Y:S07]  /*a7a0*/  MUFU.EX2 R149, R34 ;  /* 0x0000002200957308 */ /* 0x000fee0000000800 */
[C---:B------:R-:W-:Y:S03]  /*a7b0*/  HMMA.16816.F32 R40, R12.reuse, R150, R40 ;  /* 0x000000960c28723c */ /* 0x040fe60000001828 */
[----:B------:R-:W-:Y:S05]  /*a7c0*/  MUFU.EX2 R151, R30 ;  /* 0x0000001e00977308 */ /* 0x000fea0000000800 */
[C---:B------:R-:W-:Y:S05]  /*a7d0*/  HMMA.16816.F32 R44, R12.reuse, R152, R44 ;  /* 0x000000980c2c723c */ /* 0x040fea000000182c */
[----:B------:R-:W-:Y:S03]  /*a7e0*/  MUFU.EX2 R150, R31 ;  /* 0x0000001f00967308 */ /* 0x000fe60000000800 */
[C---:B------:R-:W-:Y:S07]  /*a7f0*/  HMMA.16816.F32 R48, R12.reuse, R154, R48 ;  /* 0x0000009a0c30723c */ /* 0x040fee0000001830 */
[----:B------:R-:W-:Y:S01]  /*a800*/  MUFU.EX2 R155, R28 ;  /* 0x0000001c009b7308 */ /* 0x000fe20000000800 */
[C---:B------:R-:W-:Y:S08]  /*a810*/  HMMA.16816.F32 R52, R12.reuse, R156, R52 ;  /* 0x0000009c0c34723c */ /* 0x040ff00000001834 */
[C---:B------:R-:W-:Y:S01]  /*a820*/  HMMA.16816.F32 R56, R12.reuse, R158, R56 ;  /* 0x0000009e0c38723c */ /* 0x040fe20000001838 */
[----:B------:R-:W-:Y:S07]  /*a830*/  MUFU.EX2 R159, R22 ;  /* 0x00000016009f7308 */ /* 0x000fee0000000800 */
[C---:B--2---:R-:W-:Y:S03]  /*a840*/  HMMA.16816.F32 R60, R12.reuse, R128, R60 ;  /* 0x000000800c3c723c */ /* 0x044fe6000000183c */
[----:B------:R2:W3:Y:S05]  /*a850*/  MUFU.EX2 R158, R23 ;  /* 0x00000017009e7308 */ /* 0x0004ea0000000800 */
[C---:B------:R-:W-:Y:S01]  /*a860*/  HMMA.16816.F32 R64, R12.reuse, R130, R64 ;  /* 0x000000820c40723c */ /* 0x040fe20000001840 */
[----:B------:R-:W4:Y:S04]  /*a870*/  LDSM.16.MT88.4 R128, [R127+0x4800] ;  /* 0x004800007f80783b */ /* 0x000f280000004200 */
[----:B------:R-:W-:Y:S03]  /*a880*/  MUFU.EX2 R157, R26 ;  /* 0x0000001a009d7308 */ /* 0x000fe60000000800 */
[C---:B-1----:R-:W-:Y:S07]  /*a890*/  HMMA.16816.F32 R68, R12.reuse, R16, R68 ;  /* 0x000000100c44723c */ /* 0x042fee0000001844 */
[----:B------:R1:W5:Y:S01]  /*a8a0*/  MUFU.EX2 R156, R27 ;  /* 0x0000001b009c7308 */ /* 0x0003620000000800 */
[C---:B------:R-:W-:Y:S01]  /*a8b0*/  HMMA.16816.F32 R72, R12.reuse, R18, R72 ;  /* 0x000000120c48723c */ /* 0x040fe20000001848 */
[----:B------:R-:W3:Y:S07]  /*a8c0*/  LDSM.16.MT88.4 R16, [R3+0x1000] ;  /* 0x001000000310783b */ /* 0x000eee0000004200 */
[C---:B------:R-:W-:Y:S01]  /*a8d0*/  HMMA.16816.F32 R76, R12.reuse, R132, R76 ;  /* 0x000000840c4c723c */ /* 0x040fe2000000184c */
[----:B--2---:R-:W2:Y:S01]  /*a8e0*/  LDSM.16.MT88.4 R20, [R160+0x1000] ;  /* 0x00100000a014783b */ /* 0x004ea20000004200 */
[----:B------:R3:W2:Y:S06]  /*a8f0*/  MUFU.EX2 R154, R29 ;  /* 0x0000001d009a7308 */ /* 0x0006ac0000000800 */
[C---:B------:R-:W-:Y:S01]  /*a900*/  HMMA.16816.F32 R80, R12.reuse, R134, R80 ;  /* 0x000000860c50723c */ /* 0x040fe20000001850 */
[----:B------:R-:W-:Y:S03]  /*a910*/  LDSM.16.MT88.4 R132, [R3+0x3000] ;  /* 0x003000000384783b */ /* 0x000fe60000004200 */
[----:B------:R-:W-:Y:S04]  /*a920*/  MUFU.EX2 R153, R32 ;  /* 0x0000002000997308 */ /* 0x000fe80000000800 */
[C---:B------:R-:W-:Y:S01]  /*a930*/  HMMA.16816.F32 R84, R12.reuse, R136, R84 ;  /* 0x000000880c54723c */ /* 0x040fe20000001854 */
[----:B-1----:R-:W1:Y:S05]  /*a940*/  LDSM.16.MT88.4 R24, [R127+0x1000] ;  /* 0x001000007f18783b */ /* 0x002e6a0000004200 */
[----:B------:R-:W1:Y:S02]  /*a950*/  MUFU.EX2 R152, R33 ;  /* 0x0000002100987308 */ /* 0x000e640000000800 */
[C---:B------:R-:W-:Y:S01]  /*a960*/  HMMA.16816.F32 R88, R12.reuse, R138, R88 ;  /* 0x0000008a0c58723c */ /* 0x040fe20000001858 */
[----:B------:R-:W-:Y:S07]  /*a970*/  LDSM.16.MT88.4 R136, [R126+0x3800] ;  /* 0x003800007e88783b */ /* 0x000fee0000004200 */
[C---:B----4-:R-:W-:Y:S01]  /*a980*/  HMMA.16816.F32 R92, R12.reuse, R128, R92 ;  /* 0x000000800c5c723c */ /* 0x050fe2000000185c */
[----:B---3--:R-:W-:Y:S01]  /*a990*/  LDSM.16.MT88.4 R28, [R126+0x1800] ;  /* 0x001800007e1c783b */ /* 0x008fe20000004200 */
[----:B------:R3:W4:Y:S06]  /*a9a0*/  MUFU.EX2 R148, R35 ;  /* 0x0000002300947308 */ /* 0x00072c0000000800 */
[----:B------:R-:W-:Y:S01]  /*a9b0*/  HMMA.16816.F32 R96, R12, R130, R96 ;  /* 0x000000820c60723c */ /* 0x000fe20000001860 */
[----:B------:R-:W1:Y:S06]  /*a9c0*/  LDSM.16.MT88.4 R128, [R160+0x3000] ;  /* 0x00300000a080783b */ /* 0x000e6c0000004200 */
[----:B------:R-:W-:Y:S02]  /*a9d0*/  F2FP.PACK_AB R12, R165, R166 ;  /* 0x000000a6a50c723e */ /* 0x000fe400000000ff */
[----:B------:R-:W-:Y:S03]  /*a9e0*/  F2FP.PACK_AB R14, R163, R164 ;  /* 0x000000a4a30e723e */ /* 0x000fe600000000ff */
[----:B------:R-:W-:Y:S02]  /*a9f0*/  F2FP.PACK_AB R13, R158, R159 ;  /* 0x0000009f9e0d723e */ /* 0x000fe400000000ff */
[----:B-----5:R-:W-:Y:S01]  /*aa00*/  F2FP.PACK_AB R15, R156, R157 ;  /* 0x0000009d9c0f723e */ /* 0x020fe200000000ff */
[----:B---3--:R-:W-:Y:S06]  /*aa10*/  LDSM.16.MT88.4 R32, [R127+0x1800] ;  /* 0x001800007f20783b */ /* 0x008fec0000004200 */
[C---:B------:R-:W-:Y:S08]  /*aa20*/  HMMA.16816.F32 R4, R12.reuse, R16, R4 ;  /* 0x000000100c04723c */ /* 0x040ff00000001804 */
[C---:B------:R-:W-:Y:S01]  /*aa30*/  HMMA.16816.F32 R8, R12.reuse, R18, R8 ;  /* 0x000000120c08723c */ /* 0x040fe20000001808 */
[----:B------:R-:W3:Y:S07]  /*aa40*/  LDSM.16.MT88.4 R16, [R126+0x3000] ;  /* 0x003000007e10783b */ /* 0x000eee0000004200 */
[C---:B--2---:R-:W-:Y:S08]  /*aa50*/  HMMA.16816.F32 R100, R12.reuse, R20, R100 ;  /* 0x000000140c64723c */ /* 0x044ff00000001864 */
[C---:B------:R-:W-:Y:S01]  /*aa60*/  HMMA.16816.F32 R104, R12.reuse, R22, R104 ;  /* 0x000000160c68723c */ /* 0x040fe20000001868 */
[----:B------:R-:W2:Y:S07]  /*aa70*/  LDSM.16.MT88.4 R20, [R127+0x3000] ;  /* 0x003000007f14783b */ /* 0x000eae0000004200 */
        /* <DEDUP_REMOVED lines=11> */
[----:B------:R-:W5:Y:S07]  /*ab30*/  LDSM.16.MT88.4 R128, [R160+0x5000] ;  /* 0x00500000a080783b */ /* 0x000f6e0000004200 */
[C---:B---3--:R-:W-:Y:S08]  /*ab40*/  HMMA.16816.F32 R52, R12.reuse, R16, R52 ;  /* 0x000000100c34723c */ /* 0x048ff00000001834 */
[C---:B------:R-:W-:Y:S01]  /*ab50*/  HMMA.16816.F32 R56, R12.reuse, R18, R56 ;  /* 0x000000120c38723c */ /* 0x040fe20000001838 */
[----:B------:R-:W3:Y:S07]  /*ab60*/  LDSM.16.MT88.4 R16, [R126+0x5000] ;  /* 0x005000007e10783b */ /* 0x000eee0000004200 */
[C---:B--2---:R-:W-:Y:S08]  /*ab70*/  HMMA.16816.F32 R60, R12.reuse, R20, R60 ;  /* 0x000000140c3c723c */ /* 0x044ff0000000183c */
[C---:B------:R-:W-:Y:S01]  /*ab80*/  HMMA.16816.F32 R64, R12.reuse, R22, R64 ;  /* 0x000000160c40723c */ /* 0x040fe20000001840 */
[----:B------:R-:W2:Y:S07]  /*ab90*/  LDSM.16.MT88.4 R20, [R127+0x5000] ;  /* 0x005000007f14783b */ /* 0x000eae0000004200 */
[C---:B-1----:R-:W-:Y:S08]  /*aba0*/  HMMA.16816.F32 R68, R12.reuse, R24, R68 ;  /* 0x000000180c44723c */ /* 0x042ff00000001844 */
[C---:B------:R-:W-:Y:S01]  /*abb0*/  HMMA.16816.F32 R72, R12.reuse, R26, R72 ;  /* 0x0000001a0c48723c */ /* 0x040fe20000001848 */
[----:B------:R-:W1:Y:S07]  /*abc0*/  LDSM.16.MT88.4 R24, [R160+0x1800] ;  /* 0x00180000a018783b */ /* 0x000e6e0000004200 */
[C---:B-----5:R-:W-:Y:S08]  /*abd0*/  HMMA.16816.F32 R76, R12.reuse, R128, R76 ;  /* 0x000000800c4c723c */ /* 0x060ff0000000184c */
[C---:B------:R-:W-:Y:S08]  /*abe0*/  HMMA.16816.F32 R80, R12.reuse, R130, R80 ;  /* 0x000000820c50723c */ /* 0x040ff00000001850 */
[C---:B---3--:R-:W-:Y:S08]  /*abf0*/  HMMA.16816.F32 R84, R12.reuse, R16, R84 ;  /* 0x000000100c54723c */ /* 0x048ff00000001854 */
[C---:B------:R-:W-:Y:S01]  /*ac00*/  HMMA.16816.F32 R88, R12.reuse, R18, R88 ;  /* 0x000000120c58723c */ /* 0x040fe20000001858 */
[----:B------:R3:W5:Y:S07]  /*ac10*/  LDSM.16.MT88.4 R16, [R3+0x3800] ;  /* 0x003800000310783b */ /* 0x00076e0000004200 */
[C---:B--2---:R-:W-:Y:S08]  /*ac20*/  HMMA.16816.F32 R92, R12.reuse, R20, R92 ;  /* 0x000000140c5c723c */ /* 0x044ff0000000185c */
[----:B------:R-:W-:Y:S01]  /*ac30*/  HMMA.16816.F32 R96, R12, R22, R96 ;  /* 0x000000160c60723c */ /* 0x000fe20000001860 */
[----:B------:R-:W2:Y:S06]  /*ac40*/  LDSM.16.MT88.4 R20, [R160+0x3800] ;  /* 0x00380000a014783b */ /* 0x000eac0000004200 */
[----:B------:R-:W-:Y:S01]  /*ac50*/  F2FP.PACK_AB R12, R154, R155 ;  /* 0x0000009b9a0c723e */ /* 0x000fe200000000ff */
[----:B---3--:R-:W-:Y:S01]  /*ac60*/  FADD.FTZ R3, R197, R2 ;  /* 0x00000002c5037221 */ /* 0x008fe20000010000 */
[----:B------:R-:W-:Y:S03]  /*ac70*/  F2FP.PACK_AB R14, R152, R153 ;  /* 0x00000099980e723e */ /* 0x000fe600000000ff */
[----:B------:R-:W-:Y:S01]  /*ac80*/  F2FP.PACK_AB R13, R150, R151 ;  /* 0x00000097960d723e */ /* 0x000fe200000000ff */
[----:B------:R-:W-:Y:S01]  /*ac90*/  FADD.FTZ R2, R179, R0 ;  /* 0x00000000b3027221 */ /* 0x000fe20000010000 */
[----:B----4-:R-:W-:Y:S01]  /*aca0*/  F2FP.PACK_AB R15, R148, R149 ;  /* 0x00000095940f723e */ /* 0x010fe200000000ff */
[----:B------:R-:W-:Y:S02]  /*acb0*/  FADD.FTZ R0, R196, R3 ;  /* 0x00000003c4007221 */ /* 0x000fe40000010000 */
[----:B------:R-:W-:Y:S02]  /*acc0*/  FADD.FTZ R2, R176, R2 ;  /* 0x00000002b0027221 */ /* 0x000fe40000010000 */
[----:B------:R-:W-:Y:S02]  /*acd0*/  FADD.FTZ R0, R181, R0 ;  /* 0x00000000b5007221 */ /* 0x000fe40000010000 */
[C---:B------:R-:W-:Y:S01]  /*ace0*/  HMMA.16816.F32 R128, R12.reuse, R132, R4 ;  /* 0x000000840c80723c */ /* 0x040fe20000001804 */
[----:B------:R-:W3:Y:S02]  /*acf0*/  LDSM.16.MT88.4 R4, [R160+0x5800] ;  /* 0x00580000a004783b */ /* 0x000ee40000004200 */
[----:B------:R-:W-:Y:S02]  /*ad00*/  FADD.FTZ R2, R175, R2 ;  /* 0x00000002af027221 */ /* 0x000fe40000010000 */
[----:B------:R-:W-:Y:S02]  /*ad10*/  FADD.FTZ R0, R174, R0 ;  /* 0x00000000ae007221 */ /* 0x000fe40000010000 */
[----:B------:R-:W-:Y:S01]  /*ad20*/  FADD.FTZ R2, R170, R2 ;  /* 0x00000002aa027221 */ /* 0x000fe20000010000 */
[C---:B------:R-:W-:Y:S01]  /*ad30*/  HMMA.16816.F32 R132, R12.reuse, R134, R8 ;  /* 0x000000860c84723c */ /* 0x040fe20000001808 */
[----:B------:R-:W4:Y:S03]  /*ad40*/  LDSM.16.MT88.4 R8, [R126+0x5800] ;  /* 0x005800007e08783b */ /* 0x000f260000004200 */
[----:B------:R-:W-:Y:S02]  /*ad50*/  FADD.FTZ R0, R173, R0 ;  /* 0x00000000ad007221 */ /* 0x000fe40000010000 */
[----:B------:R-:W-:Y:S02]  /*ad60*/  FADD.FTZ R2, R169, R2 ;  /* 0x00000002a9027221 */ /* 0x000fe40000010000 */
[C---:B-1----:R-:W-:Y:S04]  /*ad70*/  HMMA.16816.F32 R100, R12.reuse, R24, R100 ;  /* 0x000000180c64723c */ /* 0x042fe80000001864 */
[----:B------:R-:W-:Y:S02]  /*ad80*/  FADD.FTZ R0, R172, R0 ;  /* 0x00000000ac007221 */ /* 0x000fe40000010000 */
[----:B------:R-:W-:Y:S02]  /*ad90*/  FADD.FTZ R2, R168, R2 ;  /* 0x00000002a8027221 */ /* 0x000fe40000010000 */
[C---:B------:R-:W-:Y:S04]  /*ada0*/  HMMA.16816.F32 R104, R12.reuse, R26, R104 ;  /* 0x0000001a0c68723c */ /* 0x040fe80000001868 */
        /* <DEDUP_REMOVED lines=14> */
[C---:B-----5:R-:W-:Y:S04]  /*ae90*/  HMMA.16816.F32 R36, R12.reuse, R16, R36 ;  /* 0x000000100c24723c */ /* 0x060fe80000001824 */
        /* <DEDUP_REMOVED lines=9> */
[C---:B------:R-:W-:Y:S04]  /*af30*/  HMMA.16816.F32 R48, R12.reuse, R22, R48 ;  /* 0x000000160c30723c */ /* 0x040fe80000001830 */
[----:B------:R-:W-:Y:S02]  /*af40*/  FADD.FTZ R214, R152, R2 ;  /* 0x0000000298d67221 */ /* 0x000fe40000010000 */
[----:B------:R-:W-:Y:S02]  /*af50*/  FADD.FTZ R215, R148, R0 ;  /* 0x0000000094d77221 */ /* 0x000fe40000010000 */
        /* <DEDUP_REMOVED lines=12> */
[----:B------:R-:W-:Y:S07]  /*b020*/  @!UPT UIADD3 URZ, URZ, URZ, URZ ;  /* 0x0000003f3f3ff290 */ /* 0x000fee000fffe03f */
[----:B------:R-:W-:-:S11]  /*b030*/  @!P0 BRA `(.L_x_1263) ;  /* 0x000004f000008947 */ /* 0x000fd60003800000 */
[----:B------:R-:W-:Y:S01]  /*b040*/  IMAD R2, R178, 0x40, R221 ;  /* 0x00000040b2027824 */ /* 0x000fe200078e02dd */
[----:B------:R-:W-:Y:S01]  /*b050*/  SHF.R.S32.HI R201, RZ, 0x1f, R213 ;  /* 0x0000001fffc97819 */ /* 0x000fe200000114d5 */
[----:B------:R-:W-:Y:S01]  /*b060*/  IMAD.MOV.U32 R193, RZ, RZ, RZ ;  /* 0x000000ffffc17224 */ /* 0x000fe200078e00ff */
[----:B------:R-:W-:Y:S01]  /*b070*/  SHF.R.S32.HI R202, RZ, 0x1f, R212 ;  /* 0x0000001fffca7819 */ /* 0x000fe200000114d4 */
[C---:B------:R-:W-:Y:S01]  /*b080*/  IMAD.SHL.U32 R18, R213.reuse, 0x2, RZ ;  /* 0x00000002d5127824 */ /* 0x040fe200078e00ff */
[----:B------:R-:W-:Y:S01]  /*b090*/  IADD3 R2, R2, -0x80, R218 ;  /* 0xffffff8002027810 */ /* 0x000fe20007ffe0da */
[----:B------:R-:W-:Y:S01]  /*b0a0*/  IMAD.SHL.U32 R17, R212, 0x2, RZ ;  /* 0x00000002d4117824 */ /* 0x000fe200078e00ff */
[----:B------:R-:W-:Y:S01]  /*b0b0*/  SHF.L.U64.HI R15, R213, 0x1, R201 ;  /* 0x00000001d50f7819 */ /* 0x000fe200000102c9 */
[C---:B------:R-:W-:Y:S01]  /*b0c0*/  IMAD.SHL.U32 R16, R195.reuse, 0x2, RZ ;  /* 0x00000002c3107824 */ /* 0x040fe200078e00ff */
[----:B------:R-:W-:Y:S01]  /*b0d0*/  SHF.R.S32.HI R201, RZ, 0x1f, R195 ;  /* 0x0000001fffc97819 */ /* 0x000fe200000114c3 */
[----:B------:R-:W-:Y:S01]  /*b0e0*/  @P3 IMAD.HI.U32 R3, R2, c[0x0][0x2bc], RZ ;  /* 0x0000af0002033a27 */ /* 0x000fe200078e00ff */
[----:B------:R-:W-:Y:S02]  /*b0f0*/  SHF.L.U64.HI R14, R212, 0x1, R202 ;  /* 0x00000001d40e7819 */ /* 0x000fe400000102ca */
[----:B------:R-:W-:Y:S01]  /*b100*/  SHF.L.U64.HI R13, R195, 0x1, R201 ;  /* 0x00000001c30d7819 */ /* 0x000fe200000102c9 */
[----:B------:R-:W-:Y:S01]  /*b110*/  IMAD.MOV.U32 R0, RZ, RZ, R2 ;  /* 0x000000ffff007224 */ /* 0x000fe200078e0002 */
[----:B------:R-:W-:Y:S04]  /*b120*/  @P3 SHF.R.U32.HI R0, RZ, c[0x0][0x2c0], R3 ;  /* 0x0000b000ff003a19 */ /* 0x000fe80000011603 */
        /* <DEDUP_REMOVED lines=22> */
.L_x_1318:
[----:B------:R-:W-:-:S05]  /*b290*/  BRA.DIV ~URZ, `(.L_x_1265) ;  /* 0x00003e127f007947 */ /* 0x000fca000b800000 */
[----:B------:R-:W3:Y:S01]  /*b2a0*/  SHFL.IDX PT, R2, R12, RZ, 0x181f ;  /* 0x00181fff0c027589 */ /* 0x000ee200000e0000 */
[----:B------:R-:W-:Y:S01]  /*b2b0*/  ISETP.GE.AND P4, PT, R195, c[0x0][0x1d4], PT ;  /* 0x00007500c3007a0c */ /* 0x000fe20003f86270 */
[----:B------:R-:W-:Y:S01]  /*b2c0*/  IMAD R0, R210, 0x6000, R232 ;  /* 0x00006000d2007824 */ /* 0x000fe200078e02e8 */
[----:B------:R-:W-:Y:S02]  /*b2d0*/  ISETP.GE.AND P1, PT, R212, c[0x0][0x1d4], PT ;  /* 0x00007500d4007a0c */ /* 0x000fe40003f26270 */
[----:B------:R-:W-:Y:S02]  /*b2e0*/  ISETP.GE.AND P0, PT, R213, c[0x0][0x1d4], PT ;  /* 0x00007500d5007a0c */ /* 0x000fe40003f06270 */
[C---:B---3--:R-:W-:Y:S02]  /*b2f0*/  IADD3 R8, P5, R2.reuse, R16, RZ ;  /* 0x0000001002087210 */ /* 0x048fe40007fbe0ff */
[----:B------:R-:W-:Y:S03]  /*b300*/  IADD3 R6, P6, R2, R17, RZ ;  /* 0x0000001102067210 */ /* 0x000fe60007fde0ff */
[----:B--2---:R-:W-:Y:S01]  /*b310*/  IMAD.X R9, R4, 0x1, R13, P5 ;  /* 0x0000000104097824 */ /* 0x004fe200028e060d */
[----:B------:R-:W-:Y:S01]  /*b320*/  IADD3 R10, P5, R2, R18, RZ ;  /* 0x00000012020a7210 */ /* 0x000fe20007fbe0ff */
[C---:B------:R-:W-:Y:S01]  /*b330*/  IMAD.X R7, R4.reuse, 0x1, R14, P6 ;  /* 0x0000000104077824 */ /* 0x040fe200030e060e */
[----:B------:R-:W2:Y:S03]  /*b340*/  SHFL.IDX PT, R2, R12, 0x1, 0x181f ;  /* 0x00381f000c027f89 */ /* 0x000ea600000e0000 */
[----:B------:R-:W-:Y:S01]  /*b350*/  IMAD.X R11, R4, 0x1, R15, P5 ;  /* 0x00000001040b7824 */ /* 0x000fe200028e060f */
[----:B------:R-:W-:Y:S01]  /*b360*/  @!PT LDS RZ, [RZ] ;  /* 0x00000000fffff984 */ /* 0x000fe20000000800 */
[----:B------:R3:W-:Y:S04]  /*b370*/  LDGSTS.E.BYPASS.LTC128B.128 [R0], [R8.64], !P4 ;  /* 0x0000000008007fae */ /* 0x0007e8000e101d46 */
[----:B------:R4:W-:Y:S04]  /*b380*/  LDGSTS.E.BYPASS.LTC128B.128 [R0+0x2000], [R6.64], !P1 ;  /* 0x0200000006007fae */ /* 0x0009e8000c901d46 */
[----:B------:R5:W-:Y:S04]  /*b390*/  LDGSTS.E.BYPASS.LTC128B.128 [R0+0x4000], [R10.64], !P0 ;  /* 0x040000000a007fae */ /* 0x000be8000c101d46 */
[----:B------:R1:W2:Y:S01]  /*b3a0*/  SHFL.IDX PT, R4, R5, 0x1, 0x181f ;  /* 0x00381f0005047f89 */ /* 0x0002a200000e0000 */
[----:B----4-:R-:W-:Y:S02]  /*b3b0*/  SEL R7, RZ, 0x10, P0 ;  /* 0x00000010ff077807 */ /* 0x010fe40000000000 */
[----:B-1----:R-:W-:Y:S02]  /*b3c0*/  SEL R5, RZ, 0x10, P4 ;  /* 0x00000010ff057807 */ /* 0x002fe40002000000 */
[----:B-----5:R-:W-:Y:S02]  /*b3d0*/  SEL R10, RZ, 0x10, P1 ;  /* 0x00000010ff0a7807 */ /* 0x020fe40000800000 */
.L_x_1319:
[----:B--23--:R-:W-:Y:S02]  /*b3e0*/  IADD3 R8, -R5, 0x10, RZ ;  /* 0x0000001005087810 */ /* 0x00cfe40007ffe1ff */
[----:B------:R-:W-:Y:S02]  /*b3f0*/  IADD3 R3, -R10, 0x10, RZ ;  /* 0x000000100a037810 */ /* 0x000fe40007ffe1ff */
[----:B------:R-:W-:Y:S02]  /*b400*/  LOP3.LUT R8, R8, 0xf, RZ, 0xc0, !PT ;  /* 0x0000000f08087812 */ /* 0x000fe400078ec0ff */
[----:B------:R-:W-:Y:S02]  /*b410*/  LOP3.LUT R3, R3, 0xf, RZ, 0xc0, !PT ;  /* 0x0000000f03037812 */ /* 0x000fe400078ec0ff */
[----:B------:R-:W-:Y:S02]  /*b420*/  IADD3 R9, -R7, 0x10, RZ ;  /* 0x0000001007097810 */ /* 0x000fe40007ffe1ff */
[-C--:B------:R-:W-:Y:S02]  /*b430*/  IADD3 R8, P5, P4, R8, R2.reuse, R16 ;  /* 0x0000000208087210 */ /* 0x080fe40007cbe010 */
[----:B------:R-:W-:Y:S02]  /*b440*/  ISETP.NE.U32.AND P6, PT, R5, RZ, PT ;  /* 0x000000ff0500720c */ /* 0x000fe40003fc5070 */
[----:B------:R-:W-:Y:S02]  /*b450*/  IADD3 R6, P1, P0, R3, R2, R17 ;  /* 0x0000000203067210 */ /* 0x000fe4000783e011 */
[----:B------:R-:W-:Y:S02]  /*b460*/  LOP3.LUT R3, R9, 0xf, RZ, 0xc0, !PT ;  /* 0x0000000f09037812 */ /* 0x000fe400078ec0ff */
[-C--:B------:R-:W-:Y:S02]  /*b470*/  IADD3.X R9, RZ, R4.reuse, R13, P5, P4 ;  /* 0x00000004ff097210 */ /* 0x080fe40002fe840d */
[----:B------:R-:W-:Y:S02]  /*b480*/  ISETP.NE.U32.AND P5, PT, R10, RZ, PT ;  /* 0x000000ff0a00720c */ /* 0x000fe40003fa5070 */
[----:B------:R-:W-:Y:S02]  /*b490*/  ISETP.NE.U32.AND P4, PT, R7, RZ, PT ;  /* 0x000000ff0700720c */ /* 0x000fe40003f85070 */
[----:B------:R-:W-:Y:S01]  /*b4a0*/  IADD3.X R7, RZ, R4, R14, P1, P0 ;  /* 0x00000004ff077210 */ /* 0x000fe20000fe040e */
[----:B------:R-:W-:Y:S01]  /*b4b0*/  @!PT LDS RZ, [RZ] ;  /* 0x00000000fffff984 */ /* 0x000fe20000000800 */
[----:B------:R-:W-:Y:S01]  /*b4c0*/  @!PT LDS RZ, [RZ] ;  /* 0x00000000fffff984 */ /* 0x000fe20000000800 */
[----:B------:R-:W-:Y:S01]  /*b4d0*/  @!PT LDS RZ, [RZ] ;  /* 0x00000000fffff984 */ /* 0x000fe20000000800 */
[----:B------:R1:W-:Y:S01]  /*b4e0*/  LDGSTS.E.BYPASS.LTC128B.128.ZFILL [R0+0x1000], [R8.64], P6 ;  /* 0x0100000008007fae */ /* 0x0003e2000b141d46 */
[----:B------:R-:W-:Y:S04]  /*b4f0*/  IADD3 R2, P1, P0, R3, R2, R18 ;  /* 0x0000000203027210 */ /* 0x000fe8000783e012 */
[----:B------:R-:W-:Y:S03]  /*b500*/  IADD3.X R3, RZ, R4, R15, P1, P0 ;  /* 0x00000004ff037210 */ /* 0x000fe60000fe040f */
[----:B------:R1:W-:Y:S04]  /*b510*/  LDGSTS.E.BYPASS.LTC128B.128.ZFILL [R0+0x3000], [R6.64], P5 ;  /* 0x0300000006007fae */ /* 0x0003e8000a941d46 */
[----:B------:R1:W-:Y:S02]  /*b520*/  LDGSTS.E.BYPASS.LTC128B.128.ZFILL [R0+0x5000], [R2.64], P4 ;  /* 0x0500000002007fae */ /* 0x0003e4000a141d46 */
.L_x_1263:
[----:B------:R-:W-:Y:S05]  /*b530*/  BSYNC B0 ;  /* 0x0000000000007941 */ /* 0x000fea0003800000 */
.L_x_1262:
[C---:B------:R-:W-:Y:S01]  /*b540*/  ISETP.GT.AND P0, PT, R178.reuse, RZ, PT ;  /* 0x000000ffb200720c */ /* 0x040fe20003f04270 */
[----:B------:R-:W0:Y:S01]  /*b550*/  LDGDEPBAR ;  /* 0x00000000000079af */ /* 0x000e220000000000 */
[----:B-1----:R-:W-:Y:S01]  /*b560*/  IADD3 R2, R178, -0x1, RZ ;  /* 0xffffffffb2027810 */ /* 0x002fe20007ffe0ff */
[----:B------:R-:W-:Y:S01]  /*b570*/  IMAD.MOV.U32 R126, RZ, RZ, R124 ;  /* 0x000000ffff7e7224 */ /* 0x000fe200078e007c */
[C---:B------:R-:W-:Y:S01]  /*b580*/  ISETP.GE.AND P1, PT, R182.reuse, 0x1, PT ;  /* 0x00000001b600780c */ /* 0x040fe20003f26270 */
[----:B------:R-:W-:Y:S01]  /*b590*/  IMAD.MOV.U32 R0, RZ, RZ, R125 ;  /* 0x000000ffff007224 */ /* 0x000fe200078e007d */
[----:B------:R-:W-:Y:S01]  /*b5a0*/  IADD3 R182, R182, 0x1, RZ ;  /* 0x00000001b6b67810 */ /* 0x000fe20007ffe0ff */
[----:B------:R-:W-:Y:S03]  /*b5b0*/  IMAD.MOV.U32 R178, RZ, RZ, R2 ;  /* 0x000000ffffb27224 */ /* 0x000fe600078e0002 */
[----:B------:R-:W-:Y:S03]  /*b5c0*/  SEL R182, R182, RZ, !P1 ;  /* 0x000000ffb6b67207 */ /* 0x000fe60004800000 */
[----:B------:R-:W-:-:S05]  /*b5d0*/  @P0 BRA `(.L_x_1266) ;  /* 0xffffd1a000000947 */ /* 0x000fca000383ffff */
.L_x_1256:
[----:B------:R-:W-:Y:S05]  /*b5e0*/  BRA.DIV ~URZ, `(.L_x_1267) ;  /* 0x00003d127f007947 */ /* 0x000fea000b800000 */
[----:B------:R1:W2:Y:S02]  /*b5f0*/  SHFL.BFLY PT, R4, R214, 0x2, 0x1f ;  /* 0x0c401f00d6047f89 */ /* 0x0002a400000e0000 */
.L_x_1320:
[----:B--2---:R-:W-:Y:S01]  /*b600*/  FADD.FTZ R4, R4, R214 ;  /* 0x000000d604047221 */ /* 0x004fe20000010000 */
[----:B------:R-:W-:Y:S05]  /*b610*/  BRA.DIV ~URZ, `(.L_x_1268) ;  /* 0x00003d427f007947 */ /* 0x000fea000b800000 */
[----:B------:R-:W2:Y:S04]  /*b620*/  SHFL.BFLY PT, R0, R215, 0x2, 0x1f ;  /* 0x0c401f00d7007f89 */ /* 0x000ea800000e0000 */
[----:B------:R-:W3:Y:S01]  /*b630*/  SHFL.BFLY PT, R2, R4, 0x1, 0x1f ;  /* 0x0c201f0004027f89 */ /* 0x000ee200000e0000 */
[----:B--2---:R-:W-:-:S02]  /*b640*/  FADD.FTZ R0, R0, R215 ;  /* 0x000000d700007221 */ /* 0x004fc40000010000 */
[----:B---3--:R-:W-:-:S03]  /*b650*/  FADD.FTZ R4, R4, R2 ;  /* 0x0000000204047221 */ /* 0x008fc60000010000 */
[----:B------:R2:W3:Y:S04]  /*b660*/  SHFL.BFLY PT, R3, R0, 0x1, 0x1f ;  /* 0x0c201f0000037f89 */ /* 0x0004e800000e0000 */
.L_x_1321:
[----:B------:R-:W-:Y:S01]  /*b670*/  FSETP.NE.FTZ.AND P1, PT, R4, RZ, PT ;  /* 0x000000ff0400720b */ /* 0x000fe20003f35000 */
[----:B---3--:R-:W-:Y:S01]  /*b680*/  FADD.FTZ R3, R3, R0 ;  /* 0x0000000003037221 */ /* 0x008fe20000010000 */
[----:B------:R-:W-:Y:S02]  /*b690*/  MOV R2, RZ ;  /* 0x000000ff00027202 */ /* 0x000fe40000000f00 */
[----:B--2---:R-:W-:Y:S02]  /*b6a0*/  MOV R0, RZ ;  /* 0x000000ff00007202 */ /* 0x004fe40000000f00 */
[----:B------:R-:W-:Y:S02]  /*b6b0*/  FSETP.NE.FTZ.AND P0, PT, R3, RZ, PT ;  /* 0x000000ff0300720b */ /* 0x000fe40003f15000 */
[----:B------:R-:W-:-:S05]  /*b6c0*/  MOV R137, 0xff800000 ;  /* 0xff80000000897802 */ /* 0x000fca0000000f00 */
[----:B------:R-:W2:Y:S01]  /*b6d0*/  @P1 MUFU.RCP R2, R4 ;  /* 0x0000000400021308 */ /* 0x000ea20000001000 */
[----:B------:R-:W-:-:S07]  /*b6e0*/  @P1 MOV R6, 0x3f317218 ;  /* 0x3f31721800061802 */ /* 0x000fce0000000f00 */
[----:B------:R-:W3:Y:S01]  /*b6f0*/  @P1 MUFU.LG2 R4, R4 ;  /* 0x0000000400041308 */ /* 0x000ee20000000c00 */
[----:B--2---:R-:W-:-:S07]  /*b700*/  FMUL.FTZ R34, R2, R121 ;  /* 0x0000007902227220 */ /* 0x004fce0000410000 */
[----:B------:R-:W2:Y:S01]  /*b710*/  @P0 MUFU.RCP R0, R3 ;  /* 0x0000000300000308 */ /* 0x000ea20000001000 */
        /* <DEDUP_REMOVED lines=15> */
[C---:B------:R-:W-:Y:S01]  /*b810*/  FMUL.FTZ R121, R2.reuse, R36 ;  /* 0x0000002402797220 */ /* 0x040fe20000410000 */
[----:B------:R-:W-:Y:S01]  /*b820*/  MOV R36, 0x1 ;  /* 0x0000000100247802 */ /* 0x000fe20000000f00 */
[C---:B------:R-:W-:Y:S02]  /*b830*/  FMUL.FTZ R32, R2.reuse, R37 ;  /* 0x0000002502207220 */ /* 0x040fe40000410000 */
[----:B------:R-:W-:-:S02]  /*b840*/  FMUL.FTZ R126, R2, R40 ;  /* 0x00000028027e7220 */ /* 0x000fc40000410000 */
[C---:B------:R-:W-:Y:S02]  /*b850*/  FMUL.FTZ R30, R2.reuse, R41 ;  /* 0x00000029021e7220 */ /* 0x040fe40000410000 */
[C---:B------:R-:W-:Y:S02]  /*b860*/  FMUL.FTZ R127, R2.reuse, R44 ;  /* 0x0000002c027f7220 */ /* 0x040fe40000410000 */
[C---:B------:R-:W-:Y:S02]  /*b870*/  FMUL.FTZ R28, R2.reuse, R45 ;  /* 0x0000002d021c7220 */ /* 0x040fe40000410000 */
[C---:B------:R-:W-:Y:S02]  /*b880*/  FMUL.FTZ R136, R2.reuse, R48 ;  /* 0x0000003002887220 */ /* 0x040fe40000410000 */
[C---:B------:R-:W-:Y:S01]  /*b890*/  FMUL.FTZ R26, R2.reuse, R49 ;  /* 0x00000031021a7220 */ /* 0x040fe20000410000 */
[----:B------:R-:W-:Y:S01]  /*b8a0*/  MOV R49, 0xff800000 ;  /* 0xff80000000317802 */ /* 0x000fe20000000f00 */
        /* <DEDUP_REMOVED lines=24> */
[----:B------:R4:W5:Y:S01]  /*ba30*/  @P0 MUFU.LG2 R2, R3 ;  /* 0x0000000300020308 */ /* 0x0009620000000c00 */
[----:B---3--:R-:W-:-:S02]  /*ba40*/  @P1 FMUL.FTZ R5, R4, 0.69314718246459960938 ;  /* 0x3f31721804051820 */ /* 0x008fc40000410000 */
[----:B------:R-:W-:Y:S02]  /*ba50*/  @P1 FMUL.FTZ R4, R6, c[0x0][0x2d0] ;  /* 0x0000b40006041a20 */ /* 0x000fe40000410000 */
[----:B--2---:R-:W-:Y:S02]  /*ba60*/  FMUL.FTZ R130, R0, R130 ;  /* 0x0000008200827220 */ /* 0x004fe40000410000 */
[----:B------:R-:W-:Y:S02]  /*ba70*/  @P1 FFMA.FTZ R137, R4, R125, R5 ;  /* 0x0000007d04891223 */ /* 0x000fe40000010005 */
[C---:B------:R-:W-:Y:S02]  /*ba80*/  FMUL.FTZ R131, R0.reuse, R131 ;  /* 0x0000008300837220 */ /* 0x040fe40000410000 */
[C---:B------:R-:W-:Y:S02]  /*ba90*/  FMUL.FTZ R134, R0.reuse, R134 ;  /* 0x0000008600867220 */ /* 0x040fe40000410000 */
[----:B------:R-:W-:-:S02]  /*baa0*/  FMUL.FTZ R45, R0, R135 ;  /* 0x00000087002d7220 */ /* 0x000fc40000410000 */
[----:B------:R-:W-:Y:S01]  /*bab0*/  FMUL.FTZ R102, R0, R102 ;  /* 0x0000006600667220 */ /* 0x000fe20000410000 */
[----:B----4-:R-:W-:Y:S01]  /*bac0*/  @P0 MOV R3, 0x3f317218 ;  /* 0x3f31721800030802 */ /* 0x010fe20000000f00 */
[----:B-----5:R-:W-:Y:S02]  /*bad0*/  @P0 FMUL.FTZ R2, R2, 0.69314718246459960938 ;  /* 0x3f31721802020820 */ /* 0x020fe40000410000 */
[C---:B------:R-:W-:Y:S02]  /*bae0*/  FMUL.FTZ R103, R0.reuse, R103 ;  /* 0x0000006700677220 */ /* 0x040fe40000410000 */
[----:B------:R-:W-:Y:S02]  /*baf0*/  @P0 FMUL.FTZ R3, R3, c[0x0][0x2d0] ;  /* 0x0000b40003030a20 */ /* 0x000fe40000410000 */
        /* <DEDUP_REMOVED lines=41> */
[----:B------:R-:W-:Y:S01]  /*bd90*/  FMUL.FTZ R99, R0, R99 ;  /* 0x0000006300637220 */ /* 0x000fe20000410000 */
[----:B------:R-:W-:Y:S01]  /*bda0*/  PRMT R0, R36, 0x7610, R0 ;  /* 0x0000761024007816 */ /* 0x000fe20000000000 */
[----:B------:R-:W-:Y:S02]  /*bdb0*/  @P0 FFMA.FTZ R49, R3, R124, R2 ;  /* 0x0000007c03310223 */ /* 0x000fe40000010002 */
.L_x_1221:
[----:B------:R2:W5:Y:S01]  /*bdc0*/  LDL R40, [R1] ;  /* 0x0000000001287983 */ /* 0x0005620000100800 */
[----:B------:R-:W-:Y:S03]  /*bdd0*/  BSSY B0, `(.L_x_1269) ;  /* 0x0000012000007945 */ /* 0x000fe60003800000 */
[----:B------:R-:W3:Y:S02]  /*bde0*/  S2R R53, SR_TID.X ;  /* 0x0000000000357919 */ /* 0x000ee40000002100 */
[----:B---3--:R-:W-:-:S13]  /*bdf0*/  LOP3.LUT P6, RZ, R53, 0xff, RZ, 0xc0, !PT ;  /* 0x000000ff35ff7812 */ /* 0x008fda00078cc0ff */
[----:B------:R-:W-:Y:S05]  /*be00*/  @P6 BRA `(.L_x_1270) ;  /* 0x000000e000006947 */ /* 0x000fea0003800000 */
[----:B--2---:R-:W2:Y:S01]  /*be10*/  S2R R36, SR_LANEID ;  /* 0x0000000000247919 */ /* 0x004ea20000000000 */
[----:B------:R-:W-:Y:S01]  /*be20*/  VOTEU.ANY UR4, UPT, PT ;  /* 0x0000000000047886 */ /* 0x000fe200038e0100 */
[----:B------:R-:W-:Y:S01]  /*be30*/  IMAD.MOV.U32 R38, RZ, RZ, c[0x0][0x580] ;  /* 0x00016000ff267624 */ /* 0x000fe200078e00ff */
[----:B------:R-:W2:Y:S01]  /*be40*/  FLO.U32 R3, UR4 ;  /* 0x0000000400037d00 */ /* 0x000ea200080e0000 */
[----:B------:R-:W-:-:S07]  /*be50*/  IMAD.MOV.U32 R39, RZ, RZ, c[0x0][0x584] ;  /* 0x00016100ff277624 */ /* 0x000fce00078e00ff */
[----:B------:R-:W3:Y:S01]  /*be60*/  POPC R2, UR4 ;  /* 0x0000000400027d09 */ /* 0x000ee20008000000 */
[----:B--2---:R-:W-:-:S13]  /*be70*/  ISETP.EQ.U32.AND P0, PT, R3, R36, PT ;  /* 0x000000240300720c */ /* 0x004fda0003f02070 */
[----:B---3--:R-:W2:Y:S04]  /*be80*/  @P0 ATOMG.E.ADD.STRONG.GPU PT, R2, [R38.64], R2 ;  /* 0x00000002260209a8 */ /* 0x008ea800081ee1c6 */
[----:B------:R-:W3:Y:S04]  /*be90*/  S2R R36, SR_LTMASK ;  /* 0x0000000000247919 */ /* 0x000ee80000003900 */
[----:B--2---:R3:W2:Y:S02]  /*bea0*/  SHFL.IDX PT, R3, R2, R3, 0x1f ;  /* 0x00001f0302037589 */ /* 0x0046a400000e0000 */
[----:B---3--:R-:W-:-:S06]  /*beb0*/  LOP3.LUT R2, R36, UR4, RZ, 0xc0, !PT ;  /* 0x0000000424027c12 */ /* 0x008fcc000f8ec0ff */
[----:B------:R-:W2:Y:S02]  /*bec0*/  POPC R2, R2 ;  /* 0x0000000200027309 */ /* 0x000ea40000000000 */
[----:B--2--5:R-:W-:-:S05]  /*bed0*/  IADD3 R40, R3, c[0x0][0xc], R2 ;  /* 0x0000030003287a10 */ /* 0x024fca0007ffe002 */
[----:B------:R2:W-:Y:S02]  /*bee0*/  STL [R1], R40 ;  /* 0x0000002801007387 */ /* 0x0005e40000100800 */
.L_x_1270:
[----:B--2---:R-:W-:Y:S05]  /*bef0*/  BSYNC B0 ;  /* 0x0000000000007941 */ /* 0x004fea0003800000 */
.L_x_1269:
[----:B------:R-:W-:Y:S01]  /*bf00*/  PRMT R0, R0, 0x9910, RZ ;  /* 0x0000991000007816 */ /* 0x000fe200000000ff */
[----:B------:R-:W-:Y:S01]  /*bf10*/  BSSY B1, `(.L_x_1271) ;  /* 0x00001bd000017945 */ /* 0x000fe20003800000 */
[----:B-----5:R-:W-:Y:S02]  /*bf20*/  IMAD.MOV.U32 R65, RZ, RZ, R40 ;  /* 0x000000ffff417224 */ /* 0x020fe400078e0028 */
[----:B------:R-:W-:-:S13]  /*bf30*/  ISETP.NE.AND P0, PT, R0, RZ, PT ;  /* 0x000000ff0000720c */ /* 0x000fda0003f05270 */
[----:B------:R-:W-:Y:S05]  /*bf40*/  @!P0 BRA `(.L_x_1272) ;  /* 0x000011a000008947 */ /* 0x000fea0003800000 */
[----:B------:R-:W2:Y:S04]  /*bf50*/  LDL R69, [R1+0x4] ;  /* 0x0000040001457983 */ /* 0x000ea80000100800 */
[----:B------:R-:W3:Y:S04]  /*bf60*/  LDL R67, [R1+0x8] ;  /* 0x0000080001437983 */ /* 0x000ee80000100800 */
[----:B------:R-:W4:Y:S04]  /*bf70*/  LDL R63, [R1+0x10] ;  /* 0x00001000013f7983 */ /* 0x000f280000100800 */
[----:B------:R-:W5:Y:S04]  /*bf80*/  LDL R61, [R1+0xc] ;  /* 0x00000c00013d7983 */ /* 0x000f680000100800 */
[----:B------:R-:W4:Y:S04]  /*bf90*/  LDL R59, [R1+0x20] ;  /* 0x00002000013b7983 */ /* 0x000f280000100800 */
[----:B------:R-:W5:Y:S04]  /*bfa0*/  LDL R57, [R1+0x18] ;  /* 0x0000180001397983 */ /* 0x000f680000100800 */
[----:B------:R-:W5:Y:S04]  /*bfb0*/  LDL R55, [R1+0x1c] ;  /* 0x00001c0001377983 */ /* 0x000f680000100800 */
[----:B------:R-:W5:Y:S01]  /*bfc0*/  LDL R51, [R1+0x14] ;  /* 0x0000140001337983 */ /* 0x000f620000100800 */
[----:B------:R-:W-:Y:S01]  /*bfd0*/  WARPSYNC 0xffffffff ;  /* 0xffffffff00007948 */ /* 0x000fe20003800000 */
[----:B------:R-:W-:-:S02]  /*bfe0*/  F2FP.PACK_AB R48, R129, R128 ;  /* 0x000000808130723e */ /* 0x000fc400000000ff */
[----:B------:R-:W-:Y:S01]  /*bff0*/  BAR.SYNC.DEFER_BLOCKING 0x1, 0x100 ;  /* 0x0044000000007b1d */ /* 0x000fe20000010000 */
        /* <DEDUP_REMOVED lines=46> */
[----:B------:R-:W-:Y:S01]  /*c2e0*/  F2FP.PACK_AB R0, R99, R98 ;  /* 0x000000626300723e */ /* 0x000fe200000000ff */
[----:B--2---:R2:W-:Y:S04]  /*c2f0*/  STS [R69], R48 ;  /* 0x0000003045007388 */ /* 0x0045e80000000800 */
[----:B------:R2:W-:Y:S04]  /*c300*/  STS [R69+0x400], R47 ;  /* 0x0004002f45007388 */ /* 0x0005e80000000800 */
[----:B---3--:R2:W-:Y:S04]  /*c310*/  STS [R67], R46 ;  /* 0x0000002e43007388 */ /* 0x0085e80000000800 */
[----:B------:R2:W-:Y:S04]  /*c320*/  STS [R67+0x400], R45 ;  /* 0x0004002d43007388 */ /* 0x0005e80000000800 */
[----:B----4-:R2:W-:Y:S04]  /*c330*/  STS [R63], R44 ;  /* 0x0000002c3f007388 */ /* 0x0105e80000000800 */
[----:B------:R2:W-:Y:S04]  /*c340*/  STS [R63+0x400], R43 ;  /* 0x0004002b3f007388 */ /* 0x0005e80000000800 */
[----:B-----5:R2:W-:Y:S04]  /*c350*/  STS [R61], R42 ;  /* 0x0000002a3d007388 */ /* 0x0205e80000000800 */
[----:B------:R2:W-:Y:S04]  /*c360*/  STS [R61+0x400], R41 ;  /* 0x000400293d007388 */ /* 0x0005e80000000800 */
[----:B------:R2:W-:Y:S04]  /*c370*/  STS [R59], R40 ;  /* 0x000000283b007388 */ /* 0x0005e80000000800 */
[----:B------:R2:W-:Y:S04]  /*c380*/  STS [R59+0x400], R39 ;  /* 0x000400273b007388 */ /* 0x0005e80000000800 */
[----:B------:R2:W-:Y:S04]  /*c390*/  STS [R57], R38 ;  /* 0x0000002639007388 */ /* 0x0005e80000000800 */
[----:B------:R2:W-:Y:S04]  /*c3a0*/  STS [R57+0x400], R37 ;  /* 0x0004002539007388 */ /* 0x0005e80000000800 */
[----:B------:R2:W-:Y:S04]  /*c3b0*/  STS [R55], R36 ;  /* 0x0000002437007388 */ /* 0x0005e80000000800 */
[----:B------:R2:W-:Y:S04]  /*c3c0*/  STS [R55+0x400], R35 ;  /* 0x0004002337007388 */ /* 0x0005e80000000800 */
[----:B------:R2:W-:Y:S04]  /*c3d0*/  STS [R51], R34 ;  /* 0x0000002233007388 */ /* 0x0005e80000000800 */
        /* <DEDUP_REMOVED lines=35> */
[----:B--2---:R-:W-:Y:S01]  /*c610*/  SHF.R.S32.HI R51, RZ, 0x1f, R53 ;  /* 0x0000001fff337819 */ /* 0x004fe20000011435 */
[----:B------:R-:W-:Y:S01]  /*c620*/  IMAD.MOV.U32 R160, RZ, RZ, RZ ;  /* 0x000000ffffa07224 */ /* 0x000fe200078e00ff */
[----:B------:R-:W-:Y:S01]  /*c630*/  MOV R2, 0xc690 ;  /* 0x0000c69000027802 */ /* 0x000fe20000000f00 */
[----:B------:R-:W-:Y:S01]  /*c640*/  IMAD.MOV.U32 R3, RZ, RZ, 0x1f ;  /* 0x0000001fff037424 */ /* 0x000fe200078e00ff */
[----:B------:R-:W-:-:S04]  /*c650*/  LEA.HI R51, R51, R53, RZ, 0x7 ;  /* 0x0000003533337211 */ /* 0x000fc800078f38ff */
[----:B------:R-:W-:-:S05]  /*c660*/  SHF.R.S32.HI R51, RZ, 0x7, R51 ;  /* 0x00000007ff337819 */ /* 0x000fca0000011433 */
[----:B------:R-:W-:Y:S02]  /*c670*/  IMAD.MOV.U32 R161, RZ, RZ, R51 ;  /* 0x000000ffffa17224 */ /* 0x000fe400078e0033 */
[----:B-1----:R-:W-:Y:S05]  /*c680*/  CALL.REL.NOINC `($__internal_3_$__cuda_sm70_shflsync_idx_p) ;  /* 0x000031f000007944 */ /* 0x002fea0003c00000 */
.L_x_1273:
[----:B--2---:R-:W2:Y:S01]  /*c690*/  LDL R2, [R1+0x28] ;  /* 0x0000280001027983 */ /* 0x004ea20000100800 */
[----:B------:R-:W-:Y:S01]  /*c6a0*/  IMAD.MOV.U32 R0, RZ, RZ, 0x1 ;  /* 0x00000001ff007424 */ /* 0x000fe200078e00ff */
[----:B------:R-:W-:Y:S02]  /*c6b0*/  SHF.R.S32.HI R8, RZ, 0x1f, R250 ;  /* 0x0000001fff087819 */ /* 0x000fe400000114fa */
[----:B------:R-:W3:Y:S02]  /*c6c0*/  LDL R13, [R1+0x30] ;  /* 0x00003000010d7983 */ /* 0x000ee40000100800 */
[----:B------:R-:W-:Y:S01]  /*c6d0*/  ISETP.NE.AND P1, PT, R0, c[0x0][0x4e8], PT ;  /* 0x00013a0000007a0c */ /* 0x000fe20003f25270 */
[----:B------:R-:W-:-:S04]  /*c6e0*/  IMAD R5, R8, c[0x0][0x490], RZ ;  /* 0x0001240008057a24 */ /* 0x000fc800078e02ff */
[----:B------:R-:W-:Y:S01]  /*c6f0*/  IMAD R5, R250, c[0x0][0x494], R5 ;  /* 0x00012500fa057a24 */ /* 0x000fe200078e0205 */
[----:B------:R-:W-:Y:S01]  /*c700*/  SHF.R.S32.HI R11, RZ, 0x1f, R249 ;  /* 0x0000001fff0b7819 */ /* 0x000fe200000114f9 */
[----:B------:R-:W4:Y:S04]  /*c710*/  S2R R15, SR_TID.X ;  /* 0x00000000000f7919 */ /* 0x000f280000002100 */
[----:B------:R-:W-:Y:S01]  /*c720*/  IMAD R9, R11, c[0x0][0x498], RZ ;  /* 0x000126000b097a24 */ /* 0x000fe200078e02ff */
[----:B------:R-:W-:Y:S01]  /*c730*/  IADD3 R10, R218, R252, RZ ;  /* 0x000000fcda0a7210 */ /* 0x000fe20007ffe0ff */
[----:B------:R-:W-:Y:S02]  /*c740*/  ULDC UR5, c[0x0][0x4e8] ;  /* 0x00013a0000057ab9 */ /* 0x000fe40000000800 */
[----:B------:R-:W-:-:S02]  /*c750*/  ULDC UR4, c[0x0][0x388] ;  /* 0x0000e20000047ab9 */ /* 0x000fc40000000800 */
[----:B------:R-:W-:Y:S01]  /*c760*/  UIMAD UR4, UR5, UR4, URZ ;  /* 0x00000004050472a4 */ /* 0x000fe2000f8e023f */
[----:B----4-:R-:W-:-:S04]  /*c770*/  SHF.R.S32.HI R14, RZ, 0x1f, R15 ;  /* 0x0000001fff0e7819 */ /* 0x010fc8000001140f */
[----:B------:R-:W-:-:S04]  /*c780*/  LEA.HI R14, R14, R15, RZ, 0x5 ;  /* 0x0000000f0e0e7211 */ /* 0x000fc800078f28ff */
[----:B------:R-:W-:-:S04]  /*c790*/  LOP3.LUT R14, R14, 0xffffffe0, RZ, 0xc0, !PT ;  /* 0xffffffe00e0e7812 */ /* 0x000fc800078ec0ff */
[----:B------:R-:W-:Y:S01]  /*c7a0*/  IADD3 R14, -R14, R15, RZ ;  /* 0x0000000f0e0e7210 */ /* 0x000fe20007ffe1ff */
[----:B------:R-:W-:Y:S01]  /*c7b0*/  BSSY B0, `(.L_x_1274) ;  /* 0x000005a000007945 */ /* 0x000fe20003800000 */
[----:B------:R-:W-:Y:S02]  /*c7c0*/  SHF.R.S32.HI R15, RZ, 0x1f, R195 ;  /* 0x0000001fff0f7819 */ /* 0x000fe400000114c3 */
[----:B--2---:R-:W-:Y:S01]  /*c7d0*/  IADD3 R4, R2, R252, RZ ;  /* 0x000000fc02047210 */ /* 0x004fe20007ffe0ff */
[----:B------:R-:W-:-:S04]  /*c7e0*/  IMAD.WIDE.U32 R2, R250, c[0x0][0x490], RZ ;  /* 0x00012400fa027a25 */ /* 0x000fc800078e00ff */
[----:B------:R-:W-:-:S04]  /*c7f0*/  @P1 IMAD.HI.U32 R6, R4, c[0x0][0x4ec], RZ ;  /* 0x00013b0004061a27 */ /* 0x000fc800078e00ff */
[----:B------:R-:W-:Y:S01]  /*c800*/  IMAD.MOV.U32 R0, RZ, RZ, R4 ;  /* 0x000000ffff007224 */ /* 0x000fe200078e0004 */
[----:B------:R-:W-:Y:S02]  /*c810*/  @P1 SHF.R.U32.HI R0, RZ, c[0x0][0x4f0], R6 ;  /* 0x00013c00ff001a19 */ /* 0x000fe40000011606 */
[----:B------:R-:W-:-:S03]  /*c820*/  IADD3 R3, R3, R5, RZ ;  /* 0x0000000503037210 */ /* 0x000fc60007ffe0ff */
[----:B------:R-:W-:Y:S02]  /*c830*/  IMAD.MOV R5, RZ, RZ, -R0 ;  /* 0x000000ffff057224 */ /* 0x000fe400078e0a00 */
[----:B------:R-:W-:-:S04]  /*c840*/  IMAD.WIDE.U32 R6, R249, c[0x0][0x498], R2 ;  /* 0x00012600f9067a25 */ /* 0x000fc800078e0002 */
[----:B------:R-:W-:Y:S01]  /*c850*/  IMAD R2, R5, c[0x0][0x4e8], R4 ;  /* 0x00013a0005027a24 */ /* 0x000fe200078e0204 */
[----:B------:R-:W-:Y:S01]  /*c860*/  IADD3 R4, P0, R0, R6, RZ ;  /* 0x0000000600047210 */ /* 0x000fe20007f1e0ff */
[----:B------:R-:W-:Y:S01]  /*c870*/  IMAD R3, R249, c[0x0][0x49c], R9 ;  /* 0x00012700f9037a24 */ /* 0x000fe200078e0209 */
[----:B------:R-:W-:Y:S02]  /*c880*/  SHF.R.S32.HI R5, RZ, 0x1f, R0 ;  /* 0x0000001fff057819 */ /* 0x000fe40000011400 */
[----:B------:R-:W-:Y:S01]  /*c890*/  SHF.R.S32.HI R6, RZ, 0x1f, R2 ;  /* 0x0000001fff067819 */ /* 0x000fe20000011402 */
[----:B------:R-:W-:Y:S01]  /*c8a0*/  IMAD R0, R8, c[0x0][0x3e8], RZ ;  /* 0x0000fa0008007a24 */ /* 0x000fe200078e02ff */
[----:B------:R-:W-:-:S03]  /*c8b0*/  IADD3.X R5, R5, R7, R3, P0, !PT ;  /* 0x0000000705057210 */ /* 0x000fc600007fe403 */
[----:B------:R-:W-:Y:S02]  /*c8c0*/  IMAD R3, R6, c[0x0][0x488], RZ ;  /* 0x0001220006037a24 */ /* 0x000fe400078e02ff */
[C---:B------:R-:W-:Y:S02]  /*c8d0*/  IMAD R8, R250.reuse, c[0x0][0x3ec], R0 ;  /* 0x0000fb00fa087a24 */ /* 0x040fe400078e0200 */
[----:B------:R-:W-:-:S04]  /*c8e0*/  IMAD.WIDE.U32 R6, R250, c[0x0][0x3e8], RZ ;  /* 0x0000fa00fa067a25 */ /* 0x000fc800078e00ff */
[C---:B------:R-:W-:Y:S02]  /*c8f0*/  IMAD R9, R2.reuse, c[0x0][0x48c], R3 ;  /* 0x0001230002097a24 */ /* 0x040fe400078e0203 */
[----:B------:R-:W-:Y:S01]  /*c900*/  IMAD.WIDE.U32 R4, R2, c[0x0][0x488], R4 ;  /* 0x0001220002047a25 */ /* 0x000fe200078e0004 */
[----:B------:R-:W-:-:S03]  /*c910*/  IADD3 R3, R7, R8, RZ ;  /* 0x0000000807037210 */ /* 0x000fc60007ffe0ff */
[----:B------:R-:W-:Y:S01]  /*c920*/  @P1 IMAD.HI.U32 R2, R10, c[0x0][0x4ec], RZ ;  /* 0x00013b000a021a27 */ /* 0x000fe200078e00ff */
[----:B------:R-:W-:-:S03]  /*c930*/  LEA R8, P0, R4, c[0x0][0x450], 0x2 ;  /* 0x0001140004087a11 */ /* 0x000fc600078010ff */
[----:B------:R-:W-:Y:S02]  /*c940*/  IMAD.IADD R5, R5, 0x1, R9 ;  /* 0x0000000105057824 */ /* 0x000fe400078e0209 */
[----:B------:R-:W-:Y:S01]  /*c950*/  IMAD.MOV.U32 R0, RZ, RZ, R10 ;  /* 0x000000ffff007224 */ /* 0x000fe200078e000a */
[----:B------:R-:W-:Y:S02]  /*c960*/  @P1 SHF.R.U32.HI R0, RZ, c[0x0][0x4f0], R2 ;  /* 0x00013c00ff001a19 */ /* 0x000fe40000011602 */
[----:B------:R-:W-:Y:S01]  /*c970*/  MOV R2, R6 ;  /* 0x0000000600027202 */ /* 0x000fe20000000f00 */
[----:B------:R-:W-:Y:S01]  /*c980*/  IMAD R6, R11, c[0x0][0x3f0], RZ ;  /* 0x0000fc000b067a24 */ /* 0x000fe200078e02ff */
[----:B------:R-:W-:-:S03]  /*c990*/  LEA.HI.X R5, R4, c[0x0][0x454], R5, 0x2, P0 ;  /* 0x0001150004057a11 */ /* 0x000fc600000f1405 */
[C---:B------:R-:W-:Y:S02]  /*c9a0*/  IMAD R9, R249.reuse, c[0x0][0x3f4], R6 ;  /* 0x0000fd00f9097a24 */ /* 0x040fe400078e0206 */
[----:B------:R-:W-:Y:S01]  /*c9b0*/  IMAD.WIDE.U32 R2, R249, c[0x0][0x3f0], R2 ;  /* 0x0000fc00f9027a25 */ /* 0x000fe200078e0002 */
[----:B------:R-:W-:Y:S04]  /*c9c0*/  SHFL.IDX PT, R6, R8, RZ, 0x1c1f ;  /* 0x001c1fff08067589 */ /* 0x000fe800000e0000 */
[----:B------:R-:W2:Y:S01]  /*c9d0*/  SHFL.IDX PT, R7, R5, RZ, 0x1c1f ;  /* 0x001c1fff05077589 */ /* 0x000ea200000e0000 */
[----:B------:R-:W-:-:S03]  /*c9e0*/  IMAD.MOV R11, RZ, RZ, -R0 ;  /* 0x000000ffff0b7224 */ /* 0x000fc600078e0a00 */
[----:B------:R4:W-:Y:S01]  /*c9f0*/  SHFL.IDX PT, R4, R8, 0x1, 0x1c1f ;  /* 0x003c1f0008047f89 */ /* 0x0009e200000e0000 */
[----:B------:R-:W-:-:S03]  /*ca00*/  IMAD.IADD R3, R3, 0x1, R9 ;  /* 0x0000000103037824 */ /* 0x000fc600078e0209 */
[----:B------:R-:W5:Y:S01]  /*ca10*/  SHFL.IDX PT, R5, R5, 0x1, 0x1c1f ;  /* 0x003c1f0005057f89 */ /* 0x000f6200000e0000 */
[----:B---3--:R-:W-:Y:S02]  /*ca20*/  IADD3 R9, R13, R252, RZ ;  /* 0x000000fc0d097210 */ /* 0x008fe40007ffe0ff */
[----:B------:R-:W-:-:S04]  /*ca30*/  LOP3.LUT P0, RZ, R14, 0x3, RZ, 0xc0, !PT ;  /* 0x000000030eff7812 */ /* 0x000fc8000780c0ff */
[----:B------:R-:W-:Y:S01]  /*ca40*/  ISETP.GE.OR P1, PT, R9, UR4, P0 ;  /* 0x0000000409007c0c */ /* 0x000fe20008726670 */
[----:B----4-:R-:W-:Y:S01]  /*ca50*/  IMAD R8, R11, c[0x0][0x4e8], R10 ;  /* 0x00013a000b087a24 */ /* 0x010fe200078e020a */
[----:B------:R-:W-:-:S04]  /*ca60*/  IADD3 R11, R9, 0x8, RZ ;  /* 0x00000008090b7810 */ /* 0x000fc80007ffe0ff */
[----:B------:R-:W-:Y:S02]  /*ca70*/  ISETP.GE.OR P0, PT, R11, UR4, P0 ;  /* 0x000000040b007c0c */ /* 0x000fe40008706670 */
[----:B------:R-:W-:-:S05]  /*ca80*/  SHF.R.S32.HI R12, RZ, 0x1f, R0 ;  /* 0x0000001fff0c7819 */ /* 0x000fca0000011400 */
[----:B--2---:R2:W-:Y:S01]  /*ca90*/  @!P1 ST.E [R6.64], R137 ;  /* 0x0000008906009985 */ /* 0x0045e2000c101906 */
[----:B------:R-:W-:Y:S02]  /*caa0*/  IMAD R10, R12, c[0x0][0x3e0], RZ ;  /* 0x0000f8000c0a7a24 */ /* 0x000fe400078e02ff */
[----:B------:R-:W-:-:S03]  /*cab0*/  IMAD.WIDE.U32 R2, R0, c[0x0][0x3e0], R2 ;  /* 0x0000f80000027a25 */ /* 0x000fc600078e0002 */
[----:B-----5:R2:W-:Y:S01]  /*cac0*/  @!P0 ST.E [R4.64], R49 ;  /* 0x0000003104008985 */ /* 0x0205e2000c101906 */
[----:B------:R-:W-:Y:S01]  /*cad0*/  IMAD R9, R0, c[0x0][0x3e4], R10 ;  /* 0x0000f90000097a24 */ /* 0x000fe200078e020a */
[----:B------:R-:W-:Y:S02]  /*cae0*/  SHF.R.S32.HI R0, RZ, 0x1f, R8 ;  /* 0x0000001fff007819 */ /* 0x000fe40000011408 */
        /* <DEDUP_REMOVED lines=8> */
[----:B------:R2:W1:Y:S01]  /*cb70*/  LDS.128 R60, [R220+0xb080] ;  /* 0x00b08000dc3c7984 */ /* 0x0004620000000c00 */
[----:B------:R-:W-:-:S02]  /*cb80*/  IMAD.IADD R3, R3, 0x1, R9 ;  /* 0x0000000103037824 */ /* 0x000fc400078e0209 */
[----:B------:R-:W-:Y:S02]  /*cb90*/  IMAD R0, R0, c[0x0][0x3d8], RZ ;  /* 0x0000f60000007a24 */ /* 0x000fe400078e02ff */
[----:B------:R-:W-:-:S04]  /*cba0*/  IMAD.WIDE.U32 R2, R8, c[0x0][0x3d8], R2 ;  /* 0x0000f60008027a25 */ /* 0x000fc800078e0002 */
[----:B------:R-:W-:Y:S01]  /*cbb0*/  IMAD R0, R8, c[0x0][0x3dc], R0 ;  /* 0x0000f70008007a24 */ /* 0x000fe200078e0200 */
[----:B------:R-:W-:Y:S01]  /*cbc0*/  LEA R12, P0, R2, c[0x0][0x380], 0x1 ;  /* 0x0000e000020c7a11 */ /* 0x000fe200078008ff */
[----:B------:R-:W-:-:S03]  /*cbd0*/  IMAD.IADD R11, R248, 0x1, R252 ;  /* 0x00000001f80b7824 */ /* 0x000fc600078e02fc */
[----:B------:R-:W-:-:S04]  /*cbe0*/  IADD3 R0, R3, R0, RZ ;  /* 0x0000000003007210 */ /* 0x000fc80007ffe0ff */
[----:B------:R-:W-:Y:S02]  /*cbf0*/  LEA.HI.X R10, R2, c[0x0][0x384], R0, 0x1, P0 ;  /* 0x0000e100020a7a11 */ /* 0x000fe400000f0c00 */
[----:B------:R-:W-:Y:S01]  /*cc00*/  ISETP.GE.AND P0, PT, R11, UR4, PT ;  /* 0x000000040b007c0c */ /* 0x000fe2000bf06270 */
[----:B------:R2:W1:Y:S01]  /*cc10*/  SHFL.IDX PT, R0, R12, RZ, 0x181f ;  /* 0x00181fff0c007589 */ /* 0x00046200000e0000 */
[----:B------:R-:W-:-:S03]  /*cc20*/  SHF.R.S32.HI R13, RZ, 0x1f, R213 ;  /* 0x0000001fff0d7819 */ /* 0x000fc600000114d5 */
[----:B------:R2:W1:Y:S01]  /*cc30*/  SHFL.IDX PT, R2, R10, RZ, 0x181f ;  /* 0x00181fff0a027589 */ /* 0x00046200000e0000 */
[----:B------:R-:W-:-:S07]  /*cc40*/  SHF.R.S32.HI R14, RZ, 0x1f, R212 ;  /* 0x0000001fff0e7819 */ /* 0x000fce00000114d4 */
[----:B------:R-:W-:Y:S05]  /*cc50*/  @P0 BRA `(.L_x_1275) ;  /* 0x000000f000000947 */ /* 0x000fea0003800000 */
[----:B---34-:R-:W3:Y:S01]  /*cc60*/  LDS.128 R24, [R220+0x80] ;  /* 0x00008000dc187984 */ /* 0x018ee20000000c00 */
[----:B------:R-:W-:Y:S02]  /*cc70*/  ISETP.GE.AND P5, PT, R195, c[0x0][0x3c8], PT ;  /* 0x0000f200c3007a0c */ /* 0x000fe40003fa6270 */
[----:B------:R-:W-:Y:S01]  /*cc80*/  ISETP.GE.AND P4, PT, R212, c[0x0][0x3c8], PT ;  /* 0x0000f200d4007a0c */ /* 0x000fe20003f86270 */
[----:B------:R-:W4:Y:S01]  /*cc90*/  LDS.128 R20, [R220+0x4080] ;  /* 0x00408000dc147984 */ /* 0x000f220000000c00 */
[----:B------:R-:W-:-:S03]  /*cca0*/  ISETP.GE.AND P3, PT, R213, c[0x0][0x3c8], PT ;  /* 0x0000f200d5007a0c */ /* 0x000fc60003f66270 */
[----:B------:R-:W5:Y:S06]  /*ccb0*/  LDS.128 R16, [R220+0x8080] ;  /* 0x00808000dc107984 */ /* 0x000f6c0000000c00 */
[-C--:B-1----:R-:W-:Y:S02]  /*ccc0*/  @!P5 LEA R8, P2, R195, R0.reuse, 0x1 ;  /* 0x00000000c308d211 */ /* 0x082fe400078408ff */
[-C--:B--2---:R-:W-:Y:S02]  /*ccd0*/  @!P4 LEA R6, P1, R212, R0.reuse, 0x1 ;  /* 0x00000000d406c211 */ /* 0x084fe400078208ff */
[----:B------:R-:W-:-:S02]  /*cce0*/  @!P3 LEA R4, P0, R213, R0, 0x1 ;  /* 0x00000000d504b211 */ /* 0x000fc400078008ff */
[-C--:B------:R-:W-:Y:S02]  /*ccf0*/  @!P5 LEA.HI.X R9, R195, R2.reuse, R15, 0x1, P2 ;  /* 0x00000002c309d211 */ /* 0x080fe400010f0c0f */
[-C--:B------:R-:W-:Y:S02]  /*cd00*/  @!P4 LEA.HI.X R7, R212, R2.reuse, R14, 0x1, P1 ;  /* 0x00000002d407c211 */ /* 0x080fe400008f0c0e */
[----:B------:R-:W-:Y:S01]  /*cd10*/  @!P3 LEA.HI.X R5, R213, R2, R13, 0x1, P0 ;  /* 0x00000002d505b211 */ /* 0x000fe200000f0c0d */
[----:B---3--:R1:W-:Y:S04]  /*cd20*/  @!P5 ST.E.128 [R8.64], R24 ;  /* 0x000000180800d985 */ /* 0x0083e8000c101d06 */
[----:B----4-:R1:W-:Y:S04]  /*cd30*/  @!P4 ST.E.128 [R6.64], R20 ;  /* 0x000000140600c985 */ /* 0x0103e8000c101d06 */
[----:B-----5:R1:W-:Y:S02]  /*cd40*/  @!P3 ST.E.128 [R4.64], R16 ;  /* 0x000000100400b985 */ /* 0x0203e4000c101d06 */
.L_x_1275:
[----:B---34-:R-:W-:Y:S05]  /*cd50*/  BSYNC B0 ;  /* 0x0000000000007941 */ /* 0x018fea0003800000 */
.L_x_1274:
        /* <DEDUP_REMOVED lines=10> */
[CC--:B--2---:R-:W-:Y:S02]  /*ce00*/  @!P1 LEA R6, P4, R212.reuse, R0.reuse, 0x1 ;  /* 0x00000000d4069211 */ /* 0x0c4fe400078808ff */
[----:B------:R-:W-:Y:S02]  /*ce10*/  @!P0 LEA R4, P3, R213, R0, 0x1 ;  /* 0x00000000d5048211 */ /* 0x000fe400078608ff */
[-C--:B---3--:R-:W-:Y:S02]  /*ce20*/  @!P2 LEA.HI.X R9, R195, R2.reuse, R15, 0x1, P5 ;  /* 0x00000002c309a211 */ /* 0x088fe400028f0c0f */
[-C--:B------:R-:W-:Y:S02]  /*ce30*/  @!P1 LEA.HI.X R7, R212, R2.reuse, R14, 0x1, P4 ;  /* 0x00000002d4079211 */ /* 0x080fe400020f0c0e */
[----:B------:R-:W-:Y:S01]  /*ce40*/  @!P0 LEA.HI.X R5, R213, R2, R13, 0x1, P3 ;  /* 0x00000002d5058211 */ /* 0x000fe200018f0c0d */
[----:B------:R2:W-:Y:S04]  /*ce50*/  @!P2 ST.E.128 [R8.64], R36 ;  /* 0x000000240800a985 */ /* 0x0005e8000c101d06 */
[----:B------:R2:W-:Y:S04]  /*ce60*/  @!P1 ST.E.128 [R6.64], R32 ;  /* 0x0000002006009985 */ /* 0x0005e8000c101d06 */
[----:B------:R2:W-:Y:S02]  /*ce70*/  @!P0 ST.E.128 [R4.64], R28 ;  /* 0x0000001c04008985 */ /* 0x0005e4000c101d06 */
.L_x_1277:
[----:B------:R-:W-:Y:S05]  /*ce80*/  BSYNC B0 ;  /* 0x0000000000007941 */ /* 0x000fea0003800000 */
.L_x_1276:
[----:B------:R-:W-:Y:S01]  /*ce90*/  IADD3 R3, R11, 0x40, RZ ;  /* 0x000000400b037810 */ /* 0x000fe20007ffe0ff */
[----:B---3--:R3:W1:Y:S01]  /*cea0*/  SHFL.IDX PT, R2, R10, 0x2, 0x181f ;  /* 0x00581f000a027f89 */ /* 0x00866200000e0000 */
[----:B------:R-:W-:Y:S02]  /*ceb0*/  BSSY B0, `(.L_x_1278) ;  /* 0x0000010000007945 */ /* 0x000fe40003800000 */
[----:B------:R-:W-:Y:S01]  /*cec0*/  ISETP.GE.AND P0, PT, R3, UR4, PT ;  /* 0x0000000403007c0c */ /* 0x000fe2000bf06270 */
[----:B----4-:R3:W4:-:S12]  /*ced0*/  SHFL.IDX PT, R0, R12, 0x2, 0x181f ;  /* 0x00581f000c007f89 */ /* 0x01071800000e0000 */
[----:B------:R-:W-:Y:S05]  /*cee0*/  @P0 BRA `(.L_x_1279) ;  /* 0x000000c000000947 */ /* 0x000fea0003800000 */
[----:B------:R-:W-:Y:S02]  /*cef0*/  ISETP.GE.AND P2, PT, R195, c[0x0][0x3c8], PT ;  /* 0x0000f200c3007a0c */ /* 0x000fe40003f46270 */
[----:B------:R-:W-:Y:S02]  /*cf00*/  ISETP.GE.AND P1, PT, R212, c[0x0][0x3c8], PT ;  /* 0x0000f200d4007a0c */ /* 0x000fe40003f26270 */
[----:B------:R-:W-:-:S09]  /*cf10*/  ISETP.GE.AND P0, PT, R213, c[0x0][0x3c8], PT ;  /* 0x0000f200d5007a0c */ /* 0x000fd20003f06270 */
[-C--:B--2-4-:R-:W-:Y:S02]  /*cf20*/  @!P2 LEA R8, P5, R195, R0.reuse, 0x1 ;  /* 0x00000000c308a211 */ /* 0x094fe400078a08ff */
        /* <DEDUP_REMOVED lines=8> */
.L_x_1279:
[----:B------:R-:W-:Y:S05]  /*cfb0*/  BSYNC B0 ;  /* 0x0000000000007941 */ /* 0x000fea0003800000 */
.L_x_1278:
[----:B------:R-:W-:Y:S01]  /*cfc0*/  IADD3 R3, R11, 0x60, RZ ;  /* 0x000000600b037810 */ /* 0x000fe20007ffe0ff */
[----:B-1----:R1:W2:Y:S03]  /*cfd0*/  SHFL.IDX PT, R2, R10, 0x3, 0x181f ;  /* 0x00781f000a027f89 */ /* 0x0022a600000e0000 */
[----:B------:R-:W-:Y:S01]  /*cfe0*/  ISETP.GE.AND P0, PT, R3, UR4, PT ;  /* 0x0000000403007c0c */ /* 0x000fe2000bf06270 */
[----:B----4-:R1:W4:-:S12]  /*cff0*/  SHFL.IDX PT, R0, R12, 0x3, 0x181f ;  /* 0x00781f000c007f89 */ /* 0x01031800000e0000 */
[----:B------:R-:W-:Y:S05]  /*d000*/  @P0 BRA `(.L_x_1280) ;  /* 0x00000ad000000947 */ /* 0x000fea0003800000 */
[----:B------:R-:W-:Y:S02]  /*d010*/  ISETP.GE.AND P1, PT, R195, c[0x0][0x3c8], PT ;  /* 0x0000f200c3007a0c */ /* 0x000fe40003f26270 */
[----:B------:R-:W-:-:S11]  /*d020*/  ISETP.GE.AND P0, PT, R212, c[0x0][0x3c8], PT ;  /* 0x0000f200d4007a0c */ /* 0x000fd60003f06270 */
[CC--:B--2-4-:R-:W-:Y:S02]  /*d030*/  @!P1 LEA R6, P3, R195.reuse, R0.reuse, 0x1 ;  /* 0x00000000c3069211 */ /* 0x0d4fe400078608ff */
[C---:B------:R-:W-:Y:S02]  /*d040*/  @!P0 LEA R4, P2, R212.reuse, R0, 0x1 ;  /* 0x00000000d4048211 */ /* 0x040fe400078408ff */
[-C--:B------:R-:W-:Y:S02]  /*d050*/  @!P1 LEA.HI.X R7, R195, R2.reuse, R15, 0x1, P3 ;  /* 0x00000002c3079211 */ /* 0x080fe400018f0c0f */
[----:B------:R-:W-:-:S03]  /*d060*/  @!P0 LEA.HI.X R5, R212, R2, R14, 0x1, P2 ;  /* 0x00000002d4058211 */ /* 0x000fc600010f0c0e */
[----:B------:R2:W-:Y:S04]  /*d070*/  @!P1 ST.E.128 [R6.64], R56 ;  /* 0x0000003806009985 */ /* 0x0005e8000c101d06 */
[----:B------:R2:W-:Y:S01]  /*d080*/  @!P0 ST.E.128 [R4.64], R52 ;  /* 0x0000003404008985 */ /* 0x0005e2000c101d06 */
[----:B------:R-:W-:-:S13]  /*d090*/  ISETP.GE.AND P0, PT, R213, c[0x0][0x3c8], PT ;  /* 0x0000f200d5007a0c */ /* 0x000fda0003f06270 */
[----:B------:R-:W-:Y:S05]  /*d0a0*/  @P0 BRA `(.L_x_1280) ;  /* 0x00000a3000000947 */ /* 0x000fea0003800000 */
[----:B--2---:R-:W-:-:S04]  /*d0b0*/  LEA R4, P0, R213, R0, 0x1 ;  /* 0x00000000d5047211 */ /* 0x004fc800078008ff */
[----:B------:R-:W-:-:S05]  /*d0c0*/  LEA.HI.X R5, R213, R2, R13, 0x1, P0 ;  /* 0x00000002d5057211 */ /* 0x000fca00000f0c0d */
[----:B------:R2:W-:Y:S01]  /*d0d0*/  ST.E.128 [R4.64], R60 ;  /* 0x0000003c04007985 */ /* 0x0005e2000c101d06 */
[----:B------:R-:W-:Y:S05]  /*d0e0*/  BRA `(.L_x_1280) ;  /* 0x000009f000007947 */ /* 0x000fea0003800000 */
.L_x_1272:
[----:B------:R-:W2:Y:S01]  /*d0f0*/  S2R R3, SR_TID.X ;  /* 0x0000000000037919 */ /* 0x000ea20000002100 */
[----:B------:R-:W-:Y:S01]  /*d100*/  BSSY B0, `(.L_x_1281) ;  /* 0x0000023000007945 */ /* 0x000fe20003800000 */
[----:B------:R-:W-:Y:S02]  /*d110*/  SHF.R.S32.HI R9, RZ, 0x1f, R250 ;  /* 0x0000001fff097819 */ /* 0x000fe400000114fa */
[----:B------:R-:W-:Y:S02]  /*d120*/  SHF.R.S32.HI R10, RZ, 0x1f, R249 ;  /* 0x0000001fff0a7819 */ /* 0x000fe400000114f9 */
[----:B--2---:R-:W-:-:S13]  /*d130*/  ISETP.GE.AND P0, PT, R3, 0x80, PT ;  /* 0x000000800300780c */ /* 0x004fda0003f06270 */
        /* <DEDUP_REMOVED lines=10> */
[----:B------:R-:W-:Y:S02]  /*d1e0*/  IMAD R4, R250, c[0x0][0x494], R4 ;  /* 0x00012500fa047a24 */ /* 0x000fe400078e0204 */
[----:B------:R-:W-:-:S03]  /*d1f0*/  IMAD R8, R10, c[0x0][0x498], RZ ;  /* 0x000126000a087a24 */ /* 0x000fc600078e02ff */
[----:B------:R-:W-:Y:S01]  /*d200*/  IADD3 R3, R3, R4, RZ ;  /* 0x0000000403037210 */ /* 0x000fe20007ffe0ff */
[----:B------:R-:W-:-:S05]  /*d210*/  @P0 IMAD.HI.U32 R5, R6, c[0x0][0x4ec], RZ ;  /* 0x00013b0006050a27 */ /* 0x000fca00078e00ff */
[----:B------:R-:W-:Y:S01]  /*d220*/  @P0 SHF.R.U32.HI R0, RZ, c[0x0][0x4f0], R5 ;  /* 0x00013c00ff000a19 */ /* 0x000fe20000011605 */
[----:B------:R-:W-:-:S03]  /*d230*/  IMAD.WIDE.U32 R4, R249, c[0x0][0x498], R2 ;  /* 0x00012600f9047a25 */ /* 0x000fc600078e0002 */
[C---:B------:R-:W-:Y:S01]  /*d240*/  IADD3 R7, -R0.reuse, RZ, RZ ;  /* 0x000000ff00077210 */ /* 0x040fe20007ffe1ff */
[----:B------:R-:W-:Y:S01]  /*d250*/  IMAD R3, R249, c[0x0][0x49c], R8 ;  /* 0x00012700f9037a24 */ /* 0x000fe200078e0208 */
[----:B------:R-:W-:-:S03]  /*d260*/  IADD3 R4, P0, R0, R4, RZ ;  /* 0x0000000400047210 */ /* 0x000fc60007f1e0ff */
[----:B------:R-:W-:Y:S01]  /*d270*/  IMAD R2, R7, c[0x0][0x4e8], R6 ;  /* 0x00013a0007027a24 */ /* 0x000fe200078e0206 */
[----:B------:R-:W-:-:S04]  /*d280*/  SHF.R.S32.HI R6, RZ, 0x1f, R0 ;  /* 0x0000001fff067819 */ /* 0x000fc80000011400 */
[----:B------:R-:W-:Y:S02]  /*d290*/  SHF.R.S32.HI R0, RZ, 0x1f, R2 ;  /* 0x0000001fff007819 */ /* 0x000fe40000011402 */
[----:B------:R-:W-:-:S03]  /*d2a0*/  IADD3.X R5, R6, R5, R3, P0, !PT ;  /* 0x0000000506057210 */ /* 0x000fc600007fe403 */
[----:B------:R-:W-:-:S04]  /*d2b0*/  IMAD R0, R0, c[0x0][0x488], RZ ;  /* 0x0001220000007a24 */ /* 0x000fc800078e02ff */
[C---:B------:R-:W-:Y:S02]  /*d2c0*/  IMAD R0, R2.reuse, c[0x0][0x48c], R0 ;  /* 0x0001230002007a24 */ /* 0x040fe400078e0200 */
[----:B------:R-:W-:-:S05]  /*d2d0*/  IMAD.WIDE.U32 R2, R2, c[0x0][0x488], R4 ;  /* 0x0001220002027a25 */ /* 0x000fca00078e0004 */
[----:B------:R-:W-:Y:S02]  /*d2e0*/  IADD3 R0, R3, R0, RZ ;  /* 0x0000000003007210 */ /* 0x000fe40007ffe0ff */
[----:B------:R-:W-:-:S04]  /*d2f0*/  LEA R4, P0, R2, c[0x0][0x450], 0x2 ;  /* 0x0001140002047a11 */ /* 0x000fc800078010ff */
[----:B------:R-:W-:Y:S02]  /*d300*/  LEA.HI.X R5, R2, c[0x0][0x454], R0, 0x2, P0 ;  /* 0x0001150002057a11 */ /* 0x000fe400000f1400 */
[----:B------:R-:W-:-:S05]  /*d310*/  MOV R0, 0xff800000 ;  /* 0xff80000000007802 */ /* 0x000fca0000000f00 */
[----:B------:R2:W-:Y:S02]  /*d320*/  STG.E [R4.64], R0 ;  /* 0x0000000004007986 */ /* 0x0005e4000c101906 */
.L_x_1282:
[----:B------:R-:W-:Y:S05]  /*d330*/  BSYNC B0 ;  /* 0x0000000000007941 */ /* 0x000fea0003800000 */
.L_x_1281:
[----:B--2---:R-:W-:Y:S01]  /*d340*/  MOV R0, c[0x0][0x4e8] ;  /* 0x00013a0000007a02 */ /* 0x004fe20000000f00 */
[----:B------:R-:W-:Y:S01]  /*d350*/  IMAD.WIDE.U32 R2, R250, c[0x0][0x3e8], RZ ;  /* 0x0000fa00fa027a25 */ /* 0x000fe200078e00ff */
[----:B------:R-:W-:Y:S02]  /*d360*/  IADD3 R4, R218, R252, RZ ;  /* 0x000000fcda047210 */ /* 0x000fe40007ffe0ff */
[----:B------:R-:W-:Y:S01]  /*d370*/  ISETP.NE.AND P0, PT, R0, 0x1, PT ;  /* 0x000000010000780c */ /* 0x000fe20003f05270 */
[----:B------:R-:W-:Y:S02]  /*d380*/  IMAD R0, R9, c[0x0][0x3e8], RZ ;  /* 0x0000fa0009007a24 */ /* 0x000fe400078e02ff */
        /* <DEDUP_REMOVED lines=24> */
[----:B------:R2:W3:Y:S02]  /*d510*/  SHFL.IDX PT, R8, R9, RZ, 0x181f ;  /* 0x00181fff09087589 */ /* 0x0004e400000e0000 */
.L_x_1322:
[----:B------:R-:W-:Y:S05]  /*d520*/  BRA.DIV ~URZ, `(.L_x_1284) ;  /* 0x00001fa27f007947 */ /* 0x000fea000b800000 */
[----:B------:R4:W1:Y:S02]  /*d530*/  SHFL.IDX PT, R0, R11, RZ, 0x181f ;  /* 0x00181fff0b007589 */ /* 0x00086400000e0000 */
.L_x_1323:
        /* <DEDUP_REMOVED lines=8> */
[----:B------:R-:W-:Y:S02]  /*d5c0*/  ISETP.GE.AND P0, PT, R213, c[0x0][0x3c8], PT ;  /* 0x0000f200d5007a0c */ /* 0x000fe40003f06270 */
[----:B------:R-:W-:Y:S02]  /*d5d0*/  SHF.R.S32.HI R15, RZ, 0x1f, R195 ;  /* 0x0000001fff0f7819 */ /* 0x000fe400000114c3 */
[----:B------:R-:W-:Y:S02]  /*d5e0*/  SHF.R.S32.HI R14, RZ, 0x1f, R212 ;  /* 0x0000001fff0e7819 */ /* 0x000fe400000114d4 */
[----:B------:R-:W-:-:S03]  /*d5f0*/  SHF.R.S32.HI R13, RZ, 0x1f, R213 ;  /* 0x0000001fff0d7819 */ /* 0x000fc600000114d5 */
[-C--:B-1----:R-:W-:Y:S02]  /*d600*/  @!P2 LEA R6, P5, R195, R0.reuse, 0x1 ;  /* 0x00000000c306a211 */ /* 0x082fe400078a08ff */
[CC--:B------:R-:W-:Y:S02]  /*d610*/  @!P1 LEA R4, P4, R212.reuse, R0.reuse, 0x1 ;  /* 0x00000000d4049211 */ /* 0x0c0fe400078808ff */
[----:B------:R-:W-:Y:S02]  /*d620*/  @!P0 LEA R2, P3, R213, R0, 0x1 ;  /* 0x00000000d5028211 */ /* 0x000fe400078608ff */
[-C--:B---3--:R-:W-:Y:S02]  /*d630*/  @!P2 LEA.HI.X R7, R195, R8.reuse, R15, 0x1, P5 ;  /* 0x00000008c307a211 */ /* 0x088fe400028f0c0f */
[-C--:B------:R-:W-:Y:S02]  /*d640*/  @!P1 LEA.HI.X R5, R212, R8.reuse, R14, 0x1, P4 ;  /* 0x00000008d4059211 */ /* 0x080fe400020f0c0e */
[----:B------:R-:W-:Y:S01]  /*d650*/  @!P0 LEA.HI.X R3, R213, R8, R13, 0x1, P3 ;  /* 0x00000008d5038211 */ /* 0x000fe200018f0c0d */
[----:B------:R1:W-:Y:S04]  /*d660*/  @!P2 ST.E.128 [R6.64], RZ ;  /* 0x000000ff0600a985 */ /* 0x0003e8000c101d06 */
[----:B------:R1:W-:Y:S04]  /*d670*/  @!P1 ST.E.128 [R4.64], RZ ;  /* 0x000000ff04009985 */ /* 0x0003e8000c101d06 */
[----:B------:R1:W-:Y:S02]  /*d680*/  @!P0 ST.E.128 [R2.64], RZ ;  /* 0x000000ff02008985 */ /* 0x0003e4000c101d06 */
.L_x_1286:
[----:B------:R-:W-:Y:S05]  /*d690*/  BSYNC B0 ;  /* 0x0000000000007941 */ /* 0x000fea0003800000 */
.L_x_1285:
[----:B------:R-:W-:Y:S05]  /*d6a0*/  BRA.DIV ~URZ, `(.L_x_1287) ;  /* 0x00001e927f007947 */ /* 0x000fea000b800000 */
[----:B---3--:R3:W2:Y:S04]  /*d6b0*/  SHFL.IDX PT, R8, R9, 0x1, 0x181f ;  /* 0x00381f0009087f89 */ /* 0x0086a800000e0000 */
[----:B-1----:R3:W1:Y:S02]  /*d6c0*/  SHFL.IDX PT, R0, R11, 0x1, 0x181f ;  /* 0x00381f000b007f89 */ /* 0x00266400000e0000 */
.L_x_1324:
[----:B------:R-:W-:Y:S01]  /*d6d0*/  IADD3 R2, R10, 0x20, RZ ;  /* 0x000000200a027810 */ /* 0x000fe20007ffe0ff */
[----:B------:R-:W-:Y:S03]  /*d6e0*/  BSSY B0, `(.L_x_1288) ;  /* 0x0000012000007945 */ /* 0x000fe60003800000 */
        /* <DEDUP_REMOVED lines=17> */
.L_x_1289:
[----:B------:R-:W-:Y:S05]  /*d800*/  BSYNC B0 ;  /* 0x0000000000007941 */ /* 0x000fea0003800000 */
.L_x_1288:
[----:B------:R-:W-:Y:S05]  /*d810*/  BRA.DIV ~URZ, `(.L_x_1290) ;  /* 0x00001df27f007947 */ /* 0x000fea000b800000 */
[----:B--2---:R2:W3:Y:S02]  /*d820*/  SHFL.IDX PT, R8, R9, 0x2, 0x181f ;  /* 0x00581f0009087f89 */ /* 0x0044e400000e0000 */
.L_x_1325:
[----:B------:R-:W-:Y:S05]  /*d830*/  BRA.DIV ~URZ, `(.L_x_1291) ;  /* 0x00001e427f007947 */ /* 0x000fea000b800000 */
[----:B-1----:R1:W2:Y:S02]  /*d840*/  SHFL.IDX PT, R0, R11, 0x2, 0x181f ;  /* 0x00581f000b007f89 */ /* 0x0022a400000e0000 */
.L_x_1326:
        /* <DEDUP_REMOVED lines=10> */
[-C--:B--2---:R-:W-:Y:S02]  /*d8f0*/  @!P2 LEA R6, P5, R195, R0.reuse, 0x1 ;  /* 0x00000000c306a211 */ /* 0x084fe400078a08ff */
        /* <DEDUP_REMOVED lines=8> */
.L_x_1293:
[----:B------:R-:W-:Y:S05]  /*d980*/  BSYNC B0 ;  /* 0x0000000000007941 */ /* 0x000fea0003800000 */
.L_x_1292:
[----:B------:R-:W-:Y:S05]  /*d990*/  BRA.DIV ~URZ, `(.L_x_1294) ;  /* 0x00001d527f007947 */ /* 0x000fea000b800000 */
[----:B---3--:R3:W1:Y:S04]  /*d9a0*/  SHFL.IDX PT, R8, R9, 0x3, 0x181f ;  /* 0x00781f0009087f89 */ /* 0x00866800000e0000 */
[----:B--2---:R3:W2:Y:S02]  /*d9b0*/  SHFL.IDX PT, R0, R11, 0x3, 0x181f ;  /* 0x00781f000b007f89 */ /* 0x0046a400000e0000 */
.L_x_1327:
[----:B------:R-:W-:-:S04]  /*d9c0*/  IADD3 R2, R10, 0x60, RZ ;  /* 0x000000600a027810 */ /* 0x000fc80007ffe0ff */
[----:B------:R-:W-:-:S13]  /*d9d0*/  ISETP.GE.AND P0, PT, R2, R12, PT ;  /* 0x0000000c0200720c */ /* 0x000fda0003f06270 */
[----:B------:R-:W-:Y:S05]  /*d9e0*/  @P0 BRA `(.L_x_1280) ;  /* 0x000000f000000947 */ /* 0x000fea0003800000 */
[----:B------:R-:W-:Y:S02]  /*d9f0*/  ISETP.GE.AND P2, PT, R195, c[0x0][0x3c8], PT ;  /* 0x0000f200c3007a0c */ /* 0x000fe40003f46270 */
[----:B------:R-:W-:Y:S02]  /*da00*/  ISETP.GE.AND P1, PT, R212, c[0x0][0x3c8], PT ;  /* 0x0000f200d4007a0c */ /* 0x000fe40003f26270 */
[----:B------:R-:W-:Y:S02]  /*da10*/  ISETP.GE.AND P0, PT, R213, c[0x0][0x3c8], PT ;  /* 0x0000f200d5007a0c */ /* 0x000fe40003f06270 */
[----:B------:R-:W-:Y:S02]  /*da20*/  SHF.R.S32.HI R13, RZ, 0x1f, R195 ;  /* 0x0000001fff0d7819 */ /* 0x000fe400000114c3 */
[----:B-1-34-:R-:W-:Y:S02]  /*da30*/  SHF.R.S32.HI R11, RZ, 0x1f, R212 ;  /* 0x0000001fff0b7819 */ /* 0x01afe400000114d4 */
[----:B------:R-:W-:-:S03]  /*da40*/  SHF.R.S32.HI R9, RZ, 0x1f, R213 ;  /* 0x0000001fff097819 */ /* 0x000fc600000114d5 */
[-C--:B--2---:R-:W-:Y:S02]  /*da50*/  @!P2 LEA R6, P5, R195, R0.reuse, 0x1 ;  /* 0x00000000c306a211 */ /* 0x084fe400078a08ff */
[CC--:B------:R-:W-:Y:S02]  /*da60*/  @!P1 LEA R4, P4, R212.reuse, R0.reuse, 0x1 ;  /* 0x00000000d4049211 */ /* 0x0c0fe400078808ff */
[----:B------:R-:W-:Y:S02]  /*da70*/  @!P0 LEA R2, P3, R213, R0, 0x1 ;  /* 0x00000000d5028211 */ /* 0x000fe400078608ff */
[-C--:B------:R-:W-:Y:S02]  /*da80*/  @!P2 LEA.HI.X R7, R195, R8.reuse, R13, 0x1, P5 ;  /* 0x00000008c307a211 */ /* 0x080fe400028f0c0d */
[-C--:B------:R-:W-:Y:S02]  /*da90*/  @!P1 LEA.HI.X R5, R212, R8.reuse, R11, 0x1, P4 ;  /* 0x00000008d4059211 */ /* 0x080fe400020f0c0b */
[----:B------:R-:W-:Y:S01]  /*daa0*/  @!P0 LEA.HI.X R3, R213, R8, R9, 0x1, P3 ;  /* 0x00000008d5038211 */ /* 0x000fe200018f0c09 */
[----:B------:R1:W-:Y:S04]  /*dab0*/  @!P2 ST.E.128 [R6.64], RZ ;  /* 0x000000ff0600a985 */ /* 0x0003e8000c101d06 */
[----:B------:R1:W-:Y:S04]  /*dac0*/  @!P1 ST.E.128 [R4.64], RZ ;  /* 0x000000ff04009985 */ /* 0x0003e8000c101d06 */
[----:B------:R1:W-:Y:S02]  /*dad0*/  @!P0 ST.E.128 [R2.64], RZ ;  /* 0x000000ff02008985 */ /* 0x0003e4000c101d06 */
.L_x_1280:
[----:B------:R-:W-:Y:S05]  /*dae0*/  BSYNC B1 ;  /* 0x0000000000017941 */ /* 0x000fea0003800000 */
.L_x_1271:
[----:B--2-4-:R-:W2:Y:S02]  /*daf0*/  LDL R0, [R1+0x2c] ;  /* 0x00002c0001007983 */ /* 0x014ea40000100800 */
[----:B--2---:R-:W-:-:S13]  /*db00*/  ISETP.NE.AND P0, PT, R0, RZ, PT ;  /* 0x000000ff0000720c */ /* 0x004fda0003f05270 */
[----:B------:R-:W-:Y:S01]  /*db10*/  @P0 WARPSYNC 0xffffffff ;  /* 0xffffffff00000948 */ /* 0x000fe20003800000 */
[----:B------:R-:W-:Y:S06]  /*db20*/  @P0 BAR.SYNC.DEFER_BLOCKING 0x5, 0x100 ;  /* 0x0144000000000b1d */ /* 0x000fec0000010000 */
[----:B------:R-:W2:Y:S04]  /*db30*/  @P0 LDS R0, [0x24100] ;  /* 0x02410000ff000984 */ /* 0x000ea80000000800 */
[----:B--2---:R2:W-:Y:S04]  /*db40*/  @P0 STL [R1], R0 ;  /* 0x0000000001000387 */ /* 0x0045e80000100800 */
[----:B------:R-:W-:Y:S06]  /*db50*/  @P0 BAR.ARV 0x4, 0x100 ;  /* 0x0104000000000b1d */ /* 0x000fec0000002000 */
[----:B------:R-:W-:Y:S05]  /*db60*/  @P0 BRA `(.L_x_1295) ;  /* 0x0000007000000947 */ /* 0x000fea0003800000 */
[----:B------:R-:W-:Y:S05]  /*db70*/  BRA.DIV ~URZ, `(.L_x_1296) ;  /* 0x00001c427f007947 */ /* 0x000fea000b800000 */
[----:B--2---:R2:W4:Y:S02]  /*db80*/  SHFL.IDX PT, R0, R65, RZ, 0x1f ;  /* 0x00001fff41007589 */ /* 0x00452400000e0000 */
.L_x_1328:
[----:B------:R-:W-:Y:S01]  /*db90*/  WARPSYNC 0xffffffff ;  /* 0xffffffff00007948 */ /* 0x000fe20003800000 */
[----:B------:R-:W-:Y:S06]  /*dba0*/  BAR.SYNC.DEFER_BLOCKING 0x4, 0x100 ;  /* 0x0104000000007b1d */ /* 0x000fec0000010000 */
[----:B----4-:R4:W-:Y:S04]  /*dbb0*/  STL [R1], R0 ;  /* 0x0000000001007387 */ /* 0x0109e80000100800 */
[----:B------:R4:W-:Y:S04]  /*dbc0*/  @!P6 STS [0x24100], R65 ;  /* 0x02410041ff00e388 */ /* 0x0009e80000000800 */
[----:B------:R-:W-:Y:S06]  /*dbd0*/  BAR.ARV 0x5, 0x100 ;  /* 0x0144000000007b1d */ /* 0x000fec0000002000 */
.L_x_1295:
[----:B--2-4-:R-:W2:Y:S02]  /*dbe0*/  LDL R0, [R1] ;  /* 0x0000000001007983 */ /* 0x014ea40000100800 */
[----:B--2---:R-:W-:-:S13]  /*dbf0*/  ISETP.GE.AND P0, PT, R0, c[0x0][0x538], PT ;  /* 0x00014e0000007a0c */ /* 0x004fda0003f06270 */
[----:B-1-3--:R-:W-:Y:S01]  /*dc00*/  @P0 CALL.REL.NOINC `(.L_x_1297) ;  /* 0x0000001000000944 */ /* 0x00afe20003c00000 */
[----:B------:R-:W-:Y:S05]  /*dc10*/  BRA `(.L_x_1298) ;  /* 0xffff2c9000007947 */ /* 0x000fea000383ffff */
.L_x_1297:
[----:B------:R-:W-:Y:S05]  /*dc20*/  EXIT ;  /* 0x000000000000794d */ /* 0x000fea0003800000 */
.L_x_1222:
[----:B------:R-:W-:Y:S01]  /*dc30*/  IMAD.MOV.U32 R161, RZ, RZ, R9 ;  /* 0x000000ffffa17224 */ /* 0x000fe200078e0009 */
[----:B------:R-:W-:Y:S01]  /*dc40*/  MOV R160, RZ ;  /* 0x000000ff00a07202 */ /* 0x000fe20000000f00 */
[----:B------:R-:W-:Y:S01]  /*dc50*/  IMAD.MOV.U32 R3, RZ, RZ, 0x181f ;  /* 0x0000181fff037424 */ /* 0x000fe200078e00ff */
[----:B------:R-:W-:Y:S02]  /*dc60*/  MOV R2, 0xdc80 ;  /* 0x0000dc8000027802 */ /* 0x000fe40000000f00 */
[----:B-----5:R-:W-:Y:S05]  /*dc70*/  CALL.REL.NOINC `($__internal_3_$__cuda_sm70_shflsync_idx_p) ;  /* 0x00001c0000007944 */ /* 0x020fea0003c00000 */
[----:B------:R-:W-:Y:S01]  /*dc80*/  MOV R8, R160 ;  /* 0x000000a000087202 */ /* 0x000fe20000000f00 */
[----:B------:R-:W-:Y:S05]  /*dc90*/  BRA `(.L_x_1299) ;  /* 0xffff369000007947 */ /* 0x000fea000383ffff */
.L_x_1223:
[----:B------:R-:W-:Y:S01]  /*dca0*/  IMAD.MOV.U32 R161, RZ, RZ, R11 ;  /* 0x000000ffffa17224 */ /* 0x000fe200078e000b */
[----:B------:R-:W-:Y:S01]  /*dcb0*/  MOV R160, RZ ;  /* 0x000000ff00a07202 */ /* 0x000fe20000000f00 */
[----:B------:R-:W-:Y:S01]  /*dcc0*/  IMAD.MOV.U32 R3, RZ, RZ, 0x181f ;  /* 0x0000181fff037424 */ /* 0x000fe200078e00ff */
[----:B------:R-:W-:Y:S02]  /*dcd0*/  MOV R2, 0xdcf0 ;  /* 0x0000dcf000027802 */ /* 0x000fe40000000f00 */
[----:B-12--5:R-:W-:Y:S05]  /*dce0*/  CALL.REL.NOINC `($__internal_3_$__cuda_sm70_shflsync_idx_p) ;  /* 0x00001b9000007944 */ /* 0x026fea0003c00000 */
[----:B------:R-:W-:Y:S01]  /*dcf0*/  MOV R0, R160 ;  /* 0x000000a000007202 */ /* 0x000fe20000000f00 */
[----:B------:R-:W-:Y:S05]  /*dd00*/  BRA `(.L_x_1300) ;  /* 0xffff364000007947 */ /* 0x000fea000383ffff */
.L_x_1226:
[----:B------:R-:W-:Y:S01]  /*dd10*/  IMAD.MOV.U32 R161, RZ, RZ, R9 ;  /* 0x000000ffffa17224 */ /* 0x000fe200078e0009 */
[----:B------:R-:W-:Y:S01]  /*dd20*/  MOV R160, 0x1 ;  /* 0x0000000100a07802 */ /* 0x000fe20000000f00 */
[----:B--2---:R-:W-:Y:S01]  /*dd30*/  IMAD.MOV.U32 R3, RZ, RZ, 0x181f ;  /* 0x0000181fff037424 */ /* 0x004fe200078e00ff */
[----:B------:R-:W-:-:S02]  /*dd40*/  MOV R2, 0xdd60 ;  /* 0x0000dd6000027802 */ /* 0x000fc40000000f00 */
[----:B-1-345:R-:W-:Y:S05]  /*dd50*/  CALL.REL.NOINC `($__internal_3_$__cuda_sm70_shflsync_idx_p) ;  /* 0x00001b2000007944 */ /* 0x03afea0003c00000 */
[----:B------:R-:W-:Y:S01]  /*dd60*/  IMAD.MOV.U32 R8, RZ, RZ, R160 ;  /* 0x000000ffff087224 */ /* 0x000fe200078e00a0 */
[----:B------:R-:W-:Y:S01]  /*dd70*/  MOV R160, 0x1 ;  /* 0x0000000100a07802 */ /* 0x000fe20000000f00 */
[----:B------:R-:W-:Y:S01]  /*dd80*/  IMAD.MOV.U32 R161, RZ, RZ, R11 ;  /* 0x000000ffffa17224 */ /* 0x000fe200078e000b */
[----:B------:R-:W-:-:S02]  /*dd90*/  MOV R3, 0x181f ;  /* 0x0000181f00037802 */ /* 0x000fc40000000f00 */
[----:B------:R-:W-:Y:S02]  /*dda0*/  MOV R2, 0xddc0 ;  /* 0x0000ddc000027802 */ /* 0x000fe40000000f00 */
[----:B------:R-:W-:Y:S05]  /*ddb0*/  CALL.REL.NOINC `($__internal_3_$__cuda_sm70_shflsync_idx_p) ;  /* 0x00001ac000007944 */ /* 0x000fea0003c00000 */
[----:B------:R-:W-:Y:S01]  /*ddc0*/  MOV R0, R160 ;  /* 0x000000a000007202 */ /* 0x000fe20000000f00 */
[----:B------:R-:W-:Y:S05]  /*ddd0*/  BRA `(.L_x_1301) ;  /* 0xffff370000007947 */ /* 0x000fea000383ffff */
.L_x_1229:
[----:B------:R-:W-:Y:S01]  /*dde0*/  IMAD.MOV.U32 R161, RZ, RZ, R9 ;  /* 0x000000ffffa17224 */ /* 0x000fe200078e0009 */
[----:B------:R-:W-:Y:S01]  /*ddf0*/  MOV R160, 0x2 ;  /* 0x0000000200a07802 */ /* 0x000fe20000000f00 */
[----:B-1----:R-:W-:Y:S01]  /*de00*/  IMAD.MOV.U32 R3, RZ, RZ, 0x181f ;  /* 0x0000181fff037424 */ /* 0x002fe200078e00ff */
[----:B------:R-:W-:Y:S02]  /*de10*/  MOV R2, 0xde30 ;  /* 0x0000de3000027802 */ /* 0x000fe40000000f00 */
[----:B--2345:R-:W-:Y:S05]  /*de20*/  CALL.REL.NOINC `($__internal_3_$__cuda_sm70_shflsync_idx_p) ;  /* 0x00001a5000007944 */ /* 0x03cfea0003c00000 */
[----:B------:R-:W-:Y:S01]  /*de30*/  MOV R8, R160 ;  /* 0x000000a000087202 */ /* 0x000fe20000000f00 */
[----:B------:R-:W-:Y:S05]  /*de40*/  BRA `(.L_x_1302) ;  /* 0xffff37f000007947 */ /* 0x000fea000383ffff */
.L_x_1230:
[----:B------:R-:W-:Y:S01]  /*de50*/  IMAD.MOV.U32 R161, RZ, RZ, R11 ;  /* 0x000000ffffa17224 */ /* 0x000fe200078e000b */
[----:B------:R-:W-:Y:S01]  /*de60*/  MOV R160, 0x2 ;  /* 0x0000000200a07802 */ /* 0x000fe20000000f00 */
[----:B------:R-:W-:Y:S01]  /*de70*/  IMAD.MOV.U32 R3, RZ, RZ, 0x181f ;  /* 0x0000181fff037424 */ /* 0x000fe200078e00ff */
[----:B------:R-:W-:Y:S02]  /*de80*/  MOV R2, 0xdea0 ;  /* 0x0000dea000027802 */ /* 0x000fe40000000f00 */
[----:B-12345:R-:W-:Y:S05]  /*de90*/  CALL.REL.NOINC `($__internal_3_$__cuda_sm70_shflsync_idx_p) ;  /* 0x000019e000007944 */ /* 0x03efea0003c00000 */
[----:B------:R-:W-:Y:S01]  /*dea0*/  MOV R0, R160 ;  /* 0x000000a000007202 */ /* 0x000fe20000000f00 */
[----:B------:R-:W-:Y:S05]  /*deb0*/  BRA `(.L_x_1303) ;  /* 0xffff37a000007947 */ /* 0x000fea000383ffff */
.L_x_1233:
[----:B------:R-:W-:Y:S01]  /*dec0*/  IMAD.MOV.U32 R161, RZ, RZ, R9 ;  /* 0x000000ffffa17224 */ /* 0x000fe200078e0009 */
[----:B------:R-:W-:Y:S01]  /*ded0*/  MOV R160, 0x3 ;  /* 0x0000000300a07802 */ /* 0x000fe20000000f00 */
[----:B-1----:R-:W-:Y:S01]  /*dee0*/  IMAD.MOV.U32 R3, RZ, RZ, 0x181f ;  /* 0x0000181fff037424 */ /* 0x002fe200078e00ff */
[----:B------:R-:W-:-:S02]  /*def0*/  MOV R2, 0xdf10 ;  /* 0x0000df1000027802 */ /* 0x000fc40000000f00 */
[----:B--2345:R-:W-:Y:S05]  /*df00*/  CALL.REL.NOINC `($__internal_3_$__cuda_sm70_shflsync_idx_p) ;  /* 0x0000197000007944 */ /* 0x03cfea0003c00000 */
        /* <DEDUP_REMOVED lines=8> */
.L_x_1236:
[----:B------:R-:W-:Y:S01]  /*df90*/  IMAD.MOV.U32 R161, RZ, RZ, R9 ;  /* 0x000000ffffa17224 */ /* 0x000fe200078e0009 */
[----:B------:R-:W-:Y:S01]  /*dfa0*/  MOV R160, RZ ;  /* 0x000000ff00a07202 */ /* 0x000fe20000000f00 */
[----:B------:R-:W-:Y:S01]  /*dfb0*/  IMAD.MOV.U32 R3, RZ, RZ, 0x181f ;  /* 0x0000181fff037424 */ /* 0x000fe200078e00ff */
[----:B------:R-:W-:Y:S02]  /*dfc0*/  MOV R2, 0xdfe0 ;  /* 0x0000dfe000027802 */ /* 0x000fe40000000f00 */
[----:B------:R-:W-:Y:S05]  /*dfd0*/  CALL.REL.NOINC `($__internal_3_$__cuda_sm70_shflsync_idx_p) ;  /* 0x000018a000007944 */ /* 0x000fea0003c00000 */
[----:B------:R-:W-:Y:S01]  /*dfe0*/  MOV R8, R160 ;  /* 0x000000a000087202 */ /* 0x000fe20000000f00 */
[----:B------:R-:W-:Y:S05]  /*dff0*/  BRA `(.L_x_1305) ;  /* 0xffff432000007947 */ /* 0x000fea000383ffff */
.L_x_1237:
[----:B------:R-:W-:Y:S01]  /*e000*/  IMAD.MOV.U32 R161, RZ, RZ, R12 ;  /* 0x000000ffffa17224 */ /* 0x000fe200078e000c */
[----:B------:R-:W-:Y:S01]  /*e010*/  MOV R160, RZ ;  /* 0x000000ff00a07202 */ /* 0x000fe20000000f00 */
[----:B------:R-:W-:Y:S01]  /*e020*/  IMAD.MOV.U32 R3, RZ, RZ, 0x181f ;  /* 0x0000181fff037424 */ /* 0x000fe200078e00ff */
[----:B------:R-:W-:Y:S02]  /*e030*/  MOV R2, 0xe050 ;  /* 0x0000e05000027802 */ /* 0x000fe40000000f00 */
[----:B-12---:R-:W-:Y:S05]  /*e040*/  CALL.REL.NOINC `($__internal_3_$__cuda_sm70_shflsync_idx_p) ;  /* 0x0000183000007944 */ /* 0x006fea0003c00000 */
[C---:B------:R-:W-:Y:S01]  /*e050*/  IADD3 R6, P6, R160.reuse, R17, RZ ;  /* 0x00000011a0067210 */ /* 0x040fe20007fde0ff */
[----:B------:R-:W-:Y:S01]  /*e060*/  IMAD.MOV.U32 R161, RZ, RZ, R9 ;  /* 0x000000ffffa17224 */ /* 0x000fe200078e0009 */
[----:B------:R-:W-:-:S02]  /*e070*/  IADD3 R4, P5, R160, R18, RZ ;  /* 0x00000012a0047210 */ /* 0x000fc40007fbe0ff */
[----:B------:R-:W-:Y:S01]  /*e080*/  IADD3 R2, P0, R160, R19, RZ ;  /* 0x00000013a0027210 */ /* 0x000fe20007f1e0ff */
[C---:B------:R-:W-:Y:S01]  /*e090*/  IMAD.X R7, R8.reuse, 0x1, R14, P6 ;  /* 0x0000000108077824 */ /* 0x040fe200030e060e */
[----:B------:R-:W-:Y:S01]  /*e0a0*/  ISETP.GE.AND P6, PT, R195, c[0x0][0x1d4], PT ;  /* 0x00007500c3007a0c */ /* 0x000fe20003fc6270 */
[----:B------:R-:W-:Y:S01]  /*e0b0*/  IMAD.X R5, R8, 0x1, R16, P5 ;  /* 0x0000000108057824 */ /* 0x000fe200028e0610 */
[----:B------:R-:W-:Y:S01]  /*e0c0*/  ISETP.GE.AND P5, PT, R212, c[0x0][0x1d4], PT ;  /* 0x00007500d4007a0c */ /* 0x000fe20003fa6270 */
[----:B------:R-:W-:Y:S01]  /*e0d0*/  IMAD.X R3, R8, 0x1, R15, P0 ;  /* 0x0000000108037824 */ /* 0x000fe200000e060f */
[----:B------:R-:W-:Y:S01]  /*e0e0*/  ISETP.GE.AND P0, PT, R213, c[0x0][0x1d4], PT ;  /* 0x00007500d5007a0c */ /* 0x000fe20003f06270 */
[----:B------:R-:W-:Y:S01]  /*e0f0*/  IMAD.MOV.U32 R160, RZ, RZ, 0x1 ;  /* 0x00000001ffa07424 */ /* 0x000fe200078e00ff */
[----:B------:R-:W-:Y:S02]  /*e100*/  SEL R11, RZ, 0x10, P6 ;  /* 0x00000010ff0b7807 */ /* 0x000fe40003000000 */
[----:B------:R-:W-:-:S02]  /*e110*/  SEL R10, RZ, 0x10, P5 ;  /* 0x00000010ff0a7807 */ /* 0x000fc40002800000 */
[----:B------:R-:W-:-:S03]  /*e120*/  SEL R9, RZ, 0x10, P0 ;  /* 0x00000010ff097807 */ /* 0x000fc60000000000 */
[----:B------:R-:W-:Y:S01]  /*e130*/  @!PT LDS RZ, [RZ] ;  /* 0x00000000fffff984 */ /* 0x000fe20000000800 */
[----:B------:R-:W-:Y:S01]  /*e140*/  @!PT LDS RZ, [RZ] ;  /* 0x00000000fffff984 */ /* 0x000fe20000000800 */
[----:B------:R-:W-:Y:S01]  /*e150*/  @!PT LDS RZ, [RZ] ;  /* 0x00000000fffff984 */ /* 0x000fe20000000800 */
[----:B------:R1:W-:Y:S04]  /*e160*/  LDGSTS.E.BYPASS.LTC128B.128 [R220+0x12100], [R6.64], !P6 ;  /* 0x1210000006dc7fae */ /* 0x0003e8000f101d46 */
[----:B------:R1:W-:Y:S04]  /*e170*/  LDGSTS.E.BYPASS.LTC128B.128 [R220+0x14100], [R4.64], !P5 ;  /* 0x1410000004dc7fae */ /* 0x0003e8000e901d46 */
[----:B------:R2:W-:Y:S02]  /*e180*/  LDGSTS.E.BYPASS.LTC128B.128 [R220+0x16100], [R2.64], !P0 ;  /* 0x1610000002dc7fae */ /* 0x0005e4000c101d46 */
[----:B--2---:R-:W-:Y:S01]  /*e190*/  IMAD.MOV.U32 R3, RZ, RZ, 0x181f ;  /* 0x0000181fff037424 */ /* 0x004fe200078e00ff */
[----:B------:R-:W-:-:S02]  /*e1a0*/  MOV R2, 0xe1c0 ;  /* 0x0000e1c000027802 */ /* 0x000fc40000000f00 */
[----:B-1----:R-:W-:Y:S05]  /*e1b0*/  CALL.REL.NOINC `($__internal_3_$__cuda_sm70_shflsync_idx_p) ;  /* 0x000016c000007944 */ /* 0x002fea0003c00000 */
        /* <DEDUP_REMOVED lines=8> */
.L_x_1240:
[----:B------:R-:W-:Y:S01]  /*e240*/  IMAD.MOV.U32 R161, RZ, RZ, R13 ;  /* 0x000000ffffa17224 */ /* 0x000fe200078e000d */
[----:B------:R-:W-:Y:S01]  /*e250*/  MOV R160, RZ ;  /* 0x000000ff00a07202 */ /* 0x000fe20000000f00 */
[----:B------:R-:W-:Y:S01]  /*e260*/  IMAD.MOV.U32 R3, RZ, RZ, 0x181f ;  /* 0x0000181fff037424 */ /* 0x000fe200078e00ff */
[----:B------:R-:W-:Y:S02]  /*e270*/  MOV R2, 0xe290 ;  /* 0x0000e29000027802 */ /* 0x000fe40000000f00 */
[----:B-1234-:R-:W-:Y:S05]  /*e280*/  CALL.REL.NOINC `($__internal_3_$__cuda_sm70_shflsync_idx_p) ;  /* 0x000015f000007944 */ /* 0x01efea0003c00000 */
[----:B------:R-:W-:Y:S01]  /*e290*/  MOV R12, R160 ;  /* 0x000000a0000c7202 */ /* 0x000fe20000000f00 */
[----:B------:R-:W-:Y:S05]  /*e2a0*/  BRA `(.L_x_1307) ;  /* 0xffff45e000007947 */ /* 0x000fea000383ffff */
.L_x_1241:
[----:B------:R-:W-:Y:S01]  /*e2b0*/  IMAD.MOV.U32 R161, RZ, RZ, R21 ;  /* 0x000000ffffa17224 */ /* 0x000fe200078e0015 */
[----:B------:R-:W-:Y:S01]  /*e2c0*/  MOV R160, RZ ;  /* 0x000000ff00a07202 */ /* 0x000fe20000000f00 */
[----:B------:R-:W-:Y:S01]  /*e2d0*/  IMAD.MOV.U32 R3, RZ, RZ, 0x181f ;  /* 0x0000181fff037424 */ /* 0x000fe200078e00ff */
[----:B------:R-:W-:Y:S02]  /*e2e0*/  MOV R2, 0xe300 ;  /* 0x0000e30000027802 */ /* 0x000fe40000000f00 */
[----:B-1234-:R-:W-:Y:S05]  /*e2f0*/  CALL.REL.NOINC `($__internal_3_$__cuda_sm70_shflsync_idx_p) ;  /* 0x0000158000007944 */ /* 0x01efea0003c00000 */
[C---:B------:R-:W-:Y:S01]  /*e300*/  IADD3 R16, P0, R160.reuse, R25, RZ ;  /* 0x00000019a0107210 */ /* 0x040fe20007f1e0ff */
[----:B------:R-:W-:Y:S01]  /*e310*/  IMAD.MOV.U32 R161, RZ, RZ, R13 ;  /* 0x000000ffffa17224 */ /* 0x000fe200078e000d */
[----:B------:R-:W-:-:S02]  /*e320*/  IADD3 R14, P1, R160, R26, RZ ;  /* 0x0000001aa00e7210 */ /* 0x000fc40007f3e0ff */
[----:B------:R-:W-:Y:S01]  /*e330*/  ISETP.GE.AND P6, PT, R195, c[0x0][0x1d4], PT ;  /* 0x00007500c3007a0c */ /* 0x000fe20003fc6270 */
[----:B------:R-:W-:Y:S01]  /*e340*/  IMAD.X R17, R12, 0x1, R22, P0 ;  /* 0x000000010c117824 */ /* 0x000fe200000e0616 */
[----:B------:R-:W-:Y:S01]  /*e350*/  ISETP.GE.AND P5, PT, R212, c[0x0][0x1d4], PT ;  /* 0x00007500d4007a0c */ /* 0x000fe20003fa6270 */
[----:B------:R-:W-:Y:S01]  /*e360*/  IMAD.X R15, R12, 0x1, R23, P1 ;  /* 0x000000010c0f7824 */ /* 0x000fe200008e0617 */
[----:B------:R-:W-:Y:S02]  /*e370*/  ISETP.GE.AND P0, PT, R213, c[0x0][0x1d4], PT ;  /* 0x00007500d5007a0c */ /* 0x000fe40003f06270 */
        /* <DEDUP_REMOVED lines=23> */
.L_x_1244:
[----:B------:R-:W-:Y:S01]  /*e4f0*/  IMAD.MOV.U32 R161, RZ, RZ, R5 ;  /* 0x000000ffffa17224 */ /* 0x000fe200078e0005 */
[----:B------:R-:W-:Y:S01]  /*e500*/  MOV R160, RZ ;  /* 0x000000ff00a07202 */ /* 0x000fe20000000f00 */
[----:B------:R-:W-:Y:S01]  /*e510*/  IMAD.MOV.U32 R3, RZ, RZ, 0x181f ;  /* 0x0000181fff037424 */ /* 0x000fe200078e00ff */
[----:B------:R-:W-:Y:S02]  /*e520*/  MOV R2, 0xe540 ;  /* 0x0000e54000027802 */ /* 0x000fe40000000f00 */
[----:B------:R-:W-:Y:S05]  /*e530*/  CALL.REL.NOINC `($__internal_3_$__cuda_sm70_shflsync_idx_p) ;  /* 0x0000134000007944 */ /* 0x000fea0003c00000 */
[----:B------:R-:W-:Y:S01]  /*e540*/  MOV R4, R160 ;  /* 0x000000a000047202 */ /* 0x000fe20000000f00 */
[----:B------:R-:W-:Y:S05]  /*e550*/  BRA `(.L_x_1309) ;  /* 0xffff6a3000007947 */ /* 0x000fea000383ffff */
.L_x_1245:
        /* <DEDUP_REMOVED lines=36> */
.L_x_1249:
[----:B------:R-:W-:Y:S01]  /*e7a0*/  MOV R160, RZ ;  /* 0x000000ff00a07202 */ /* 0x000fe20000000f00 */
[----:B------:R-:W-:Y:S01]  /*e7b0*/  IMAD.MOV.U32 R161, RZ, RZ, R20 ;  /* 0x000000ffffa17224 */ /* 0x000fe200078e0014 */
[----:B------:R-:W-:Y:S01]  /*e7c0*/  MOV R2, 0xe7f0 ;  /* 0x0000e7f000027802 */ /* 0x000fe20000000f00 */
[----:B------:R-:W-:Y:S02]  /*e7d0*/  IMAD.MOV.U32 R3, RZ, RZ, 0x181f ;  /* 0x0000181fff037424 */ /* 0x000fe400078e00ff */
[----:B-1234-:R-:W-:Y:S05]  /*e7e0*/  CALL.REL.NOINC `($__internal_3_$__cuda_sm70_shflsync_idx_p) ;  /* 0x0000109000007944 */ /* 0x01efea0003c00000 */
[----:B------:R-:W-:Y:S01]  /*e7f0*/  MOV R5, R160 ;  /* 0x000000a000057202 */ /* 0x000fe20000000f00 */
[----:B------:R-:W-:-:S05]  /*e800*/  BRA `(.L_x_1311) ;  /* 0xffff6e3000007947 */ /* 0x000fca000383ffff */
.L_x_1250:
[----:B------:R-:W-:Y:S01]  /*e810*/  MOV R160, RZ ;  /* 0x000000ff00a07202 */ /* 0x000fe20000000f00 */
[----:B------:R-:W-:Y:S01]  /*e820*/  IMAD.MOV.U32 R161, RZ, RZ, R21 ;  /* 0x000000ffffa17224 */ /* 0x000fe200078e0015 */
[----:B------:R-:W-:Y:S01]  /*e830*/  MOV R2, 0xe860 ;  /* 0x0000e86000027802 */ /* 0x000fe20000000f00 */
[----:B------:R-:W-:Y:S02]  /*e840*/  IMAD.MOV.U32 R3, RZ, RZ, 0x181f ;  /* 0x0000181fff037424 */ /* 0x000fe400078e00ff */
[----:B-1234-:R-:W-:Y:S05]  /*e850*/  CALL.REL.NOINC `($__internal_3_$__cuda_sm70_shflsync_idx_p) ;  /* 0x0000102000007944 */ /* 0x01efea0003c00000 */
[----:B------:R-:W-:Y:S01]  /*e860*/  ISETP.GE.AND P6, PT, R195, c[0x0][0x1d4], PT ;  /* 0x00007500c3007a0c */ /* 0x000fe20003fc6270 */
[----:B------:R-:W-:Y:S01]  /*e870*/  IMAD R4, R210, 0x6000, R231 ;  /* 0x00006000d2047824 */ /* 0x000fe200078e02e7 */
[----:B------:R-:W-:Y:S01]  /*e880*/  IADD3 R2, P0, R160, R29, RZ ;  /* 0x0000001da0027210 */ /* 0x000fe20007f1e0ff */
[----:B------:R-:W-:Y:S01]  /*e890*/  IMAD.MOV.U32 R161, RZ, RZ, R20 ;  /* 0x000000ffffa17224 */ /* 0x000fe200078e0014 */
[----:B------:R-:W-:Y:S02]  /*e8a0*/  ISETP.GE.AND P5, PT, R212, c[0x0][0x1d4], PT ;  /* 0x00007500d4007a0c */ /* 0x000fe40003fa6270 */
[C---:B------:R-:W-:Y:S01]  /*e8b0*/  IADD3 R6, P1, R160.reuse, R30, RZ ;  /* 0x0000001ea0067210 */ /* 0x040fe20007f3e0ff */
[----:B------:R-:W-:Y:S01]  /*e8c0*/  IMAD.X R3, R5, 0x1, R22, P0 ;  /* 0x0000000105037824 */ /* 0x000fe200000e0616 */
[----:B------:R-:W-:Y:S02]  /*e8d0*/  ISETP.GE.AND P0, PT, R213, c[0x0][0x1d4], PT ;  /* 0x00007500d5007a0c */ /* 0x000fe40003f06270 */
[----:B------:R-:W-:Y:S01]  /*e8e0*/  SEL R20, RZ, 0x10, P6 ;  /* 0x00000010ff147807 */ /* 0x000fe20003000000 */
[C---:B------:R-:W-:Y:S01]  /*e8f0*/  IMAD.X R7, R5.reuse, 0x1, R23, P1 ;  /* 0x0000000105077824 */ /* 0x040fe200008e0617 */
[----:B------:R-:W-:Y:S01]  /*e900*/  SEL R15, RZ, 0x10, P5 ;  /* 0x00000010ff0f7807 */ /* 0x000fe20002800000 */
[----:B------:R-:W-:Y:S01]  /*e910*/  @!PT LDS RZ, [RZ] ;  /* 0x00000000fffff984 */ /* 0x000fe20000000800 */
[----:B------:R-:W-:Y:S01]  /*e920*/  @!PT LDS RZ, [RZ] ;  /* 0x00000000fffff984 */ /* 0x000fe20000000800 */
[----:B------:R-:W-:Y:S01]  /*e930*/  @!PT LDS RZ, [RZ] ;  /* 0x00000000fffff984 */ /* 0x000fe20000000800 */
[----:B------:R1:W-:Y:S01]  /*e940*/  LDGSTS.E.BYPASS.LTC128B.128 [R4], [R2.64], !P6 ;  /* 0x0000000002047fae */ /* 0x0003e2000f101d46 */
[----:B------:R-:W-:Y:S03]  /*e950*/  SEL R14, RZ, 0x10, P0 ;  /* 0x00000010ff0e7807 */ /* 0x000fe60000000000 */
[----:B------:R2:W-:Y:S01]  /*e960*/  LDGSTS.E.BYPASS.LTC128B.128 [R4+0x2000], [R6.64], !P5 ;  /* 0x0200000006047fae */ /* 0x0005e2000e901d46 */
[----:B-1----:R-:W-:Y:S01]  /*e970*/  IADD3 R2, P1, R160, R31, RZ ;  /* 0x0000001fa0027210 */ /* 0x002fe20007f3e0ff */
[----:B------:R-:W-:Y:S04]  /*e980*/  IMAD.MOV.U32 R160, RZ, RZ, 0x1 ;  /* 0x00000001ffa07424 */ /* 0x000fe800078e00ff */
[----:B------:R-:W-:Y:S05]  /*e990*/  IMAD.X R3, R5, 0x1, R28, P1 ;  /* 0x0000000105037824 */ /* 0x000fea00008e061c */
[----:B------:R1:W-:Y:S02]  /*e9a0*/  LDGSTS.E.BYPASS.LTC128B.128 [R4+0x4000], [R2.64], !P0 ;  /* 0x0400000002047fae */ /* 0x0003e4000c101d46 */
[----:B-1----:R-:W-:Y:S01]  /*e9b0*/  MOV R2, 0xe9e0 ;  /* 0x0000e9e000027802 */ /* 0x002fe20000000f00 */
[----:B------:R-:W-:Y:S02]  /*e9c0*/  IMAD.MOV.U32 R3, RZ, RZ, 0x181f ;  /* 0x0000181fff037424 */ /* 0x000fe400078e00ff */
[----:B--2---:R-:W-:Y:S05]  /*e9d0*/  CALL.REL.NOINC `($__internal_3_$__cuda_sm70_shflsync_idx_p) ;  /* 0x00000ea000007944 */ /* 0x004fea0003c00000 */
[----:B------:R-:W-:Y:S01]  /*e9e0*/  MOV R3, 0x181f ;  /* 0x0000181f00037802 */ /* 0x000fe20000000f00 */
[----:B------:R-:W-:Y:S01]  /*e9f0*/  IMAD.MOV.U32 R5, RZ, RZ, R160 ;  /* 0x000000ffff057224 */ /* 0x000fe200078e00a0 */
[----:B------:R-:W-:Y:S01]  /*ea00*/  MOV R160, 0x1 ;  /* 0x0000000100a07802 */ /* 0x000fe20000000f00 */
[----:B------:R-:W-:Y:S01]  /*ea10*/  IMAD.MOV.U32 R161, RZ, RZ, R21 ;  /* 0x000000ffffa17224 */ /* 0x000fe200078e0015 */
[----:B------:R-:W-:Y:S02]  /*ea20*/  MOV R2, 0xea40 ;  /* 0x0000ea4000027802 */ /* 0x000fe40000000f00 */
[----:B------:R-:W-:Y:S05]  /*ea30*/  CALL.REL.NOINC `($__internal_3_$__cuda_sm70_shflsync_idx_p) ;  /* 0x00000e4000007944 */ /* 0x000fea0003c00000 */
[----:B------:R-:W-:Y:S01]  /*ea40*/  MOV R2, R160 ;  /* 0x000000a000027202 */ /* 0x000fe20000000f00 */
[----:B------:R-:W-:-:S05]  /*ea50*/  BRA `(.L_x_1312) ;  /* 0xffff6d4000007947 */ /* 0x000fca000383ffff */
.L_x_1253:
[----:B------:R-:W-:Y:S01]  /*ea60*/  MOV R160, RZ ;  /* 0x000000ff00a07202 */ /* 0x000fe20000000f00 */
[----:B------:R-:W-:Y:S01]  /*ea70*/  IMAD.MOV.U32 R161, RZ, RZ, R5 ;  /* 0x000000ffffa17224 */ /* 0x000fe200078e0005 */
[----:B------:R-:W-:Y:S01]  /*ea80*/  MOV R2, 0xeab0 ;  /* 0x0000eab000027802 */ /* 0x000fe20000000f00 */
[----:B------:R-:W-:Y:S02]  /*ea90*/  IMAD.MOV.U32 R3, RZ, RZ, 0x181f ;  /* 0x0000181fff037424 */ /* 0x000fe400078e00ff */
[----:B------:R-:W-:Y:S05]  /*eaa0*/  CALL.REL.NOINC `($__internal_3_$__cuda_sm70_shflsync_idx_p) ;  /* 0x00000dd000007944 */ /* 0x000fea0003c00000 */
[----:B------:R-:W-:Y:S01]  /*eab0*/  MOV R4, R160 ;  /* 0x000000a000047202 */ /* 0x000fe20000000f00 */
[----:B------:R-:W-:-:S05]  /*eac0*/  BRA `(.L_x_1313) ;  /* 0xffff98f000007947 */ /* 0x000fca000383ffff */
.L_x_1254:
[----:B------:R-:W-:Y:S01]  /*ead0*/  MOV R160, RZ ;  /* 0x000000ff00a07202 */ /* 0x000fe20000000f00 */
[----:B------:R-:W-:Y:S01]  /*eae0*/  IMAD.MOV.U32 R161, RZ, RZ, R12 ;  /* 0x000000ffffa17224 */ /* 0x000fe200078e000c */
[----:B------:R-:W-:Y:S01]  /*eaf0*/  MOV R2, 0xeb20 ;  /* 0x0000eb2000027802 */ /* 0x000fe20000000f00 */
[----:B------:R-:W-:Y:S02]  /*eb00*/  IMAD.MOV.U32 R3, RZ, RZ, 0x181f ;  /* 0x0000181fff037424 */ /* 0x000fe400078e00ff */
[----:B-12---:R-:W-:Y:S05]  /*eb10*/  CALL.REL.NOINC `($__internal_3_$__cuda_sm70_shflsync_idx_p) ;  /* 0x00000d6000007944 */ /* 0x006fea0003c00000 */
[----:B------:R-:W-:Y:S01]  /*eb20*/  ISETP.GE.AND P6, PT, R195, c[0x0][0x1d4], PT ;  /* 0x00007500c3007a0c */ /* 0x000fe20003fc6270 */
[----:B------:R-:W-:Y:S01]  /*eb30*/  IMAD R0, R210, 0x6000, R232 ;  /* 0x00006000d2007824 */ /* 0x000fe200078e02e8 */
[----:B------:R-:W-:Y:S01]  /*eb40*/  IADD3 R8, P0, R160, R16, RZ ;  /* 0x00000010a0087210 */ /* 0x000fe20007f1e0ff */
[----:B------:R-:W-:Y:S01]  /*eb50*/  IMAD.MOV.U32 R161, RZ, RZ, R5 ;  /* 0x000000ffffa17224 */ /* 0x000fe200078e0005 */
[----:B------:R-:W-:Y:S02]  /*eb60*/  ISETP.GE.AND P5, PT, R212, c[0x0][0x1d4], PT ;  /* 0x00007500d4007a0c */ /* 0x000fe40003fa6270 */
[----:B------:R-:W-:Y:S01]  /*eb70*/  IADD3 R6, P1, R160, R17, RZ ;  /* 0x00000011a0067210 */ /* 0x000fe20007f3e0ff */
[C---:B------:R-:W-:Y:S01]  /*eb80*/  IMAD.X R9, R4.reuse, 0x1, R13, P0 ;  /* 0x0000000104097824 */ /* 0x040fe200000e060d */
[----:B------:R-:W-:Y:S02]  /*eb90*/  ISETP.GE.AND P0, PT, R213, c[0x0][0x1d4], PT ;  /* 0x00007500d5007a0c */ /* 0x000fe40003f06270 */
[----:B------:R-:W-:Y:S01]  /*eba0*/  SEL R11, RZ, 0x10, P6 ;  /* 0x00000010ff0b7807 */ /* 0x000fe20003000000 */
[----:B------:R-:W-:Y:S01]  /*ebb0*/  IMAD.X R7, R4, 0x1, R14, P1 ;  /* 0x0000000104077824 */ /* 0x000fe200008e060e */
[----:B------:R-:W-:Y:S01]  /*ebc0*/  IADD3 R2, P1, R160, R18, RZ ;  /* 0x00000012a0027210 */ /* 0x000fe20007f3e0ff */
[----:B------:R-:W-:Y:S01]  /*ebd0*/  @!PT LDS RZ, [RZ] ;  /* 0x00000000fffff984 */ /* 0x000fe20000000800 */
[----:B------:R-:W-:Y:S01]  /*ebe0*/  @!PT LDS RZ, [RZ] ;  /* 0x00000000fffff984 */ /* 0x000fe20000000800 */
[----:B------:R-:W-:Y:S01]  /*ebf0*/  @!PT LDS RZ, [RZ] ;  /* 0x00000000fffff984 */ /* 0x000fe20000000800 */
[----:B------:R1:W-:Y:S01]  /*ec00*/  LDGSTS.E.BYPASS.LTC128B.128 [R0], [R8.64], !P6 ;  /* 0x0000000008007fae */ /* 0x0003e2000f101d46 */
[----:B------:R-:W-:Y:S01]  /*ec10*/  IMAD.MOV.U32 R160, RZ, RZ, 0x1 ;  /* 0x00000001ffa07424 */ /* 0x000fe200078e00ff */
[----:B------:R-:W-:Y:S02]  /*ec20*/  SEL R10, RZ, 0x10, P5 ;  /* 0x00000010ff0a7807 */ /* 0x000fe40002800000 */
[----:B------:R1:W-:Y:S01]  /*ec30*/  LDGSTS.E.BYPASS.LTC128B.128 [R0+0x2000], [R6.64], !P5 ;  /* 0x0200000006007fae */ /* 0x0003e2000e901d46 */
[----:B------:R-:W-:Y:S01]  /*ec40*/  IMAD.X R3, R4, 0x1, R15, P1 ;  /* 0x0000000104037824 */ /* 0x000fe200008e060f */
[----:B------:R-:W-:Y:S04]  /*ec50*/  SEL R5, RZ, 0x10, P0 ;  /* 0x00000010ff057807 */ /* 0x000fe80000000000 */
[----:B------:R2:W-:Y:S02]  /*ec60*/  LDGSTS.E.BYPASS.LTC128B.128 [R0+0x4000], [R2.64], !P0 ;  /* 0x0400000002007fae */ /* 0x0005e4000c101d46 */
[----:B--2---:R-:W-:Y:S01]  /*ec70*/  MOV R2, 0xeca0 ;  /* 0x0000eca000027802 */ /* 0x004fe20000000f00 */
[----:B------:R-:W-:Y:S02]  /*ec80*/  IMAD.MOV.U32 R3, RZ, RZ, 0x181f ;  /* 0x0000181fff037424 */ /* 0x000fe400078e00ff */
[----:B-1----:R-:W-:Y:S05]  /*ec90*/  CALL.REL.NOINC `($__internal_3_$__cuda_sm70_shflsync_idx_p) ;  /* 0x00000be000007944 */ /* 0x002fea0003c00000 */
        /* <DEDUP_REMOVED lines=8> */
.L_x_1259:
[----:B------:R-:W-:Y:S01]  /*ed20*/  MOV R160, RZ ;  /* 0x000000ff00a07202 */ /* 0x000fe20000000f00 */
[----:B------:R-:W-:Y:S01]  /*ed30*/  IMAD.MOV.U32 R161, RZ, RZ, R20 ;  /* 0x000000ffffa17224 */ /* 0x000fe200078e0014 */
[----:B------:R-:W-:Y:S01]  /*ed40*/  MOV R2, 0xed70 ;  /* 0x0000ed7000027802 */ /* 0x000fe20000000f00 */
[----:B------:R-:W-:Y:S02]  /*ed50*/  IMAD.MOV.U32 R3, RZ, RZ, 0x181f ;  /* 0x0000181fff037424 */ /* 0x000fe400078e00ff */
[----:B-1234-:R-:W-:Y:S05]  /*ed60*/  CALL.REL.NOINC `($__internal_3_$__cuda_sm70_shflsync_idx_p) ;  /* 0x00000b1000007944 */ /* 0x01efea0003c00000 */
[----:B------:R-:W-:Y:S01]  /*ed70*/  MOV R5, R160 ;  /* 0x000000a000057202 */ /* 0x000fe20000000f00 */
[----:B------:R-:W-:-:S05]  /*ed80*/  BRA `(.L_x_1315) ;  /* 0xffff9ca000007947 */ /* 0x000fca000383ffff */
.L_x_1260:
        /* <DEDUP_REMOVED lines=14> */
[C---:B------:R-:W-:Y:S02]  /*ee70*/  IMAD.X R7, R5.reuse, 0x1, R23, P1 ;  /* 0x0000000105077824 */ /* 0x040fe400008e0617 */
[----:B------:R-:W-:Y:S01]  /*ee80*/  @!PT LDS RZ, [RZ] ;  /* 0x00000000fffff984 */ /* 0x000fe20000000800 */
[----:B------:R-:W-:Y:S01]  /*ee90*/  @!PT LDS RZ, [RZ] ;  /* 0x00000000fffff984 */ /* 0x000fe20000000800 */
[----:B------:R-:W-:Y:S01]  /*eea0*/  @!PT LDS RZ, [RZ] ;  /* 0x00000000fffff984 */ /* 0x000fe20000000800 */
[----:B------:R1:W-:Y:S04]  /*eeb0*/  LDGSTS.E.BYPASS.LTC128B.128 [R4], [R2.64], !P5 ;  /* 0x0000000002047fae */ /* 0x0003e8000e901d46 */
[----:B------:R2:W-:Y:S01]  /*eec0*/  LDGSTS.E.BYPASS.LTC128B.128 [R4+0x2000], [R6.64], !P4 ;  /* 0x0200000006047fae */ /* 0x0005e2000e101d46 */
[----:B-1----:R-:W-:Y:S01]  /*eed0*/  IADD3 R2, P1, R160, R31, RZ ;  /* 0x0000001fa0027210 */ /* 0x002fe20007f3e0ff */
[----:B------:R-:W-:Y:S01]  /*eee0*/  IMAD.MOV.U32 R160, RZ, RZ, 0x1 ;  /* 0x00000001ffa07424 */ /* 0x000fe200078e00ff */
[----:B--2---:R-:W-:Y:S03]  /*eef0*/  SEL R7, RZ, 0x10, P4 ;  /* 0x00000010ff077807 */ /* 0x004fe60002000000 */
[----:B------:R-:W-:Y:S01]  /*ef00*/  IMAD.X R3, R5, 0x1, R28, P1 ;  /* 0x0000000105037824 */ /* 0x000fe200008e061c */
[----:B------:R-:W-:Y:S04]  /*ef10*/  SEL R6, RZ, 0x10, P0 ;  /* 0x00000010ff067807 */ /* 0x000fe80000000000 */
[----:B------:R1:W-:Y:S02]  /*ef20*/  LDGSTS.E.BYPASS.LTC128B.128 [R4+0x4000], [R2.64], !P0 ;  /* 0x0400000002047fae */ /* 0x0003e4000c101d46 */
[----:B-1----:R-:W-:Y:S01]  /*ef30*/  MOV R2, 0xef60 ;  /* 0x0000ef6000027802 */ /* 0x002fe20000000f00 */
[----:B------:R-:W-:Y:S02]  /*ef40*/  IMAD.MOV.U32 R3, RZ, RZ, 0x181f ;  /* 0x0000181fff037424 */ /* 0x000fe400078e00ff */
[----:B------:R-:W-:Y:S05]  /*ef50*/  CALL.REL.NOINC `($__internal_3_$__cuda_sm70_shflsync_idx_p) ;  /* 0x0000092000007944 */ /* 0x000fea0003c00000 */
        /* <DEDUP_REMOVED lines=8> */
.L_x_1261:
[----:B------:R-:W-:Y:S01]  /*efe0*/  MOV R127, 0x2 ;  /* 0x00000002007f7802 */ /* 0x000fe20000000f00 */
[----:B------:R-:W-:Y:S01]  /*eff0*/  IMAD.MOV.U32 R2, RZ, RZ, R125 ;  /* 0x000000ffff027224 */ /* 0x000fe200078e007d */
[----:B------:R-:W-:Y:S02]  /*f000*/  MOV R3, 0xf020 ;  /* 0x0000f02000037802 */ /* 0x000fe40000000f00 */
[----:B------:R-:W-:Y:S05]  /*f010*/  CALL.REL.NOINC `($__internal_2_$__cuda_sm70_shflsync_bfly_p) ;  /* 0x0000081000007944 */ /* 0x000fea0003c00000 */
[----:B------:R-:W-:Y:S01]  /*f020*/  MOV R2, R127 ;  /* 0x0000007f00027202 */ /* 0x000fe20000000f00 */
[----:B------:R-:W-:-:S05]  /*f030*/  BRA `(.L_x_1317) ;  /* 0xffffa87000007947 */ /* 0x000fca000383ffff */
.L_x_1264:
[----:B------:R-:W-:Y:S01]  /*f040*/  MOV R160, RZ ;  /* 0x000000ff00a07202 */ /* 0x000fe20000000f00 */
[----:B------:R-:W-:Y:S01]  /*f050*/  IMAD.MOV.U32 R161, RZ, RZ, R5 ;  /* 0x000000ffffa17224 */ /* 0x000fe200078e0005 */
[----:B------:R-:W-:Y:S01]  /*f060*/  MOV R2, 0xf090 ;  /* 0x0000f09000027802 */ /* 0x000fe20000000f00 */
[----:B------:R-:W-:Y:S02]  /*f070*/  IMAD.MOV.U32 R3, RZ, RZ, 0x181f ;  /* 0x0000181fff037424 */ /* 0x000fe400078e00ff */
[----:B------:R-:W-:Y:S05]  /*f080*/  CALL.REL.NOINC `($__internal_3_$__cuda_sm70_shflsync_idx_p) ;  /* 0x000007f000007944 */ /* 0x000fea0003c00000 */
[----:B------:R-:W-:Y:S01]  /*f090*/  MOV R4, R160 ;  /* 0x000000a000047202 */ /* 0x000fe20000000f00 */
[----:B------:R-:W-:-:S05]  /*f0a0*/  BRA `(.L_x_1318) ;  /* 0xffffc1e000007947 */ /* 0x000fca000383ffff */
.L_x_1265:
        /* <DEDUP_REMOVED lines=11> */
[----:B------:R-:W-:Y:S01]  /*f160*/  IMAD.X R9, R4, 0x1, R13, P1 ;  /* 0x0000000104097824 */ /* 0x000fe200008e060d */
[----:B------:R-:W-:Y:S02]  /*f170*/  ISETP.GE.AND P0, PT, R213, c[0x0][0x1d4], PT ;  /* 0x00007500d5007a0c */ /* 0x000fe40003f06270 */
[----:B------:R-:W-:Y:S01]  /*f180*/  IADD3 R2, P1, R160, R18, RZ ;  /* 0x00000012a0027210 */ /* 0x000fe20007f3e0ff */
[C---:B------:R-:W-:Y:S01]  /*f190*/  IMAD.X R7, R4.reuse, 0x1, R14, P5 ;  /* 0x0000000104077824 */ /* 0x040fe200028e060e */
[----:B------:R-:W-:Y:S01]  /*f1a0*/  SEL R5, RZ, 0x10, P6 ;  /* 0x00000010ff057807 */ /* 0x000fe20003000000 */
[----:B------:R-:W-:Y:S01]  /*f1b0*/  @!PT LDS RZ, [RZ] ;  /* 0x00000000fffff984 */ /* 0x000fe20000000800 */
[----:B------:R-:W-:Y:S01]  /*f1c0*/  @!PT LDS RZ, [RZ] ;  /* 0x00000000fffff984 */ /* 0x000fe20000000800 */
[----:B------:R-:W-:Y:S01]  /*f1d0*/  @!PT LDS RZ, [RZ] ;  /* 0x00000000fffff984 */ /* 0x000fe20000000800 */
[----:B------:R1:W-:Y:S01]  /*f1e0*/  LDGSTS.E.BYPASS.LTC128B.128 [R0], [R8.64], !P6 ;  /* 0x0000000008007fae */ /* 0x0003e2000f101d46 */
[----:B------:R-:W-:Y:S01]  /*f1f0*/  IMAD.MOV.U32 R160, RZ, RZ, 0x1 ;  /* 0x00000001ffa07424 */ /* 0x000fe200078e00ff */
[----:B------:R-:W-:Y:S01]  /*f200*/  SEL R10, RZ, 0x10, P4 ;  /* 0x00000010ff0a7807 */ /* 0x000fe20002000000 */
[----:B------:R-:W-:Y:S01]  /*f210*/  IMAD.X R3, R4, 0x1, R15, P1 ;  /* 0x0000000104037824 */ /* 0x000fe200008e060f */
[----:B------:R2:W-:Y:S04]  /*f220*/  LDGSTS.E.BYPASS.LTC128B.128 [R0+0x2000], [R6.64], !P4 ;  /* 0x0200000006007fae */ /* 0x0005e8000e101d46 */
[----:B------:R3:W-:Y:S01]  /*f230*/  LDGSTS.E.BYPASS.LTC128B.128 [R0+0x4000], [R2.64], !P0 ;  /* 0x0400000002007fae */ /* 0x0007e2000c101d46 */
[----:B--2---:R-:W-:Y:S02]  /*f240*/  SEL R7, RZ, 0x10, P0 ;  /* 0x00000010ff077807 */ /* 0x004fe40000000000 */
[----:B---3--:R-:W-:Y:S01]  /*f250*/  MOV R2, 0xf280 ;  /* 0x0000f28000027802 */ /* 0x008fe20000000f00 */
        /* <DEDUP_REMOVED lines=10> */
.L_x_1267:
[----:B------:R-:W-:Y:S01]  /*f300*/  IMAD.MOV.U32 R2, RZ, RZ, R214 ;  /* 0x000000ffff027224 */ /* 0x000fe200078e00d6 */
[----:B------:R-:W-:-:S02]  /*f310*/  MOV R127, 0x2 ;  /* 0x00000002007f7802 */ /* 0x000fc40000000f00 */
[----:B------:R-:W-:Y:S02]  /*f320*/  MOV R3, 0xf340 ;  /* 0x0000f34000037802 */ /* 0x000fe40000000f00 */
[----:B------:R-:W-:Y:S05]  /*f330*/  CALL.REL.NOINC `($__internal_2_$__cuda_sm70_shflsync_bfly_p) ;  /* 0x000004f000007944 */ /* 0x000fea0003c00000 */
[----:B------:R-:W-:Y:S01]  /*f340*/  MOV R4, R127 ;  /* 0x0000007f00047202 */ /* 0x000fe20000000f00 */
[----:B------:R-:W-:Y:S05]  /*f350*/  BRA `(.L_x_1320) ;  /* 0xffffc2a000007947 */ /* 0x000fea000383ffff */
.L_x_1268:
[----:B------:R-:W-:Y:S01]  /*f360*/  IMAD.MOV.U32 R2, RZ, RZ, R4 ;  /* 0x000000ffff027224 */ /* 0x000fe200078e0004 */
[----:B------:R-:W-:Y:S02]  /*f370*/  MOV R127, 0x1 ;  /* 0x00000001007f7802 */ /* 0x000fe40000000f00 */
[----:B------:R-:W-:Y:S02]  /*f380*/  MOV R3, 0xf3a0 ;  /* 0x0000f3a000037802 */ /* 0x000fe40000000f00 */
[----:B-1----:R-:W-:Y:S05]  /*f390*/  CALL.REL.NOINC `($__internal_2_$__cuda_sm70_shflsync_bfly_p) ;  /* 0x0000049000007944 */ /* 0x002fea0003c00000 */
[----:B------:R-:W-:Y:S01]  /*f3a0*/  FADD.FTZ R4, R4, R127 ;  /* 0x0000007f04047221 */ /* 0x000fe20000010000 */
[----:B------:R-:W-:Y:S02]  /*f3b0*/  MOV R2, R215 ;  /* 0x000000d700027202 */ /* 0x000fe40000000f00 */
[----:B------:R-:W-:Y:S02]  /*f3c0*/  MOV R127, 0x2 ;  /* 0x00000002007f7802 */ /* 0x000fe40000000f00 */
[----:B------:R-:W-:Y:S02]  /*f3d0*/  MOV R3, 0xf3f0 ;  /* 0x0000f3f000037802 */ /* 0x000fe40000000f00 */
[----:B------:R-:W-:Y:S05]  /*f3e0*/  CALL.REL.NOINC `($__internal_2_$__cuda_sm70_shflsync_bfly_p) ;  /* 0x0000044000007944 */ /* 0x000fea0003c00000 */
[----:B------:R-:W-:Y:S01]  /*f3f0*/  FADD.FTZ R0, R215, R127 ;  /* 0x0000007fd7007221 */ /* 0x000fe20000010000 */
[----:B------:R-:W-:-:S02]  /*f400*/  MOV R127, 0x1 ;  /* 0x00000001007f7802 */ /* 0x000fc40000000f00 */
[----:B------:R-:W-:Y:S02]  /*f410*/  MOV R3, 0xf440 ;  /* 0x0000f44000037802 */ /* 0x000fe40000000f00 */
[----:B------:R-:W-:Y:S02]  /*f420*/  MOV R2, R0 ;  /* 0x0000000000027202 */ /* 0x000fe40000000f00 */
[----:B------:R-:W-:Y:S05]  /*f430*/  CALL.REL.NOINC `($__internal_2_$__cuda_sm70_shflsync_bfly_p) ;  /* 0x000003f000007944 */ /* 0x000fea0003c00000 */
[----:B------:R-:W-:Y:S01]  /*f440*/  MOV R3, R127 ;  /* 0x0000007f00037202 */ /* 0x000fe20000000f00 */
[----:B------:R-:W-:Y:S05]  /*f450*/  BRA `(.L_x_1321) ;  /* 0xffffc21000007947 */ /* 0x000fea000383ffff */
.L_x_1283:
[----:B------:R-:W-:Y:S01]  /*f460*/  IMAD.MOV.U32 R161, RZ, RZ, R9 ;  /* 0x000000ffffa17224 */ /* 0x000fe200078e0009 */
[----:B------:R-:W-:Y:S01]  /*f470*/  MOV R160, RZ ;  /* 0x000000ff00a07202 */ /* 0x000fe20000000f00 */
[----:B------:R-:W-:Y:S01]  /*f480*/  IMAD.MOV.U32 R3, RZ, RZ, 0x181f ;  /* 0x0000181fff037424 */ /* 0x000fe200078e00ff */
[----:B------:R-:W-:Y:S02]  /*f490*/  MOV R2, 0xf4b0 ;  /* 0x0000f4b000027802 */ /* 0x000fe40000000f00 */
[----:B-1----:R-:W-:Y:S05]  /*f4a0*/  CALL.REL.NOINC `($__internal_3_$__cuda_sm70_shflsync_idx_p) ;  /* 0x000003d000007944 */ /* 0x002fea0003c00000 */
[----:B------:R-:W-:Y:S01]  /*f4b0*/  MOV R8, R160 ;  /* 0x000000a000087202 */ /* 0x000fe20000000f00 */
[----:B------:R-:W-:Y:S05]  /*f4c0*/  BRA `(.L_x_1322) ;  /* 0xffffe05000007947 */ /* 0x000fea000383ffff */
.L_x_1284:
[----:B------:R-:W-:Y:S01]  /*f4d0*/  IMAD.MOV.U32 R161, RZ, RZ, R11 ;  /* 0x000000ffffa17224 */ /* 0x000fe200078e000b */
[----:B------:R-:W-:Y:S01]  /*f4e0*/  MOV R160, RZ ;  /* 0x000000ff00a07202 */ /* 0x000fe20000000f00 */
[----:B------:R-:W-:Y:S01]  /*f4f0*/  IMAD.MOV.U32 R3, RZ, RZ, 0x181f ;  /* 0x0000181fff037424 */ /* 0x000fe200078e00ff */
[----:B------:R-:W-:-:S02]  /*f500*/  MOV R2, 0xf520 ;  /* 0x0000f52000027802 */ /* 0x000fc40000000f00 */
[----:B-123--:R-:W-:Y:S05]  /*f510*/  CALL.REL.NOINC `($__internal_3_$__cuda_sm70_shflsync_idx_p) ;  /* 0x0000036000007944 */ /* 0x00efea0003c00000 */
[----:B------:R-:W-:Y:S01]  /*f520*/  MOV R0, R160 ;  /* 0x000000a000007202 */ /* 0x000fe20000000f00 */
[----:B------:R-:W-:Y:S05]  /*f530*/  BRA `(.L_x_1323) ;  /* 0xffffe00000007947 */ /* 0x000fea000383ffff */
.L_x_1287:
[----:B------:R-:W-:Y:S01]  /*f540*/  IMAD.MOV.U32 R161, RZ, RZ, R9 ;  /* 0x000000ffffa17224 */ /* 0x000fe200078e0009 */
[----:B------:R-:W-:Y:S01]  /*f550*/  MOV R160, 0x1 ;  /* 0x0000000100a07802 */ /* 0x000fe20000000f00 */
[----:B-1----:R-:W-:Y:S01]  /*f560*/  IMAD.MOV.U32 R3, RZ, RZ, 0x181f ;  /* 0x0000181fff037424 */ /* 0x002fe200078e00ff */
[----:B------:R-:W-:-:S02]  /*f570*/  MOV R2, 0xf590 ;  /* 0x0000f59000027802 */ /* 0x000fc40000000f00 */
[----:B--234-:R-:W-:Y:S05]  /*f580*/  CALL.REL.NOINC `($__internal_3_$__cuda_sm70_shflsync_idx_p) ;  /* 0x000002f000007944 */ /* 0x01cfea0003c00000 */
        /* <DEDUP_REMOVED lines=8> */
.L_x_1290:
[----:B------:R-:W-:Y:S01]  /*f610*/  IMAD.MOV.U32 R161, RZ, RZ, R9 ;  /* 0x000000ffffa17224 */ /* 0x000fe200078e0009 */
[----:B------:R-:W-:Y:S01]  /*f620*/  MOV R160, 0x2 ;  /* 0x0000000200a07802 */ /* 0x000fe20000000f00 */
[----:B-1----:R-:W-:Y:S01]  /*f630*/  IMAD.MOV.U32 R3, RZ, RZ, 0x181f ;  /* 0x0000181fff037424 */ /* 0x002fe200078e00ff */
[----:B------:R-:W-:Y:S02]  /*f640*/  MOV R2, 0xf660 ;  /* 0x0000f66000027802 */ /* 0x000fe40000000f00 */
[----:B--234-:R-:W-:Y:S05]  /*f650*/  CALL.REL.NOINC `($__internal_3_$__cuda_sm70_shflsync_idx_p) ;  /* 0x0000022000007944 */ /* 0x01cfea0003c00000 */
[----:B------:R-:W-:Y:S01]  /*f660*/  MOV R8, R160 ;  /* 0x000000a000087202 */ /* 0x000fe20000000f00 */
[----:B------:R-:W-:Y:S05]  /*f670*/  BRA `(.L_x_1325) ;  /* 0xffffe1b000007947 */ /* 0x000fea000383ffff */
.L_x_1291:
[----:B------:R-:W-:Y:S01]  /*f680*/  IMAD.MOV.U32 R161, RZ, RZ, R11 ;  /* 0x000000ffffa17224 */ /* 0x000fe200078e000b */
[----:B------:R-:W-:Y:S01]  /*f690*/  MOV R160, 0x2 ;  /* 0x0000000200a07802 */ /* 0x000fe20000000f00 */
[----:B-1----:R-:W-:Y:S01]  /*f6a0*/  IMAD.MOV.U32 R3, RZ, RZ, 0x181f ;  /* 0x0000181fff037424 */ /* 0x002fe200078e00ff */
[----:B------:R-:W-:Y:S02]  /*f6b0*/  MOV R2, 0xf6d0 ;  /* 0x0000f6d000027802 */ /* 0x000fe40000000f00 */
[----:B--234-:R-:W-:Y:S05]  /*f6c0*/  CALL.REL.NOINC `($__internal_3_$__cuda_sm70_shflsync_idx_p) ;  /* 0x000001b000007944 */ /* 0x01cfea0003c00000 */
[----:B------:R-:W-:Y:S01]  /*f6d0*/  MOV R0, R160 ;  /* 0x000000a000007202 */ /* 0x000fe20000000f00 */
[----:B------:R-:W-:Y:S05]  /*f6e0*/  BRA `(.L_x_1326) ;  /* 0xffffe16000007947 */ /* 0x000fea000383ffff */
.L_x_1294:
[----:B------:R-:W-:Y:S01]  /*f6f0*/  IMAD.MOV.U32 R161, RZ, RZ, R9 ;  /* 0x000000ffffa17224 */ /* 0x000fe200078e0009 */
[----:B------:R-:W-:Y:S01]  /*f700*/  MOV R160, 0x3 ;  /* 0x0000000300a07802 */ /* 0x000fe20000000f00 */
[----:B--2---:R-:W-:Y:S01]  /*f710*/  IMAD.MOV.U32 R3, RZ, RZ, 0x181f ;  /* 0x0000181fff037424 */ /* 0x004fe200078e00ff */
[----:B------:R-:W-:-:S02]  /*f720*/  MOV R2, 0xf740 ;  /* 0x0000f74000027802 */ /* 0x000fc40000000f00 */
[----:B-1-34-:R-:W-:Y:S05]  /*f730*/  CALL.REL.NOINC `($__internal_3_$__cuda_sm70_shflsync_idx_p) ;  /* 0x0000014000007944 */ /* 0x01afea0003c00000 */
        /* <DEDUP_REMOVED lines=8> */
.L_x_1296:
[----:B------:R-:W-:Y:S01]  /*f7c0*/  IMAD.MOV.U32 R161, RZ, RZ, R65 ;  /* 0x000000ffffa17224 */ /* 0x000fe200078e0041 */
[----:B------:R-:W-:Y:S01]  /*f7d0*/  MOV R160, RZ ;  /* 0x000000ff00a07202 */ /* 0x000fe20000000f00 */
[----:B-1----:R-:W-:Y:S01]  /*f7e0*/  IMAD.MOV.U32 R3, RZ, RZ, 0x1f ;  /* 0x0000001fff037424 */ /* 0x002fe200078e00ff */
[----:B------:R-:W-:Y:S02]  /*f7f0*/  MOV R2, 0xf810 ;  /* 0x0000f81000027802 */ /* 0x000fe40000000f00 */
[----:B--23--:R-:W-:Y:S05]  /*f800*/  CALL.REL.NOINC `($__internal_3_$__cuda_sm70_shflsync_idx_p) ;  /* 0x0000007000007944 */ /* 0x00cfea0003c00000 */
[----:B------:R-:W-:Y:S01]  /*f810*/  MOV R0, R160 ;  /* 0x000000a000007202 */ /* 0x000fe20000000f00 */
[----:B------:R-:W-:Y:S05]  /*f820*/  BRA `(.L_x_1328) ;  /* 0xffffe36000007947 */ /* 0x000fea000383ffff */
        .weak           $__internal_2_$__cuda_sm70_shflsync_bfly_p
        .type           $__internal_2_$__cuda_sm70_shflsync_bfly_p,@function
        .size           $__internal_2_$__cuda_sm70_shflsync_bfly_p,($__internal_3_$__cuda_sm70_shflsync_idx_p - $__internal_2_$__cuda_sm70_shflsync_bfly_p)
$__internal_2_$__cuda_sm70_shflsync_bfly_p:
[----:B------:R-:W-:Y:S04]  /*f830*/  WARPSYNC R199 ;  /* 0x000000c700007348 */ /* 0x000fe80003800000 */
[----:B------:R1:W2:Y:S02]  /*f840*/  SHFL.BFLY PT, R127, R2, R127, R200 ;  /* 0x0c00007f027f7389 */ /* 0x0002a400000e00c8 */
[----:B-1----:R-:W-:-:S02]  /*f850*/  MOV R2, R3 ;  /* 0x0000000300027202 */ /* 0x002fc40000000f00 */
[----:B------:R-:W-:-:S04]  /*f860*/  MOV R3, 0x0 ;  /* 0x0000000000037802 */ /* 0x000fc80000000f00 */
[----:B--2---:R-:W-:Y:S05]  /*f870*/  RET.REL.NODEC R2 `(_ZN7cutlass13device_kernelIN5flash19enable_sm80_to_sm89INS1_16FlashAttnFwdSm80INS1_25CollectiveMainloopFwdSm80ILi8ELi2ELb0EN4cute5tupleIJNS5_1CILi128EEENS7_ILi64EEENS7_ILi192EEEEEELi192ENS_6half_tEfNS_4arch4Sm80ELb1ELb0ELb0ELb0ELb1ELb0ELb1ELb0EEENS1_21CollectiveEpilogueFwdINS6_IJS8_SA_S9_EEENS6_IJNS7_ILi1EEESI_SI_EEESC_SE_Li256ELb0ELb1ELb0ELb0EEENS1_30DynamicPersistentTileSchedulerILi256ELi256ELb0ELb1ELb0EEEEEEEEEvNT_6ParamsE) ;  /* 0xffff078002007950 */ /* 0x004fea0003c3ffff */
        .weak           $__internal_3_$__cuda_sm70_shflsync_idx_p
        .type           $__internal_3_$__cuda_sm70_shflsync_idx_p,@function
        .size           $__internal_3_$__cuda_sm70_shflsync_idx_p,(.L_x_1511 - $__internal_3_$__cuda_sm70_shflsync_idx_p)
$__internal_3_$__cuda_sm70_shflsync_idx_p:
[----:B------:R-:W-:-:S04]  /*f880*/  MOV R162, 0xffffffff ;  /* 0xffffffff00a27802 */ /* 0x000fc80000000f00 */
[----:B------:R-:W-:Y:S04]  /*f890*/  WARPSYNC R162 ;  /* 0x000000a200007348 */ /* 0x000fe80003800000 */
[----:B------:R1:W2:Y:S02]  /*f8a0*/  SHFL.IDX PT, R160, R161, R160, R3 ;  /* 0x000000a0a1a07389 */ /* 0x0002a400000e0003 */
[----:B-1----:R-:W-:-:S04]  /*f8b0*/  MOV R3, 0x0 ;  /* 0x0000000000037802 */ /* 0x002fc80000000f00 */
[----:B--2---:R-:W-:Y:S05]  /*f8c0*/  RET.REL.NODEC R2 `(_ZN7cutlass13device_kernelIN5flash19enable_sm80_to_sm89INS1_16FlashAttnFwdSm80INS1_25CollectiveMainloopFwdSm80ILi8ELi2ELb0EN4cute5tupleIJNS5_1CILi128EEENS7_ILi64EEENS7_ILi192EEEEEELi192ENS_6half_tEfNS_4arch4Sm80ELb1ELb0ELb0ELb0ELb1ELb0ELb1ELb0EEENS1_21CollectiveEpilogueFwdINS6_IJS8_SA_S9_EEENS6_IJNS7_ILi1EEESI_SI_EEESC_SE_Li256ELb0ELb1ELb0ELb0EEENS1_30DynamicPersistentTileSchedulerILi256ELi256ELb0ELb1ELb0EEEEEEEEEvNT_6ParamsE) ;  /* 0xffff073002007950 */ /* 0x004fea0003c3ffff */
.L_x_1329:
        /* <DEDUP_REMOVED lines=11> */
.L_x_1511:


//--------------------- .text._ZN7cutlass13device_kernelIN5flash19enable_sm80_to_sm89INS1_16FlashAttnFwdSm80INS1_25CollectiveMainloopFwdSm80ILi8ELi2ELb0EN4cute5tupleIJNS5_1CILi128EEENS7_ILi64EEENS7_ILi192EEEEEELi192ENS_6half_tEfNS_4arch4Sm80ELb1ELb0ELb0ELb1ELb1ELb0ELb1ELb0EEENS1_21CollectiveEpilogueFwdINS6_IJS8_SA_S9_EEENS6_IJNS7_ILi1EEESI_SI_EEESC_SE_Li256ELb1ELb1ELb0ELb0EEENS1_19SingleTileSchedulerILb1ELb0ELb1ELi128EEEEEEEEEvNT_6ParamsE --------------------------
	.section	.text._ZN7cutlass13device_kernelIN5flash19enable_sm80_to_sm89INS1_16FlashAttnFwdSm80INS1_25CollectiveMainloopFwdSm80ILi8ELi2ELb0EN4cute5tupleIJNS5_1CILi128EEENS7_ILi64EEENS7_ILi192EEEEEELi192ENS_6half_tEfNS_4arch4Sm80ELb1ELb0ELb0ELb1ELb1ELb0ELb1ELb0EEENS1_21CollectiveEpilogueFwdINS6_IJS8_SA_S9_EEENS6_IJNS7_ILi1EEESI_SI_EEESC_SE_Li256ELb1ELb1ELb0ELb0EEENS1_19SingleTileSchedulerILb1ELb0ELb1ELi128EEEEEEEEEvNT_6ParamsE,"ax",@progbits
	.sectioninfo	@"SHI_REGISTERS=232"
	.align	128
.text._ZN7cutlass13device_kernelIN5flash19enable_sm80_to_sm89INS1_16FlashAttnFwdSm80INS1_25CollectiveMainloopFwdSm80ILi8ELi2ELb0EN4cute5tupleIJNS5_1CILi128EEENS7_ILi64EEENS7_ILi192EEEEEELi192ENS_6half_tEfNS_4arch4Sm80ELb1ELb0ELb0ELb1ELb1ELb0ELb1ELb0EEENS1_21CollectiveEpilogueFwdINS6_IJS8_SA_S9_EEENS6_IJNS7_ILi1EEESI_SI_EEESC_SE_Li256ELb1ELb1ELb0ELb0EEENS1_19SingleTileSchedulerILb1ELb0ELb1ELi128EEEEEEEEEvNT_6ParamsE:
        .type           _ZN7cutlass13device_kernelIN5flash19enable_sm80_to_sm89INS1_16FlashAttnFwdSm80INS1_25CollectiveMainloopFwdSm80ILi8ELi2ELb0EN4cute5tupleIJNS5_1CILi128EEENS7_ILi64EEENS7_ILi192EEEEEELi192ENS_6half_tEfNS_4arch4Sm80ELb1ELb0ELb0ELb1ELb1ELb0ELb1ELb0EEENS1_21CollectiveEpilogueFwdINS6_IJS8_SA_S9_EEENS6_IJNS7_ILi1EEESI_SI_EEESC_SE_Li256ELb1ELb1ELb0ELb0EEENS1_19SingleTileSchedulerILb1ELb0ELb1ELi128EEEEEEEEEvNT_6ParamsE,@function
        .size           _ZN7cutlass13device_kernelIN5flash19enable_sm80_to_sm89INS1_16FlashAttnFwdSm80INS1_25CollectiveMainloopFwdSm80ILi8ELi2ELb0EN4cute5tupleIJNS5_1CILi128EEENS7_ILi64EEENS7_ILi192EEEEEELi192ENS_6half_tEfNS_4arch4Sm80ELb1ELb0ELb0ELb1ELb1ELb0ELb1ELb0EEENS1_21CollectiveEpilogueFwdINS6_IJS8_SA_S9_EEENS6_IJNS7_ILi1EEESI_SI_EEESC_SE_Li256ELb1ELb1ELb0ELb0EEENS1_19SingleTileSchedulerILb1ELb0ELb1ELi128EEEEEEEEEvNT_6ParamsE,(.L_x_1514 - _ZN7cutlass13device_kernelIN5flash19enable_sm80_to_sm89INS1_16FlashAttnFwdSm80INS1_25CollectiveMainloopFwdSm80ILi8ELi2ELb0EN4cute5tupleIJNS5_1CILi128EEENS7_ILi64EEENS7_ILi192EEEEEELi192ENS_6half_tEfNS_4arch4Sm80ELb1ELb0ELb0ELb1ELb1ELb0ELb1ELb0EEENS1_21CollectiveEpilogueFwdINS6_IJS8_SA_S9_EEENS6_IJNS7_ILi1EEESI_SI_EEESC_SE_Li256ELb1ELb1ELb0ELb0EEENS1_19SingleTileSchedulerILb1ELb0ELb1ELi128EEEEEEEEEvNT_6ParamsE)
        .other          _ZN7cutlass13device_kernelIN5flash19enable_sm80_to_sm89INS1_16FlashAttnFwdSm80INS1_25CollectiveMainloopFwdSm80ILi8ELi2ELb0EN4cute5tupleIJNS5_1CILi128EEENS7_ILi64EEENS7_ILi192EEEEEELi192ENS_6half_tEfNS_4arch4Sm80ELb1ELb0ELb0ELb1ELb1ELb0ELb1ELb0EEENS1_21CollectiveEpilogueFwdINS6_IJS8_SA_S9_EEENS6_IJNS7_ILi1EEESI_SI_EEESC_SE_Li256ELb1ELb1ELb0ELb0EEENS1_19SingleTileSchedulerILb1ELb0ELb1ELi128EEEEEEEEEvNT_6ParamsE,@"STO_CUDA_ENTRY STV_DEFAULT"
_ZN7cutlass13device_kernelIN5flash19enable_sm80_to_sm89INS1_16FlashAttnFwdSm80INS1_25CollectiveMainloopFwdSm80ILi8ELi2ELb0EN4cute5tupleIJNS5_1CILi128EEENS7_ILi64EEENS7_ILi192EEEEEELi192ENS_6half_tEfNS_4arch4Sm80ELb1ELb0ELb0ELb1ELb1ELb0ELb1ELb0EEENS1_21CollectiveEpilogueFwdINS6_IJS8_SA_S9_EEENS6_IJNS7_ILi1EEESI_SI_EEESC_SE_Li256ELb1ELb1ELb0ELb0EEENS1_19SingleTileSchedulerILb1ELb0ELb1ELi128EEEEEEEEEvNT_6ParamsE:
        /* <DEDUP_REMOVED lines=20> */
.L_x_1331:
        /* <DEDUP_REMOVED lines=13> */
.L_x_1333:
[----:B------:R-:W-:Y:S02]  /*0210*/  ULDC UR5, c[0x0][0x54c] ;  /* 0x0001530000057ab9 */ /* 0x000fe40000000800 */
.L_x_1332:
[----:B------:R-:W-:Y:S02]  /*0220*/  ULDC UR4, c[0x0][0x548] ;  /* 0x0001520000047ab9 */ /* 0x000fe40000000800 */
[----:B------:R-:W-:-:S02]  /*0230*/  USHF.L.U32 UR15, UR15, 0x7, URZ ;  /* 0x000000070f0f7899 */ /* 0x000fc4000800063f */
[----:B------:R-:W-:-:S04]  /*0240*/  UIMAD UR4, UR5, UR4, URZ ;  /* 0x00000004050472a4 */ /* 0x000fc8000f8e023f */
[----:B------:R-:W-:-:S04]  /*0250*/  UISETP.GE.AND UP0, UPT, UR15, UR4, UPT ;  /* 0x000000040f00728c */ /* 0x000fc8000bf06270 */
[----:B------:R-:W-:Y:S01]  /*0260*/  USEL UR8, UR8, 0xffffffff, !UP0 ;  /* 0xffffffff08087887 */ /* 0x000fe2000c000000 */
[----:B------:R-:W-:Y:S05]  /*0270*/  BRA `(.L_x_1334) ;  /* 0x000001b000007947 */ /* 0x000fea0003800000 */
.L_x_1330:
        /* <DEDUP_REMOVED lines=8> */
.L_x_1335:
        /* <DEDUP_REMOVED lines=13> */
.L_x_1337:
[----:B------:R-:W-:Y:S02]  /*03d0*/  ULDC UR5, c[0x0][0x54c] ;  /* 0x0001530000057ab9 */ /* 0x000fe40000000800 */
.L_x_1336:
[----:B------:R-:W-:Y:S02]  /*03e0*/  ULDC UR4, c[0x0][0x548] ;  /* 0x0001520000047ab9 */ /* 0x000fe40000000800 */
[----:B------:R-:W-:-:S02]  /*03f0*/  USHF.L.U32 UR15, UR15, 0x7, URZ ;  /* 0x000000070f0f7899 */ /* 0x000fc4000800063f */
[----:B------:R-:W-:-:S04]  /*0400*/  UIMAD UR4, UR5, UR4, URZ ;  /* 0x00000004050472a4 */ /* 0x000fc8000f8e023f */
[----:B------:R-:W-:-:S04]  /*0410*/  UISETP.GE.AND UP0, UPT, UR15, UR4, UPT ;  /* 0x000000040f00728c */ /* 0x000fc8000bf06270 */
[----:B------:R-:W-:-:S06]  /*0420*/  USEL UR8, UR8, 0xffffffff, !UP0 ;  /* 0xffffffff08087887 */ /* 0x000fcc000c000000 */
.L_x_1334:
[----:B------:R-:W-:-:S13]  /*0430*/  ISETP.LE.AND P0, PT, RZ, UR8, PT ;  /* 0x00000008ff007c0c */ /* 0x000fda000bf03270 */
[----:B------:R-:W-:Y:S05]  /*0440*/  @!P0 EXIT ;  /* 0x000000000000894d */ /* 0x000fea0003800000 */
[----:B------:R-:W-:Y:S02]  /*0450*/  ULDC.64 UR12, c[0x0][0x370] ;  /* 0x0000dc00000c7ab9 */ /* 0x000fe40000000a00 */
[----:B------:R-:W-:Y:S02]  /*0460*/  ULDC.64 UR4, c[0x0][0x360] ;  /* 0x0000d80000047ab9 */ /* 0x000fe40000000a00 */
[----:B------:R-:W-:Y:S02]  /*0470*/  UISETP.NE.U32.AND UP1, UPT, URZ, UR12, UPT ;  /* 0x0000000c3f00728c */ /* 0x000fe4000bf25070 */
[----:B------:R-:W-:Y:S02]  /*0480*/  UISETP.NE.U32.AND UP0, UPT, URZ, UR4, UPT ;  /* 0x000000043f00728c */ /* 0x000fe4000bf05070 */
[----:B------:R-:W-:Y:S02]  /*0490*/  ULDC.64 UR6, c[0x0][0x348] ;  /* 0x0000d20000067ab9 */ /* 0x000fe40000000a00 */
[----:B------:R-:W-:-:S02]  /*04a0*/  UISETP.NE.AND.EX UP1, UPT, URZ, UR13, UPT, UP1 ;  /* 0x0000000d3f00728c */ /* 0x000fc4000bf25310 */
[----:B------:R-:W-:Y:S02]  /*04b0*/  UISETP.NE.U32.AND UP2, UPT, URZ, UR6, UPT ;  /* 0x000000063f00728c */ /* 0x000fe4000bf45070 */
[----:B------:R-:W-:Y:S02]  /*04c0*/  UISETP.NE.AND.EX UP0, UPT, URZ, UR5, UPT, UP0 ;  /* 0x000000053f00728c */ /* 0x000fe4000bf05300 */
[----:B------:R-:W-:Y:S01]  /*04d0*/  UISETP.NE.AND.EX UP2, UPT, URZ, UR7, UPT, UP2 ;  /* 0x000000073f00728c */ /* 0x000fe2000bf45320 */
[----:B------:R-:W-:Y:S01]  /*04e0*/  PLOP3.LUT P2, PT, PT, PT, UP1, 0x80, 0x0 ;  /* 0x000000000000781c */ /* 0x000fe20003f4f018 */
[----:B------:R-:W-:Y:S02]  /*04f0*/  ULDC.64 UR12, c[0x0][0x370] ;  /* 0x0000dc00000c7ab9 */ /* 0x000fe40000000a00 */
        /* <DEDUP_REMOVED lines=34> */
.L_x_1338:
        /* <DEDUP_REMOVED lines=10> */
.L_x_1339:
        /* <DEDUP_REMOVED lines=12> */
.L_x_1340:
[----:B------:R-:W-:Y:S01]  /*0880*/  ULDC UR4, c[0x0][0x2c4] ;  /* 0x0000b10000047ab9 */ /* 0x000fe20000000800 */
[----:B------:R-:W-:Y:S01]  /*0890*/  PLOP3.LUT P2, PT, PT, PT, PT, 0x80, 0x0 ;  /* 0x000000000000781c */ /* 0x000fe20003f4f070 */
[----:B------:R-:W-:Y:S01]  /*08a0*/  UISETP.NE.AND UP1, UPT, UR4, 0x1, UPT ;  /* 0x000000010400788c */ /* 0x000fe2000bf25270 */
[----:B------:R-:W-:Y:S01]  /*08b0*/  CS2R R98, SRZ ;  /* 0x0000000000627805 */ /* 0x000fe2000001ff00 */
[----:B--2---:R-:W-:Y:S01]  /*08c0*/  UIADD3 UR9, -UR7, UR9, URZ ;  /* 0x0000000907097290 */ /* 0x004fe2000fffe13f */
[----:B------:R-:W-:Y:S01]  /*08d0*/  IMAD.MOV.U32 R5, RZ, RZ, RZ ;  /* 0x000000ffff057224 */ /* 0x000fe200078e00ff */
[----:B------:R-:W-:Y:S01]  /*08e0*/  ULDC.64 UR4, c[0x0][0x2c8] ;  /* 0x0000b20000047ab9 */ /* 0x000fe20000000a00 */
[----:B------:R-:W-:Y:S01]  /*08f0*/  IMAD.MOV.U32 R96, RZ, RZ, RZ ;  /* 0x000000ffff607224 */ /* 0x000fe200078e00ff */
        /* <DEDUP_REMOVED lines=14> */
[----:B------:R-:W-:Y:S01]  /*09e0*/  CS2R R76, SRZ ;  /* 0x00000000004c7805 */ /* 0x000fe2000001ff00 */
        /* <DEDUP_REMOVED lines=63> */
[CC--:B------:R-:W-:Y:S01]  /*0de0*/  LEA.HI R8, R7.reuse, R2.reuse, RZ, 0x3 ;  /* 0x0000000207087211 */ /* 0x0c0fe200078f18ff */
[----:B------:R-:W-:Y:S01]  /*0df0*/  UIMAD UR17, UR17, UR4, URZ ;  /* 0x00000004111172a4 */ /* 0x000fe2000f8e023f */
[----:B------:R-:W-:Y:S01]  /*0e00*/  PLOP3.LUT P1, PT, PT, PT, UP1, 0x80, 0x0 ;  /* 0x000000000000781c */ /* 0x000fe20003f2f018 */
[----:B------:R-:W-:Y:S01]  /*0e10*/  UIMAD.WIDE.U32 UR18, UR16, UR4, URZ ;  /* 0x00000004101272a5 */ /* 0x000fe2000f8e003f */
[----:B------:R-:W-:Y:S01]  /*0e20*/  LOP3.LUT R3, R8, 0xfffffff8, RZ, 0xc0, !PT ;  /* 0xfffffff808037812 */ /* 0x000fe200078ec0ff */
[----:B------:R-:W-:Y:S01]  /*0e30*/  UIMAD UR17, UR16, UR5, UR17 ;  /* 0x00000005101172a4 */ /* 0x000fe2000f8e0211 */
[----:B------:R-:W-:Y:S01]  /*0e40*/  SHF.R.S32.HI R11, RZ, 0x3, R8 ;  /* 0x00000003ff0b7819 */ /* 0x000fe20000011408 */
[----:B------:R-:W-:Y:S01]  /*0e50*/  IMAD.MOV.U32 R184, RZ, RZ, 0x10 ;  /* 0x00000010ffb87424 */ /* 0x000fe200078e00ff */
[----:B------:R-:W-:Y:S01]  /*0e60*/  ULDC.64 UR4, c[0x0][0x1b8] ;  /* 0x00006e0000047ab9 */ /* 0x000fe20000000a00 */
[----:B------:R-:W-:Y:S01]  /*0e70*/  IMAD.IADD R144, R2, 0x1, -R3 ;  /* 0x0000000102907824 */ /* 0x000fe200078e0a03 */
[----:B------:R-:W-:Y:S01]  /*0e80*/  UIADD3 UR19, UR19, UR17, URZ ;  /* 0x0000001113137290 */ /* 0x000fe2000fffe03f */
[----:B------:R-:W-:Y:S01]  /*0e90*/  PLOP3.LUT P0, PT, PT, PT, UP1, 0x80, 0x0 ;  /* 0x000000000000781c */ /* 0x000fe20003f0f018 */
[----:B------:R-:W-:Y:S01]  /*0ea0*/  USHF.R.S32.HI UR17, URZ, 0x1f, UR8 ;  /* 0x0000001f3f117899 */ /* 0x000fe20008011408 */
[C---:B------:R-:W-:Y:S01]  /*0eb0*/  IMAD R195, R144.reuse, 0x20, R11 ;  /* 0x0000002090c37824 */ /* 0x040fe200078e020b */
[----:B------:R-:W-:Y:S01]  /*0ec0*/  UIMAD UR16, UR14, UR4, URZ ;  /* 0x000000040e1072a4 */ /* 0x000fe2000f8e023f */
[----:B------:R-:W-:Y:S01]  /*0ed0*/  LEA.HI R16, R7, R2, RZ, 0x4 ;  /* 0x0000000207107211 */ /* 0x000fe200078f20ff */
[----:B------:R-:W-:Y:S01]  /*0ee0*/  USEL UR17, UR17, URZ, !UP2 ;  /* 0x0000003f11117287 */ /* 0x000fe2000d000000 */
[C---:B------:R-:W-:Y:S01]  /*0ef0*/  IMAD.SHL.U32 R185, R144.reuse, 0x40, RZ ;  /* 0x0000004090b97824 */ /* 0x040fe200078e00ff */
[----:B------:R-:W-:Y:S01]  /*0f00*/  UIMAD UR16, UR6, UR5, UR16 ;  /* 0x00000005061072a4 */ /* 0x000fe2000f8e0210 */
[----:B------:R-:W-:Y:S01]  /*0f10*/  SHF.R.S32.HI R9, RZ, 0x4, R16 ;  /* 0x00000004ff097819 */ /* 0x000fe20000011410 */
[----:B------:R-:W-:Y:S01]  /*0f20*/  UIMAD.WIDE.U32 UR20, UR6, UR4, UR18 ;  /* 0x00000004061472a5 */ /* 0x000fe2000f8e0012 */
[----:B------:R-:W-:Y:S01]  /*0f30*/  IMAD.SHL.U32 R200, R144, 0x8, RZ ;  /* 0x0000000890c87824 */ /* 0x000fe200078e00ff */
[----:B------:R-:W-:Y:S01]  /*0f40*/  USEL UR18, UR8, URZ, !UP2 ;  /* 0x0000003f08127287 */ /* 0x000fe2000d000000 */
[----:B------:R-:W-:Y:S01]  /*0f50*/  LOP3.LUT R185, R185, 0x1c0, RZ, 0xc0, !PT ;  /* 0x000001c0b9b97812 */ /* 0x000fe200078ec0ff */
[----:B------:R-:W-:Y:S01]  /*0f60*/  ULDC.64 UR4, c[0x0][0x1c0] ;  /* 0x0000700000047ab9 */ /* 0x000fe20000000a00 */
[----:B-1----:R-:W-:Y:S01]  /*0f70*/  IADD3 R4, R195, UR15, RZ ;  /* 0x0000000fc3047c10 */ /* 0x002fe2000fffe0ff */
[----:B------:R-:W-:Y:S01]  /*0f80*/  UIMAD UR17, UR17, UR4, URZ ;  /* 0x00000004111172a4 */ /* 0x000fe2000f8e023f */
[----:B------:R-:W-:Y:S01]  /*0f90*/  LOP3.LUT R8, R185, 0x8, R8, 0xf8, !PT ;  /* 0x00000008b9087812 */ /* 0x000fe200078ef808 */
[----:B------:R-:W-:Y:S01]  /*0fa0*/  UIADD3 UR21, UR21, UR16, URZ ;  /* 0x0000001015157290 */ /* 0x000fe2000fffe03f */
[----:B------:R-:W-:Y:S01]  /*0fb0*/  SHF.R.U32.HI R185, RZ, 0x3, R185 ;  /* 0x00000003ffb97819 */ /* 0x000fe200000116b9 */
[----:B------:R-:W-:Y:S01]  /*0fc0*/  @P1 IMAD.HI.U32 R3, R4, c[0x0][0x2c8], RZ ;  /* 0x0000b20004031a27 */ /* 0x000fe200078e00ff */
[----:B------:R-:W-:Y:S01]  /*0fd0*/  UIMAD UR5, UR18, UR5, UR17 ;  /* 0x00000005120572a4 */ /* 0x000fe2000f8e0211 */
[----:B------:R-:W-:Y:S01]  /*0fe0*/  IADD3 R14, R200, 0x40, RZ ;  /* 0x00000040c80e7810 */ /* 0x000fe20007ffe0ff */
[----:B------:R-:W-:Y:S01]  /*0ff0*/  UIMAD.WIDE.U32 UR18, UR18, UR4, UR20 ;  /* 0x00000004121272a5 */ /* 0x000fe2000f8e0014 */
[----:B------:R-:W-:Y:S01]  /*1000*/  IMAD.MOV.U32 R5, RZ, RZ, R4 ;  /* 0x000000ffff057224 */ /* 0x000fe200078e0004 */
[----:B------:R-:W-:Y:S01]  /*1010*/  @P0 SHF.R.U32.HI R5, RZ, c[0x0][0x2cc], R3 ;  /* 0x0000b300ff050a19 */ /* 0x000fe20000011603 */
[----:B------:R-:W-:Y:S01]  /*1020*/  ULDC UR4, c[0x0][0x2c4] ;  /* 0x0000b10000047ab9 */ /* 0x000fe20000000800 */
[C---:B------:R-:W-:Y:S01]  /*1030*/  LOP3.LUT R3, R16.reuse, 0xfffffff0, RZ, 0xc0, !PT ;  /* 0xfffffff010037812 */ /* 0x040fe200078ec0ff */
[----:B------:R-:W-:Y:S01]  /*1040*/  UIADD3 UR5, UR19, UR5, URZ ;  /* 0x0000000513057290 */ /* 0x000fe2000fffe03f */
[----:B------:R-:W-:Y:S01]  /*1050*/  SHF.R.S32.HI R10, RZ, 0x1f, R5 ;  /* 0x0000001fff0a7819 */ /* 0x000fe20000011405 */
[----:B------:R-:W-:Y:S01]  /*1060*/  IMAD.U32 R19, RZ, RZ, UR19 ;  /* 0x00000013ff137e24 */ /* 0x000fe2000f8e00ff */
[----:B------:R-:W-:Y:S01]  /*1070*/  LEA.HI R16, R16, R9, RZ, 0x1 ;  /* 0x0000000910107211 */ /* 0x000fe200078f08ff */
[----:B------:R-:W-:Y:S01]  /*1080*/  IMAD.IADD R6, R2, 0x1, -R3 ;  /* 0x0000000102067824 */ /* 0x000fe200078e0a03 */
[----:B------:R-:W-:Y:S01]  /*1090*/  LOP3.LUT P0, RZ, R144, 0x2, RZ, 0xc0, !PT ;  /* 0x0000000290ff7812 */ /* 0x000fe2000780c0ff */
[----:B------:R-:W-:Y:S01]  /*10a0*/  IMAD.U32 R18, RZ, RZ, UR18 ;  /* 0x00000012ff127e24 */ /* 0x000fe2000f8e00ff */
[----:B------:R-:W-:Y:S01]  /*10b0*/  LOP3.LUT R16, R16, 0xfffffffe, RZ, 0xc0, !PT ;  /* 0xfffffffe10107812 */ /* 0x000fe200078ec0ff */
[----:B------:R-:W-:Y:S01]  /*10c0*/  IMAD.U32 R19, RZ, RZ, UR5 ;  /* 0x00000005ff137e24 */ /* 0x000fe2000f8e00ff */
[----:B------:R-:W-:Y:S01]  /*10d0*/  SHF.R.S32.HI R3, RZ, 0x1f, R6 ;  /* 0x0000001fff037819 */ /* 0x000fe20000011406 */
[----:B------:R-:W-:Y:S01]  /*10e0*/  IMAD R10, R10, c[0x0][0x1b0], RZ ;  /* 0x00006c000a0a7a24 */ /* 0x000fe200078e02ff */
[----:B------:R-:W-:Y:S01]  /*10f0*/  UIMAD UR4, UR12, UR4, URZ ;  /* 0x000000040c0472a4 */ /* 0x000fe2000f8e023f */
[----:B------:R-:W-:Y:S01]  /*1100*/  IMAD.WIDE.U32 R18, R5, c[0x0][0x1b0], R18 ;  /* 0x00006c0005127a25 */ /* 0x000fe200078e0012 */
[----:B------:R-:W-:Y:S01]  /*1110*/  LEA.HI R12, R3, R6, RZ, 0x3 ;  /* 0x00000006030c7211 */ /* 0x000fe200078f18ff */
[----:B------:R-:W-:Y:S01]  /*1120*/  BSSY B0, `(.L_x_1342) ;  /* 0x0000046000007945 */ /* 0x000fe20003800000 */
[----:B------:R-:W-:Y:S01]  /*1130*/  LOP3.LUT R185, R8, R185, RZ, 0x3c, !PT ;  /* 0x000000b908b97212 */ /* 0x000fe200078e3cff */
[----:B------:R-:W-:Y:S01]  /*1140*/  IMAD R13, R5, c[0x0][0x1b4], R10 ;  /* 0x00006d00050d7a24 */ /* 0x000fe200078e020a */
[----:B------:R-:W-:Y:S01]  /*1150*/  LOP3.LUT R3, R12, 0xfffffff8, RZ, 0xc0, !PT ;  /* 0xfffffff80c037812 */ /* 0x000fe200078ec0ff */
[----:B------:R-:W-:Y:S01]  /*1160*/  IMAD.MOV R5, RZ, RZ, -R5 ;  /* 0x000000ffff057224 */ /* 0x000fe200078e0a05 */
[----:B------:R-:W-:Y:S01]  /*1170*/  IADD3 R8, R11, UR15, RZ ;  /* 0x0000000f0b087c10 */ /* 0x000fe2000fffe0ff */
[----:B------:R-:W-:Y:S01]  /*1180*/  IMAD.IADD R16, R9, 0x1, -R16 ;  /* 0x0000000109107824 */ /* 0x000fe200078e0a10 */
[----:B------:R-:W-:Y:S01]  /*1190*/  LOP3.LUT P1, RZ, R144, 0x4, RZ, 0xc0, !PT ;  /* 0x0000000490ff7812 */ /* 0x000fe2000782c0ff */
[----:B------:R-:W-:Y:S01]  /*11a0*/  IMAD R4, R5, c[0x0][0x2c4], R4 ;  /* 0x0000b10005047a24 */ /* 0x000fe200078e0204 */
[----:B------:R-:W-:Y:S01]  /*11b0*/  ISETP.GE.AND P3, PT, R14, c[0x0][0x198], PT ;  /* 0x000066000e007a0c */ /* 0x000fe20003f66270 */
[----:B------:R-:W-:-:S02]  /*11c0*/  IMAD.SHL.U32 R5, R11, 0x40, RZ ;  /* 0x000000400b057824 */ /* 0x000fc400078e00ff */
[----:B------:R-:W-:Y:S01]  /*11d0*/  IMAD.IADD R3, R6, 0x1, -R3 ;  /* 0x0000000106037824 */ /* 0x000fe200078e0a03 */
[----:B------:R-:W-:Y:S01]  /*11e0*/  SHF.R.S32.HI R9, RZ, 0x1f, R4 ;  /* 0x0000001fff097819 */ /* 0x000fe20000011404 */
[----:B------:R-:W-:Y:S01]  /*11f0*/  IMAD.IADD R19, R19, 0x1, R13 ;  /* 0x0000000113137824 */ /* 0x000fe200078e020d */
[----:B------:R-:W-:Y:S01]  /*1200*/  LOP3.LUT R5, R5, 0x1c0, RZ, 0xc0, !PT ;  /* 0x000001c005057812 */ /* 0x000fe200078ec0ff */
[----:B------:R-:W-:Y:S01]  /*1210*/  IMAD.SHL.U32 R13, R3, 0x40, RZ ;  /* 0x00000040030d7824 */ /* 0x000fe200078e00ff */
[----:B------:R-:W-:Y:S01]  /*1220*/  P2R R6, PR, RZ, 0x1 ;  /* 0x00000001ff067803 */ /* 0x000fe20000000000 */
[----:B------:R-:W-:Y:S01]  /*1230*/  IMAD R9, R9, c[0x0][0x1a8], RZ ;  /* 0x00006a0009097a24 */ /* 0x000fe200078e02ff */
[----:B------:R-:W-:Y:S01]  /*1240*/  SHF.R.U32.HI R15, RZ, 0x3, R5 ;  /* 0x00000003ff0f7819 */ /* 0x000fe20000011605 */
[----:B------:R-:W-:Y:S01]  /*1250*/  IMAD.SHL.U32 R6, R16, 0x8, RZ ;  /* 0x0000000810067824 */ /* 0x000fe200078e00ff */
[----:B------:R-:W-:Y:S01]  /*1260*/  LOP3.LUT R194, R5, 0x38, R200, 0xf8, !PT ;  /* 0x0000003805c27812 */ /* 0x000fe200078ef8c8 */
[C---:B------:R-:W-:Y:S01]  /*1270*/  IMAD R9, R4.reuse, c[0x0][0x1ac], R9 ;  /* 0x00006b0004097a24 */ /* 0x040fe200078e0209 */
[----:B------:R-:W-:Y:S01]  /*1280*/  LOP3.LUT R13, R13, 0x1c0, RZ, 0xc0, !PT ;  /* 0x000001c00d0d7812 */ /* 0x000fe200078ec0ff */
[----:B------:R-:W-:Y:S01]  /*1290*/  IMAD.WIDE.U32 R4, R4, c[0x0][0x1a8], R18 ;  /* 0x00006a0004047a25 */ /* 0x000fe200078e0012 */
[----:B------:R-:W-:-:S02]  /*12a0*/  LOP3.LUT P5, RZ, R3, 0x4, RZ, 0xc0, !PT ;  /* 0x0000000403ff7812 */ /* 0x000fc400078ac0ff */
[----:B------:R-:W-:Y:S01]  /*12b0*/  LOP3.LUT R6, R13, 0x8, R6, 0xf8, !PT ;  /* 0x000000080d067812 */ /* 0x000fe200078ef806 */
[----:B------:R-:W-:Y:S01]  /*12c0*/  IMAD.IADD R9, R5, 0x1, R9 ;  /* 0x0000000105097824 */ /* 0x000fe200078e0209 */
[----:B------:R-:W-:Y:S01]  /*12d0*/  LEA R10, P0, R4, c[0x0][0x160], 0x1 ;  /* 0x00005800040a7a11 */ /* 0x000fe200078008ff */
[----:B------:R-:W-:Y:S01]  /*12e0*/  IMAD.SHL.U32 R12, R12, 0x40, RZ ;  /* 0x000000400c0c7824 */ /* 0x000fe200078e00ff */
[----:B------:R-:W-:Y:S01]  /*12f0*/  SHF.R.U32.HI R13, RZ, 0x3, R13 ;  /* 0x00000003ff0d7819 */ /* 0x000fe2000001160d */
[----:B------:R-:W-:Y:S01]  /*1300*/  IMAD R185, R16, 0x200, R185 ;  /* 0x0000020010b97824 */ /* 0x000fe200078e02b9 */
[----:B------:R-:W-:Y:S01]  /*1310*/  LOP3.LUT P4, RZ, R3, 0x2, RZ, 0xc0, !PT ;  /* 0x0000000203ff7812 */ /* 0x000fe2000788c0ff */
[----:B------:R1:W3:Y:S01]  /*1320*/  SHFL.IDX PT, R18, R10, RZ, 0x181f ;  /* 0x00181fff0a127589 */ /* 0x0002e200000e0000 */
[----:B------:R-:W-:Y:S01]  /*1330*/  LEA.HI.X R9, R4, c[0x0][0x164], R9, 0x1, P0 ;  /* 0x0000590004097a11 */ /* 0x000fe200000f0c09 */
[----:B------:R-:W-:Y:S01]  /*1340*/  IMAD.MOV.U32 R4, RZ, RZ, 0x20 ;  /* 0x00000020ff047424 */ /* 0x000fe200078e00ff */
[----:B------:R-:W-:-:S02]  /*1350*/  LOP3.LUT R3, R6, R13, RZ, 0x3c, !PT ;  /* 0x0000000d06037212 */ /* 0x000fc400078e3cff */
[----:B------:R-:W-:Y:S01]  /*1360*/  ISETP.GE.AND P0, PT, R8, UR4, PT ;  /* 0x0000000408007c0c */ /* 0x000fe2000bf06270 */
[----:B------:R1:W4:Y:S01]  /*1370*/  SHFL.IDX PT, R19, R9, RZ, 0x181f ;  /* 0x00181fff09137589 */ /* 0x00032200000e0000 */
[CC--:B------:R-:W-:Y:S02]  /*1380*/  LEA.HI R6, R7.reuse, R2.reuse, RZ, 0x5 ;  /* 0x0000000207067211 */ /* 0x0c0fe400078f28ff */
[----:B------:R-:W-:Y:S02]  /*1390*/  LOP3.LUT R194, R194, R15, RZ, 0x3c, !PT ;  /* 0x0000000fc2c27212 */ /* 0x000fe400078e3cff */
[----:B------:R-:W-:Y:S02]  /*13a0*/  LEA.HI R15, R7, R2, RZ, 0x6 ;  /* 0x00000002070f7211 */ /* 0x000fe400078f30ff */
[----:B------:R-:W-:Y:S02]  /*13b0*/  SHF.R.S32.HI R5, RZ, 0x5, R6 ;  /* 0x00000005ff057819 */ /* 0x000fe40000011406 */
[----:B------:R-:W-:Y:S01]  /*13c0*/  LOP3.LUT R12, R12, 0xfffffe00, RZ, 0xc0, !PT ;  /* 0xfffffe000c0c7812 */ /* 0x000fe200078ec0ff */
[----:B------:R-:W-:Y:S01]  /*13d0*/  IMAD.SHL.U32 R15, R15, 0x8, RZ ;  /* 0x000000080f0f7824 */ /* 0x000fe200078e00ff */
[----:B------:R-:W-:-:S02]  /*13e0*/  IADD3 R13, R200, 0x80, RZ ;  /* 0x00000080c80d7810 */ /* 0x000fc40007ffe0ff */
[----:B------:R-:W-:Y:S02]  /*13f0*/  SEL R184, R184, 0xfffffff0, !P4 ;  /* 0xfffffff0b8b87807 */ /* 0x000fe40006000000 */
[----:B------:R-:W-:Y:S02]  /*1400*/  ISETP.GE.AND P4, PT, R13, c[0x0][0x198], PT ;  /* 0x000066000d007a0c */ /* 0x000fe40003f86270 */
[----:B------:R-:W-:Y:S02]  /*1410*/  LOP3.LUT R194, R194, 0xfffffe00, R15, 0xf8, !PT ;  /* 0xfffffe00c2c27812 */ /* 0x000fe400078ef80f */
[----:B------:R-:W-:Y:S01]  /*1420*/  SEL R4, R4, 0xffffffe0, !P5 ;  /* 0xffffffe004047807 */ /* 0x000fe20006800000 */
[----:B--2---:R2:W5:Y:S02]  /*1430*/  @P2 R2UR UR17, R0 ;  /* 0x00000000001123c2 */ /* 0x00456400000e0000 */
[----:B-----5:R-:W-:Y:S01]  /*1440*/  @!UP0 UMOV UR17, UR8 ;  /* 0x0000000800118c82 */ /* 0x020fe20008000000 */
[----:B------:R-:W-:Y:S01]  /*1450*/  ISETP.GE.AND P2, PT, R200, c[0x0][0x198], PT ;  /* 0x00006600c8007a0c */ /* 0x000fe20003f46270 */
[----:B--2---:R-:W-:-:S04]  /*1460*/  IMAD R0, R5, 0x400, R12 ;  /* 0x0000040005007824 */ /* 0x004fc800078e020c */
[----:B------:R-:W-:Y:S01]  /*1470*/  IMAD.IADD R0, R0, 0x1, R3 ;  /* 0x0000000100007824 */ /* 0x000fe200078e0203 */
[----:B------:R-:W-:Y:S01]  /*1480*/  LOP3.LUT R3, R3, R12, RZ, 0xfc, !PT ;  /* 0x0000000c03037212 */ /* 0x000fe200078efcff */
        /* <DEDUP_REMOVED lines=15> */
.L_x_1343:
[----:B-1-34-:R-:W-:Y:S05]  /*1580*/  BSYNC B0 ;  /* 0x0000000000007941 */ /* 0x01afea0003800000 */
.L_x_1342:
        /* <DEDUP_REMOVED lines=20> */
.L_x_1345:
[----:B------:R-:W-:Y:S05]  /*16d0*/  BSYNC B0 ;  /* 0x0000000000007941 */ /* 0x000fea0003800000 */
.L_x_1344:
        /* <DEDUP_REMOVED lines=20> */
.L_x_1347:
[----:B------:R-:W-:Y:S05]  /*1820*/  BSYNC B0 ;  /* 0x0000000000007941 */ /* 0x000fea0003800000 */
.L_x_1346:
[----:B---3--:R-:W-:Y:S01]  /*1830*/  SHFL.IDX PT, R18, R10, 0x3, 0x181f ;  /* 0x00781f000a127f89 */ /* 0x008fe200000e0000 */
[----:B------:R-:W-:Y:S01]  /*1840*/  IADD3 R8, R8, 0x60, RZ ;  /* 0x0000006008087810 */ /* 0x000fe20007ffe0ff */
[----:B------:R-:W-:Y:S01]  /*1850*/  IMAD.MOV.U32 R190, RZ, RZ, c[0x0][0x2b8] ;  /* 0x0000ae00ffbe7624 */ /* 0x000fe200078e00ff */
[----:B------:R-:W-:Y:S01]  /*1860*/  SHF.R.S32.HI R199, RZ, 0x1f, R14 ;  /* 0x0000001fffc77819 */ /* 0x000fe2000001140e */
[----:B----4-:R-:W3:Y:S01]  /*1870*/  SHFL.IDX PT, R19, R9, 0x3, 0x181f ;  /* 0x00781f0009137f89 */ /* 0x010ee200000e0000 */
[----:B------:R-:W-:Y:S01]  /*1880*/  ISETP.GE.AND P0, PT, R8, UR4, PT ;  /* 0x0000000408007c0c */ /* 0x000fe2000bf06270 */
[----:B------:R-:W-:Y:S01]  /*1890*/  IMAD.U32 R8, RZ, RZ, UR13 ;  /* 0x0000000dff087e24 */ /* 0x000fe2000f8e00ff */
[----:B------:R-:W-:Y:S01]  /*18a0*/  SHF.R.S32.HI R198, RZ, 0x1f, R13 ;  /* 0x0000001fffc67819 */ /* 0x000fe2000001140d */
[----:B------:R-:W-:Y:S01]  /*18b0*/  IMAD.SHL.U32 R146, R194, 0x2, RZ ;  /* 0x00000002c2927824 */ /* 0x000fe200078e00ff */
[----:B------:R-:W-:Y:S01]  /*18c0*/  LEA.HI R199, R199, R14, RZ, 0x3 ;  /* 0x0000000ec7c77211 */ /* 0x000fe200078f18ff */
[----:B------:R-:W-:Y:S01]  /*18d0*/  IMAD R193, R8, 0x40, R195 ;  /* 0x0000004008c17824 */ /* 0x000fe200078e02c3 */
[----:B------:R-:W-:Y:S01]  /*18e0*/  LEA.HI R198, R198, R13, RZ, 0x3 ;  /* 0x0000000dc6c67211 */ /* 0x000fe200078f18ff */
[----:B------:R-:W-:Y:S01]  /*18f0*/  USHF.R.S32.HI UR16, URZ, 0x1f, UR17 ;  /* 0x0000001f3f107899 */ /* 0x000fe20008011411 */
[----:B------:R-:W-:Y:S01]  /*1900*/  LOP3.LUT R199, R199, 0xfffffff8, RZ, 0xc0, !PT ;  /* 0xfffffff8c7c77812 */ /* 0x000fe200078ec0ff */
[----:B------:R-:W-:Y:S01]  /*1910*/  ULDC.64 UR4, c[0x0][0x2b0] ;  /* 0x0000ac0000047ab9 */ /* 0x000fe20000000a00 */
[----:B------:R-:W-:Y:S01]  /*1920*/  ISETP.NE.AND P5, PT, R190, 0x1, PT ;  /* 0x00000001be00780c */ /* 0x000fe20003fa5270 */
[----:B------:R-:W-:Y:S01]  /*1930*/  UIMAD UR16, UR16, UR4, URZ ;  /* 0x00000004101072a4 */ /* 0x000fe2000f8e023f */
[----:B------:R-:W-:Y:S01]  /*1940*/  LOP3.LUT R198, R198, 0xfffffff8, RZ, 0xc0, !PT ;  /* 0xfffffff8c6c67812 */ /* 0x000fe200078ec0ff */
[----:B------:R-:W-:Y:S01]  /*1950*/  UIMAD.WIDE.U32 UR18, UR17, UR4, URZ ;  /* 0x00000004111272a5 */ /* 0x000fe2000f8e003f */
[----:B------:R-:W-:Y:S01]  /*1960*/  IADD3 R193, R193, -0x40, RZ ;  /* 0xffffffc0c1c17810 */ /* 0x000fe20007ffe0ff */
[----:B------:R-:W-:Y:S01]  /*1970*/  UIMAD UR16, UR17, UR5, UR16 ;  /* 0x00000005111072a4 */ /* 0x000fe2000f8e0210 */
[----:B------:R-:W-:Y:S01]  /*1980*/  P2R R8, PR, RZ, 0x20 ;  /* 0x00000020ff087803 */ /* 0x000fe20000000000 */
[----:B------:R-:W-:Y:S01]  /*1990*/  IMAD.MOV.U32 R192, RZ, RZ, RZ ;  /* 0x000000ffffc07224 */ /* 0x000fe200078e00ff */
[----:B------:R-:W-:Y:S01]  /*19a0*/  ULDC.64 UR4, c[0x0][0x1e8] ;  /* 0x00007a0000047ab9 */ /* 0x000fe20000000a00 */
[----:B------:R-:W-:Y:S01]  /*19b0*/  P2R R15, PR, RZ, 0x2 ;  /* 0x00000002ff0f7803 */ /* 0x000fe20000000000 */
[----:B------:R-:W-:Y:S01]  /*19c0*/  UIADD3 UR16, UR19, UR16, URZ ;  /* 0x0000001013107290 */ /* 0x000fe2000fffe03f */
[----:B---3--:R-:W-:-:S04]  /*19d0*/  @!P0 IMAD.WIDE R16, R200, 0x2, R18 ;  /* 0x00000002c8108825 */ /* 0x008fc800078e0212 */
[--C-:B------:R-:W-:Y:S01]  /*19e0*/  @!P0 IMAD.WIDE R20, R199, 0x2, R18.reuse ;  /* 0x00000002c7148825 */ /* 0x100fe200078e0212 */
[----:B------:R-:W-:Y:S01]  /*19f0*/  @!PT LDS RZ, [RZ] ;  /* 0x00000000fffff984 */ /* 0x000fe20000000800 */
[----:B------:R3:W-:Y:S01]  /*1a00*/  @!P0 LDGSTS.E.BYPASS.LTC128B.128 [R146+0x1b100], [R16.64], !P2 ;  /* 0x1b10000010928fae */ /* 0x0007e2000d101d4a */
[C---:B------:R-:W-:Y:S02]  /*1a10*/  ISETP.GE.AND P2, PT, R193.reuse, UR9, PT ;  /* 0x00000009c1007c0c */ /* 0x040fe4000bf46270 */
[----:B------:R-:W-:Y:S01]  /*1a20*/  @!P0 IMAD.WIDE R18, R198, 0x2, R18 ;  /* 0x00000002c6128825 */ /* 0x000fe200078e0212 */
[----:B------:R-:W-:Y:S01]  /*1a30*/  IADD3 R193, R193, UR7, RZ ;  /* 0x00000007c1c17c10 */ /* 0x000fe2000fffe0ff */
[----:B------:R4:W-:Y:S01]  /*1a40*/  @!P0 LDGSTS.E.BYPASS.LTC128B.128 [R146+0x1f100], [R20.64], !P3 ;  /* 0x1f10000014928fae */ /* 0x0009e2000d901d4a */
[----:B------:R-:W-:-:S03]  /*1a50*/  ISETP.GT.OR P2, PT, R195, 0x3f, P2 ;  /* 0x0000003fc300780c */ /* 0x000fc60001744670 */
[----:B------:R5:W-:Y:S01]  /*1a60*/  @!P0 LDGSTS.E.BYPASS.LTC128B.128 [R146+0x23100], [R18.64], !P4 ;  /* 0x2310000012928fae */ /* 0x000be2000e101d4a */
[----:B-12---:R-:W-:-:S03]  /*1a70*/  @P5 IMAD.HI.U32 R9, R193, c[0x0][0x2bc], RZ ;  /* 0x0000af00c1095a27 */ /* 0x006fc600078e00ff */
[----:B------:R-:W0:Y:S01]  /*1a80*/  LDGDEPBAR ;  /* 0x00000000000079af */ /* 0x000e220000000000 */
[----:B------:R-:W-:Y:S01]  /*1a90*/  IMAD.MOV.U32 R8, RZ, RZ, R193 ;  /* 0x000000ffff087224 */ /* 0x000fe200078e00c1 */
[----:B------:R-:W-:-:S04]  /*1aa0*/  @P5 SHF.R.U32.HI R8, RZ, c[0x0][0x2c0], R9 ;  /* 0x0000b000ff085a19 */ /* 0x000fc80000011609 */
[----:B------:R-:W-:-:S04]  /*1ab0*/  @!P2 IADD3 R10, P3, R8, UR18, RZ ;  /* 0x00000012080aac10 */ /* 0x000fc8000ff7e0ff */
[----:B------:R-:W-:Y:S02]  /*1ac0*/  @!P2 LEA.HI.X.SX32 R9, R8, UR16, 0x1, P3 ;  /* 0x000000100809ac11 */ /* 0x000fe400098f0eff */
[----:B---3--:R-:W-:-:S04]  /*1ad0*/  @!P2 LEA R16, P3, R10, c[0x0][0x2a0], 0x2 ;  /* 0x0000a8000a10aa11 */ /* 0x008fc800078610ff */
[----:B------:R-:W-:Y:S01]  /*1ae0*/  @!P2 LEA.HI.X R17, R10, c[0x0][0x2a4], R9, 0x2, P3 ;  /* 0x0000a9000a11aa11 */ /* 0x000fe200018f1409 */
[----:B------:R-:W-:Y:S06]  /*1af0*/  BAR.SYNC.DEFER_BLOCKING 0x0 ;  /* 0x0000000000007b1d */ /* 0x000fec0000010000 */
[----:B------:R-:W2:Y:S01]  /*1b00*/  @!P2 LDG.E R192, [R16.64] ;  /* 0x0000000a10c0a981 */ /* 0x000ea2000c1e1900 */
        /* <DEDUP_REMOVED lines=12> */
[----:B------:R-:W-:Y:S01]  /*1bd0*/  UIADD3 UR22, UR9, -UR22, URZ ;  /* 0x8000001609167290 */ /* 0x000fe2000fffe03f */
[----:B------:R-:W-:Y:S01]  /*1be0*/  IMAD.WIDE R24, R199, 0x2, RZ ;  /* 0x00000002c7187825 */ /* 0x000fe200078e02ff */
[----:B------:R-:W-:Y:S01]  /*1bf0*/  ULDC.64 UR4, c[0x0][0x210] ;  /* 0x0000840000047ab9 */ /* 0x000fe20000000a00 */
[----:B------:R-:W-:Y:S01]  /*1c00*/  ISETP.GE.AND P3, PT, R200, c[0x0][0x1d4], PT ;  /* 0x00007500c8007a0c */ /* 0x000fe20003f66270 */
[----:B------:R-:W-:Y:S01]  /*1c10*/  UIMAD UR14, UR14, UR4, URZ ;  /* 0x000000040e0e72a4 */ /* 0x000fe2000f8e023f */
[C---:B----4-:R-:W-:Y:S01]  /*1c20*/  IMAD R20, R10.reuse, c[0x0][0x1e0], RZ ;  /* 0x000078000a147a24 */ /* 0x050fe200078e02ff */
[----:B------:R-:W-:Y:S01]  /*1c30*/  UIMAD.WIDE.U32 UR24, UR6, UR4, URZ ;  /* 0x00000004061872a5 */ /* 0x000fe2000f8e003f */
[----:B------:R-:W-:Y:S01]  /*1c40*/  IMAD R10, R10, c[0x0][0x208], RZ ;  /* 0x000082000a0a7a24 */ /* 0x000fe200078e02ff */
[----:B------:R-:W-:Y:S01]  /*1c50*/  UIMAD UR14, UR6, UR5, UR14 ;  /* 0x00000005060e72a4 */ /* 0x000fe2000f8e020e */
[C---:B------:R-:W-:Y:S01]  /*1c60*/  IMAD R20, R193.reuse, c[0x0][0x1e4], R20 ;  /* 0x00007900c1147a24 */ /* 0x040fe200078e0214 */
[----:B------:R-:W-:Y:S01]  /*1c70*/  ISETP.GE.AND P2, PT, R14, c[0x0][0x1d4], PT ;  /* 0x000075000e007a0c */ /* 0x000fe20003f46270 */
[----:B------:R-:W-:Y:S01]  /*1c80*/  IMAD R10, R193, c[0x0][0x20c], R10 ;  /* 0x00008300c10a7a24 */ /* 0x000fe200078e020a */
[----:B------:R-:W-:Y:S01]  /*1c90*/  UIADD3 UR14, UR25, UR14, URZ ;  /* 0x0000000e190e7290 */ /* 0x000fe2000fffe03f */
[----:B------:R-:W-:Y:S01]  /*1ca0*/  IMAD.IADD R21, R9, 0x1, R20 ;  /* 0x0000000109157824 */ /* 0x000fe200078e0214 */
[----:B------:R-:W-:Y:S01]  /*1cb0*/  UISETP.GE.AND UP0, UPT, UR13, 0x2, UPT ;  /* 0x000000020d00788c */ /* 0x000fe2000bf06270 */
[----:B------:R-:W-:Y:S01]  /*1cc0*/  IMAD.MOV.U32 R20, RZ, RZ, R8 ;  /* 0x000000ffff147224 */ /* 0x000fe200078e0008 */
[----:B------:R-:W-:-:S02]  /*1cd0*/  SHF.R.S32.HI R147, RZ, 0x1f, R200 ;  /* 0x0000001fff937819 */ /* 0x000fc400000114c8 */
[----:B------:R-:W-:Y:S02]  /*1ce0*/  SEL R201, RZ, 0x10, P6 ;  /* 0x00000010ffc97807 */ /* 0x000fe40003000000 */
[----:B------:R-:W-:Y:S02]  /*1cf0*/  IADD3 R191, R146, 0x100, RZ ;  /* 0x0000010092bf7810 */ /* 0x000fe40007ffe0ff */
[----:B------:R-:W-:Y:S02]  /*1d00*/  SHF.R.S32.HI R132, RZ, 0x1f, R199 ;  /* 0x0000001fff847819 */ /* 0x000fe400000114c7 */
[----:B------:R-:W-:Y:S02]  /*1d10*/  SHF.R.S32.HI R145, RZ, 0x1f, R198 ;  /* 0x0000001fff917819 */ /* 0x000fe400000114c6 */
[----:B--2---:R-:W-:Y:S01]  /*1d20*/  SHF.R.S32.HI R9, RZ, 0x1f, R192 ;  /* 0x0000001fff097819 */ /* 0x004fe200000114c0 */
[----:B------:R-:W-:-:S04]  /*1d30*/  IMAD.WIDE.U32 R16, R192, c[0x0][0x1f0], R20 ;  /* 0x00007c00c0107a25 */ /* 0x000fc800078e0014 */
[----:B-----5:R-:W-:Y:S01]  /*1d40*/  IMAD R19, R9, c[0x0][0x1f0], RZ ;  /* 0x00007c0009137a24 */ /* 0x020fe200078e02ff */
[----:B------:R-:W-:Y:S01]  /*1d50*/  IADD3 R16, P0, R16, UR20, RZ ;  /* 0x0000001410107c10 */ /* 0x000fe2000ff1e0ff */
[----:B------:R-:W-:-:S04]  /*1d60*/  IMAD.WIDE.U32 R20, R193, c[0x0][0x208], RZ ;  /* 0x00008200c1147a25 */ /* 0x000fc800078e00ff */
[----:B------:R-:W-:Y:S02]  /*1d70*/  IMAD R8, R192, c[0x0][0x1f4], R19 ;  /* 0x00007d00c0087a24 */ /* 0x000fe400078e0213 */
[----:B------:R-:W-:-:S03]  /*1d80*/  IMAD R9, R9, c[0x0][0x218], RZ ;  /* 0x0000860009097a24 */ /* 0x000fc600078e02ff */
[----:B------:R-:W-:Y:S01]  /*1d90*/  IADD3.X R19, R17, UR17, R8, P0, !PT ;  /* 0x0000001111137c10 */ /* 0x000fe200087fe408 */
[----:B------:R-:W-:Y:S01]  /*1da0*/  IMAD R9, R192, c[0x0][0x21c], R9 ;  /* 0x00008700c0097a24 */ /* 0x000fe200078e0209 */
[C---:B------:R-:W-:Y:S02]  /*1db0*/  LEA R17, P0, R16.reuse, c[0x0][0x1c8], 0x1 ;  /* 0x0000720010117a11 */ /* 0x040fe400078008ff */
[----:B------:R-:W-:Y:S01]  /*1dc0*/  IADD3 R8, -R11, UR22, RZ ;  /* 0x000000160b087c10 */ /* 0x000fe2000fffe1ff */
[----:B------:R-:W-:Y:S01]  /*1dd0*/  IMAD.IADD R11, R21, 0x1, R10 ;  /* 0x00000001150b7824 */ /* 0x000fe200078e020a */
[----:B------:R-:W-:Y:S01]  /*1de0*/  LEA.HI.X R16, R16, c[0x0][0x1cc], R19, 0x1, P0 ;  /* 0x0000730010107a11 */ /* 0x000fe200000f0c13 */
[----:B------:R-:W-:Y:S01]  /*1df0*/  SHFL.IDX PT, R18, R17, RZ, 0x181f ;  /* 0x00181fff11127589 */ /* 0x000fe200000e0000 */
[----:B------:R-:W-:Y:S01]  /*1e00*/  ISETP.GE.AND P0, PT, R8, 0x1, PT ;  /* 0x000000010800780c */ /* 0x000fe20003f06270 */
[----:B------:R-:W-:Y:S02]  /*1e10*/  IMAD.MOV.U32 R10, RZ, RZ, R20 ;  /* 0x000000ffff0a7224 */ /* 0x000fe400078e0014 */
[----:B------:R-:W1:Y:S02]  /*1e20*/  SHFL.IDX PT, R19, R16, RZ, 0x181f ;  /* 0x00181fff10137589 */ /* 0x000e6400000e0000 */
[----:B------:R-:W-:-:S02]  /*1e30*/  IMAD.WIDE.U32 R10, R192, c[0x0][0x218], R10 ;  /* 0x00008600c00a7a25 */ /* 0x000fc400078e000a */
[----:B------:R-:W-:Y:S04]  /*1e40*/  SHFL.IDX PT, R28, R17, 0x1, 0x181f ;  /* 0x00381f00111c7f89 */ /* 0x000fe800000e0000 */
[----:B------:R2:W3:Y:S02]  /*1e50*/  SHFL.IDX PT, R29, R16, 0x1, 0x181f ;  /* 0x00381f00101d7f89 */ /* 0x0004e400000e0000 */
[----:B-1----:R-:W-:-:S04]  /*1e60*/  @P0 IMAD.WIDE R22, R200, 0x2, R18 ;  /* 0x00000002c8160825 */ /* 0x002fc800078e0212 */
[--C-:B------:R-:W-:Y:S01]  /*1e70*/  @P0 IMAD.WIDE R20, R199, 0x2, R18.reuse ;  /* 0x00000002c7140825 */ /* 0x100fe200078e0212 */
[----:B------:R1:W-:Y:S03]  /*1e80*/  @P0 LDGSTS.E.BYPASS.LTC128B.128 [R146+0xc100], [R22.64], !P5 ;  /* 0x0c10000016920fae */ /* 0x0003e6000e901d4a */
[----:B------:R-:W-:Y:S01]  /*1e90*/  @P0 IMAD.WIDE R18, R198, 0x2, R18 ;  /* 0x00000002c6120825 */ /* 0x000fe200078e0212 */
[----:B------:R4:W-:Y:S03]  /*1ea0*/  @P0 LDGSTS.E.BYPASS.LTC128B.128 [R146+0xe100], [R20.64], !P4 ;  /* 0x0e10000014920fae */ /* 0x0009e6000e101d4a */
[----:B--2---:R-:W-:Y:S01]  /*1eb0*/  IMAD.WIDE R16, R200, 0x2, RZ ;  /* 0x00000002c8107825 */ /* 0x004fe200078e02ff */
[----:B------:R2:W-:Y:S01]  /*1ec0*/  @P0 LDGSTS.E.BYPASS.LTC128B.128 [R146+0x10100], [R18.64], !P6 ;  /* 0x1010000012920fae */ /* 0x0005e2000f101d4a */
[----:B------:R-:W-:-:S04]  /*1ed0*/  IADD3 R10, P0, R10, UR24, RZ ;  /* 0x000000180a0a7c10 */ /* 0x000fc8000ff1e0ff */
[----:B------:R-:W-:Y:S02]  /*1ee0*/  IADD3.X R9, R11, UR14, R9, P0, !PT ;  /* 0x0000000e0b097c10 */ /* 0x000fe400087fe409 */
[----:B-1----:R-:W-:-:S04]  /*1ef0*/  LEA R23, P0, R10, c[0x0][0x1f8], 0x1 ;  /* 0x00007e000a177a11 */ /* 0x002fc800078008ff */
[----:B------:R-:W-:Y:S01]  /*1f00*/  LEA.HI.X R22, R10, c[0x0][0x1fc], R9, 0x1, P0 ;  /* 0x00007f000a167a11 */ /* 0x000fe200000f0c09 */
[----:B------:R-:W4:Y:S01]  /*1f10*/  SHFL.IDX PT, R11, R23, RZ, 0x181f ;  /* 0x00181fff170b7589 */ /* 0x000f2200000e0000 */
[----:B------:R-:W-:-:S03]  /*1f20*/  ISETP.GT.AND P0, PT, R8, 0x20, PT ;  /* 0x000000200800780c */ /* 0x000fc60003f04270 */
[----:B------:R-:W1:Y:S04]  /*1f30*/  SHFL.IDX PT, R12, R22, RZ, 0x181f ;  /* 0x00181fff160c7589 */ /* 0x000e6800000e0000 */
[----:B------:R-:W5:Y:S04]  /*1f40*/  SHFL.IDX PT, R9, R23, 0x1, 0x181f ;  /* 0x00381f0017097f89 */ /* 0x000f6800000e0000 */
[----:B------:R5:W5:Y:S02]  /*1f50*/  SHFL.IDX PT, R10, R22, 0x1, 0x181f ;  /* 0x00381f00160a7f89 */ /* 0x000b6400000e0000 */
[----:B---3--:R-:W-:-:S04]  /*1f60*/  @P0 IMAD.WIDE R26, R200, 0x2, R28 ;  /* 0x00000002c81a0825 */ /* 0x008fc800078e021c */
[--C-:B------:R-:W-:Y:S01]  /*1f70*/  @P0 IMAD.WIDE R30, R199, 0x2, R28.reuse ;  /* 0x00000002c71e0825 */ /* 0x100fe200078e021c */
[----:B------:R3:W-:Y:S03]  /*1f80*/  @P0 LDGSTS.E.BYPASS.LTC128B.128 [R146+0xd100], [R26.64], !P5 ;  /* 0x0d1000001a920fae */ /* 0x0007e6000e901d4a */
[----:B------:R-:W-:Y:S01]  /*1f90*/  @P0 IMAD.WIDE R28, R198, 0x2, R28 ;  /* 0x00000002c61c0825 */ /* 0x000fe200078e021c */
[----:B------:R3:W-:Y:S04]  /*1fa0*/  @P0 LDGSTS.E.BYPASS.LTC128B.128 [R146+0xf100], [R30.64], !P4 ;  /* 0x0f1000001e920fae */ /* 0x0007e8000e101d4a */
[----:B------:R3:W-:Y:S01]  /*1fb0*/  @P0 LDGSTS.E.BYPASS.LTC128B.128 [R146+0x11100], [R28.64], !P6 ;  /* 0x111000001c920fae */ /* 0x0007e2000f101d4a */
[----:B----4-:R-:W-:-:S03]  /*1fc0*/  IADD3 R20, P0, R11, R16, RZ ;  /* 0x000000100b147210 */ /* 0x010fc60007f1e0ff */
[----:B------:R-:W0:Y:S02]  /*1fd0*/  LDGDEPBAR ;  /* 0x00000000000079af */ /* 0x000e240000000000 */
[----:B-1----:R-:W-:Y:S01]  /*1fe0*/  IMAD.X R21, R12, 0x1, R17, P0 ;  /* 0x000000010c157824 */ /* 0x002fe200000e0611 */
[----:B--2---:R-:W-:Y:S01]  /*1ff0*/  IADD3 R18, P0, R11, R24, RZ ;  /* 0x000000180b127210 */ /* 0x004fe20007f1e0ff */
[----:B-----5:R-:W-:-:S04]  /*2000*/  IMAD.WIDE R22, R198, 0x2, RZ ;  /* 0x00000002c6167825 */ /* 0x020fc800078e02ff */
[----:B------:R-:W-:Y:S01]  /*2010*/  IMAD.X R19, R12, 0x1, R25, P0 ;  /* 0x000000010c137824 */ /* 0x000fe200000e0619 */
[----:B------:R-:W-:-:S05]  /*2020*/  IADD3 R16, P0, R16, R9, RZ ;  /* 0x0000000910107210 */ /* 0x000fca0007f1e0ff */
[----:B------:R-:W-:Y:S01]  /*2030*/  IMAD.X R17, R17, 0x1, R10, P0 ;  /* 0x0000000111117824 */ /* 0x000fe200000e060a */
[----:B---3--:R-:W-:-:S05]  /*2040*/  IADD3 R26, P0, R11, R22, RZ ;  /* 0x000000160b1a7210 */ /* 0x008fca0007f1e0ff */
        /* <DEDUP_REMOVED lines=8> */
[C---:B------:R-:W-:Y:S02]  /*20d0*/  ISETP.LT.OR P0, PT, R8.reuse, 0x1, P2 ;  /* 0x000000010800780c */ /* 0x040fe40001701670 */
[----:B------:R-:W-:-:S11]  /*20e0*/  ISETP.LT.OR P2, PT, R8, 0x21, P2 ;  /* 0x000000210800780c */ /* 0x000fd60001741670 */
[----:B------:R1:W-:Y:S01]  /*20f0*/  LDGSTS.E.BYPASS.LTC128B.128 [R146+0x2100], [R18.64], !P0 ;  /* 0x0210000012927fae */ /* 0x0003e2000c101d4a */
[----:B------:R-:W-:-:S04]  /*2100*/  ISETP.GE.AND P0, PT, R13, c[0x0][0x1d4], PT ;  /* 0x000075000d007a0c */ /* 0x000fc80003f06270 */
[C---:B------:R-:W-:Y:S02]  /*2110*/  ISETP.LT.OR P1, PT, R8.reuse, 0x1, P0 ;  /* 0x000000010800780c */ /* 0x040fe40000721670 */
[----:B------:R-:W-:-:S11]  /*2120*/  ISETP.LT.OR P0, PT, R8, 0x21, P0 ;  /* 0x000000210800780c */ /* 0x000fd60000701670 */
[----:B------:R1:W-:Y:S01]  /*2130*/  LDGSTS.E.BYPASS.LTC128B.128 [R146+0x4100], [R26.64], !P1 ;  /* 0x041000001a927fae */ /* 0x0003e2000c901d4a */
[----:B------:R-:W-:-:S03]  /*2140*/  ISETP.NE.AND P1, PT, R15, RZ, PT ;  /* 0x000000ff0f00720c */ /* 0x000fc60003f25270 */
[----:B------:R1:W-:Y:S01]  /*2150*/  LDGSTS.E.BYPASS.LTC128B.128 [R146+0x1100], [R16.64], !P3 ;  /* 0x0110000010927fae */ /* 0x0003e2000d901d4a */
[----:B------:R-:W-:-:S03]  /*2160*/  ISETP.GT.AND P3, PT, R195, 0x3f, PT ;  /* 0x0000003fc300780c */ /* 0x000fc60003f64270 */
[----:B------:R1:W-:Y:S04]  /*2170*/  LDGSTS.E.BYPASS.LTC128B.128 [R146+0x3100], [R24.64], !P2 ;  /* 0x0310000018927fae */ /* 0x0003e8000d101d4a */
[----:B------:R1:W-:Y:S01]  /*2180*/  LDGSTS.E.BYPASS.LTC128B.128 [R146+0x5100], [R22.64], !P0 ;  /* 0x0510000016927fae */ /* 0x0003e2000c101d4a */
[----:B------:R-:W-:-:S03]  /*2190*/  PLOP3.LUT P0, PT, PT, PT, UP0, 0x40, 0x0 ;  /* 0x000000000000781c */ /* 0x000fc60003f0e808 */
[----:B------:R-:W0:Y:S10]  /*21a0*/  LDGDEPBAR ;  /* 0x00000000000079af */ /* 0x000e340000000000 */
        /* <DEDUP_REMOVED lines=17> */
[----:B-1----:R-:W-:Y:S01]  /*22c0*/  IADD3 R19, -R201, 0x10, RZ ;  /* 0x00000010c9137810 */ /* 0x002fe20007ffe1ff */
        /* <DEDUP_REMOVED lines=9> */
[----:B------:R-:W-:Y:S02]  /*2360*/  SEL R13, RZ, 0x10, P5 ;  /* 0x00000010ff0d7807 */ /* 0x000fe40002800000 */
[----:B------:R-:W-:Y:S01]  /*2370*/  SHF.L.U64.HI R12, R199, 0x1, R132 ;  /* 0x00000001c70c7819 */ /* 0x000fe20000010284 */
[----:B------:R-:W-:Y:S01]  /*2380*/  IMAD R9, R9, c[0x0][0x1f0], RZ ;  /* 0x00007c0009097a24 */ /* 0x000fe200078e02ff */
[----:B------:R-:W-:Y:S02]  /*2390*/  IADD3 R16, P0, R10, UR20, RZ ;  /* 0x000000140a107c10 */ /* 0x000fe4000ff1e0ff */
[----:B------:R-:W-:Y:S01]  /*23a0*/  IADD3 R25, -R13, 0x10, RZ ;  /* 0x000000100d197810 */ /* 0x000fe20007ffe1ff */
[----:B------:R-:W-:Y:S01]  /*23b0*/  IMAD R8, R192, c[0x0][0x1f4], R9 ;  /* 0x00007d00c0087a24 */ /* 0x000fe200078e0209 */
[----:B------:R-:W-:Y:S02]  /*23c0*/  SEL R10, RZ, 0x10, P4 ;  /* 0x00000010ff0a7807 */ /* 0x000fe40002000000 */
[----:B------:R-:W-:-:S02]  /*23d0*/  LOP3.LUT R25, R25, 0xf, RZ, 0xc0, !PT ;  /* 0x0000000f19197812 */ /* 0x000fc400078ec0ff */
[----:B------:R-:W-:Y:S01]  /*23e0*/  IADD3.X R11, R11, UR17, R8, P0, !PT ;  /* 0x000000110b0b7c10 */ /* 0x000fe200087fe408 */
[----:B------:R-:W-:Y:S01]  /*23f0*/  IMAD.SHL.U32 R8, R198, 0x2, RZ ;  /* 0x00000002c6087824 */ /* 0x000fe200078e00ff */
[----:B------:R-:W-:Y:S02]  /*2400*/  LEA R17, P0, R16, c[0x0][0x1c8], 0x1 ;  /* 0x0000720010117a11 */ /* 0x000fe400078008ff */
[----:B------:R-:W-:Y:S02]  /*2410*/  IADD3 R22, -R10, 0x10, RZ ;  /* 0x000000100a167810 */ /* 0x000fe40007ffe1ff */
[----:B------:R-:W-:Y:S01]  /*2420*/  LEA.HI.X R16, R16, c[0x0][0x1cc], R11, 0x1, P0 ;  /* 0x0000730010107a11 */ /* 0x000fe200000f0c0b */
[----:B------:R-:W1:Y:S01]  /*2430*/  SHFL.IDX PT, R18, R17, 0x1, 0x181f ;  /* 0x00381f0011127f89 */ /* 0x000e6200000e0000 */
[----:B------:R-:W-:Y:S01]  /*2440*/  IMAD.SHL.U32 R11, R199, 0x2, RZ ;  /* 0x00000002c70b7824 */ /* 0x000fe200078e00ff */
[----:B------:R-:W-:Y:S02]  /*2450*/  LOP3.LUT R22, R22, 0xf, RZ, 0xc0, !PT ;  /* 0x0000000f16167812 */ /* 0x000fe400078ec0ff */
[----:B------:R-:W2:Y:S01]  /*2460*/  SHFL.IDX PT, R20, R16, 0x1, 0x181f ;  /* 0x00381f0010147f89 */ /* 0x000ea200000e0000 */
[----:B------:R-:W-:-:S03]  /*2470*/  SHF.L.U64.HI R9, R198, 0x1, R145 ;  /* 0x00000001c6097819 */ /* 0x000fc60000010291 */
        /* <DEDUP_REMOVED lines=23> */
.L_x_1348:
[----:B------:R-:W0:Y:S01]  /*25f0*/  LDGDEPBAR ;  /* 0x00000000000079af */ /* 0x000e220000000000 */
[----:B------:R-:W-:Y:S01]  /*2600*/  LOP3.LUT P0, RZ, R144, 0x2, RZ, 0xc0, !PT ;  /* 0x0000000290ff7812 */ /* 0x000fe2000780c0ff */
[----:B------:R-:W-:Y:S01]  /*2610*/  IMAD.SHL.U32 R185, R185, 0x2, RZ ;  /* 0x00000002b9b97824 */ /* 0x000fe200078e00ff */
[----:B------:R-:W-:Y:S01]  /*2620*/  MOV R182, 0x20 ;  /* 0x0000002000b67802 */ /* 0x000fe20000000f00 */
[----:B------:R-:W-:Y:S01]  /*2630*/  IMAD.SHL.U32 R184, R184, 0x2, RZ ;  /* 0x00000002b8b87824 */ /* 0x000fe200078e00ff */
[C---:B------:R-:W-:Y:S01]  /*2640*/  LEA R187, R0.reuse, 0x18100, 0x1 ;  /* 0x0001810000bb7811 */ /* 0x040fe200078e08ff */
[----:B------:R-:W-:Y:S01]  /*2650*/  IMAD.SHL.U32 R40, R0, 0x2, RZ ;  /* 0x0000000200287824 */ /* 0x000fe200078e00ff */
[----:B------:R-:W-:Y:S02]  /*2660*/  SEL R182, R182, 0xffffffe0, !P0 ;  /* 0xffffffe0b6b67807 */ /* 0x000fe40004000000 */
[----:B------:R-:W-:Y:S01]  /*2670*/  PLOP3.LUT P0, PT, PT, PT, UP0, 0x40, 0x0 ;  /* 0x000000000000781c */ /* 0x000fe20003f0e808 */
[----:B------:R-:W-:Y:S01]  /*2680*/  IMAD.IADD R183, R187, 0x1, R184 ;  /* 0x00000001bbb77824 */ /* 0x000fe200078e02b8 */
[----:B------:R-:W-:-:S02]  /*2690*/  IADD3 R84, R185, R182, RZ ;  /* 0x000000b6b9547210 */ /* 0x000fc40007ffe0ff */
[----:B------:R-:W-:Y:S01]  /*26a0*/  IADD3 R186, R185, 0xc100, RZ ;  /* 0x0000c100b9ba7810 */ /* 0x000fe20007ffe0ff */
[----:B------:R-:W-:-:S04]  /*26b0*/  DEPBAR.LE SB0, 0x3 ;  /* 0x000080c00000791a */ /* 0x000fc80000000000 */
[----:B------:R-:W-:-:S04]  /*26c0*/  DEPBAR.LE SB0, 0x2 ;  /* 0x000080800000791a */ /* 0x000fc80000000000 */
[----:B------:R-:W-:Y:S06]  /*26d0*/  BAR.SYNC.DEFER_BLOCKING 0x0 ;  /* 0x0000000000007b1d */ /* 0x000fec0000010000 */
[----:B------:R-:W2:Y:S04]  /*26e0*/  LDSM.16.M88.4 R40, [R40+0x18100] ;  /* 0x018100002828783b */ /* 0x000ea80000000200 */
[----:B-1----:R1:W3:Y:S04]  /*26f0*/  LDSM.16.M88.4 R16, [R185+0xc100] ;  /* 0x00c10000b910783b */ /* 0x0022e80000000200 */
[----:B------:R1:W4:Y:S04]  /*2700*/  LDSM.16.M88.4 R60, [R185+0xc900] ;  /* 0x00c90000b93c783b */ /* 0x0003280000000200 */
[----:B------:R1:W1:Y:S04]  /*2710*/  LDSM.16.M88.4 R52, [R185+0xd100] ;  /* 0x00d10000b934783b */ /* 0x0002680000000200 */
[----:B------:R1:W1:Y:S04]  /*2720*/  LDSM.16.M88.4 R24, [R185+0xd900] ;  /* 0x00d90000b918783b */ /* 0x0002680000000200 */
[----:B------:R1:W1:Y:S04]  /*2730*/  LDSM.16.M88.4 R44, [R183] ;  /* 0x00000000b72c783b */ /* 0x0002680000000200 */
[----:B------:R1:W1:Y:S04]  /*2740*/  LDSM.16.M88.4 R8, [R84+0xc100] ;  /* 0x00c100005408783b */ /* 0x0002680000000200 */
[----:B------:R1:W1:Y:S04]  /*2750*/  LDSM.16.M88.4 R76, [R84+0xc900] ;  /* 0x00c90000544c783b */ /* 0x0002680000000200 */
[----:B------:R1:W1:Y:S04]  /*2760*/  LDSM.16.M88.4 R72, [R84+0xd100] ;  /* 0x00d100005448783b */ /* 0x0002680000000200 */
[----:B------:R1:W1:Y:S01]  /*2770*/  LDSM.16.M88.4 R68, [R84+0xd900] ;  /* 0x00d900005444783b */ /* 0x0002620000000200 */
[----:B------:R-:W-:Y:S05]  /*2780*/  @P0 BRA `(.L_x_1349) ;  /* 0x0000034000000947 */ /* 0x000fea0003800000 */
        /* <DEDUP_REMOVED lines=10> */
[----:B------:R-:W-:Y:S01]  /*2830*/  IMAD.SHL.U32 R21, R200, 0x2, RZ ;  /* 0x00000002c8157824 */ /* 0x000fe200078e00ff */
[----:B------:R-:W-:Y:S01]  /*2840*/  LOP3.LUT R34, R34, 0xf, RZ, 0xc0, !PT ;  /* 0x0000000f22227812 */ /* 0x000fe200078ec0ff */
[----:B------:R-:W-:Y:S01]  /*2850*/  IMAD.IADD R13, R13, 0x1, R0 ;  /* 0x000000010d0d7824 */ /* 0x000fe200078e0200 */
[----:B------:R-:W-:Y:S01]  /*2860*/  LOP3.LUT R29, R29, 0xf, RZ, 0xc0, !PT ;  /* 0x0000000f1d1d7812 */ /* 0x000fe200078ec0ff */
[C---:B------:R-:W-:Y:S01]  /*2870*/  IMAD R0, R192.reuse, c[0x0][0x21c], R15 ;  /* 0x00008700c0007a24 */ /* 0x040fe200078e020f */
[----:B------:R-:W-:Y:S01]  /*2880*/  SHF.L.U64.HI R15, R199, 0x1, R132 ;  /* 0x00000001c70f7819 */ /* 0x000fe20000010284 */
[----:B------:R-:W-:-:S04]  /*2890*/  IMAD.WIDE.U32 R12, R192, c[0x0][0x218], R12 ;  /* 0x00008600c00c7a25 */ /* 0x000fc800078e000c */
[----:B------:R-:W-:Y:S01]  /*28a0*/  IMAD.SHL.U32 R14, R199, 0x2, RZ ;  /* 0x00000002c70e7824 */ /* 0x000fe200078e00ff */
[----:B------:R-:W-:Y:S02]  /*28b0*/  IADD3 R23, P0, R12, UR24, RZ ;  /* 0x000000180c177c10 */ /* 0x000fe4000ff1e0ff */
[C---:B------:R-:W-:Y:S02]  /*28c0*/  SHF.L.U64.HI R12, R198.reuse, 0x1, R145 ;  /* 0x00000001c60c7819 */ /* 0x040fe40000010291 */
[----:B------:R-:W-:Y:S02]  /*28d0*/  IADD3.X R0, R13, UR14, R0, P0, !PT ;  /* 0x0000000e0d007c10 */ /* 0x000fe400087fe400 */
[C---:B------:R-:W-:Y:S02]  /*28e0*/  LEA R28, P0, R23.reuse, c[0x0][0x1f8], 0x1 ;  /* 0x00007e00171c7a11 */ /* 0x040fe400078008ff */
[----:B------:R-:W-:Y:S02]  /*28f0*/  SEL R13, RZ, 0x10, P4 ;  /* 0x00000010ff0d7807 */ /* 0x000fe40002000000 */
[----:B------:R-:W-:Y:S01]  /*2900*/  LEA.HI.X R23, R23, c[0x0][0x1fc], R0, 0x1, P0 ;  /* 0x00007f0017177a11 */ /* 0x000fe200000f0c00 */
[----:B------:R-:W5:Y:S01]  /*2910*/  SHFL.IDX PT, R30, R28, 0x1, 0x181f ;  /* 0x00381f001c1e7f89 */ /* 0x000f6200000e0000 */
[----:B------:R-:W-:Y:S01]  /*2920*/  IADD3 R33, -R13, 0x10, RZ ;  /* 0x000000100d217810 */ /* 0x000fe20007ffe1ff */
[----:B------:R-:W-:-:S02]  /*2930*/  IMAD.SHL.U32 R0, R198, 0x2, RZ ;  /* 0x00000002c6007824 */ /* 0x000fc400078e00ff */
[----:B------:R-:W4:Y:S01]  /*2940*/  SHFL.IDX PT, R31, R23, 0x1, 0x181f ;  /* 0x00381f00171f7f89 */ /* 0x000f2200000e0000 */
[----:B------:R-:W-:-:S03]  /*2950*/  LOP3.LUT R33, R33, 0xf, RZ, 0xc0, !PT ;  /* 0x0000000f21217812 */ /* 0x000fc600078ec0ff */
        /* <DEDUP_REMOVED lines=23> */
.L_x_1349:
[----:B------:R-:W-:Y:S01]  /*2ad0*/  IMAD.MOV.U32 R0, RZ, RZ, 0x40 ;  /* 0x00000040ff007424 */ /* 0x000fe200078e00ff */
[C---:B--23--:R-:W-:Y:S01]  /*2ae0*/  HMMA.16816.F32 R20, R40.reuse, R16, RZ ;  /* 0x000000102814723c */ /* 0x04cfe200000018ff */
[C---:B------:R-:W-:Y:S01]  /*2af0*/  IMAD R181, R4.reuse, 0x2, R187 ;  /* 0x0000000204b57824 */ /* 0x040fe200078e02bb */
[----:B------:R-:W-:Y:S01]  /*2b00*/  LEA.HI R7, R7, R2, RZ, 0x2 ;  /* 0x0000000207077211 */ /* 0x000fe200078f10ff */
[----:B------:R-:W-:Y:S01]  /*2b10*/  IMAD R180, R4, 0x2, R183 ;  /* 0x0000000204b47824 */ /* 0x000fe200078e02b7 */
[----:B------:R-:W-:Y:S01]  /*2b20*/  SEL R133, R0, 0xffffffc0, !P1 ;  /* 0xffffffc000857807 */ /* 0x000fe20004800000 */
[----:B------:R-:W-:Y:S01]  /*2b30*/  UMOV UR4, 0xffffffc0 ;  /* 0xffffffc000047882 */ /* 0x000fe20000000000 */
[----:B----4-:R-:W-:Y:S01]  /*2b40*/  LDSM.16.M88.4 R12, [R181] ;  /* 0x00000000b50c783b */ /* 0x010fe20000000200 */
[----:B------:R-:W-:Y:S01]  /*2b50*/  LOP3.LUT R7, R7, 0xfffffffc, RZ, 0xc0, !PT ;  /* 0xfffffffc07077812 */ /* 0x000fe200078ec0ff */
[C---:B------:R-:W-:Y:S01]  /*2b60*/  HMMA.16816.F32 R16, R40.reuse, R18, RZ ;  /* 0x000000122810723c */ /* 0x040fe200000018ff */
[----:B------:R-:W-:Y:S01]  /*2b70*/  IMAD.IADD R85, R185, 0x1, R133 ;  /* 0x00000001b9557824 */ /* 0x000fe200078e0285 */
[----:B------:R-:W-:Y:S01]  /*2b80*/  LDSM.16.M88.4 R80, [R180] ;  /* 0x00000000b450783b */ /* 0x000fe20000000200 */
[----:B------:R-:W-:Y:S01]  /*2b90*/  IMAD.IADD R0, R133, 0x1, R84 ;  /* 0x0000000185007824 */ /* 0x000fe200078e0254 */
[----:B------:R-:W-:Y:S01]  /*2ba0*/  PLOP3.LUT P0, PT, PT, PT, UP1, 0x80, 0x0 ;  /* 0x000000000000781c */ /* 0x000fe20003f0f018 */
[----:B------:R-:W-:Y:S01]  /*2bb0*/  UIMAD UR4, UR13, UR4, 0x41 ;  /* 0x000000410d0474a4 */ /* 0x000fe2000f8e0204 */
[----:B------:R-:W2:Y:S01]  /*2bc0*/  LDSM.16.M88.4 R36, [R85+0xc100] ;  /* 0x00c100005524783b */ /* 0x000ea20000000200 */
[----:B------:R-:W-:Y:S01]  /*2bd0*/  IMAD.SHL.U32 R135, R3, 0x2, RZ ;  /* 0x0000000203877824 */ /* 0x000fe200078e00ff */
[----:B------:R-:W-:Y:S01]  /*2be0*/  HMMA.16816.F32 R64, R40, R60, RZ ;  /* 0x0000003c2840723c */ /* 0x000fe200000018ff */
[----:B------:R-:W-:Y:S01]  /*2bf0*/  UISETP.GE.AND UP0, UPT, UR13, 0x3, UPT ;  /* 0x000000030d00788c */ /* 0x000fe2000bf06270 */
[----:B------:R-:W-:Y:S01]  /*2c00*/  LDSM.16.M88.4 R32, [R85+0xc900] ;  /* 0x00c900005520783b */ /* 0x000fe20000000200 */
[----:B------:R-:W-:-:S02]  /*2c10*/  IMAD R134, R4, 0x2, R135 ;  /* 0x0000000204867824 */ /* 0x000fc400078e0287 */
[C---:B------:R-:W-:Y:S01]  /*2c20*/  IMAD.IADD R171, R184.reuse, 0x1, R135 ;  /* 0x00000001b8ab7824 */ /* 0x040fe200078e0287 */
[----:B------:R-:W-:Y:S01]  /*2c30*/  LDSM.16.M88.4 R28, [R85+0xd100] ;  /* 0x00d10000551c783b */ /* 0x000fe20000000200 */
[----:B------:R-:W-:Y:S01]  /*2c40*/  IMAD.IADD R163, R184, 0x1, R134 ;  /* 0x00000001b8a37824 */ /* 0x000fe200078e0286 */
[C---:B-1----:R-:W-:Y:S01]  /*2c50*/  HMMA.16816.F32 R56, R40.reuse, R52, RZ ;  /* 0x000000342838723c */ /* 0x042fe200000018ff */
[----:B------:R-:W-:Y:S01]  /*2c60*/  IMAD R4, R4, 0x2, R171 ;  /* 0x0000000204047824 */ /* 0x000fe200078e02ab */
[----:B------:R-:W0:Y:S06]  /*2c70*/  LDGDEPBAR ;  /* 0x00000000000079af */ /* 0x000e2c0000000000 */
[C---:B------:R-:W-:Y:S08]  /*2c80*/  HMMA.16816.F32 R60, R40.reuse, R62, RZ ;  /* 0x0000003e283c723c */ /* 0x040ff000000018ff */
[C---:B------:R-:W-:Y:S08]  /*2c90*/  HMMA.16816.F32 R52, R40.reuse, R54, RZ ;  /* 0x000000362834723c */ /* 0x040ff000000018ff */
[C---:B------:R-:W-:Y:S08]  /*2ca0*/  HMMA.16816.F32 R48, R40.reuse, R24, RZ ;  /* 0x000000182830723c */ /* 0x040ff000000018ff */
[----:B------:R-:W-:Y:S01]  /*2cb0*/  HMMA.16816.F32 R40, R40, R26, RZ ;  /* 0x0000001a2828723c */ /* 0x000fe200000018ff */
[----:B------:R-:W1:Y:S07]  /*2cc0*/  LDSM.16.M88.4 R24, [R85+0xd900] ;  /* 0x00d900005518783b */ /* 0x000e6e0000000200 */
[C---:B------:R-:W-:Y:S08]  /*2cd0*/  HMMA.16816.F32 R20, R44.reuse, R8, R20 ;  /* 0x000000082c14723c */ /* 0x040ff00000001814 */
[C---:B------:R-:W-:Y:S01]  /*2ce0*/  HMMA.16816.F32 R16, R44.reuse, R10, R16 ;  /* 0x0000000a2c10723c */ /* 0x040fe20000001810 */
[----:B------:R-:W3:Y:S07]  /*2cf0*/  LDSM.16.M88.4 R8, [R0+0xc100] ;  /* 0x00c100000008783b */ /* 0x000eee0000000200 */
        /* <DEDUP_REMOVED lines=8> */
[----:B------:R-:W4:Y:S04]  /*2d80*/  LDSM.16.M88.4 R68, [R0+0xd900] ;  /* 0x00d900000044783b */ /* 0x000f280000000200 */
[----:B------:R-:W-:Y:S03]  /*2d90*/  LDSM.16.M88.4 R40, [R187+0x4000] ;  /* 0x00400000bb28783b */ /* 0x000fe60000000200 */
[C---:B--2---:R-:W-:Y:S08]  /*2da0*/  HMMA.16816.F32 R20, R12.reuse, R36, R20 ;  /* 0x000000240c14723c */ /* 0x044ff00000001814 */
[C---:B------:R-:W-:Y:S01]  /*2db0*/  HMMA.16816.F32 R16, R12.reuse, R38, R16 ;  /* 0x000000260c10723c */ /* 0x040fe20000001810 */
[----:B------:R-:W2:Y:S07]  /*2dc0*/  LDSM.16.M88.4 R36, [R185+0xe100] ;  /* 0x00e10000b924783b */ /* 0x000eae0000000200 */
[C---:B-1----:R-:W-:Y:S08]  /*2dd0*/  HMMA.16816.F32 R48, R12.reuse, R24, R48 ;  /* 0x000000180c30723c */ /* 0x042ff00000001830 */
[C---:B------:R-:W-:Y:S01]  /*2de0*/  HMMA.16816.F32 R44, R12.reuse, R26, R44 ;  /* 0x0000001a0c2c723c */ /* 0x040fe2000000182c */
[----:B------:R-:W1:Y:S07]  /*2df0*/  LDSM.16.M88.4 R24, [R185+0xf900] ;  /* 0x00f90000b918783b */ /* 0x000e6e0000000200 */
[C---:B------:R-:W-:Y:S08]  /*2e00*/  HMMA.16816.F32 R64, R12.reuse, R32, R64 ;  /* 0x000000200c40723c */ /* 0x040ff00000001840 */
[C---:B------:R-:W-:Y:S01]  /*2e10*/  HMMA.16816.F32 R60, R12.reuse, R34, R60 ;  /* 0x000000220c3c723c */ /* 0x040fe2000000183c */
[----:B------:R-:W5:Y:S07]  /*2e20*/  LDSM.16.M88.4 R32, [R185+0xe900] ;  /* 0x00e90000b920783b */ /* 0x000f6e0000000200 */
[C---:B------:R-:W-:Y:S08]  /*2e30*/  HMMA.16816.F32 R56, R12.reuse, R28, R56 ;  /* 0x0000001c0c38723c */ /* 0x040ff00000001838 */
[----:B------:R-:W-:Y:S01]  /*2e40*/  HMMA.16816.F32 R52, R12, R30, R52 ;  /* 0x0000001e0c34723c */ /* 0x000fe20000001834 */
[----:B------:R-:W1:Y:S04]  /*2e50*/  LDSM.16.M88.4 R28, [R185+0xf100] ;  /* 0x00f10000b91c783b */ /* 0x000e680000000200 */
[----:B------:R-:W-:Y:S03]  /*2e60*/  LDSM.16.M88.4 R12, [R183+0x4000] ;  /* 0x00400000b70c783b */ /* 0x000fe60000000200 */
[C---:B---3--:R-:W-:Y:S08]  /*2e70*/  HMMA.16816.F32 R20, R80.reuse, R8, R20 ;  /* 0x000000085014723c */ /* 0x048ff00000001814 */
[C---:B------:R-:W-:Y:S01]  /*2e80*/  HMMA.16816.F32 R16, R80.reuse, R10, R16 ;  /* 0x0000000a5010723c */ /* 0x040fe20000001810 */
[----:B------:R-:W3:Y:S07]  /*2e90*/  LDSM.16.M88.4 R8, [R84+0xe100] ;  /* 0x00e100005408783b */ /* 0x000eee0000000200 */
[C---:B----4-:R-:W-:Y:S08]  /*2ea0*/  HMMA.16816.F32 R48, R80.reuse, R68, R48 ;  /* 0x000000445030723c */ /* 0x050ff00000001830 */
[C---:B------:R-:W-:Y:S01]  /*2eb0*/  HMMA.16816.F32 R44, R80.reuse, R70, R44 ;  /* 0x00000046502c723c */ /* 0x040fe2000000182c */
[----:B------:R-:W4:Y:S07]  /*2ec0*/  LDSM.16.M88.4 R68, [R84+0xe900] ;  /* 0x00e900005444783b */ /* 0x000f2e0000000200 */
[C---:B------:R-:W-:Y:S08]  /*2ed0*/  HMMA.16816.F32 R64, R80.reuse, R76, R64 ;  /* 0x0000004c5040723c */ /* 0x040ff00000001840 */
[C---:B------:R-:W-:Y:S08]  /*2ee0*/  HMMA.16816.F32 R60, R80.reuse, R78, R60 ;  /* 0x0000004e503c723c */ /* 0x040ff0000000183c */
[C---:B------:R-:W-:Y:S08]  /*2ef0*/  HMMA.16816.F32 R56, R80.reuse, R72, R56 ;  /* 0x000000485038723c */ /* 0x040ff00000001838 */
[----:B------:R-:W-:Y:S08]  /*2f00*/  HMMA.16816.F32 R52, R80, R74, R52 ;  /* 0x0000004a5034723c */ /* 0x000ff00000001834 */
[C---:B--2---:R-:W-:Y:S08]  /*2f10*/  HMMA.16816.F32 R20, R40.reuse, R36, R20 ;  /* 0x000000242814723c */ /* 0x044ff00000001814 */
[C---:B------:R-:W-:Y:S01]  /*2f20*/  HMMA.16816.F32 R16, R40.reuse, R38, R16 ;  /* 0x000000262810723c */ /* 0x040fe20000001810 */
[----:B------:R-:W2:Y:S07]  /*2f30*/  LDSM.16.M88.4 R36, [R84+0xf100] ;  /* 0x00f100005424783b */ /* 0x000eae0000000200 */
[C---:B-1----:R-:W-:Y:S08]  /*2f40*/  HMMA.16816.F32 R48, R40.reuse, R24, R48 ;  /* 0x000000182830723c */ /* 0x042ff00000001830 */
[C---:B------:R-:W-:Y:S01]  /*2f50*/  HMMA.16816.F32 R44, R40.reuse, R26, R44 ;  /* 0x0000001a282c723c */ /* 0x040fe2000000182c */
[----:B------:R-:W1:Y:S07]  /*2f60*/  LDSM.16.M88.4 R24, [R84+0xf900] ;  /* 0x00f900005418783b */ /* 0x000e6e0000000200 */
[C---:B-----5:R-:W-:Y:S08]  /*2f70*/  HMMA.16816.F32 R64, R40.reuse, R32, R64 ;  /* 0x000000202840723c */ /* 0x060ff00000001840 */
[C---:B------:R-:W-:Y:S01]  /*2f80*/  HMMA.16816.F32 R60, R40.reuse, R34, R60 ;  /* 0x00000022283c723c */ /* 0x040fe2000000183c */
[----:B------:R-:W-:Y:S07]  /*2f90*/  LDSM.16.M88.4 R32, [R181+0x4000] ;  /* 0x00400000b520783b */ /* 0x000fee0000000200 */
[C---:B------:R-:W-:Y:S08]  /*2fa0*/  HMMA.16816.F32 R56, R40.reuse, R28, R56 ;  /* 0x0000001c2838723c */ /* 0x040ff00000001838 */
[----:B------:R-:W-:Y:S01]  /*2fb0*/  HMMA.16816.F32 R52, R40, R30, R52 ;  /* 0x0000001e2834723c */ /* 0x000fe20000001834 */
[----:B------:R-:W-:Y:S04]  /*2fc0*/  LDSM.16.M88.4 R28, [R85+0xe100] ;  /* 0x00e10000551c783b */ /* 0x000fe80000000200 */
[----:B------:R-:W-:Y:S03]  /*2fd0*/  LDSM.16.M88.4 R40, [R85+0xf100] ;  /* 0x00f100005528783b */ /* 0x000fe60000000200 */
[C---:B---3--:R-:W-:Y:S08]  /*2fe0*/  HMMA.16816.F32 R20, R12.reuse, R8, R20 ;  /* 0x000000080c14723c */ /* 0x048ff00000001814 */
[C---:B------:R-:W-:Y:S01]  /*2ff0*/  HMMA.16816.F32 R16, R12.reuse, R10, R16 ;  /* 0x0000000a0c10723c */ /* 0x040fe20000001810 */
[----:B------:R-:W3:Y:S07]  /*3000*/  LDSM.16.M88.4 R8, [R85+0xe900] ;  /* 0x00e900005508783b */ /* 0x000eee0000000200 */
[C---:B----4-:R-:W-:Y:S08]  /*3010*/  HMMA.16816.F32 R64, R12.reuse, R68, R64 ;  /* 0x000000440c40723c */ /* 0x050ff00000001840 */
[C---:B------:R-:W-:Y:S01]  /*3020*/  HMMA.16816.F32 R60, R12.reuse, R70, R60 ;  /* 0x000000460c3c723c */ /* 0x040fe2000000183c */
[----:B------:R-:W4:Y:S07]  /*3030*/  LDSM.16.M88.4 R68, [R85+0xf900] ;  /* 0x00f900005544783b */ /* 0x000f2e0000000200 */
[C---:B--2---:R-:W-:Y:S08]  /*3040*/  HMMA.16816.F32 R56, R12.reuse, R36, R56 ;  /* 0x000000240c38723c */ /* 0x044ff00000001838 */
[C---:B------:R-:W-:Y:S01]  /*3050*/  HMMA.16816.F32 R72, R12.reuse, R38, R52 ;  /* 0x000000260c48723c */ /* 0x040fe20000001834 */
[----:B------:R-:W-:Y:S04]  /*3060*/  LDSM.16.M88.4 R52, [R180+0x4000] ;  /* 0x00400000b434783b */ /* 0x000fe80000000200 */
[----:B------:R-:W-:Y:S03]  /*3070*/  LDSM.16.M88.4 R36, [R0+0xe100] ;  /* 0x00e100000024783b */ /* 0x000fe60000000200 */
[C---:B-1----:R-:W-:Y:S08]  /*3080*/  HMMA.16816.F32 R48, R12.reuse, R24, R48 ;  /* 0x000000180c30723c */ /* 0x042ff00000001830 */
[----:B------:R-:W-:Y:S01]  /*3090*/  HMMA.16816.F32 R44, R12, R26, R44 ;  /* 0x0000001a0c2c723c */ /* 0x000fe2000000182c */
[----:B------:R-:W1:Y:S04]  /*30a0*/  LDSM.16.M88.4 R24, [R0+0xe900] ;  /* 0x00e900000018783b */ /* 0x000e680000000200 */
[----:B------:R-:W2:Y:S03]  /*30b0*/  LDSM.16.M88.4 R12, [R0+0xf100] ;  /* 0x00f10000000c783b */ /* 0x000ea60000000200 */
[C---:B---3--:R-:W-:Y:S08]  /*30c0*/  HMMA.16816.F32 R64, R32.reuse, R8, R64 ;  /* 0x000000082040723c */ /* 0x048ff00000001840 */
[C---:B------:R-:W-:Y:S01]  /*30d0*/  HMMA.16816.F32 R60, R32.reuse, R10, R60 ;  /* 0x0000000a203c723c */ /* 0x040fe2000000183c */
[----:B------:R-:W3:Y:S07]  /*30e0*/  LDSM.16.M88.4 R8, [R0+0xf900] ;  /* 0x00f900000008783b */ /* 0x000eee0000000200 */
[C---:B------:R-:W-:Y:S08]  /*30f0*/  HMMA.16816.F32 R20, R32.reuse, R28, R20 ;  /* 0x0000001c2014723c */ /* 0x040ff00000001814 */
[C---:B------:R-:W-:Y:S01]  /*3100*/  HMMA.16816.F32 R16, R32.reuse, R30, R16 ;  /* 0x0000001e2010723c */ /* 0x040fe20000001810 */
[----:B------:R-:W-:Y:S07]  /*3110*/  LDSM.16.M88.4 R28, [R185+0x10900] ;  /* 0x01090000b91c783b */ /* 0x000fee0000000200 */
[C---:B------:R-:W-:Y:S08]  /*3120*/  HMMA.16816.F32 R56, R32.reuse, R40, R56 ;  /* 0x000000282038723c */ /* 0x040ff00000001838 */
[C---:B------:R-:W-:Y:S01]  /*3130*/  HMMA.16816.F32 R72, R32.reuse, R42, R72 ;  /* 0x0000002a2048723c */ /* 0x040fe20000001848 */
[----:B------:R-:W5:Y:S07]  /*3140*/  LDSM.16.M88.4 R40, [R187+0x8000] ;  /* 0x00800000bb28783b */ /* 0x000f6e0000000200 */
[C---:B----4-:R-:W-:Y:S08]  /*3150*/  HMMA.16816.F32 R48, R32.reuse, R68, R48 ;  /* 0x000000442030723c */ /* 0x050ff00000001830 */
        /* <DEDUP_REMOVED lines=14> */
[----:B------:R-:W-:Y:S04]  /*3240*/  LDSM.16.M88.4 R8, [R84+0x11100] ;  /* 0x011100005408783b */ /* 0x000fe80000000200 */
[----:B------:R-:W-:Y:S03]  /*3250*/  LDSM.16.M88.4 R52, [R85+0x10100] ;  /* 0x010100005534783b */ /* 0x000fe60000000200 */
[C---:B-----5:R-:W-:Y:S08]  /*3260*/  HMMA.16816.F32 R64, R40.reuse, R28, R64 ;  /* 0x0000001c2840723c */ /* 0x060ff00000001840 */
[C---:B------:R-:W-:Y:S01]  /*3270*/  HMMA.16816.F32 R60, R40.reuse, R30, R60 ;  /* 0x0000001e283c723c */ /* 0x040fe2000000183c */
[----:B------:R-:W2:Y:S07]  /*3280*/  LDSM.16.M88.4 R28, [R84+0x10900] ;  /* 0x01090000541c783b */ /* 0x000eae0000000200 */
[C---:B----4-:R-:W-:Y:S08]  /*3290*/  HMMA.16816.F32 R56, R40.reuse, R68, R56 ;  /* 0x000000442838723c */ /* 0x050ff00000001838 */
[C---:B------:R-:W-:Y:S08]  /*32a0*/  HMMA.16816.F32 R72, R40.reuse, R70, R72 ;  /* 0x000000462848723c */ /* 0x040ff00000001848 */
[C---:B-1----:R-:W-:Y:S01]  /*32b0*/  HMMA.16816.F32 R68, R40.reuse, R24, R48 ;  /* 0x000000182844723c */ /* 0x042fe20000001830 */
[----:B------:R-:W-:Y:S07]  /*32c0*/  LDSM.16.M88.4 R48, [R181+0x8000] ;  /* 0x00800000b530783b */ /* 0x000fee0000000200 */
[C---:B------:R-:W-:Y:S01]  /*32d0*/  HMMA.16816.F32 R44, R40.reuse, R26, R44 ;  /* 0x0000001a282c723c */ /* 0x040fe2000000182c */
[----:B------:R-:W1:Y:S07]  /*32e0*/  LDSM.16.M88.4 R24, [R85+0x10900] ;  /* 0x010900005518783b */ /* 0x000e6e0000000200 */
[----:B------:R-:W-:Y:S08]  /*32f0*/  HMMA.16816.F32 R20, R40, R32, R20 ;  /* 0x000000202814723c */ /* 0x000ff00000001814 */
[----:B--2---:R-:W-:Y:S08]  /*3300*/  HMMA.16816.F32 R64, R36, R28, R64 ;  /* 0x0000001c2440723c */ /* 0x004ff00000001840 */
[----:B------:R-:W-:Y:S01]  /*3310*/  HMMA.16816.F32 R16, R40, R34, R16 ;  /* 0x000000222810723c */ /* 0x000fe20000001810 */
[----:B------:R-:W-:Y:S07]  /*3320*/  LDSM.16.M88.4 R32, [R84+0x11900] ;  /* 0x011900005420783b */ /* 0x000fee0000000200 */
[C---:B------:R-:W-:Y:S07]  /*3330*/  HMMA.16816.F32 R20, R36.reuse, R12, R20 ;  /* 0x0000000c2414723c */ /* 0x040fee0000001814 */
[----:B------:R-:W-:Y:S01]  /*3340*/  SHF.R.S32.HI R12, RZ, 0x1f, R5 ;  /* 0x0000001fff0c7819 */ /* 0x000fe20000011405 */
[----:B------:R-:W-:Y:S01]  /*3350*/  HMMA.16816.F32 R56, R36, R8, R56 ;  /* 0x000000082438723c */ /* 0x000fe20000001838 */
[----:B------:R-:W-:-:S02]  /*3360*/  LOP3.LUT R13, R6, 0xffffffe0, RZ, 0xc0, !PT ;  /* 0xffffffe0060d7812 */ /* 0x000fc400078ec0ff */
[----:B------:R-:W-:-:S03]  /*3370*/  LEA.HI R12, R12, R5, RZ, 0x3 ;  /* 0x000000050c0c7211 */ /* 0x000fc600078f18ff */
[----:B------:R-:W-:Y:S01]  /*3380*/  IMAD.IADD R6, R2, 0x1, -R13 ;  /* 0x0000000102067824 */ /* 0x000fe200078e0a0d */
[----:B------:R-:W-:Y:S01]  /*3390*/  LOP3.LUT R12, R12, 0xffffff8, RZ, 0xc0, !PT ;  /* 0x0ffffff80c0c7812 */ /* 0x000fe200078ec0ff */
[----:B------:R-:W-:Y:S01]  /*33a0*/  HMMA.16816.F32 R72, R36, R10, R72 ;  /* 0x0000000a2448723c */ /* 0x000fe20000001848 */
[----:B------:R-:W2:Y:S01]  /*33b0*/  LDSM.16.M88.4 R8, [R85+0x11100] ;  /* 0x011100005508783b */ /* 0x000ea20000000200 */
[----:B------:R-:W-:Y:S01]  /*33c0*/  IMAD.IADD R2, R2, 0x1, -R7 ;  /* 0x0000000102027824 */ /* 0x000fe200078e0a07 */
[----:B------:R-:W-:Y:S01]  /*33d0*/  SHF.R.S32.HI R13, RZ, 0x1f, R6 ;  /* 0x0000001fff0d7819 */ /* 0x000fe20000011406 */
[----:B------:R-:W-:Y:S01]  /*33e0*/  IMAD.IADD R7, R5, 0x1, -R12 ;  /* 0x0000000105077824 */ /* 0x000fe200078e0a0c */
[----:B------:R-:W-:Y:S02]  /*33f0*/  LDSM.16.M88.4 R84, [R85+0x11900] ;  /* 0x011900005554783b */ /* 0x000fe40000000200 */
[----:B------:R-:W-:Y:S01]  /*3400*/  LEA.HI R5, R13, R6, RZ, 0x2 ;  /* 0x000000060d057211 */ /* 0x000fe200078f10ff */
[----:B-1----:R-:W-:Y:S07]  /*3410*/  HMMA.16816.F32 R64, R48, R24, R64 ;  /* 0x000000183040723c */ /* 0x002fee0000001840 */
[----:B------:R-:W-:Y:S01]  /*3420*/  LEA.HI R25, R2, R2, RZ, 0x1 ;  /* 0x0000000202197211 */ /* 0x000fe200078f08ff */
[----:B------:R-:W-:Y:S01]  /*3430*/  HMMA.16816.F32 R16, R36, R14, R16 ;  /* 0x0000000e2410723c */ /* 0x000fe20000001810 */
[----:B------:R-:W-:Y:S01]  /*3440*/  LEA.HI.SX32 R24, R5, UR15, 0x1e ;  /* 0x0000000f05187c11 */ /* 0x000fe2000f8ff2ff */
[----:B------:R-:W-:Y:S01]  /*3450*/  LDSM.16.M88.4 R12, [R180+0x8000] ;  /* 0x00800000b40c783b */ /* 0x000fe20000000200 */
[----:B------:R-:W-:-:S02]  /*3460*/  LOP3.LUT R25, R25, 0x1ffffffe, RZ, 0xc0, !PT ;  /* 0x1ffffffe19197812 */ /* 0x000fc400078ec0ff */
[----:B------:R-:W-:Y:S01]  /*3470*/  LOP3.LUT R5, R5, 0x7ffffffc, RZ, 0xc0, !PT ;  /* 0x7ffffffc05057812 */ /* 0x000fe200078ec0ff */
[----:B------:R-:W-:Y:S02]  /*3480*/  IMAD R7, R7, 0x10, R24 ;  /* 0x0000001007077824 */ /* 0x000fe400078e0218 */
[----:B------:R-:W-:Y:S01]  /*3490*/  HMMA.16816.F32 R60, R36, R30, R60 ;  /* 0x0000001e243c723c */ /* 0x000fe2000000183c */
[----:B------:R-:W1:Y:S01]  /*34a0*/  LDSM.16.M88.4 R28, [R0+0x10100] ;  /* 0x01010000001c783b */ /* 0x000e620000000200 */
[----:B------:R-:W-:Y:S02]  /*34b0*/  IMAD.IADD R202, R2, 0x1, -R25 ;  /* 0x0000000102ca7824 */ /* 0x000fe400078e0a19 */
[----:B------:R-:W-:Y:S02]  /*34c0*/  IMAD.IADD R5, R6, 0x1, -R5 ;  /* 0x0000000106057824 */ /* 0x000fe400078e0a05 */
[----:B------:R-:W-:Y:S02]  /*34d0*/  IMAD R202, R202, 0x8, R7 ;  /* 0x00000008caca7824 */ /* 0x000fe400078e0207 */
[----:B------:R-:W-:Y:S01]  /*34e0*/  HMMA.16816.F32 R20, R48, R52, R20 ;  /* 0x000000343014723c */ /* 0x000fe20000001814 */
[----:B------:R-:W-:-:S02]  /*34f0*/  IMAD.U32 R6, RZ, RZ, UR4 ;  /* 0x00000004ff067e24 */ /* 0x000fc4000f8e00ff */
[----:B------:R-:W-:Y:S01]  /*3500*/  @P0 IMAD.HI.U32 R7, R202, c[0x0][0x2c8], RZ ;  /* 0x0000b200ca070a27 */ /* 0x000fe200078e00ff */
[----:B------:R-:W-:-:S03]  /*3510*/  PLOP3.LUT P0, PT, PT, PT, UP1, 0x80, 0x0 ;  /* 0x000000000000781c */ /* 0x000fc60003f0f018 */
[----:B------:R-:W-:Y:S01]  /*3520*/  IMAD.MOV.U32 R2, RZ, RZ, R202 ;  /* 0x000000ffff027224 */ /* 0x000fe200078e00ca */
[----:B------:R-:W-:Y:S01]  /*3530*/  HMMA.16816.F32 R16, R48, R54, R16 ;  /* 0x000000363010723c */ /* 0x000fe20000001810 */
[----:B------:R-:W-:-:S05]  /*3540*/  IMAD.SHL.U32 R203, R5, 0x2, RZ ;  /* 0x0000000205cb7824 */ /* 0x000fca00078e00ff */
[----:B------:R-:W-:Y:S02]  /*3550*/  IADD3 R6, -R203, UR9, R6 ;  /* 0x00000009cb067c10 */ /* 0x000fe4000fffe106 */
[----:B--2---:R-:W-:Y:S01]  /*3560*/  HMMA.16816.F32 R56, R48, R8, R56 ;  /* 0x000000083038723c */ /* 0x004fe20000001838 */
[----:B------:R-:W-:Y:S02]  /*3570*/  @P0 SHF.R.U32.HI R2, RZ, c[0x0][0x2cc], R7 ;  /* 0x0000b300ff020a19 */ /* 0x000fe40000011607 */
[----:B------:R-:W-:-:S03]  /*3580*/  IADD3 R6, R6, -UR12, RZ ;  /* 0x8000000c06067c10 */ /* 0x000fc6000fffe0ff */
[----:B------:R-:W2:Y:S02]  /*3590*/  SHFL.IDX PT, R7, R2, RZ, 0x1c1f ;  /* 0x001c1fff02077589 */ /* 0x000ea400000e0000 */
[C---:B------:R-:W-:Y:S02]  /*35a0*/  HMMA.16816.F32 R72, R48.reuse, R10, R72 ;  /* 0x0000000a3048723c */ /* 0x040fe40000001848 */
[----:B------:R-:W3:Y:S06]  /*35b0*/  LDSM.16.M88.4 R8, [R0+0x10900] ;  /* 0x010900000008783b */ /* 0x000eec0000000200 */
[----:B------:R-:W-:Y:S01]  /*35c0*/  HMMA.16816.F32 R60, R48, R26, R60 ;  /* 0x0000001a303c723c */ /* 0x000fe2000000183c */
[----:B------:R-:W4:Y:S07]  /*35d0*/  LDSM.16.M88.4 R24, [R0+0x11100] ;  /* 0x011100000018783b */ /* 0x000f2e0000000200 */
[----:B-1----:R-:W-:Y:S01]  /*35e0*/  HMMA.16816.F32 R20, R12, R28, R20 ;  /* 0x0000001c0c14723c */ /* 0x002fe20000001814 */
[----:B--2---:R-:W-:-:S07]  /*35f0*/  IMAD.IADD R7, R6, 0x1, R7 ;  /* 0x0000000106077824 */ /* 0x004fce00078e0207 */
[----:B------:R-:W-:Y:S01]  /*3600*/  HMMA.16816.F32 R16, R12, R30, R16 ;  /* 0x0000001e0c10723c */ /* 0x000fe20000001810 */
[----:B------:R1:W-:Y:S01]  /*3610*/  LDSM.16.M88.4 R28, [R0+0x11900] ;  /* 0x01190000001c783b */ /* 0x0003e20000000200 */
[----:B------:R-:W-:-:S04]  /*3620*/  DEPBAR.LE SB0, 0x2 ;  /* 0x000080800000791a */ /* 0x000fc80000000000 */
[----:B------:R-:W-:Y:S02]  /*3630*/  BAR.SYNC.DEFER_BLOCKING 0x0 ;  /* 0x0000000000007b1d */ /* 0x000fe40000010000 */
[C---:B------:R-:W-:Y:S07]  /*3640*/  HMMA.16816.F32 R44, R36.reuse, R34, R44 ;  /* 0x00000022242c723c */ /* 0x040fee000000182c */
[----:B------:R-:W-:Y:S01]  /*3650*/  IADD3 R34, -R203, UR22, RZ ;  /* 0x00000016cb227c10 */ /* 0x000fe2000fffe1ff */
[----:B------:R-:W-:Y:S07]  /*3660*/  HMMA.16816.F32 R68, R36, R32, R68 ;  /* 0x000000202444723c */ /* 0x000fee0000001844 */
[----:B------:R-:W-:Y:S01]  /*3670*/  IMNMX R32, R34, R7, PT ;  /* 0x0000000722207217 */ /* 0x000fe20003800200 */
[----:B---3--:R-:W-:Y:S01]  /*3680*/  HMMA.16816.F32 R64, R12, R8, R64 ;  /* 0x000000080c40723c */ /* 0x008fe20000001840 */
[----:B------:R-:W2:Y:S02]  /*3690*/  SHFL.IDX PT, R9, R2, 0x1, 0x1c1f ;  /* 0x003c1f0002097f89 */ /* 0x000ea400000e0000 */
[----:B------:R-:W-:-:S02]  /*36a0*/  ISETP.GT.AND P0, PT, R32, RZ, PT ;  /* 0x000000ff2000720c */ /* 0x000fc40003f04270 */
[----:B------:R-:W-:Y:S02]  /*36b0*/  LDSM.16.MT88.4 R40, [R135+0x2100] ;  /* 0x002100008728783b */ /* 0x000fe40000004200 */
[----:B------:R-:W-:Y:S01]  /*36c0*/  FSEL R33, R20, -INF , P0 ;  /* 0xff80000014217808 */ /* 0x000fe20000000000 */
[----:B------:R-:W-:Y:S01]  /*36d0*/  HMMA.16816.F32 R60, R12, R10, R60 ;  /* 0x0000000a0c3c723c */ /* 0x000fe2000000183c */
[C---:B------:R-:W-:Y:S01]  /*36e0*/  ISETP.GT.AND P0, PT, R32.reuse, 0x1, PT ;  /* 0x000000012000780c */ /* 0x040fe20003f04270 */
[----:B------:R-:W-:Y:S03]  /*36f0*/  LDSM.16.MT88.4 R124, [R135+0x100] ;  /* 0x00010000877c783b */ /* 0x000fe60000004200 */
[----:B------:R-:W-:Y:S01]  /*3700*/  FSEL R8, R21, -INF , P0 ;  /* 0xff80000015087808 */ /* 0x000fe20000000000 */
[----:B------:R-:W-:Y:S01]  /*3710*/  LDSM.16.MT88.4 R104, [R171+0x100] ;  /* 0x00010000ab68783b */ /* 0x000fe20000004200 */
[----:B------:R-:W-:Y:S01]  /*3720*/  ISETP.GT.AND P0, PT, R32, 0x8, PT ;  /* 0x000000082000780c */ /* 0x000fe20003f04270 */
[----:B------:R-:W-:Y:S01]  /*3730*/  HMMA.16816.F32 R68, R48, R84, R68 ;  /* 0x000000543044723c */ /* 0x000fe20000001844 */
[----:B-1----:R-:W-:Y:S01]  /*3740*/  FMNMX.FTZ R0, R33, R8, !PT ;  /* 0x0000000821007209 */ /* 0x002fe20007810000 */
[----:B------:R-:W-:Y:S01]  /*3750*/  LDSM.16.MT88.4 R112, [R134+0x100] ;  /* 0x000100008670783b */ /* 0x000fe20000004200 */
[----:B------:R-:W-:-:S02]  /*3760*/  FSEL R35, R16, -INF , P0 ;  /* 0xff80000010237808 */ /* 0x000fc40000000000 */
[----:B------:R-:W-:Y:S01]  /*3770*/  ISETP.GT.AND P0, PT, R32, 0x9, PT ;  /* 0x000000092000780c */ /* 0x000fe20003f04270 */
[----:B------:R-:W-:Y:S01]  /*3780*/  LDSM.16.MT88.4 R120, [R4+0x100] ;  /* 0x000100000478783b */ /* 0x000fe20000004200 */
[----:B------:R-:W-:Y:S01]  /*3790*/  FMNMX.FTZ R0, R35, R0, !PT ;  /* 0x0000000023007209 */ /* 0x000fe20007810000 */
[----:B----4-:R-:W-:Y:S01]  /*37a0*/  HMMA.16816.F32 R56, R12, R24, R56 ;  /* 0x000000180c38723c */ /* 0x010fe20000001838 */
[----:B--2---:R-:W-:Y:S01]  /*37b0*/  IMAD.IADD R9, R6, 0x1, R9 ;  /* 0x0000000106097824 */ /* 0x004fe200078e0209 */
[----:B------:R-:W-:Y:S04]  /*37c0*/  LDSM.16.MT88.4 R80, [R171+0x4100] ;  /* 0x00410000ab50783b */ /* 0x000fe80000004200 */
[----:B------:R-:W-:Y:S01]  /*37d0*/  IMNMX R34, R34, R9, PT ;  /* 0x0000000922227217 */ /* 0x000fe20003800200 */
[----:B------:R-:W-:Y:S01]  /*37e0*/  LDSM.16.MT88.4 R88, [R134+0x4100] ;  /* 0x004100008658783b */ /* 0x000fe20000004200 */
[----:B------:R-:W-:Y:S01]  /*37f0*/  FSEL R25, R17, -INF , P0 ;  /* 0xff80000011197808 */ /* 0x000fe20000000000 */
[----:B------:R-:W-:Y:S01]  /*3800*/  HMMA.16816.F32 R44, R48, R86, R44 ;  /* 0x00000056302c723c */ /* 0x000fe2000000182c */
[----:B------:R-:W-:Y:S01]  /*3810*/  ISETP.GT.AND P0, PT, R32, 0x10, PT ;  /* 0x000000102000780c */ /* 0x000fe20003f04270 */
[----:B------:R-:W-:Y:S01]  /*3820*/  LDSM.16.MT88.4 R48, [R171+0x2100] ;  /* 0x00210000ab30783b */ /* 0x000fe20000004200 */
[----:B------:R-:W-:-:S02]  /*3830*/  FMNMX.FTZ R0, R25, R0, !PT ;  /* 0x0000000019007209 */ /* 0x000fc40007810000 */
[----:B------:R-:W-:Y:S01]  /*3840*/  FSEL R17, R64, -INF , P0 ;  /* 0xff80000040117808 */ /* 0x000fe20000000000 */
[----:B------:R-:W-:Y:S01]  /*3850*/  LDSM.16.MT88.4 R136, [R171+0x900] ;  /* 0x00090000ab88783b */ /* 0x000fe20000004200 */
[C---:B------:R-:W-:Y:S01]  /*3860*/  ISETP.GT.AND P0, PT, R32.reuse, 0x11, PT ;  /* 0x000000112000780c */ /* 0x040fe20003f04270 */
[C---:B------:R-:W-:Y:S01]  /*3870*/  HMMA.16816.F32 R72, R12.reuse, R26, R72 ;  /* 0x0000001a0c48723c */ /* 0x040fe20000001848 */
[----:B------:R-:W-:Y:S02]  /*3880*/  FMNMX.FTZ R0, R17, R0, !PT ;  /* 0x0000000011007209 */ /* 0x000fe40007810000 */
[----:B------:R-:W-:Y:S02]  /*3890*/  FSEL R21, R65, -INF , P0 ;  /* 0xff80000041157808 */ /* 0x000fe40000000000 */
[----:B------:R-:W-:Y:S02]  /*38a0*/  ISETP.GT.AND P0, PT, R32, 0x18, PT ;  /* 0x000000182000780c */ /* 0x000fe40003f04270 */
[----:B------:R-:W-:Y:S01]  /*38b0*/  FMNMX.FTZ R0, R21, R0, !PT ;  /* 0x0000000015007209 */ /* 0x000fe20007810000 */
[----:B------:R-:W-:Y:S01]  /*38c0*/  HMMA.16816.F32 R68, R12, R28, R68 ;  /* 0x0000001c0c44723c */ /* 0x000fe20000001844 */
[----:B------:R-:W-:-:S02]  /*38d0*/  FSEL R5, R60, -INF , P0 ;  /* 0xff8000003c057808 */ /* 0x000fc40000000000 */
[C---:B------:R-:W-:Y:S02]  /*38e0*/  ISETP.GT.AND P0, PT, R32.reuse, 0x19, PT ;  /* 0x000000192000780c */ /* 0x040fe40003f04270 */
[----:B------:R-:W-:Y:S02]  /*38f0*/  FMNMX.FTZ R0, R5, R0, !PT ;  /* 0x0000000005007209 */ /* 0x000fe40007810000 */
[----:B------:R-:W-:Y:S01]  /*3900*/  FSEL R7, R61, -INF , P0 ;  /* 0xff8000003d077808 */ /* 0x000fe20000000000 */
[----:B------:R-:W-:Y:S01]  /*3910*/  HMMA.16816.F32 R44, R12, R30, R44 ;  /* 0x0000001e0c2c723c */ /* 0x000fe2000000182c */
[----:B------:R-:W-:Y:S02]  /*3920*/  ISETP.GT.AND P0, PT, R32, 0x20, PT ;  /* 0x000000202000780c */ /* 0x000fe40003f04270 */
[----:B------:R-:W-:Y:S02]  /*3930*/  FMNMX.FTZ R0, R7, R0, !PT ;  /* 0x0000000007007209 */ /* 0x000fe40007810000 */
[----:B------:R-:W-:-:S02]  /*3940*/  FSEL R167, R56, -INF , P0 ;  /* 0xff80000038a77808 */ /* 0x000fc40000000000 */
[C---:B------:R-:W-:Y:S02]  /*3950*/  ISETP.GT.AND P0, PT, R32.reuse, 0x21, PT ;  /* 0x000000212000780c */ /* 0x040fe40003f04270 */
[----:B------:R-:W-:Y:S02]  /*3960*/  FMNMX.FTZ R0, R167, R0, !PT ;  /* 0x00000000a7007209 */ /* 0x000fe40007810000 */
[----:B------:R-:W-:Y:S02]  /*3970*/  FSEL R213, R57, -INF , P0 ;  /* 0xff80000039d57808 */ /* 0x000fe40000000000 */
        /* <DEDUP_REMOVED lines=15> */
[----:B------:R-:W-:Y:S02]  /*3a70*/  ISETP.GT.AND P0, PT, R32, 0x39, PT ;  /* 0x000000392000780c */ /* 0x000fe40003f04270 */
[----:B------:R-:W-:Y:S02]  /*3a80*/  FMNMX.FTZ R0, R189, R0, !PT ;  /* 0x00000000bd007209 */ /* 0x000fe40007810000 */
[----:B------:R-:W-:Y:S02]  /*3a90*/  FSEL R179, R45, -INF , P0 ;  /* 0xff8000002db37808 */ /* 0x000fe40000000000 */
[----:B------:R-:W-:Y:S02]  /*3aa0*/  ISETP.GT.AND P0, PT, R34, RZ, PT ;  /* 0x000000ff2200720c */ /* 0x000fe40003f04270 */
[----:B------:R-:W-:Y:S02]  /*3ab0*/  FMNMX.FTZ R0, R179, R0, !PT ;  /* 0x00000000b3007209 */ /* 0x000fe40007810000 */
[----:B------:R-:W-:-:S02]  /*3ac0*/  FSEL R22, R22, -INF , P0 ;  /* 0xff80000016167808 */ /* 0x000fc40000000000 */
[C---:B------:R-:W-:Y:S01]  /*3ad0*/  ISETP.GT.AND P0, PT, R34.reuse, 0x1, PT ;  /* 0x000000012200780c */ /* 0x040fe20003f04270 */
[----:B------:R-:W1:Y:S03]  /*3ae0*/  SHFL.BFLY PT, R29, R0, 0x2, 0x1f ;  /* 0x0c401f00001d7f89 */ /* 0x000e6600000e0000 */
        /* <DEDUP_REMOVED lines=13> */
[----:B------:R-:W-:Y:S01]  /*3bc0*/  ISETP.GT.AND P0, PT, R34, 0x18, PT ;  /* 0x000000182200780c */ /* 0x000fe20003f04270 */
[----:B------:R-:W-:Y:S01]  /*3bd0*/  LDSM.16.MT88.4 R64, [R163+0x2100] ;  /* 0x00210000a340783b */ /* 0x000fe20000004200 */
        /* <DEDUP_REMOVED lines=43> */
[--C-:B------:R-:W-:Y:S02]  /*3e90*/  FFMA.FTZ R156, R35, c[0x0][0x2d0], -R140.reuse ;  /* 0x0000b400239c7a23 */ /* 0x100fe4000001088c */
[--C-:B------:R-:W-:Y:S01]  /*3ea0*/  FFMA.FTZ R153, R25, c[0x0][0x2d0], -R140.reuse ;  /* 0x0000b40019997a23 */ /* 0x100fe2000001088c */
[----:B------:R-:W-:Y:S01]  /*3eb0*/  MUFU.EX2 R159, R159 ;  /* 0x0000009f009f7308 */ /* 0x000fe20000000800 */
[--C-:B------:R-:W-:Y:S01]  /*3ec0*/  FFMA.FTZ R151, R5, c[0x0][0x2d0], -R140.reuse ;  /* 0x0000b40005977a23 */ /* 0x100fe2000001088c */
[----:B------:R-:W-:Y:S01]  /*3ed0*/  LDSM.16.MT88.4 R32, [R134+0x900] ;  /* 0x000900008620783b */ /* 0x000fe20000004200 */
[----:B------:R-:W-:-:S02]  /*3ee0*/  FFMA.FTZ R148, R7, c[0x0][0x2d0], -R140 ;  /* 0x0000b40007947a23 */ /* 0x000fc4000001088c */
[--C-:B------:R-:W-:Y:S01]  /*3ef0*/  FFMA.FTZ R157, R17, c[0x0][0x2d0], -R140.reuse ;  /* 0x0000b400119d7a23 */ /* 0x100fe2000001088c */
[----:B------:R-:W2:Y:S01]  /*3f00*/  LDSM.16.MT88.4 R4, [R4+0x4100] ;  /* 0x004100000404783b */ /* 0x000ea20000004200 */
[--C-:B------:R-:W-:Y:S01]  /*3f10*/  FFMA.FTZ R152, R21, c[0x0][0x2d0], -R140.reuse ;  /* 0x0000b40015987a23 */ /* 0x100fe2000001088c */
[----:B------:R-:W3:Y:S01]  /*3f20*/  MUFU.EX2 R158, R158 ;  /* 0x0000009e009e7308 */ /* 0x000ee20000000800 */
        /* <DEDUP_REMOVED lines=9> */
[--C-:B------:R-:W-:Y:S01]  /*3fc0*/  FFMA.FTZ R174, R205, c[0x0][0x2d0], -R140.reuse ;  /* 0x0000b400cdae7a23 */ /* 0x100fe2000001088c */
[----:B------:R-:W-:Y:S01]  /*3fd0*/  FSEL R168, R168, RZ, P0 ;  /* 0x000000ffa8a87208 */ /* 0x000fe20000000000 */
[--C-:B------:R-:W-:Y:S01]  /*3fe0*/  FFMA.FTZ R197, R197, c[0x0][0x2d0], -R140.reuse ;  /* 0x0000b400c5c57a23 */ /* 0x100fe2000001088c */
[----:B------:R-:W-:Y:S01]  /*3ff0*/  PLOP3.LUT P0, PT, PT, PT, UP0, 0x40, 0x0 ;  /* 0x000000000000781c */ /* 0x000fe20003f0e808 */
[----:B------:R-:W-:Y:S01]  /*4000*/  FFMA.FTZ R176, R189, c[0x0][0x2d0], -R140 ;  /* 0x0000b400bdb07a23 */ /* 0x000fe2000001088c */
[----:B------:R-:W1:Y:S01]  /*4010*/  MUFU.EX2 R153, R153 ;  /* 0x0000009900997308 */ /* 0x000e620000000800 */
[--C-:B------:R-:W-:Y:S01]  /*4020*/  FFMA.FTZ R161, R22, c[0x0][0x2d0], -R168.reuse ;  /* 0x0000b40016a17a23 */ /* 0x100fe200000108a8 */
[----:B---3--:R-:W-:Y:S01]  /*4030*/  F2FP.PACK_AB R96, R158, R159 ;  /* 0x0000009f9e60723e */ /* 0x008fe200000000ff */
[--C-:B------:R-:W-:Y:S02]  /*4040*/  FFMA.FTZ R160, R27, c[0x0][0x2d0], -R168.reuse ;  /* 0x0000b4001ba07a23 */ /* 0x100fe400000108a8 */
[--C-:B------:R-:W-:Y:S01]  /*4050*/  FFMA.FTZ R162, R23, c[0x0][0x2d0], -R168.reuse ;  /* 0x0000b40017a27a23 */ /* 0x100fe200000108a8 */
[----:B------:R-:W-:Y:S01]  /*4060*/  LDSM.16.MT88.4 R24, [R171+0x2900] ;  /* 0x00290000ab18783b */ /* 0x000fe20000004200 */
[--C-:B------:R-:W-:Y:S01]  /*4070*/  FFMA.FTZ R155, R19, c[0x0][0x2d0], -R168.reuse ;  /* 0x0000b400139b7a23 */ /* 0x100fe200000108a8 */
[----:B------:R-:W-:Y:S01]  /*4080*/  MUFU.EX2 R161, R161 ;  /* 0x000000a100a17308 */ /* 0x000fe20000000800 */
[--C-:B------:R-:W-:Y:S01]  /*4090*/  FFMA.FTZ R150, R11, c[0x0][0x2d0], -R168.reuse ;  /* 0x0000b4000b967a23 */ /* 0x100fe200000108a8 */
[----:B------:R-:W-:Y:S01]  /*40a0*/  LDSM.16.MT88.4 R16, [R134+0x2900] ;  /* 0x002900008610783b */ /* 0x000fe20000004200 */
[----:B------:R-:W-:-:S02]  /*40b0*/  FFMA.FTZ R3, R9, c[0x0][0x2d0], -R168 ;  /* 0x0000b40009037a23 */ /* 0x000fc400000108a8 */
[--C-:B------:R-:W-:Y:S01]  /*40c0*/  FFMA.FTZ R154, R15, c[0x0][0x2d0], -R168.reuse ;  /* 0x0000b4000f9a7a23 */ /* 0x100fe200000108a8 */
[----:B------:R-:W3:Y:S01]  /*40d0*/  LDSM.16.MT88.4 R8, [R135+0x2900] ;  /* 0x002900008708783b */ /* 0x000ee20000004200 */
[--C-:B------:R-:W-:Y:S01]  /*40e0*/  FFMA.FTZ R149, R13, c[0x0][0x2d0], -R168.reuse ;  /* 0x0000b4000d957a23 */ /* 0x100fe200000108a8 */
[----:B------:R-:W4:Y:S01]  /*40f0*/  MUFU.EX2 R160, R160 ;  /* 0x000000a000a07308 */ /* 0x000f220000000800 */
[----:B-1----:R-:W-:Y:S01]  /*4100*/  F2FP.PACK_AB R98, R153, R156 ;  /* 0x0000009c9962723e */ /* 0x002fe200000000ff */
[----:B------:R-:W1:Y:S01]  /*4110*/  LDSM.16.MT88.4 R20, [R135+0x900] ;  /* 0x000900008714783b */ /* 0x000e620000004200 */
[--C-:B------:R-:W-:Y:S02]  /*4120*/  FFMA.FTZ R170, R209, c[0x0][0x2d0], -R168.reuse ;  /* 0x0000b400d1aa7a23 */ /* 0x100fe400000108a8 */
[--C-:B------:R-:W-:Y:S01]  /*4130*/  FFMA.FTZ R173, R173, c[0x0][0x2d0], -R168.reuse ;  /* 0x0000b400adad7a23 */ /* 0x100fe200000108a8 */
[----:B------:R-:W5:Y:S01]  /*4140*/  LDSM.16.MT88.4 R12, [R163+0x2900] ;  /* 0x00290000a30c783b */ /* 0x000f620000004200 */
[--C-:B------:R-:W-:Y:S01]  /*4150*/  FFMA.FTZ R172, R207, c[0x0][0x2d0], -R168.reuse ;  /* 0x0000b400cfac7a23 */ /* 0x100fe200000108a8 */
[----:B------:R-:W-:Y:S01]  /*4160*/  MUFU.EX2 R162, R162 ;  /* 0x000000a200a27308 */ /* 0x000fe20000000800 */
[----:B------:R-:W-:-:S02]  /*4170*/  FFMA.FTZ R175, R175, c[0x0][0x2d0], -R168 ;  /* 0x0000b400afaf7a23 */ /* 0x000fc400000108a8 */
[----:B------:R-:W-:Y:S02]  /*4180*/  FFMA.FTZ R179, R179, c[0x0][0x2d0], -R140 ;  /* 0x0000b400b3b37a23 */ /* 0x000fe4000001088c */
[--C-:B------:R-:W-:Y:S02]  /*4190*/  FFMA.FTZ R177, R177, c[0x0][0x2d0], -R168.reuse ;  /* 0x0000b400b1b17a23 */ /* 0x100fe400000108a8 */
[--C-:B------:R-:W-:Y:S01]  /*41a0*/  FFMA.FTZ R178, R143, c[0x0][0x2d0], -R168.reuse ;  /* 0x0000b4008fb27a23 */ /* 0x100fe200000108a8 */
[----:B------:R-:W2:Y:S01]  /*41b0*/  MUFU.EX2 R155, R155 ;  /* 0x0000009b009b7308 */ /* 0x000ea20000000800 */
[----:B----4-:R-:W-:Y:S01]  /*41c0*/  F2FP.PACK_AB R97, R160, R161 ;  /* 0x000000a1a061723e */ /* 0x010fe200000000ff */
[--C-:B------:R-:W-:Y:S02]  /*41d0*/  FFMA.FTZ R188, R141, c[0x0][0x2d0], -R168.reuse ;  /* 0x0000b4008dbc7a23 */ /* 0x100fe400000108a8 */
[----:B------:R-:W-:Y:S01]  /*41e0*/  FFMA.FTZ R169, R169, c[0x0][0x2d0], -R168 ;  /* 0x0000b400a9a97a23 */ /* 0x000fe200000108a8 */
[----:B------:R-:W-:Y:S01]  /*41f0*/  LDSM.16.MT88.4 R140, [R171+0x3900] ;  /* 0x00390000ab8c783b */ /* 0x000fe20000004200 */
[----:B------:R-:W-:-:S02]  /*4200*/  FADD.FTZ R159, R159, R158 ;  /* 0x0000009e9f9f7221 */ /* 0x000fc40000010000 */
[----:B------:R-:W-:Y:S01]  /*4210*/  MUFU.EX2 R157, R157 ;  /* 0x0000009d009d7308 */ /* 0x000fe20000000800 */
[----:B------:R-:W-:Y:S02]  /*4220*/  FADD.FTZ R161, R161, R160 ;  /* 0x000000a0a1a17221 */ /* 0x000fe40000010000 */
[----:B------:R-:W-:-:S04]  /*4230*/  FADD.FTZ R156, R156, R159 ;  /* 0x0000009f9c9c7221 */ /* 0x000fc80000010000 */
[----:B------:R-:W-:Y:S01]  /*4240*/  FADD.FTZ R156, R153, R156 ;  /* 0x0000009c999c7221 */ /* 0x000fe20000010000 */
[----:B--2---:R-:W-:Y:S01]  /*4250*/  F2FP.PACK_AB R99, R155, R162 ;  /* 0x000000a29b63723e */ /* 0x004fe200000000ff */
        /* <DEDUP_REMOVED lines=208> */
[----:B------:R-:W-:Y:S02]  /*4f60*/  IMAD.IADD R7, R9, 0x1, R6 ;  /* 0x0000000109077824 */ /* 0x000fe400078e0206 */
[----:B------:R-:W-:Y:S01]  /*4f70*/  IMAD.MOV.U32 R6, RZ, RZ, R8 ;  /* 0x000000ffff067224 */ /* 0x000fe200078e0008 */
[----:B------:R-:W-:Y:S01]  /*4f80*/  SEL R8, RZ, 0x10, P5 ;  /* 0x00000010ff087807 */ /* 0x000fe20002800000 */
[----:B------:R-:W-:-:S03]  /*4f90*/  IMAD.SHL.U32 R9, R200, 0x2, RZ ;  /* 0x00000002c8097824 */ /* 0x000fc600078e00ff */
[----:B------:R-:W-:-:S04]  /*4fa0*/  IADD3 R18, -R8, 0x10, RZ ;  /* 0x0000001008127810 */ /* 0x000fc80007ffe1ff */
[----:B------:R-:W-:Y:S02]  /*4fb0*/  LOP3.LUT R18, R18, 0xf, RZ, 0xc0, !PT ;  /* 0x0000000f12127812 */ /* 0x000fe400078ec0ff */
[----:B--2---:R-:W-:Y:S01]  /*4fc0*/  SHF.R.S32.HI R11, RZ, 0x1f, R192 ;  /* 0x0000001fff0b7819 */ /* 0x004fe200000114c0 */
[----:B------:R-:W-:Y:S01]  /*4fd0*/  IMAD.WIDE.U32 R4, R192, c[0x0][0x1f0], R6 ;  /* 0x00007c00c0047a25 */ /* 0x000fe200078e0006 */
[----:B------:R-:W-:-:S03]  /*4fe0*/  SHF.L.U64.HI R7, R199, 0x1, R132 ;  /* 0x00000001c7077819 */ /* 0x000fc60000010284 */
[----:B------:R-:W-:Y:S01]  /*4ff0*/  IMAD R11, R11, c[0x0][0x1f0], RZ ;  /* 0x00007c000b0b7a24 */ /* 0x000fe200078e02ff */
[----:B------:R-:W-:Y:S01]  /*5000*/  IADD3 R4, P0, R4, UR20, RZ ;  /* 0x0000001404047c10 */ /* 0x000fe2000ff1e0ff */
[----:B------:R-:W-:Y:S02]  /*5010*/  IMAD.SHL.U32 R6, R199, 0x2, RZ ;  /* 0x00000002c7067824 */ /* 0x000fe400078e00ff */
[----:B------:R-:W-:-:S05]  /*5020*/  IMAD R11, R192, c[0x0][0x1f4], R11 ;  /* 0x00007d00c00b7a24 */ /* 0x000fca00078e020b */
[----:B------:R-:W-:Y:S02]  /*5030*/  IADD3.X R11, R5, UR17, R11, P0, !PT ;  /* 0x00000011050b7c10 */ /* 0x000fe400087fe40b */
[C---:B------:R-:W-:Y:S02]  /*5040*/  LEA R12, P0, R4.reuse, c[0x0][0x1c8], 0x1 ;  /* 0x00007200040c7a11 */ /* 0x040fe400078008ff */
        /* <DEDUP_REMOVED lines=30> */
.L_x_1350:
[----:B------:R-:W-:Y:S01]  /*5230*/  ULDC.64 UR4, c[0x0][0x2c8] ;  /* 0x0000b20000047ab9 */ /* 0x000fe20000000a00 */
[----:B------:R-:W0:Y:S01]  /*5240*/  LDGDEPBAR ;  /* 0x00000000000079af */ /* 0x000e220000000000 */
[----:B------:R-:W-:-:S04]  /*5250*/  UIMAD.WIDE.U32 UR22, UR15, UR4, URZ ;  /* 0x000000040f1672a5 */ /* 0x000fc8000f8e003f */
[----:B------:R-:W-:Y:S02]  /*5260*/  @UP1 USHF.R.U32.HI UR15, URZ, UR5, UR23 ;  /* 0x000000053f0f1299 */ /* 0x000fe40008011617 */
[----:B------:R-:W-:Y:S02]  /*5270*/  UIADD3 UR23, UR13, -0x2, URZ ;  /* 0xfffffffe0d177890 */ /* 0x000fe4000fffe03f */
[----:B------:R-:W-:Y:S02]  /*5280*/  UIADD3 UR15, UR15, UR9, -UR12 ;  /* 0x000000090f0f7290 */ /* 0x000fe4000fffe80c */
[----:B------:R-:W-:Y:S02]  /*5290*/  UMOV UR13, URZ ;  /* 0x0000003f000d7c82 */ /* 0x000fe40008000000 */
[----:B------:R-:W-:Y:S02]  /*52a0*/  USHF.R.S32.HI UR4, URZ, 0x1f, UR15 ;  /* 0x0000001f3f047899 */ /* 0x000fe4000801140f */
[----:B------:R-:W-:-:S02]  /*52b0*/  UMOV UR5, 0x1 ;  /* 0x0000000100057882 */ /* 0x000fc40000000000 */
[----:B------:R-:W-:-:S04]  /*52c0*/  ULEA.HI UR4, UR4, UR15, URZ, 0x6 ;  /* 0x0000000f04047291 */ /* 0x000fc8000f8f303f */
[----:B------:R-:W-:-:S04]  /*52d0*/  USHF.R.S32.HI UR22, URZ, 0x6, UR4 ;  /* 0x000000063f167899 */ /* 0x000fc80008011404 */
[----:B------:R-:W-:-:S04]  /*52e0*/  UISETP.LT.AND UP0, UPT, URZ, UR22, UPT ;  /* 0x000000163f00728c */ /* 0x000fc8000bf01270 */
[----:B------:R-:W-:-:S04]  /*52f0*/  USEL UR22, URZ, UR22, !UP0 ;  /* 0x000000163f167287 */ /* 0x000fc8000c000000 */
[----:B------:R-:W-:-:S06]  /*5300*/  UISETP.GE.AND UP0, UPT, UR23, UR22, UPT ;  /* 0x000000161700728c */ /* 0x000fcc000bf06270 */
[----:B------:R-:W-:-:S13]  /*5310*/  PLOP3.LUT P0, PT, PT, PT, UP0, 0x40, 0x0 ;  /* 0x000000000000781c */ /* 0x000fda0003f0e808 */
[----:B------:R-:W-:Y:S05]  /*5320*/  @P0 BRA `(.L_x_1351) ;  /* 0x0000323000000947 */ /* 0x000fea0003800000 */
        /* <DEDUP_REMOVED lines=15> */
.L_x_1354:
[----:B------:R-:W-:Y:S04]  /*5420*/  DEPBAR.LE SB0, 0x2 ;  /* 0x000080800000791a */ /* 0x000fe80000000000 */
[----:B------:R-:W-:Y:S01]  /*5430*/  BAR.SYNC.DEFER_BLOCKING 0x0 ;  /* 0x0000000000007b1d */ /* 0x000fe20000010000 */
[----:B------:R-:W-:Y:S01]  /*5440*/  MOV R2, UR5 ;  /* 0x0000000500027c02 */ /* 0x000fe20008000f00 */
[----:B------:R-:W-:Y:S04]  /*5450*/  UISETP.GE.AND UP0, UPT, UR23, 0x1, UPT ;  /* 0x000000011700788c */ /* 0x000fe8000bf06270 */
[C---:B------:R-:W-:Y:S02]  /*5460*/  IMAD R189, R2.reuse, 0x6000, R186 ;  /* 0x0000600002bd7824 */ /* 0x040fe400078e02ba */
[----:B------:R-:W-:Y:S01]  /*5470*/  IMAD R0, R2, 0x6000, R185 ;  /* 0x0000600002007824 */ /* 0x000fe200078e02b9 */
[----:B------:R-:W-:Y:S02]  /*5480*/  PLOP3.LUT P0, PT, PT, PT, UP0, 0x80, 0x0 ;  /* 0x000000000000781c */ /* 0x000fe40003f0f008 */
[----:B------:R-:W-:Y:S02]  /*5490*/  IADD3 R2, R182, R189, RZ ;  /* 0x000000bdb6027210 */ /* 0x000fe40007ffe0ff */
[----:B------:R2:W3:Y:S04]  /*54a0*/  LDSM.16.M88.4 R140, [R0+0xc100] ;  /* 0x00c10000008c783b */ /* 0x0004e80000000200 */
[----:B-1----:R2:W1:Y:S04]  /*54b0*/  LDSM.16.M88.4 R144, [R0+0xc900] ;  /* 0x00c900000090783b */ /* 0x0024680000000200 */
[----:B------:R2:W4:Y:S04]  /*54c0*/  LDSM.16.M88.4 R148, [R0+0xd100] ;  /* 0x00d100000094783b */ /* 0x0005280000000200 */
[----:B------:R2:W1:Y:S04]  /*54d0*/  LDSM.16.M88.4 R152, [R0+0xd900] ;  /* 0x00d900000098783b */ /* 0x0004680000000200 */
[----:B------:R2:W1:Y:S04]  /*54e0*/  LDSM.16.M88.4 R136, [R187] ;  /* 0x00000000bb88783b */ /* 0x0004680000000200 */
[----:B------:R2:W1:Y:S04]  /*54f0*/  LDSM.16.M88.4 R156, [R183] ;  /* 0x00000000b79c783b */ /* 0x0004680000000200 */
[----:B------:R2:W1:Y:S04]  /*5500*/  LDSM.16.M88.4 R160, [R2] ;  /* 0x0000000002a0783b */ /* 0x0004680000000200 */
[----:B------:R2:W1:Y:S04]  /*5510*/  LDSM.16.M88.4 R164, [R2+0x800] ;  /* 0x0008000002a4783b */ /* 0x0004680000000200 */
[----:B------:R2:W1:Y:S04]  /*5520*/  LDSM.16.M88.4 R168, [R2+0x1000] ;  /* 0x0010000002a8783b */ /* 0x0004680000000200 */
[----:B------:R2:W1:Y:S01]  /*5530*/  LDSM.16.M88.4 R172, [R2+0x1800] ;  /* 0x0018000002ac783b */ /* 0x0004620000000200 */
[----:B------:R-:W-:-:S05]  /*5540*/  @!P0 BRA `(.L_x_1352) ;  /* 0x000002f000008947 */ /* 0x000fca0003800000 */
        /* <DEDUP_REMOVED lines=13> */
[----:B--2---:R-:W-:Y:S04]  /*5620*/  IADD3 R0, P0, R6, UR24, RZ ;  /* 0x0000001806007c10 */ /* 0x004fe8000ff1e0ff */
[----:B------:R-:W-:Y:S02]  /*5630*/  IADD3.X R7, R7, UR14, R4, P0, !PT ;  /* 0x0000000e07077c10 */ /* 0x000fe400087fe404 */
[C---:B------:R-:W-:Y:S04]  /*5640*/  LEA R13, P0, R0.reuse, c[0x0][0x1f8], 0x1 ;  /* 0x00007e00000d7a11 */ /* 0x040fe800078008ff */
[----:B------:R-:W-:Y:S01]  /*5650*/  LEA.HI.X R12, R0, c[0x0][0x1fc], R7, 0x1, P0 ;  /* 0x00007f00000c7a11 */ /* 0x000fe200000f0c07 */
[----:B------:R-:W2:Y:S01]  /*5660*/  SHFL.IDX PT, R6, R13, 0x1, 0x181f ;  /* 0x00381f000d067f89 */ /* 0x000ea200000e0000 */
[----:B------:R-:W-:Y:S03]  /*5670*/  IADD3 R7, -R201, 0x10, RZ ;  /* 0x00000010c9077810 */ /* 0x000fe60007ffe1ff */
[----:B------:R-:W5:Y:S01]  /*5680*/  SHFL.IDX PT, R0, R12, 0x1, 0x181f ;  /* 0x00381f000c007f89 */ /* 0x000f6200000e0000 */
[----:B------:R-:W-:Y:S03]  /*5690*/  LOP3.LUT R7, R7, 0xf, RZ, 0xc0, !PT ;  /* 0x0000000f07077812 */ /* 0x000fe600078ec0ff */
[----:B------:R-:W4:Y:S04]  /*56a0*/  SHFL.IDX PT, R5, R13, RZ, 0x181f ;  /* 0x00181fff0d057589 */ /* 0x000f2800000e0000 */
[----:B------:R3:W1:Y:S01]  /*56b0*/  SHFL.IDX PT, R4, R12, RZ, 0x181f ;  /* 0x00181fff0c047589 */ /* 0x00066200000e0000 */
[----:B--2---:R-:W-:Y:S04]  /*56c0*/  IADD3 R10, P1, P0, R11, R6, R210 ;  /* 0x000000060b0a7210 */ /* 0x004fe8000783e0d2 */
[----:B-----5:R-:W-:Y:S02]  /*56d0*/  IADD3.X R11, RZ, R0, R211, P1, P0 ;  /* 0x00000000ff0b7210 */ /* 0x020fe40000fe04d3 */
[----:B------:R-:W-:Y:S04]  /*56e0*/  IADD3 R8, P1, P0, R8, R6, R207 ;  /* 0x0000000608087210 */ /* 0x000fe8000783e0cf */
[----:B------:R-:W-:Y:S02]  /*56f0*/  IADD3.X R9, RZ, R0, R208, P1, P0 ;  /* 0x00000000ff097210 */ /* 0x000fe40000fe04d0 */
[----:B------:R-:W-:Y:S04]  /*5700*/  IADD3 R6, P1, P0, R7, R6, R204 ;  /* 0x0000000607067210 */ /* 0x000fe8000783e0cc */
[----:B------:R-:W-:Y:S01]  /*5710*/  IADD3.X R7, RZ, R0, R205, P1, P0 ;  /* 0x00000000ff077210 */ /* 0x000fe20000fe04cd */
[----:B------:R-:W-:Y:S01]  /*5720*/  IMAD.U32 R0, RZ, RZ, UR13 ;  /* 0x0000000dff007e24 */ /* 0x000fe2000f8e00ff */
[C---:B----4-:R-:W-:Y:S02]  /*5730*/  IADD3 R14, P1, R5.reuse, R210, RZ ;  /* 0x000000d2050e7210 */ /* 0x050fe40007f3e0ff */
[----:B---3--:R-:W-:Y:S03]  /*5740*/  IADD3 R12, P0, R5, R207, RZ ;  /* 0x000000cf050c7210 */ /* 0x008fe60007f1e0ff */
[C---:B-1----:R-:W-:Y:S01]  /*5750*/  IMAD.X R15, R4.reuse, 0x1, R211, P1 ;  /* 0x00000001040f7824 */ /* 0x042fe200008e06d3 */
[----:B------:R-:W-:Y:S01]  /*5760*/  ISETP.NE.U32.AND P1, PT, R209, RZ, PT ;  /* 0x000000ffd100720c */ /* 0x000fe20003f25070 */
[----:B------:R-:W-:Y:S01]  /*5770*/  IMAD.X R13, R4, 0x1, R208, P0 ;  /* 0x00000001040d7824 */ /* 0x000fe200000e06d0 */
[----:B------:R-:W-:Y:S01]  /*5780*/  IADD3 R16, P0, R5, R204, RZ ;  /* 0x000000cc05107210 */ /* 0x000fe20007f1e0ff */
[----:B------:R-:W-:Y:S04]  /*5790*/  IMAD R5, R0, 0x6000, R191 ;  /* 0x0000600000057824 */ /* 0x000fe800078e02bf */
[----:B------:R-:W-:Y:S01]  /*57a0*/  IMAD.X R17, R4, 0x1, R205, P0 ;  /* 0x0000000104117824 */ /* 0x000fe200000e06cd */
[----:B------:R1:W-:Y:S01]  /*57b0*/  LDGSTS.E.BYPASS.LTC128B.128 [R5], [R14.64], !P5 ;  /* 0x000000000e057fae */ /* 0x0003e2000e901d4a */
[----:B------:R-:W-:Y:S03]  /*57c0*/  ISETP.NE.U32.AND P0, PT, R201, RZ, PT ;  /* 0x000000ffc900720c */ /* 0x000fe60003f05070 */
[----:B------:R1:W-:Y:S04]  /*57d0*/  LDGSTS.E.BYPASS.LTC128B.128 [R5+0x2000], [R12.64], !P4 ;  /* 0x020000000c057fae */ /* 0x0003e8000e101d4a */
[----:B------:R1:W-:Y:S04]  /*57e0*/  LDGSTS.E.BYPASS.LTC128B.128 [R5+0x4000], [R16.64], !P6 ;  /* 0x0400000010057fae */ /* 0x0003e8000f101d4a */
[----:B------:R1:W-:Y:S01]  /*57f0*/  LDGSTS.E.BYPASS.LTC128B.128.ZFILL [R5+0x1000], [R10.64], P1 ;  /* 0x010000000a057fae */ /* 0x0003e20008941d4a */
[----:B------:R-:W-:Y:S11]  /*5800*/  ISETP.NE.U32.AND P1, PT, R206, RZ, PT ;  /* 0x000000ffce00720c */ /* 0x000ff60003f25070 */
[----:B------:R-:W-:Y:S02]  /*5810*/  @!UPT UIADD3 URZ, URZ, URZ, URZ ;  /* 0x0000003f3f3ff290 */ /* 0x000fe4000fffe03f */
[----:B------:R1:W-:Y:S04]  /*5820*/  LDGSTS.E.BYPASS.LTC128B.128.ZFILL [R5+0x3000], [R8.64], P1 ;  /* 0x0300000008057fae */ /* 0x0003e80008941d4a */
[----:B------:R1:W-:Y:S02]  /*5830*/  LDGSTS.E.BYPASS.LTC128B.128.ZFILL [R5+0x5000], [R6.64], P0 ;  /* 0x0500000006057fae */ /* 0x0003e40008141d4a */
.L_x_1352:
[C---:B-1-3--:R-:W-:Y:S01]  /*5840*/  HMMA.16816.F32 R4, R136.reuse, R140, RZ ;  /* 0x0000008c8804723c */ /* 0x04afe200000018ff */
[----:B------:R-:W-:Y:S01]  /*5850*/  LDSM.16.M88.4 R176, [R189+0x2000] ;  /* 0x00200000bdb0783b */ /* 0x000fe20000000200 */
[----:B------:R-:W-:Y:S01]  /*5860*/  UIMAD UR4, UR5, 0x6000, URZ ;  /* 0x00006000050478a4 */ /* 0x000fe2000f8e023f */
[----:B------:R-:W-:Y:S01]  /*5870*/  PLOP3.LUT P1, PT, PT, PT, UP1, 0x80, 0x0 ;  /* 0x000000000000781c */ /* 0x000fe20003f2f018 */
[----:B------:R-:W-:Y:S01]  /*5880*/  USHF.L.U32 UR15, UR23, 0x6, URZ ;  /* 0x00000006170f7899 */ /* 0x000fe2000800063f */
[CC--:B------:R-:W-:Y:S01]  /*5890*/  IADD3 R188, R133.reuse, R189.reuse, RZ ;  /* 0x000000bd85bc7210 */ /* 0x0c0fe20007ffe0ff */
[----:B------:R-:W-:Y:S01]  /*58a0*/  UISETP.GE.AND UP0, UPT, UR23, 0x2, UPT ;  /* 0x000000021700788c */ /* 0x000fe2000bf06270 */
[----:B--2---:R-:W-:Y:S01]  /*58b0*/  IADD3 R0, R133, R2, RZ ;  /* 0x0000000285007210 */ /* 0x004fe20007ffe0ff */
[C---:B------:R-:W-:Y:S01]  /*58c0*/  HMMA.16816.F32 R8, R136.reuse, R142, RZ ;  /* 0x0000008e8808723c */ /* 0x040fe200000018ff */
[----:B------:R-:W-:Y:S01]  /*58d0*/  LDSM.16.M88.4 R140, [R181] ;  /* 0x00000000b58c783b */ /* 0x000fe20000000200 */
[----:B------:R-:W-:Y:S01]  /*58e0*/  PLOP3.LUT P0, PT, PT, PT, UP1, 0x80, 0x0 ;  /* 0x000000000000781c */ /* 0x000fe20003f0f018 */
[----:B------:R-:W-:Y:S02]  /*58f0*/  UIADD3 UR26, UR13, 0x1, URZ ;  /* 0x000000010d1a7890 */ /* 0x000fe4000fffe03f */
[----:B------:R-:W-:Y:S03]  /*5900*/  UISETP.GE.AND UP2, UPT, UR13, 0x1, UPT ;  /* 0x000000010d00788c */ /* 0x000fe6000bf46270 */
[C---:B------:R-:W-:Y:S01]  /*5910*/  HMMA.16816.F32 R12, R136.reuse, R144, RZ ;  /* 0x00000090880c723c */ /* 0x040fe200000018ff */
[----:B------:R-:W0:Y:S01]  /*5920*/  LDGDEPBAR ;  /* 0x00000000000079af */ /* 0x000e220000000000 */
[----:B------:R-:W-:Y:S06]  /*5930*/  USEL UR13, UR26, URZ, !UP2 ;  /* 0x0000003f1a0d7287 */ /* 0x000fec000d000000 */
[C---:B------:R-:W-:Y:S01]  /*5940*/  HMMA.16816.F32 R16, R136.reuse, R146, RZ ;  /* 0x000000928810723c */ /* 0x040fe200000018ff */
[----:B------:R-:W1:Y:S07]  /*5950*/  LDSM.16.M88.4 R144, [R188] ;  /* 0x00000000bc90783b */ /* 0x000e6e0000000200 */
[C---:B----4-:R-:W-:Y:S08]  /*5960*/  HMMA.16816.F32 R20, R136.reuse, R148, RZ ;  /* 0x000000948814723c */ /* 0x050ff000000018ff */
[C---:B------:R-:W-:Y:S01]  /*5970*/  HMMA.16816.F32 R24, R136.reuse, R150, RZ ;  /* 0x000000968818723c */ /* 0x040fe200000018ff */
[----:B------:R-:W2:Y:S07]  /*5980*/  LDSM.16.M88.4 R148, [R188+0x800] ;  /* 0x00080000bc94783b */ /* 0x000eae0000000200 */
[C---:B------:R-:W-:Y:S08]  /*5990*/  HMMA.16816.F32 R28, R136.reuse, R152, RZ ;  /* 0x00000098881c723c */ /* 0x040ff000000018ff */
[----:B------:R-:W-:Y:S01]  /*59a0*/  HMMA.16816.F32 R32, R136, R154, RZ ;  /* 0x0000009a8820723c */ /* 0x000fe200000018ff */
[----:B------:R-:W3:Y:S07]  /*59b0*/  LDSM.16.M88.4 R136, [R188+0x1000] ;  /* 0x00100000bc88783b */ /* 0x000eee0000000200 */
[C---:B------:R-:W-:Y:S01]  /*59c0*/  HMMA.16816.F32 R4, R156.reuse, R160, R4 ;  /* 0x000000a09c04723c */ /* 0x040fe20000001804 */
[----:B------:R-:W4:Y:S07]  /*59d0*/  LDSM.16.M88.4 R152, [R188+0x1800] ;  /* 0x00180000bc98783b */ /* 0x000f2e0000000200 */
[C---:B------:R-:W-:Y:S01]  /*59e0*/  HMMA.16816.F32 R8, R156.reuse, R162, R8 ;  /* 0x000000a29c08723c */ /* 0x040fe20000001808 */
[----:B------:R-:W-:Y:S07]  /*59f0*/  LDSM.16.M88.4 R160, [R180] ;  /* 0x00000000b4a0783b */ /* 0x000fee0000000200 */
[C---:B------:R-:W-:Y:S08]  /*5a00*/  HMMA.16816.F32 R12, R156.reuse, R164, R12 ;  /* 0x000000a49c0c723c */ /* 0x040ff0000000180c */
[C---:B------:R-:W-:Y:S01]  /*5a10*/  HMMA.16816.F32 R16, R156.reuse, R166, R16 ;  /* 0x000000a69c10723c */ /* 0x040fe20000001810 */
[----:B------:R-:W5:Y:S07]  /*5a20*/  LDSM.16.M88.4 R164, [R0] ;  /* 0x0000000000a4783b */ /* 0x000f6e0000000200 */
[C---:B------:R-:W-:Y:S08]  /*5a30*/  HMMA.16816.F32 R20, R156.reuse, R168, R20 ;  /* 0x000000a89c14723c */ /* 0x040ff00000001814 */
[C---:B------:R-:W-:Y:S01]  /*5a40*/  HMMA.16816.F32 R24, R156.reuse, R170, R24 ;  /* 0x000000aa9c18723c */ /* 0x040fe20000001818 */
[----:B------:R-:W-:Y:S07]  /*5a50*/  LDSM.16.M88.4 R168, [R0+0x1800] ;  /* 0x0018000000a8783b */ /* 0x000fee0000000200 */
        /* <DEDUP_REMOVED lines=15> */
[----:B------:R-:W3:Y:S07]  /*5b50*/  LDSM.16.M88.4 R140, [R189+0x3000] ;  /* 0x00300000bd8c783b */ /* 0x000eee0000000200 */
[C---:B-----5:R-:W-:Y:S01]  /*5b60*/  HMMA.16816.F32 R4, R160.reuse, R164, R4 ;  /* 0x000000a4a004723c */ /* 0x060fe20000001804 */
[----:B------:R-:W-:Y:S07]  /*5b70*/  LDSM.16.M88.4 R152, [R2+0x2000] ;  /* 0x002000000298783b */ /* 0x000fee0000000200 */
[C---:B------:R-:W-:Y:S08]  /*5b80*/  HMMA.16816.F32 R8, R160.reuse, R166, R8 ;  /* 0x000000a6a008723c */ /* 0x040ff00000001808 */
[C---:B------:R-:W-:Y:S08]  /*5b90*/  HMMA.16816.F32 R12, R160.reuse, R156, R12 ;  /* 0x0000009ca00c723c */ /* 0x040ff0000000180c */
[C---:B------:R-:W-:Y:S08]  /*5ba0*/  HMMA.16816.F32 R16, R160.reuse, R158, R16 ;  /* 0x0000009ea010723c */ /* 0x040ff00000001810 */
[C---:B-1----:R-:W-:Y:S08]  /*5bb0*/  HMMA.16816.F32 R20, R160.reuse, R144, R20 ;  /* 0x00000090a014723c */ /* 0x042ff00000001814 */
[C---:B------:R-:W-:Y:S01]  /*5bc0*/  HMMA.16816.F32 R24, R160.reuse, R146, R24 ;  /* 0x00000092a018723c */ /* 0x040fe20000001818 */
[----:B------:R-:W1:Y:S07]  /*5bd0*/  LDSM.16.M88.4 R144, [R183+0x4000] ;  /* 0x00400000b790783b */ /* 0x000e6e0000000200 */
[C---:B------:R-:W-:Y:S08]  /*5be0*/  HMMA.16816.F32 R28, R160.reuse, R168, R28 ;  /* 0x000000a8a01c723c */ /* 0x040ff0000000181c */
[----:B------:R-:W-:Y:S01]  /*5bf0*/  HMMA.16816.F32 R32, R160, R170, R32 ;  /* 0x000000aaa020723c */ /* 0x000fe20000001820 */
[----:B------:R4:W-:Y:S07]  /*5c00*/  LDSM.16.M88.4 R168, [R2+0x4000] ;  /* 0x0040000002a8783b */ /* 0x0009ee0000000200 */
[C---:B------:R-:W-:Y:S07]  /*5c10*/  HMMA.16816.F32 R4, R172.reuse, R176, R4 ;  /* 0x000000b0ac04723c */ /* 0x040fee0000001804 */
[CC--:B------:R-:W-:Y:S01]  /*5c20*/  IADD3 R177, R182.reuse, R189.reuse, RZ ;  /* 0x000000bdb6b17210 */ /* 0x0c0fe20007ffe0ff */
[C---:B------:R-:W-:Y:S04]  /*5c30*/  HMMA.16816.F32 R8, R172.reuse, R178, R8 ;  /* 0x000000b2ac08723c */ /* 0x040fe80000001808 */
[----:B------:R-:W5:Y:S01]  /*5c40*/  LDSM.16.M88.4 R156, [R177+0x2800] ;  /* 0x00280000b19c783b */ /* 0x000f620000000200 */
[----:B------:R-:W-:Y:S03]  /*5c50*/  IADD3 R176, R182, R189, R133 ;  /* 0x000000bdb6b07210 */ /* 0x000fe60007ffe085 */
[C---:B--2---:R-:W-:Y:S04]  /*5c60*/  HMMA.16816.F32 R12, R172.reuse, R136, R12 ;  /* 0x00000088ac0c723c */ /* 0x044fe8000000180c */
[----:B------:R-:W2:Y:S01]  /*5c70*/  LDSM.16.M88.4 R160, [R177+0x3000] ;  /* 0x00300000b1a0783b */ /* 0x000ea20000000200 */
[----:B----4-:R-:W-:Y:S03]  /*5c80*/  @P1 IMAD.HI.U32 R2, R202, c[0x0][0x2c8], RZ ;  /* 0x0000b200ca021a27 */ /* 0x010fe600078e00ff */
[C---:B------:R-:W-:Y:S04]  /*5c90*/  HMMA.16816.F32 R16, R172.reuse, R138, R16 ;  /* 0x0000008aac10723c */ /* 0x040fe80000001810 */
[----:B------:R-:W4:Y:S04]  /*5ca0*/  LDSM.16.M88.4 R164, [R177+0x3800] ;  /* 0x00380000b1a4783b */ /* 0x000f280000000200 */
[C---:B---3--:R-:W-:Y:S04]  /*5cb0*/  HMMA.16816.F32 R20, R172.reuse, R140, R20 ;  /* 0x0000008cac14723c */ /* 0x048fe80000001814 */
[----:B------:R-:W-:Y:S04]  /*5cc0*/  LDSM.16.M88.4 R136, [R181+0x4000] ;  /* 0x00400000b588783b */ /* 0x000fe80000000200 */
[C---:B------:R-:W-:Y:S04]  /*5cd0*/  HMMA.16816.F32 R24, R172.reuse, R142, R24 ;  /* 0x0000008eac18723c */ /* 0x040fe80000001818 */
[----:B------:R-:W3:Y:S04]  /*5ce0*/  LDSM.16.M88.4 R140, [R188+0x2000] ;  /* 0x00200000bc8c783b */ /* 0x000ee80000000200 */
[C---:B------:R-:W-:Y:S08]  /*5cf0*/  HMMA.16816.F32 R28, R172.reuse, R148, R28 ;  /* 0x00000094ac1c723c */ /* 0x040ff0000000181c */
[----:B------:R-:W-:Y:S01]  /*5d00*/  HMMA.16816.F32 R32, R172, R150, R32 ;  /* 0x00000096ac20723c */ /* 0x000fe20000001820 */
[----:B------:R-:W3:Y:S07]  /*5d10*/  LDSM.16.M88.4 R148, [R188+0x2800] ;  /* 0x00280000bc94783b */ /* 0x000eee0000000200 */
[C---:B-1----:R-:W-:Y:S01]  /*5d20*/  HMMA.16816.F32 R4, R144.reuse, R152, R4 ;  /* 0x000000989004723c */ /* 0x042fe20000001804 */
[----:B------:R-:W-:Y:S07]  /*5d30*/  LDSM.16.M88.4 R172, [R177+0x4800] ;  /* 0x00480000b1ac783b */ /* 0x000fee0000000200 */
[C---:B------:R-:W-:Y:S01]  /*5d40*/  HMMA.16816.F32 R8, R144.reuse, R154, R8 ;  /* 0x0000009a9008723c */ /* 0x040fe20000001808 */
[----:B------:R-:W1:Y:S07]  /*5d50*/  LDSM.16.M88.4 R152, [R188+0x3000] ;  /* 0x00300000bc98783b */ /* 0x000e6e0000000200 */
[C---:B-----5:R-:W-:Y:S08]  /*5d60*/  HMMA.16816.F32 R12, R144.reuse, R156, R12 ;  /* 0x0000009c900c723c */ /* 0x060ff0000000180c */
[C---:B------:R-:W-:Y:S01]  /*5d70*/  HMMA.16816.F32 R16, R144.reuse, R158, R16 ;  /* 0x0000009e9010723c */ /* 0x040fe20000001810 */
[----:B------:R-:W-:Y:S07]  /*5d80*/  LDSM.16.M88.4 R156, [R180+0x4000] ;  /* 0x00400000b49c783b */ /* 0x000fee0000000200 */
[C---:B--2---:R-:W-:Y:S08]  /*5d90*/  HMMA.16816.F32 R20, R144.reuse, R160, R20 ;  /* 0x000000a09014723c */ /* 0x044ff00000001814 */
[C---:B------:R-:W-:Y:S01]  /*5da0*/  HMMA.16816.F32 R24, R144.reuse, R162, R24 ;  /* 0x000000a29018723c */ /* 0x040fe20000001818 */
[----:B------:R-:W-:Y:S07]  /*5db0*/  LDSM.16.M88.4 R160, [R0+0x2000] ;  /* 0x0020000000a0783b */ /* 0x000fee0000000200 */
[C---:B----4-:R-:W-:Y:S08]  /*5dc0*/  HMMA.16816.F32 R28, R144.reuse, R164, R28 ;  /* 0x000000a4901c723c */ /* 0x050ff0000000181c */
        /* <DEDUP_REMOVED lines=8> */
[----:B------:R-:W4:Y:S07]  /*5e50*/  LDSM.16.M88.4 R148, [R176+0x3800] ;  /* 0x00380000b094783b */ /* 0x000f2e0000000200 */
[C---:B-1----:R-:W-:Y:S08]  /*5e60*/  HMMA.16816.F32 R20, R136.reuse, R152, R20 ;  /* 0x000000988814723c */ /* 0x042ff00000001814 */
[C---:B------:R-:W-:Y:S01]  /*5e70*/  HMMA.16816.F32 R24, R136.reuse, R154, R24 ;  /* 0x0000009a8818723c */ /* 0x040fe20000001818 */
[----:B------:R-:W-:Y:S07]  /*5e80*/  LDSM.16.M88.4 R152, [R189+0x4800] ;  /* 0x00480000bd98783b */ /* 0x000fee0000000200 */
[C---:B--2---:R-:W-:Y:S08]  /*5e90*/  HMMA.16816.F32 R28, R136.reuse, R144, R28 ;  /* 0x00000090881c723c */ /* 0x044ff0000000181c */
[----:B------:R-:W-:Y:S01]  /*5ea0*/  HMMA.16816.F32 R32, R136, R146, R32 ;  /* 0x000000928820723c */ /* 0x000fe20000001820 */
[----:B------:R-:W-:Y:S07]  /*5eb0*/  LDSM.16.M88.4 R136, [R187+0x8000] ;  /* 0x00800000bb88783b */ /* 0x000fee0000000200 */
[C---:B------:R-:W-:Y:S01]  /*5ec0*/  HMMA.16816.F32 R4, R156.reuse, R160, R4 ;  /* 0x000000a09c04723c */ /* 0x040fe20000001804 */
[----:B------:R-:W1:Y:S07]  /*5ed0*/  LDSM.16.M88.4 R144, [R189+0x4000] ;  /* 0x00400000bd90783b */ /* 0x000e6e0000000200 */
[C---:B------:R-:W-:Y:S01]  /*5ee0*/  HMMA.16816.F32 R8, R156.reuse, R162, R8 ;  /* 0x000000a29c08723c */ /* 0x040fe20000001808 */
[----:B------:R-:W2:Y:S07]  /*5ef0*/  LDSM.16.M88.4 R160, [R189+0x5000] ;  /* 0x00500000bda0783b */ /* 0x000eae0000000200 */
[C---:B---3--:R-:W-:Y:S08]  /*5f00*/  HMMA.16816.F32 R12, R156.reuse, R140, R12 ;  /* 0x0000008c9c0c723c */ /* 0x048ff0000000180c */
[C---:B------:R-:W-:Y:S01]  /*5f10*/  HMMA.16816.F32 R16, R156.reuse, R142, R16 ;  /* 0x0000008e9c10723c */ /* 0x040fe20000001810 */
[----:B------:R-:W3:Y:S07]  /*5f20*/  LDSM.16.M88.4 R140, [R189+0x5800] ;  /* 0x00580000bd8c783b */ /* 0x000eee0000000200 */
[C---:B------:R-:W-:Y:S08]  /*5f30*/  HMMA.16816.F32 R20, R156.reuse, R164, R20 ;  /* 0x000000a49c14723c */ /* 0x040ff00000001814 */
[C---:B------:R-:W-:Y:S01]  /*5f40*/  HMMA.16816.F32 R24, R156.reuse, R166, R24 ;  /* 0x000000a69c18723c */ /* 0x040fe20000001818 */
[----:B------:R-:W5:Y:S07]  /*5f50*/  LDSM.16.M88.4 R164, [R183+0x8000] ;  /* 0x00800000b7a4783b */ /* 0x000f6e0000000200 */
        /* <DEDUP_REMOVED lines=9> */
[----:B------:R-:W1:Y:S07]  /*5ff0*/  LDSM.16.M88.4 R152, [R181+0x8000] ;  /* 0x00800000b598783b */ /* 0x000e6e0000000200 */
[C---:B--2---:R-:W-:Y:S08]  /*6000*/  HMMA.16816.F32 R20, R136.reuse, R160, R20 ;  /* 0x000000a08814723c */ /* 0x044ff00000001814 */
[C---:B------:R-:W-:Y:S01]  /*6010*/  HMMA.16816.F32 R24, R136.reuse, R162, R24 ;  /* 0x000000a28818723c */ /* 0x040fe20000001818 */
[----:B------:R-:W2:Y:S07]  /*6020*/  LDSM.16.M88.4 R160, [R188+0x4800] ;  /* 0x00480000bca0783b */ /* 0x000eae0000000200 */
[C---:B---3--:R-:W-:Y:S08]  /*6030*/  HMMA.16816.F32 R28, R136.reuse, R140, R28 ;  /* 0x0000008c881c723c */ /* 0x048ff0000000181c */
[----:B------:R-:W-:Y:S01]  /*6040*/  HMMA.16816.F32 R32, R136, R142, R32 ;  /* 0x0000008e8820723c */ /* 0x000fe20000001820 */
[----:B------:R-:W3:Y:S07]  /*6050*/  LDSM.16.M88.4 R136, [R188+0x5000] ;  /* 0x00500000bc88783b */ /* 0x000eee0000000200 */
[C---:B-----5:R-:W-:Y:S01]  /*6060*/  HMMA.16816.F32 R4, R164.reuse, R168, R4 ;  /* 0x000000a8a404723c */ /* 0x060fe20000001804 */
[----:B------:R-:W5:Y:S07]  /*6070*/  LDSM.16.M88.4 R140, [R188+0x5800] ;  /* 0x00580000bc8c783b */ /* 0x000f6e0000000200 */
[C---:B------:R-:W-:Y:S08]  /*6080*/  HMMA.16816.F32 R8, R164.reuse, R170, R8 ;  /* 0x000000aaa408723c */ /* 0x040ff00000001808 */
[C---:B------:R-:W-:Y:S08]  /*6090*/  HMMA.16816.F32 R12, R164.reuse, R172, R12 ;  /* 0x000000aca40c723c */ /* 0x040ff0000000180c */
[C---:B------:R-:W-:Y:S08]  /*60a0*/  HMMA.16816.F32 R16, R164.reuse, R174, R16 ;  /* 0x000000aea410723c */ /* 0x040ff00000001810 */
[C---:B----4-:R-:W-:Y:S08]  /*60b0*/  HMMA.16816.F32 R20, R164.reuse, R148, R20 ;  /* 0x00000094a414723c */ /* 0x050ff00000001814 */
[C---:B------:R-:W-:Y:S01]  /*60c0*/  HMMA.16816.F32 R24, R164.reuse, R150, R24 ;  /* 0x00000096a418723c */ /* 0x040fe20000001818 */
[----:B------:R4:W-:Y:S07]  /*60d0*/  LDSM.16.M88.4 R148, [R0+0x4000] ;  /* 0x004000000094783b */ /* 0x0009ee0000000200 */
[C---:B-1----:R-:W-:Y:S08]  /*60e0*/  HMMA.16816.F32 R28, R164.reuse, R144, R28 ;  /* 0x00000090a41c723c */ /* 0x042ff0000000181c */
[----:B------:R-:W-:Y:S01]  /*60f0*/  HMMA.16816.F32 R32, R164, R146, R32 ;  /* 0x00000092a420723c */ /* 0x000fe20000001820 */
[----:B------:R-:W1:Y:S07]  /*6100*/  LDSM.16.M88.4 R144, [R180+0x8000] ;  /* 0x00800000b490783b */ /* 0x000e6e0000000200 */
[C---:B------:R-:W-:Y:S05]  /*6110*/  HMMA.16816.F32 R4, R152.reuse, R156, R4 ;  /* 0x0000009c9804723c */ /* 0x040fea0000001804 */
[----:B----4-:R-:W-:Y:S02]  /*6120*/  MOV R0, R202 ;  /* 0x000000ca00007202 */ /* 0x010fe40000000f00 */
[----:B------:R-:W-:Y:S01]  /*6130*/  @P0 SHF.R.U32.HI R0, RZ, c[0x0][0x2cc], R2 ;  /* 0x0000b300ff000a19 */ /* 0x000fe20000011602 */
[C---:B------:R-:W-:Y:S01]  /*6140*/  HMMA.16816.F32 R8, R152.reuse, R158, R8 ;  /* 0x0000009e9808723c */ /* 0x040fe20000001808 */
[----:B------:R-:W-:Y:S03]  /*6150*/  MOV R156, UR15 ;  /* 0x0000000f009c7c02 */ /* 0x000fe60008000f00 */
[----:B------:R-:W4:Y:S01]  /*6160*/  SHFL.IDX PT, R2, R0, RZ, 0x1c1f ;  /* 0x001c1fff00027589 */ /* 0x000f2200000e0000 */
[----:B------:R-:W-:Y:S03]  /*6170*/  IADD3 R156, -R203, 0x1, -R156 ;  /* 0x00000001cb9c7810 */ /* 0x000fe60007ffe99c */
[C---:B--2---:R-:W-:Y:S08]  /*6180*/  HMMA.16816.F32 R12, R152.reuse, R160, R12 ;  /* 0x000000a0980c723c */ /* 0x044ff0000000180c */
[C---:B------:R-:W-:Y:S08]  /*6190*/  HMMA.16816.F32 R16, R152.reuse, R162, R16 ;  /* 0x000000a29810723c */ /* 0x040ff00000001810 */
[C---:B---3--:R-:W-:Y:S08]  /*61a0*/  HMMA.16816.F32 R20, R152.reuse, R136, R20 ;  /* 0x000000889814723c */ /* 0x048ff00000001814 */
[C---:B------:R-:W-:Y:S01]  /*61b0*/  HMMA.16816.F32 R24, R152.reuse, R138, R24 ;  /* 0x0000008a9818723c */ /* 0x040fe20000001818 */
[----:B------:R-:W2:Y:S07]  /*61c0*/  LDSM.16.M88.4 R136, [R176+0x4800] ;  /* 0x00480000b088783b */ /* 0x000eae0000000200 */
[C---:B-----5:R-:W-:Y:S08]  /*61d0*/  HMMA.16816.F32 R28, R152.reuse, R140, R28 ;  /* 0x0000008c981c723c */ /* 0x060ff0000000181c */
[----:B------:R-:W-:Y:S01]  /*61e0*/  HMMA.16816.F32 R32, R152, R142, R32 ;  /* 0x0000008e9820723c */ /* 0x000fe20000001820 */
[----:B------:R-:W-:Y:S06]  /*61f0*/  LDSM.16.M88.4 R140, [R176+0x5000] ;  /* 0x00500000b08c783b */ /* 0x000fec0000000200 */
[----:B------:R-:W-:Y:S01]  /*6200*/  MOV R155, UR12 ;  /* 0x0000000c009b7c02 */ /* 0x000fe20008000f00 */
[C---:B-1----:R-:W-:Y:S01]  /*6210*/  HMMA.16816.F32 R4, R144.reuse, R148, R4 ;  /* 0x000000949004723c */ /* 0x042fe20000001804 */
[----:B------:R-:W1:Y:S04]  /*6220*/  SHFL.IDX PT, R154, R0, 0x1, 0x1c1f ;  /* 0x003c1f00009a7f89 */ /* 0x000e6800000e0000 */
[----:B------:R-:W-:Y:S03]  /*6230*/  IADD3 R155, -R155, UR9, R156 ;  /* 0x000000099b9b7c10 */ /* 0x000fe6000fffe19c */
[C---:B------:R-:W-:Y:S01]  /*6240*/  HMMA.16816.F32 R8, R144.reuse, R150, R8 ;  /* 0x000000969008723c */ /* 0x040fe20000001808 */
[----:B------:R-:W3:Y:S01]  /*6250*/  LDSM.16.M88.4 R148, [R176+0x5800] ;  /* 0x00580000b094783b */ /* 0x000ee20000000200 */
[----:B------:R-:W-:Y:S04]  /*6260*/  DEPBAR.LE SB0, 0x2 ;  /* 0x000080800000791a */ /* 0x000fe80000000000 */
[C---:B----4-:R-:W-:Y:S02]  /*6270*/  IADD3 R2, R155.reuse, R2, RZ ;  /* 0x000000029b027210 */ /* 0x050fe40007ffe0ff */
[C---:B--2---:R-:W-:Y:S01]  /*6280*/  HMMA.16816.F32 R12, R144.reuse, R136, R12 ;  /* 0x00000088900c723c */ /* 0x044fe2000000180c */
[----:B------:R-:W-:Y:S04]  /*6290*/  BAR.SYNC.DEFER_BLOCKING 0x0 ;  /* 0x0000000000007b1d */ /* 0x000fe80000010000 */
[C---:B------:R-:W-:Y:S02]  /*62a0*/  ISETP.GT.AND P0, PT, R2.reuse, RZ, PT ;  /* 0x000000ff0200720c */ /* 0x040fe40003f04270 */
[----:B------:R-:W-:Y:S01]  /*62b0*/  ISETP.GT.AND P2, PT, R2, 0x1, PT ;  /* 0x000000010200780c */ /* 0x000fe20003f44270 */
[C---:B------:R-:W-:Y:S04]  /*62c0*/  HMMA.16816.F32 R16, R144.reuse, R138, R16 ;  /* 0x0000008a9010723c */ /* 0x040fe80000001810 */
[----:B-1----:R-:W-:Y:S02]  /*62d0*/  IADD3 R0, R155, R154, RZ ;  /* 0x0000009a9b007210 */ /* 0x002fe40007ffe0ff */
[----:B------:R-:W-:Y:S02]  /*62e0*/  FSEL R164, R4, -INF , P0 ;  /* 0xff80000004a47808 */ /* 0x000fe40000000000 */
[C---:B------:R-:W-:Y:S03]  /*62f0*/  HMMA.16816.F32 R20, R144.reuse, R140, R20 ;  /* 0x0000008c9014723c */ /* 0x040fe60000001814 */
[C---:B------:R-:W-:Y:S02]  /*6300*/  ISETP.GT.AND P0, PT, R0.reuse, 0x1, PT ;  /* 0x000000010000780c */ /* 0x040fe40003f04270 */
[----:B------:R-:W-:Y:S02]  /*6310*/  ISETP.GT.AND P1, PT, R0, RZ, PT ;  /* 0x000000ff0000720c */ /* 0x000fe40003f24270 */
[----:B------:R-:W-:Y:S01]  /*6320*/  FSEL R165, R7, -INF , P0 ;  /* 0xff80000007a57808 */ /* 0x000fe20000000000 */
[C---:B------:R-:W-:Y:S03]  /*6330*/  HMMA.16816.F32 R24, R144.reuse, R142, R24 ;  /* 0x0000008e9018723c */ /* 0x040fe60000001818 */
[----:B------:R-:W-:Y:S02]  /*6340*/  ISETP.GT.AND P0, PT, R2, 0x9, PT ;  /* 0x000000090200780c */ /* 0x000fe40003f04270 */
[----:B------:R-:W-:Y:S02]  /*6350*/  FSEL R167, R6, -INF , P1 ;  /* 0xff80000006a77808 */ /* 0x000fe40000800000 */
[----:B------:R-:W-:Y:S01]  /*6360*/  FSEL R166, R9, -INF , P0 ;  /* 0xff80000009a67808 */ /* 0x000fe20000000000 */
[C---:B---3--:R-:W-:Y:S03]  /*6370*/  HMMA.16816.F32 R28, R144.reuse, R148, R28 ;  /* 0x00000094901c723c */ /* 0x048fe6000000181c */
[----:B------:R-:W-:Y:S02]  /*6380*/  ISETP.GT.AND P0, PT, R0, 0x9, PT ;  /* 0x000000090000780c */ /* 0x000fe40003f04270 */
[----:B------:R-:W-:Y:S02]  /*6390*/  ISETP.GT.AND P1, PT, R2, 0x8, PT ;  /* 0x000000080200780c */ /* 0x000fe40003f24270 */
[----:B------:R-:W-:Y:S01]  /*63a0*/  FMNMX.FTZ R155, R164, R3, !PT ;  /* 0x00000003a49b7209 */ /* 0x000fe20007810000 */
[----:B------:R-:W-:Y:S04]  /*63b0*/  HMMA.16816.F32 R32, R144, R150, R32 ;  /* 0x000000969020723c */ /* 0x000fe80000001820 */
[----:B------:R-:W-:Y:S02]  /*63c0*/  FSEL R154, R5, -INF , P2 ;  /* 0xff800000059a7808 */ /* 0x000fe40001000000 */
[----:B------:R-:W-:Y:S02]  /*63d0*/  FSEL R175, R11, -INF , P0 ;  /* 0xff8000000baf7808 */ /* 0x000fe40000000000 */
[C---:B------:R-:W-:Y:S02]  /*63e0*/  ISETP.GT.AND P0, PT, R2.reuse, 0x11, PT ;  /* 0x000000110200780c */ /* 0x040fe40003f04270 */
[----:B------:R-:W-:Y:S02]  /*63f0*/  ISETP.GT.AND P2, PT, R2, 0x19, PT ;  /* 0x000000190200780c */ /* 0x000fe40003f44270 */
[----:B------:R-:W-:Y:S02]  /*6400*/  FSEL R168, R8, -INF , P1 ;  /* 0xff80000008a87808 */ /* 0x000fe40000800000 */
[----:B------:R-:W-:Y:S02]  /*6410*/  ISETP.GT.AND P1, PT, R0, 0x8, PT ;  /* 0x000000080000780c */ /* 0x000fe40003f24270 */
[----:B------:R-:W-:Y:S02]  /*6420*/  FMNMX.FTZ R155, R154, R155, !PT ;  /* 0x0000009b9a9b7209 */ /* 0x000fe40007810000 */
[----:B------:R-:W-:Y:S02]  /*6430*/  FSEL R176, R13, -INF , P0 ;  /* 0xff8000000db07808 */ /* 0x000fe40000000000 */
[----:B------:R-:W-:Y:S02]  /*6440*/  ISETP.GT.AND P0, PT, R0, 0x11, PT ;  /* 0x000000110000780c */ /* 0x000fe40003f04270 */
[----:B------:R-:W-:Y:S02]  /*6450*/  FSEL R225, R10, -INF , P1 ;  /* 0xff8000000ae17808 */ /* 0x000fe40000800000 */
[----:B------:R-:W-:Y:S02]  /*6460*/  ISETP.GT.AND P1, PT, R2, 0x10, PT ;  /* 0x000000100200780c */ /* 0x000fe40003f24270 */
[----:B------:R-:W-:Y:S02]  /*6470*/  FMNMX.FTZ R155, R168, R155, !PT ;  /* 0x0000009ba89b7209 */ /* 0x000fe40007810000 */
[----:B------:R-:W-:Y:S02]  /*6480*/  FSEL R177, R15, -INF , P0 ;  /* 0xff8000000fb17808 */ /* 0x000fe40000000000 */
[----:B------:R-:W-:Y:S02]  /*6490*/  ISETP.GT.AND P0, PT, R2, 0x18, PT ;  /* 0x000000180200780c */ /* 0x000fe40003f04270 */
[----:B------:R-:W-:Y:S02]  /*64a0*/  FMNMX.FTZ R156, R167, R132, !PT ;  /* 0x00000084a79c7209 */ /* 0x000fe40007810000 */
        /* <DEDUP_REMOVED lines=15> */
[----:B------:R-:W-:Y:S02]  /*65a0*/  FSEL R212, R17, -INF , P2 ;  /* 0xff80000011d47808 */ /* 0x000fe40001000000 */
[----:B------:R-:W-:Y:S02]  /*65b0*/  FMNMX.FTZ R155, R178, R155, !PT ;  /* 0x0000009bb29b7209 */ /* 0x000fe40007810000 */
[----:B------:R-:W-:Y:S02]  /*65c0*/  ISETP.GT.AND P1, PT, R0, 0x18, PT ;  /* 0x000000180000780c */ /* 0x000fe40003f24270 */
[----:B------:R-:W-:Y:S02]  /*65d0*/  FSEL R219, R23, -INF , P0 ;  /* 0xff80000017db7808 */ /* 0x000fe40000000000 */
[C---:B------:R-:W-:Y:S02]  /*65e0*/  ISETP.GT.AND P0, PT, R2.reuse, 0x28, PT ;  /* 0x000000280200780c */ /* 0x040fe40003f04270 */
[----:B------:R-:W-:Y:S02]  /*65f0*/  FMNMX.FTZ R156, R179, R156, !PT ;  /* 0x0000009cb39c7209 */ /* 0x000fe40007810000 */
        /* <DEDUP_REMOVED lines=8> */
[----:B------:R-:W-:Y:S02]  /*6680*/  FMNMX.FTZ R155, R220, R155, !PT ;  /* 0x0000009bdc9b7209 */ /* 0x000fe40007810000 */
        /* <DEDUP_REMOVED lines=27> */
[----:B------:R-:W-:Y:S02]  /*6840*/  FSEL R156, R33, -INF , P2 ;  /* 0xff800000219c7808 */ /* 0x000fe40001000000 */
[----:B------:R-:W-:Y:S02]  /*6850*/  FMNMX.FTZ R33, R158, R155, !PT ;  /* 0x0000009b9e217209 */ /* 0x000fe40007810000 */
[----:B------:R-:W-:Y:S02]  /*6860*/  FSEL R161, R31, -INF , P0 ;  /* 0xff8000001fa17808 */ /* 0x000fe40000000000 */
[----:B------:R-:W-:Y:S02]  /*6870*/  FMNMX.FTZ R32, R163, R32, !PT ;  /* 0x00000020a3207209 */ /* 0x000fe40007810000 */
[----:B------:R-:W-:Y:S02]  /*6880*/  ISETP.GT.AND P1, PT, R0, 0x38, PT ;  /* 0x000000380000780c */ /* 0x000fe40003f24270 */
[----:B------:R-:W-:Y:S02]  /*6890*/  FMNMX.FTZ R2, R156, R33, !PT ;  /* 0x000000219c027209 */ /* 0x000fe40007810000 */
[----:B------:R-:W-:Y:S02]  /*68a0*/  FSEL R157, R34, -INF , P1 ;  /* 0xff800000229d7808 */ /* 0x000fe40000800000 */
[----:B------:R-:W-:Y:S01]  /*68b0*/  FMNMX.FTZ R32, R161, R32, !PT ;  /* 0x00000020a1207209 */ /* 0x000fe20007810000 */
[----:B------:R-:W1:Y:S01]  /*68c0*/  SHFL.BFLY PT, R33, R2, 0x2, 0x1f ;  /* 0x0c401f0002217f89 */ /* 0x000e6200000e0000 */
[----:B------:R-:W-:Y:S02]  /*68d0*/  ISETP.GT.AND P0, PT, R0, 0x39, PT ;  /* 0x000000390000780c */ /* 0x000fe40003f04270 */
[----:B------:R-:W-:Y:S02]  /*68e0*/  FMNMX.FTZ R32, R157, R32, !PT ;  /* 0x000000209d207209 */ /* 0x000fe40007810000 */
[----:B------:R-:W-:Y:S02]  /*68f0*/  FSEL R155, R35, -INF , P0 ;  /* 0xff800000239b7808 */ /* 0x000fe40000000000 */
[----:B------:R-:W-:Y:S01]  /*6900*/  IADD3 R137, R135, UR4, RZ ;  /* 0x0000000487897c10 */ /* 0x000fe2000fffe0ff */
[----:B------:R-:W-:Y:S01]  /*6910*/  LDSM.16.MT88.4 R148, [R134+UR4+0x3900] ;  /* 0x003900048694783b */ /* 0x000fe20008004200 */
[----:B------:R-:W-:Y:S07]  /*6920*/  FMNMX.FTZ R34, R155, R32, !PT ;  /* 0x000000209b227209 */ /* 0x000fee0007810000 */
        /* <DEDUP_REMOVED lines=10> */
[----:B------:R-:W-:Y:S02]  /*69d0*/  FADD.FTZ R4, -R4, R3 ;  /* 0x0000000304047221 */ /* 0x000fe40000010100 */
[--C-:B------:R-:W-:Y:S01]  /*69e0*/  FFMA.FTZ R172, R154, c[0x0][0x2d0], -R159.reuse ;  /* 0x0000b4009aac7a23 */ /* 0x100fe2000001089f */
[----:B--2---:R-:W-:Y:S01]  /*69f0*/  FMNMX.FTZ R0, R33, R0, !PT ;  /* 0x0000000021007209 */ /* 0x004fe20007810000 */
[--C-:B------:R-:W-:Y:S01]  /*6a00*/  FFMA.FTZ R173, R164, c[0x0][0x2d0], -R159.reuse ;  /* 0x0000b400a4ad7a23 */ /* 0x100fe2000001089f */
[----:B------:R-:W1:Y:S01]  /*6a10*/  LDSM.16.MT88.4 R32, [R135+UR4+0x100] ;  /* 0x000100048720783b */ /* 0x000e620008004200 */
        /* <DEDUP_REMOVED lines=9> */
[----:B------:R-:W-:Y:S01]  /*6ab0*/  IADD3 R164, R184, R137, RZ ;  /* 0x00000089b8a47210 */ /* 0x000fe20007ffe0ff */
[----:B------:R-:W-:Y:S01]  /*6ac0*/  FADD.FTZ R3, -R5, R132 ;  /* 0x0000008405037221 */ /* 0x000fe20000010100 */
[----:B------:R-:W-:Y:S01]  /*6ad0*/  PLOP3.LUT P0, PT, PT, PT, UP0, 0x80, 0x0 ;  /* 0x000000000000781c */ /* 0x000fe20003f0f008 */
[--C-:B------:R-:W-:Y:S01]  /*6ae0*/  FFMA.FTZ R169, R167, c[0x0][0x2d0], -R154.reuse ;  /* 0x0000b400a7a97a23 */ /* 0x100fe2000001089a */
[----:B------:R-:W2:Y:S01]  /*6af0*/  MUFU.EX2 R173, R173 ;  /* 0x000000ad00ad7308 */ /* 0x000ea20000000800 */
[--C-:B------:R-:W-:Y:S01]  /*6b00*/  FFMA.FTZ R168, R165, c[0x0][0x2d0], -R154.reuse ;  /* 0x0000b400a5a87a23 */ /* 0x100fe2000001089a */
[----:B------:R-:W3:Y:S01]  /*6b10*/  LDSM.16.MT88.4 R140, [R164+0x100] ;  /* 0x00010000a48c783b */ /* 0x000ee20000004200 */
[--C-:B------:R-:W-:Y:S02]  /*6b20*/  FFMA.FTZ R167, R225, c[0x0][0x2d0], -R154.reuse ;  /* 0x0000b400e1a77a23 */ /* 0x100fe4000001089a */
[--C-:B------:R-:W-:Y:S02]  /*6b30*/  FFMA.FTZ R166, R175, c[0x0][0x2d0], -R154.reuse ;  /* 0x0000b400afa67a23 */ /* 0x100fe4000001089a */
[----:B------:R-:W-:Y:S02]  /*6b40*/  FMUL.FTZ R132, R4, c[0x0][0x2d0] ;  /* 0x0000b40004847a20 */ /* 0x000fe40000410000 */
[----:B------:R-:W-:Y:S01]  /*6b50*/  FMUL.FTZ R7, R3, c[0x0][0x2d0] ;  /* 0x0000b40003077a20 */ /* 0x000fe20000410000 */
[----:B------:R-:W-:Y:S01]  /*6b60*/  MUFU.EX2 R171, R171 ;  /* 0x000000ab00ab7308 */ /* 0x000fe20000000800 */
[----:B------:R-:W-:Y:S01]  /*6b70*/  LDSM.16.MT88.4 R144, [R164+0x3900] ;  /* 0x00390000a490783b */ /* 0x000fe20000004200 */
[--C-:B------:R-:W-:Y:S02]  /*6b80*/  FFMA.FTZ R224, R163, c[0x0][0x2d0], -R154.reuse ;  /* 0x0000b400a3e07a23 */ /* 0x100fe4000001089a */
[--C-:B------:R-:W-:Y:S02]  /*6b90*/  FFMA.FTZ R225, R161, c[0x0][0x2d0], -R154.reuse ;  /* 0x0000b400a1e17a23 */ /* 0x100fe4000001089a */
[--C-:B------:R-:W-:Y:S02]  /*6ba0*/  FFMA.FTZ R228, R157, c[0x0][0x2d0], -R154.reuse ;  /* 0x0000b4009de47a23 */ /* 0x100fe4000001089a */
[--C-:B------:R-:W-:Y:S02]  /*6bb0*/  FFMA.FTZ R174, R174, c[0x0][0x2d0], -R159.reuse ;  /* 0x0000b400aeae7a23 */ /* 0x100fe4000001089f */
[----:B------:R-:W4:Y:S01]  /*6bc0*/  MUFU.EX2 R132, R132 ;  /* 0x0000008400847308 */ /* 0x000f220000000800 */
[--C-:B------:R-:W-:Y:S02]  /*6bd0*/  FFMA.FTZ R175, R176, c[0x0][0x2d0], -R159.reuse ;  /* 0x0000b400b0af7a23 */ /* 0x100fe4000001089f */
[--C-:B------:R-:W-:Y:S01]  /*6be0*/  FFMA.FTZ R176, R179, c[0x0][0x2d0], -R154.reuse ;  /* 0x0000b400b3b07a23 */ /* 0x100fe2000001089a */
[----:B--2---:R-:W-:Y:S01]  /*6bf0*/  F2FP.PACK_AB R136, R172, R173 ;  /* 0x000000adac88723e */ /* 0x004fe200000000ff */
        /* <DEDUP_REMOVED lines=12> */
[C---:B----4-:R-:W-:Y:S02]  /*6cc0*/  FMUL.FTZ R4, R132.reuse, R128 ;  /* 0x0000008084047220 */ /* 0x050fe40000410000 */
[C---:B------:R-:W-:Y:S02]  /*6cd0*/  FMUL.FTZ R5, R132.reuse, R129 ;  /* 0x0000008184057220 */ /* 0x040fe40000410000 */
[C---:B------:R-:W-:Y:S01]  /*6ce0*/  FMUL.FTZ R8, R132.reuse, R124 ;  /* 0x0000007c84087220 */ /* 0x040fe20000410000 */
[----:B------:R-:W-:Y:S01]  /*6cf0*/  MUFU.EX2 R169, R169 ;  /* 0x000000a900a97308 */ /* 0x000fe20000000800 */
[C---:B------:R-:W-:Y:S02]  /*6d00*/  FMUL.FTZ R9, R132.reuse, R125 ;  /* 0x0000007d84097220 */ /* 0x040fe40000410000 */
[C---:B------:R-:W-:Y:S02]  /*6d10*/  FMUL.FTZ R12, R132.reuse, R100 ;  /* 0x00000064840c7220 */ /* 0x040fe40000410000 */
[C---:B--2---:R-:W-:Y:S02]  /*6d20*/  FMUL.FTZ R6, R3.reuse, R130 ;  /* 0x0000008203067220 */ /* 0x044fe40000410000 */
[C---:B------:R-:W-:Y:S02]  /*6d30*/  FMUL.FTZ R7, R3.reuse, R131 ;  /* 0x0000008303077220 */ /* 0x040fe40000410000 */
[C---:B------:R-:W-:Y:S01]  /*6d40*/  FMUL.FTZ R10, R3.reuse, R126 ;  /* 0x0000007e030a7220 */ /* 0x040fe20000410000 */
[----:B------:R-:W2:Y:S01]  /*6d50*/  MUFU.EX2 R168, R168 ;  /* 0x000000a800a87308 */ /* 0x000ea20000000800 */
[C---:B------:R-:W-:Y:S01]  /*6d60*/  FMUL.FTZ R11, R3.reuse, R127 ;  /* 0x0000007f030b7220 */ /* 0x040fe20000410000 */
[----:B------:R-:W-:Y:S01]  /*6d70*/  LDSM.16.MT88.4 R128, [R164+0x2900] ;  /* 0x00290000a480783b */ /* 0x000fe20000004200 */
[----:B------:R-:W-:Y:S01]  /*6d80*/  FMUL.FTZ R13, R132, R101 ;  /* 0x00000065840d7220 */ /* 0x000fe20000410000 */
[----:B-----5:R-:W-:Y:S01]  /*6d90*/  F2FP.PACK_AB R138, R170, R171 ;  /* 0x000000abaa8a723e */ /* 0x020fe200000000ff */
[C---:B------:R-:W-:Y:S02]  /*6da0*/  FMUL.FTZ R14, R3.reuse, R102 ;  /* 0x00000066030e7220 */ /* 0x040fe40000410000 */
[C---:B------:R-:W-:Y:S02]  /*6db0*/  FMUL.FTZ R15, R3.reuse, R103 ;  /* 0x00000067030f7220 */ /* 0x040fe40000410000 */
[C---:B------:R-:W-:Y:S01]  /*6dc0*/  FMUL.FTZ R16, R132.reuse, R104 ;  /* 0x0000006884107220 */ /* 0x040fe20000410000 */
[----:B------:R-:W-:Y:S01]  /*6dd0*/  MUFU.EX2 R167, R167 ;  /* 0x000000a700a77308 */ /* 0x000fe20000000800 */
[----:B------:R-:W4:Y:S01]  /*6de0*/  LDSM.16.MT88.4 R124, [R134+UR4+0x100] ;  /* 0x00010004867c783b */ /* 0x000f220008004200 */
[C---:B------:R-:W-:Y:S02]  /*6df0*/  FMUL.FTZ R17, R132.reuse, R105 ;  /* 0x0000006984117220 */ /* 0x040fe40000410000 */
[C---:B------:R-:W-:Y:S02]  /*6e00*/  FMUL.FTZ R18, R3.reuse, R106 ;  /* 0x0000006a03127220 */ /* 0x040fe40000410000 */
[C---:B------:R-:W-:Y:S02]  /*6e10*/  FMUL.FTZ R19, R3.reuse, R107 ;  /* 0x0000006b03137220 */ /* 0x040fe40000410000 */
[C---:B------:R-:W-:Y:S01]  /*6e20*/  FMUL.FTZ R20, R132.reuse, R108 ;  /* 0x0000006c84147220 */ /* 0x040fe20000410000 */
[----:B------:R-:W-:Y:S01]  /*6e30*/  LDSM.16.MT88.4 R104, [R135+UR4+0x2100] ;  /* 0x002100048768783b */ /* 0x000fe20008004200 */
[----:B------:R-:W5:Y:S01]  /*6e40*/  MUFU.EX2 R166, R166 ;  /* 0x000000a600a67308 */ /* 0x000f620000000800 */
[----:B------:R-:W-:Y:S02]  /*6e50*/  FMUL.FTZ R21, R132, R109 ;  /* 0x0000006d84157220 */ /* 0x000fe40000410000 */
[C---:B------:R-:W-:Y:S01]  /*6e60*/  FMUL.FTZ R22, R3.reuse, R110 ;  /* 0x0000006e03167220 */ /* 0x040fe20000410000 */
[----:B--2---:R-:W-:Y:S01]  /*6e70*/  F2FP.PACK_AB R137, R168, R169 ;  /* 0x000000a9a889723e */ /* 0x004fe200000000ff */
[C---:B------:R-:W-:Y:S02]  /*6e80*/  FMUL.FTZ R23, R3.reuse, R111 ;  /* 0x0000006f03177220 */ /* 0x040fe40000410000 */
[----:B------:R-:W-:Y:S01]  /*6e90*/  LDSM.16.MT88.4 R108, [R164+0x2100] ;  /* 0x00210000a46c783b */ /* 0x000fe20000004200 */
[C---:B------:R-:W-:Y:S02]  /*6ea0*/  FMUL.FTZ R24, R132.reuse, R112 ;  /* 0x0000007084187220 */ /* 0x040fe40000410000 */
[C---:B------:R-:W-:Y:S01]  /*6eb0*/  FMUL.FTZ R25, R132.reuse, R113 ;  /* 0x0000007184197220 */ /* 0x040fe20000410000 */
[----:B------:R-:W-:Y:S01]  /*6ec0*/  MUFU.EX2 R174, R174 ;  /* 0x000000ae00ae7308 */ /* 0x000fe20000000800 */
[C---:B------:R-:W-:Y:S02]  /*6ed0*/  FMUL.FTZ R26, R3.reuse, R114 ;  /* 0x00000072031a7220 */ /* 0x040fe40000410000 */
[C---:B------:R-:W-:Y:S02]  /*6ee0*/  FMUL.FTZ R27, R3.reuse, R115 ;  /* 0x00000073031b7220 */ /* 0x040fe40000410000 */
[----:B------:R-:W-:Y:S01]  /*6ef0*/  LDSM.16.MT88.4 R112, [R135+UR4+0x900] ;  /* 0x000900048770783b */ /* 0x000fe20008004200 */
[C---:B------:R-:W-:Y:S02]  /*6f00*/  FMUL.FTZ R28, R132.reuse, R116 ;  /* 0x00000074841c7220 */ /* 0x040fe40000410000 */
[----:B------:R-:W-:Y:S02]  /*6f10*/  FMUL.FTZ R29, R132, R117 ;  /* 0x00000075841d7220 */ /* 0x000fe40000410000 */
[C---:B------:R-:W-:Y:S01]  /*6f20*/  FMUL.FTZ R30, R3.reuse, R118 ;  /* 0x00000076031e7220 */ /* 0x040fe20000410000 */
[----:B------:R-:W2:Y:S01]  /*6f30*/  MUFU.EX2 R175, R175 ;  /* 0x000000af00af7308 */ /* 0x000ea20000000800 */
[C---:B------:R-:W-:Y:S01]  /*6f40*/  FMUL.FTZ R31, R3.reuse, R119 ;  /* 0x00000077031f7220 */ /* 0x040fe20000410000 */
[----:B-----5:R-:W-:Y:S01]  /*6f50*/  F2FP.PACK_AB R139, R166, R167 ;  /* 0x000000a7a68b723e */ /* 0x020fe200000000ff */
[----:B------:R-:W-:Y:S01]  /*6f60*/  LDSM.16.MT88.4 R116, [R134+UR4+0x900] ;  /* 0x000900048674783b */ /* 0x000fe20008004200 */
[C---:B------:R-:W-:Y:S02]  /*6f70*/  FMUL.FTZ R36, R132.reuse, R36 ;  /* 0x0000002484247220 */ /* 0x040fe40000410000 */
[----:B------:R-:W-:Y:S02]  /*6f80*/  FMUL.FTZ R37, R132, R37 ;  /* 0x0000002584257220 */ /* 0x000fe40000410000 */
[C---:B------:R-:W-:Y:S01]  /*6f90*/  FMUL.FTZ R38, R3.reuse, R38 ;  /* 0x0000002603267220 */ /* 0x040fe20000410000 */
[C---:B-1----:R-:W-:Y:S01]  /*6fa0*/  HMMA.16816.F32 R4, R136.reuse, R32, R4 ;  /* 0x000000208804723c */ /* 0x042fe20000001804 */
[----:B------:R-:W-:Y:S04]  /*6fb0*/  MUFU.EX2 R176, R176 ;  /* 0x000000b000b07308 */ /* 0x000fe80000000800 */
[C---:B------:R-:W-:Y:S02]  /*6fc0*/  FMUL.FTZ R39, R3.reuse, R39 ;  /* 0x0000002703277220 */ /* 0x040fe40000410000 */
[----:B------:R-:W-:Y:S01]  /*6fd0*/  IADD3 R33, R134, UR4, RZ ;  /* 0x0000000486217c10 */ /* 0x000fe2000fffe0ff */
[C---:B------:R-:W-:Y:S03]  /*6fe0*/  HMMA.16816.F32 R8, R136.reuse, R34, R8 ;  /* 0x000000228808723c */ /* 0x040fe60000001808 */
[----:B------:R-:W1:Y:S01]  /*6ff0*/  MUFU.EX2 R177, R177 ;  /* 0x000000b100b17308 */ /* 0x000e620000000800 */
[----:B------:R-:W-:Y:S01]  /*7000*/  IADD3 R165, R184, R33, RZ ;  /* 0x00000021b8a57210 */ /* 0x000fe20007ffe0ff */
[C---:B------:R-:W-:Y:S02]  /*7010*/  FMUL.FTZ R32, R132.reuse, R120 ;  /* 0x0000007884207220 */ /* 0x040fe40000410000 */
[C---:B------:R-:W-:Y:S01]  /*7020*/  FMUL.FTZ R33, R132.reuse, R121 ;  /* 0x0000007984217220 */ /* 0x040fe20000410000 */
[C---:B---3--:R-:W-:Y:S01]  /*7030*/  HMMA.16816.F32 R12, R136.reuse, R140, R12 ;  /* 0x0000008c880c723c */ /* 0x048fe2000000180c */
[----:B------:R-:W3:Y:S03]  /*7040*/  LDSM.16.MT88.4 R100, [R165+0x100] ;  /* 0x00010000a564783b */ /* 0x000ee60000004200 */
[C---:B------:R-:W-:Y:S01]  /*7050*/  FMUL.FTZ R34, R3.reuse, R122 ;  /* 0x0000007a03227220 */ /* 0x040fe20000410000 */
[----:B------:R-:W-:Y:S01]  /*7060*/  MUFU.EX2 R178, R178 ;  /* 0x000000b200b27308 */ /* 0x000fe20000000800 */
[C---:B------:R-:W-:Y:S02]  /*7070*/  FMUL.FTZ R35, R3.reuse, R123 ;  /* 0x0000007b03237220 */ /* 0x040fe40000410000 */
[C---:B------:R-:W-:Y:S01]  /*7080*/  HMMA.16816.F32 R16, R136.reuse, R142, R16 ;  /* 0x0000008e8810723c */ /* 0x040fe20000001810 */
[----:B------:R-:W-:Y:S03]  /*7090*/  LDSM.16.MT88.4 R120, [R165+0x900] ;  /* 0x00090000a578783b */ /* 0x000fe60000004200 */
[C---:B------:R-:W-:Y:S02]  /*70a0*/  FMUL.FTZ R40, R132.reuse, R40 ;  /* 0x0000002884287220 */ /* 0x040fe40000410000 */
[C---:B------:R-:W-:Y:S01]  /*70b0*/  FMUL.FTZ R41, R132.reuse, R41 ;  /* 0x0000002984297220 */ /* 0x040fe20000410000 */
[----:B------:R-:W5:Y:S01]  /*70c0*/  MUFU.EX2 R179, R179 ;  /* 0x000000b300b37308 */ /* 0x000f620000000800 */
[C---:B----4-:R-:W-:Y:S01]  /*70d0*/  HMMA.16816.F32 R20, R136.reuse, R124, R20 ;  /* 0x0000007c8814723c */ /* 0x050fe20000001814 */
[----:B------:R-:W-:Y:S03]  /*70e0*/  LDSM.16.MT88.4 R140, [R134+UR4+0x2900] ;  /* 0x00290004868c783b */ /* 0x000fe60008004200 */
[C---:B------:R-:W-:Y:S02]  /*70f0*/  FMUL.FTZ R42, R3.reuse, R42 ;  /* 0x0000002a032a7220 */ /* 0x040fe40000410000 */
[C---:B------:R-:W-:Y:S02]  /*7100*/  FMUL.FTZ R43, R3.reuse, R43 ;  /* 0x0000002b032b7220 */ /* 0x040fe40000410000 */
[C---:B------:R-:W-:Y:S01]  /*7110*/  HMMA.16816.F32 R24, R136.reuse, R126, R24 ;  /* 0x0000007e8818723c */ /* 0x040fe20000001818 */
[----:B------:R-:W-:Y:S01]  /*7120*/  LDSM.16.MT88.4 R124, [R135+UR4+0x2900] ;  /* 0x00290004877c783b */ /* 0x000fe20008004200 */
[----:B------:R-:W-:Y:S02]  /*7130*/  MUFU.EX2 R212, R212 ;  /* 0x000000d400d47308 */ /* 0x000fe40000000800 */
[C---:B------:R-:W-:Y:S02]  /*7140*/  FMUL.FTZ R44, R132.reuse, R44 ;  /* 0x0000002c842c7220 */ /* 0x040fe40000410000 */
[C---:B------:R-:W-:Y:S02]  /*7150*/  FMUL.FTZ R45, R132.reuse, R45 ;  /* 0x0000002d842d7220 */ /* 0x040fe40000410000 */
[C---:B------:R-:W-:Y:S04]  /*7160*/  FMUL.FTZ R46, R3.reuse, R46 ;  /* 0x0000002e032e7220 */ /* 0x040fe80000410000 */
[C---:B------:R-:W-:Y:S01]  /*7170*/  FMUL.FTZ R47, R3.reuse, R47 ;  /* 0x0000002f032f7220 */ /* 0x040fe20000410000 */
[----:B------:R-:W4:Y:S01]  /*7180*/  MUFU.EX2 R213, R213 ;  /* 0x000000d500d57308 */ /* 0x000f220000000800 */
[C---:B------:R-:W-:Y:S02]  /*7190*/  FMUL.FTZ R48, R132.reuse, R48 ;  /* 0x0000003084307220 */ /* 0x040fe40000410000 */
[C---:B------:R-:W-:Y:S01]  /*71a0*/  FMUL.FTZ R49, R132.reuse, R49 ;  /* 0x0000003184317220 */ /* 0x040fe20000410000 */
[C---:B---3--:R-:W-:Y:S03]  /*71b0*/  HMMA.16816.F32 R28, R136.reuse, R100, R28 ;  /* 0x00000064881c723c */ /* 0x048fe6000000181c */
[C---:B------:R-:W-:Y:S02]  /*71c0*/  FMUL.FTZ R50, R3.reuse, R50 ;  /* 0x0000003203327220 */ /* 0x040fe40000410000 */
[C---:B------:R-:W-:Y:S01]  /*71d0*/  FMUL.FTZ R51, R3.reuse, R51 ;  /* 0x0000003303337220 */ /* 0x040fe20000410000 */
[----:B------:R-:W-:Y:S01]  /*71e0*/  MUFU.EX2 R220, R220 ;  /* 0x000000dc00dc7308 */ /* 0x000fe20000000800 */
[C---:B------:R-:W-:Y:S01]  /*71f0*/  FMUL.FTZ R52, R132.reuse, R52 ;  /* 0x0000003484347220 */ /* 0x040fe20000410000 */
[C---:B------:R-:W-:Y:S01]  /*7200*/  HMMA.16816.F32 R32, R136.reuse, R102, R32 ;  /* 0x000000668820723c */ /* 0x040fe20000001820 */
[----:B------:R-:W3:Y:S03]  /*7210*/  LDSM.16.MT88.4 R100, [R134+UR4+0x2100] ;  /* 0x002100048664783b */ /* 0x000ee60008004200 */
[C---:B------:R-:W-:Y:S02]  /*7220*/  FMUL.FTZ R53, R132.reuse, R53 ;  /* 0x0000003584357220 */ /* 0x040fe40000410000 */
[C---:B------:R-:W-:Y:S02]  /*7230*/  FMUL.FTZ R54, R3.reuse, R54 ;  /* 0x0000003603367220 */ /* 0x040fe40000410000 */
[C---:B------:R-:W-:Y:S01]  /*7240*/  HMMA.16816.F32 R36, R136.reuse, R104, R36 ;  /* 0x000000688824723c */ /* 0x040fe20000001824 */
[----:B------:R-:W-:Y:S03]  /*7250*/  MUFU.EX2 R223, R223 ;  /* 0x000000df00df7308 */ /* 0x000fe60000000800 */
[C---:B------:R-:W-:Y:S02]  /*7260*/  FMUL.FTZ R55, R3.reuse, R55 ;  /* 0x0000003703377220 */ /* 0x040fe40000410000 */
[C---:B------:R-:W-:Y:S02]  /*7270*/  FMUL.FTZ R56, R132.reuse, R56 ;  /* 0x0000003884387220 */ /* 0x040fe40000410000 */
[C---:B------:R-:W-:Y:S01]  /*7280*/  HMMA.16816.F32 R40, R136.reuse, R106, R40 ;  /* 0x0000006a8828723c */ /* 0x040fe20000001828 */
[----:B------:R-:W1:Y:S02]  /*7290*/  LDSM.16.MT88.4 R104, [R165+0x2100] ;  /* 0x00210000a568783b */ /* 0x000e640000004200 */
[----:B------:R-:W-:Y:S01]  /*72a0*/  MUFU.EX2 R218, R218 ;  /* 0x000000da00da7308 */ /* 0x000fe20000000800 */
[C---:B------:R-:W-:Y:S02]  /*72b0*/  FMUL.FTZ R57, R132.reuse, R57 ;  /* 0x0000003984397220 */ /* 0x040fe40000410000 */
[C---:B------:R-:W-:Y:S02]  /*72c0*/  FMUL.FTZ R58, R3.reuse, R58 ;  /* 0x0000003a033a7220 */ /* 0x040fe40000410000 */
[C---:B------:R-:W-:Y:S04]  /*72d0*/  HMMA.16816.F32 R44, R136.reuse, R108, R44 ;  /* 0x0000006c882c723c */ /* 0x040fe8000000182c */
[C---:B------:R-:W-:Y:S01]  /*72e0*/  FMUL.FTZ R59, R3.reuse, R59 ;  /* 0x0000003b033b7220 */ /* 0x040fe20000410000 */
[----:B------:R-:W-:Y:S01]  /*72f0*/  MUFU.EX2 R219, R219 ;  /* 0x000000db00db7308 */ /* 0x000fe20000000800 */
[C---:B------:R-:W-:Y:S02]  /*7300*/  FMUL.FTZ R60, R132.reuse, R60 ;  /* 0x0000003c843c7220 */ /* 0x040fe40000410000 */
[C---:B------:R-:W-:Y:S01]  /*7310*/  HMMA.16816.F32 R48, R136.reuse, R110, R48 ;  /* 0x0000006e8830723c */ /* 0x040fe20000001830 */
[----:B------:R-:W2:Y:S03]  /*7320*/  LDSM.16.MT88.4 R108, [R135+UR4+0x4100] ;  /* 0x00410004876c783b */ /* 0x000ea60008004200 */
        /* <DEDUP_REMOVED lines=21> */
[----:B------:R-:W1:Y:S01]  /*7480*/  MUFU.EX2 R225, R225 ;  /* 0x000000e100e17308 */ /* 0x000e620000000800 */
[C---:B------:R-:W-:Y:S03]  /*7490*/  FMUL.FTZ R73, R132.reuse, R73 ;  /* 0x0000004984497220 */ /* 0x040fe60000410000 */
[C---:B--2---:R-:W-:Y:S03]  /*74a0*/  HMMA.16816.F32 R68, R136.reuse, R108, R68 ;  /* 0x0000006c8844723c */ /* 0x044fe60000001844 */
[C---:B------:R-:W-:Y:S02]  /*74b0*/  FMUL.FTZ R74, R3.reuse, R74 ;  /* 0x0000004a034a7220 */ /* 0x040fe40000410000 */
[C---:B------:R-:W-:Y:S01]  /*74c0*/  FMUL.FTZ R75, R3.reuse, R75 ;  /* 0x0000004b034b7220 */ /* 0x040fe20000410000 */
[----:B------:R-:W-:Y:S01]  /*74d0*/  MUFU.EX2 R226, R226 ;  /* 0x000000e200e27308 */ /* 0x000fe20000000800 */
[C---:B------:R-:W-:Y:S02]  /*74e0*/  FMUL.FTZ R84, R132.reuse, R84 ;  /* 0x0000005484547220 */ /* 0x040fe40000410000 */
[C---:B------:R-:W-:Y:S03]  /*74f0*/  FMUL.FTZ R85, R132.reuse, R85 ;  /* 0x0000005584557220 */ /* 0x040fe60000410000 */
[C---:B------:R-:W-:Y:S01]  /*7500*/  HMMA.16816.F32 R72, R136.reuse, R110, R72 ;  /* 0x0000006e8848723c */ /* 0x040fe20000001848 */
[----:B------:R-:W2:Y:S02]  /*7510*/  LDSM.16.MT88.4 R108, [R165+0x4100] ;  /* 0x00410000a56c783b */ /* 0x000ea40000004200 */
[C---:B------:R-:W-:Y:S01]  /*7520*/  FMUL.FTZ R76, R132.reuse, R76 ;  /* 0x0000004c844c7220 */ /* 0x040fe20000410000 */
[----:B------:R-:W-:Y:S01]  /*7530*/  MUFU.EX2 R228, R228 ;  /* 0x000000e400e47308 */ /* 0x000fe20000000800 */
[C---:B------:R-:W-:Y:S02]  /*7540*/  FMUL.FTZ R77, R132.reuse, R77 ;  /* 0x0000004d844d7220 */ /* 0x040fe40000410000 */
[C---:B------:R-:W-:Y:S02]  /*7550*/  FMUL.FTZ R78, R3.reuse, R78 ;  /* 0x0000004e034e7220 */ /* 0x040fe40000410000 */
[C---:B------:R-:W-:Y:S03]  /*7560*/  FMUL.FTZ R79, R3.reuse, R79 ;  /* 0x0000004f034f7220 */ /* 0x040fe60000410000 */
[C---:B------:R-:W-:Y:S02]  /*7570*/  FMUL.FTZ R86, R3.reuse, R86 ;  /* 0x0000005603567220 */ /* 0x040fe40000410000 */
[C---:B------:R-:W-:Y:S02]  /*7580*/  FMUL.FTZ R87, R3.reuse, R87 ;  /* 0x0000005703577220 */ /* 0x040fe40000410000 */
[C---:B---3--:R-:W-:Y:S03]  /*7590*/  HMMA.16816.F32 R76, R136.reuse, R100, R76 ;  /* 0x00000064884c723c */ /* 0x048fe6000000184c */
[C---:B------:R-:W-:Y:S02]  /*75a0*/  FMUL.FTZ R80, R132.reuse, R80 ;  /* 0x0000005084507220 */ /* 0x040fe40000410000 */
[C---:B------:R-:W-:Y:S02]  /*75b0*/  FMUL.FTZ R81, R132.reuse, R81 ;  /* 0x0000005184517220 */ /* 0x040fe40000410000 */
[----:B------:R-:W-:Y:S01]  /*75c0*/  FMUL.FTZ R82, R3, R82 ;  /* 0x0000005203527220 */ /* 0x000fe20000410000 */
[----:B------:R-:W-:Y:S01]  /*75d0*/  F2FP.PACK_AB R100, R175, R174 ;  /* 0x000000aeaf64723e */ /* 0x000fe200000000ff */
[----:B------:R-:W-:Y:S03]  /*75e0*/  FMUL.FTZ R83, R3, R83 ;  /* 0x0000005303537220 */ /* 0x000fe60000410000 */
[C---:B------:R-:W-:Y:S01]  /*75f0*/  FMUL.FTZ R88, R132.reuse, R88 ;  /* 0x0000005884587220 */ /* 0x040fe20000410000 */
[----:B------:R-:W-:Y:S01]  /*7600*/  F2FP.PACK_AB R101, R177, R176 ;  /* 0x000000b0b165723e */ /* 0x000fe200000000ff */
[C---:B------:R-:W-:Y:S02]  /*7610*/  FMUL.FTZ R89, R132.reuse, R89 ;  /* 0x0000005984597220 */ /* 0x040fe40000410000 */
[C---:B------:R-:W-:Y:S03]  /*7620*/  HMMA.16816.F32 R80, R136.reuse, R102, R80 ;  /* 0x000000668850723c */ /* 0x040fe60000001850 */
[C---:B------:R-:W-:Y:S02]  /*7630*/  FMUL.FTZ R90, R3.reuse, R90 ;  /* 0x0000005a035a7220 */ /* 0x040fe40000410000 */
[----:B------:R-:W-:Y:S02]  /*7640*/  FMUL.FTZ R91, R3, R91 ;  /* 0x0000005b035b7220 */ /* 0x000fe40000410000 */
[C---:B------:R-:W-:Y:S01]  /*7650*/  FMUL.FTZ R92, R132.reuse, R92 ;  /* 0x0000005c845c7220 */ /* 0x040fe20000410000 */
[C---:B-1----:R-:W-:Y:S04]  /*7660*/  HMMA.16816.F32 R84, R136.reuse, R104, R84 ;  /* 0x000000688854723c */ /* 0x042fe80000001854 */
[C---:B------:R-:W-:Y:S01]  /*7670*/  FMUL.FTZ R93, R132.reuse, R93 ;  /* 0x0000005d845d7220 */ /* 0x040fe20000410000 */
[----:B-----5:R-:W-:Y:S01]  /*7680*/  F2FP.PACK_AB R102, R179, R178 ;  /* 0x000000b2b366723e */ /* 0x020fe200000000ff */
[----:B------:R-:W-:Y:S01]  /*7690*/  FMUL.FTZ R94, R3, R94 ;  /* 0x0000005e035e7220 */ /* 0x000fe20000410000 */
[----:B----4-:R-:W-:Y:S01]  /*76a0*/  F2FP.PACK_AB R103, R213, R212 ;  /* 0x000000d4d567723e */ /* 0x010fe200000000ff */
[C---:B------:R-:W-:Y:S01]  /*76b0*/  HMMA.16816.F32 R88, R136.reuse, R106, R88 ;  /* 0x0000006a8858723c */ /* 0x040fe20000001858 */
[----:B------:R-:W1:Y:S03]  /*76c0*/  LDSM.16.MT88.4 R104, [R164+0x900] ;  /* 0x00090000a468783b */ /* 0x000e660000004200 */
[C---:B------:R-:W-:Y:S02]  /*76d0*/  FMUL.FTZ R95, R3.reuse, R95 ;  /* 0x0000005f035f7220 */ /* 0x040fe40000410000 */
[C---:B------:R-:W-:Y:S02]  /*76e0*/  FMUL.FTZ R96, R132.reuse, R96 ;  /* 0x0000006084607220 */ /* 0x040fe40000410000 */
[----:B------:R-:W-:Y:S03]  /*76f0*/  FMUL.FTZ R97, R132, R97 ;  /* 0x0000006184617220 */ /* 0x000fe60000410000 */
[C---:B--2---:R-:W-:Y:S03]  /*7700*/  HMMA.16816.F32 R92, R136.reuse, R108, R92 ;  /* 0x0000006c885c723c */ /* 0x044fe6000000185c */
[C---:B------:R-:W-:Y:S02]  /*7710*/  FMUL.FTZ R98, R3.reuse, R98 ;  /* 0x0000006203627220 */ /* 0x040fe40000410000 */
[----:B------:R-:W-:Y:S02]  /*7720*/  FMUL.FTZ R99, R3, R99 ;  /* 0x0000006303637220 */ /* 0x000fe40000410000 */
[--C-:B------:R-:W-:Y:S02]  /*7730*/  FFMA.FTZ R221, R214, c[0x0][0x2d0], -R159.reuse ;  /* 0x0000b400d6dd7a23 */ /* 0x100fe4000001089f */
[--C-:B------:R-:W-:Y:S03]  /*7740*/  FFMA.FTZ R214, R217, c[0x0][0x2d0], -R154.reuse ;  /* 0x0000b400d9d67a23 */ /* 0x100fe6000001089a */
[----:B------:R-:W-:Y:S01]  /*7750*/  HMMA.16816.F32 R96, R136, R110, R96 ;  /* 0x0000006e8860723c */ /* 0x000fe20000001860 */
[----:B------:R-:W2:Y:S01]  /*7760*/  LDSM.16.MT88.4 R108, [R165+0x2900] ;  /* 0x00290000a56c783b */ /* 0x000ea20000004200 */
[----:B------:R-:W-:Y:S01]  /*7770*/  MUFU.EX2 R221, R221 ;  /* 0x000000dd00dd7308 */ /* 0x000fe20000000800 */
[--C-:B------:R-:W-:Y:S02]  /*7780*/  FFMA.FTZ R217, R162, c[0x0][0x2d0], -R159.reuse ;  /* 0x0000b400a2d97a23 */ /* 0x100fe4000001089f */
[----:B------:R-:W-:Y:S02]  /*7790*/  FFMA.FTZ R159, R156, c[0x0][0x2d0], -R159 ;  /* 0x0000b4009c9f7a23 */ /* 0x000fe4000001089f */
[--C-:B------:R-:W-:Y:S01]  /*77a0*/  FFMA.FTZ R215, R215, c[0x0][0x2d0], -R154.reuse ;  /* 0x0000b400d7d77a23 */ /* 0x100fe2000001089a */
[C---:B------:R-:W-:Y:S01]  /*77b0*/  HMMA.16816.F32 R4, R100.reuse, R112, R4 ;  /* 0x000000706404723c */ /* 0x040fe20000001804 */
[----:B------:R-:W-:Y:S03]  /*77c0*/  LDSM.16.MT88.4 R160, [R164+0x5900] ;  /* 0x00590000a4a0783b */ /* 0x000fe60000004200 */
[----:B------:R-:W3:Y:S01]  /*77d0*/  MUFU.EX2 R227, R159 ;  /* 0x0000009f00e37308 */ /* 0x000ee20000000800 */
[----:B------:R-:W-:Y:S01]  /*77e0*/  FFMA.FTZ R154, R155, c[0x0][0x2d0], -R154 ;  /* 0x0000b4009b9a7a23 */ /* 0x000fe2000001089a */
[----:B------:R-:W-:Y:S01]  /*77f0*/  F2FP.PACK_AB R137, R225, R224 ;  /* 0x000000e0e189723e */ /* 0x000fe200000000ff */
[----:B------:R-:W-:Y:S01]  /*7800*/  FFMA.FTZ R173, R132, R197, R173 ;  /* 0x000000c584ad7223 */ /* 0x000fe200000100ad */
[C---:B------:R-:W-:Y:S01]  /*7810*/  HMMA.16816.F32 R8, R100.reuse, R114, R8 ;  /* 0x000000726408723c */ /* 0x040fe20000001808 */
[----:B------:R-:W-:Y:S03]  /*7820*/  LDSM.16.MT88.4 R112, [R164+0x4900] ;  /* 0x00490000a470783b */ /* 0x000fe60000004200 */
[----:B------:R-:W-:Y:S02]  /*7830*/  FFMA.FTZ R169, R3, R196, R169 ;  /* 0x000000c403a97223 */ /* 0x000fe400000100a9 */
[----:B------:R-:W4:Y:S01]  /*7840*/  MUFU.EX2 R229, R154 ;  /* 0x0000009a00e57308 */ /* 0x000f220000000800 */
[----:B------:R-:W-:Y:S01]  /*7850*/  FADD.FTZ R172, R172, R173 ;  /* 0x000000adacac7221 */ /* 0x000fe20000010000 */
[C---:B-1----:R-:W-:Y:S04]  /*7860*/  HMMA.16816.F32 R12, R100.reuse, R104, R12 ;  /* 0x00000068640c723c */ /* 0x042fe8000000180c */
[----:B------:R-:W-:Y:S02]  /*7870*/  FADD.FTZ R168, R168, R169 ;  /* 0x000000a9a8a87221 */ /* 0x000fe40000010000 */
[----:B------:R-:W-:Y:S02]  /*7880*/  FADD.FTZ R3, R171, R172 ;  /* 0x000000acab037221 */ /* 0x000fe40000010000 */
[C---:B------:R-:W-:Y:S01]  /*7890*/  HMMA.16816.F32 R16, R100.reuse, R106, R16 ;  /* 0x0000006a6410723c */ /* 0x040fe20000001810 */
[----:B------:R-:W1:Y:S01]  /*78a0*/  LDSM.16.MT88.4 R104, [R135+UR4+0x4900] ;  /* 0x004900048768783b */ /* 0x000e620008004200 */
[----:B------:R-:W-:Y:S02]  /*78b0*/  MUFU.EX2 R214, R214 ;  /* 0x000000d600d67308 */ /* 0x000fe40000000800 */
[----:B---3--:R-:W-:Y:S01]  /*78c0*/  F2FP.PACK_AB R138, R227, R226 ;  /* 0x000000e2e38a723e */ /* 0x008fe200000000ff */
[----:B------:R-:W-:Y:S03]  /*78d0*/  FADD.FTZ R3, R170, R3 ;  /* 0x00000003aa037221 */ /* 0x000fe60000010000 */
[C---:B------:R-:W-:Y:S01]  /*78e0*/  HMMA.16816.F32 R20, R100.reuse, R116, R20 ;  /* 0x000000746414723c */ /* 0x040fe20000001814 */
[----:B------:R-:W-:Y:S03]  /*78f0*/  LDSM.16.MT88.4 R156, [R135+UR4+0x5900] ;  /* 0x00590004879c783b */ /* 0x000fe60008004200 */
[----:B------:R-:W-:Y:S01]  /*7900*/  MUFU.EX2 R215, R215 ;  /* 0x000000d700d77308 */ /* 0x000fe20000000800 */
[----:B------:R-:W-:Y:S01]  /*7910*/  FADD.FTZ R174, R174, R3 ;  /* 0x00000003aeae7221 */ /* 0x000fe20000010000 */
[----:B----4-:R-:W-:Y:S02]  /*7920*/  F2FP.PACK_AB R139, R229, R228 ;  /* 0x000000e4e58b723e */ /* 0x010fe400000000ff */
[C---:B------:R-:W-:Y:S01]  /*7930*/  HMMA.16816.F32 R24, R100.reuse, R118, R24 ;  /* 0x000000766418723c */ /* 0x040fe20000001818 */
[----:B------:R-:W-:Y:S03]  /*7940*/  LDSM.16.MT88.4 R116, [R165+0x4900] ;  /* 0x00490000a574783b */ /* 0x000fe60000004200 */
[----:B------:R-:W-:Y:S02]  /*7950*/  FADD.FTZ R175, R175, R174 ;  /* 0x000000aeafaf7221 */ /* 0x000fe40000010000 */
[----:B------:R-:W3:Y:S02]  /*7960*/  MUFU.EX2 R217, R217 ;  /* 0x000000d900d97308 */ /* 0x000ee40000000800 */
[C---:B------:R-:W-:Y:S01]  /*7970*/  HMMA.16816.F32 R28, R100.reuse, R120, R28 ;  /* 0x00000078641c723c */ /* 0x040fe2000000181c */
[----:B------:R-:W-:Y:S03]  /*7980*/  LDSM.16.MT88.4 R152, [R165+0x3900] ;  /* 0x00390000a598783b */ /* 0x000fe60000004200 */
[----:B------:R-:W-:Y:S04]  /*7990*/  FADD.FTZ R178, R178, R175 ;  /* 0x000000afb2b27221 */ /* 0x000fe80000010000 */
[C---:B------:R-:W-:Y:S01]  /*79a0*/  HMMA.16816.F32 R32, R100.reuse, R122, R32 ;  /* 0x0000007a6420723c */ /* 0x040fe20000001820 */
[----:B------:R-:W-:Y:S03]  /*79b0*/  LDSM.16.MT88.4 R120, [R164+0x1100] ;  /* 0x00110000a478783b */ /* 0x000fe60000004200 */
[----:B------:R-:W-:Y:S04]  /*79c0*/  FADD.FTZ R179, R179, R178 ;  /* 0x000000b2b3b37221 */ /* 0x000fe80000010000 */
[C---:B------:R-:W-:Y:S04]  /*79d0*/  HMMA.16816.F32 R36, R100.reuse, R124, R36 ;  /* 0x0000007c6424723c */ /* 0x040fe80000001824 */
[----:B---3--:R-:W-:Y:S04]  /*79e0*/  F2FP.PACK_AB R136, R222, R217 ;  /* 0x000000d9de88723e */ /* 0x008fe800000000ff */
        /* <DEDUP_REMOVED lines=10> */
[C---:B-1----:R-:W-:Y:S08]  /*7a90*/  HMMA.16816.F32 R68, R100.reuse, R104, R68 ;  /* 0x000000686444723c */ /* 0x042ff00000001844 */
[C---:B------:R-:W-:Y:S01]  /*7aa0*/  HMMA.16816.F32 R72, R100.reuse, R106, R72 ;  /* 0x0000006a6448723c */ /* 0x040fe20000001848 */
[----:B------:R-:W1:Y:S07]  /*7ab0*/  LDSM.16.MT88.4 R104, [R135+UR4+0x1100] ;  /* 0x001100048768783b */ /* 0x000e6e0008004200 */
[C---:B------:R-:W-:Y:S08]  /*7ac0*/  HMMA.16816.F32 R76, R100.reuse, R112, R76 ;  /* 0x00000070644c723c */ /* 0x040ff0000000184c */
[C---:B------:R-:W-:Y:S01]  /*7ad0*/  HMMA.16816.F32 R80, R100.reuse, R114, R80 ;  /* 0x000000726450723c */ /* 0x040fe20000001850 */
[----:B------:R-:W3:Y:S07]  /*7ae0*/  LDSM.16.MT88.4 R112, [R134+UR4+0x1100] ;  /* 0x001100048670783b */ /* 0x000eee0008004200 */
[C---:B--2---:R-:W-:Y:S08]  /*7af0*/  HMMA.16816.F32 R84, R100.reuse, R108, R84 ;  /* 0x0000006c6454723c */ /* 0x044ff00000001854 */
[C---:B------:R-:W-:Y:S01]  /*7b00*/  HMMA.16816.F32 R88, R100.reuse, R110, R88 ;  /* 0x0000006e6458723c */ /* 0x040fe20000001858 */
[----:B------:R-:W2:Y:S07]  /*7b10*/  LDSM.16.MT88.4 R108, [R135+UR4+0x3100] ;  /* 0x00310004876c783b */ /* 0x000eae0008004200 */
[C---:B------:R-:W-:Y:S08]  /*7b20*/  HMMA.16816.F32 R92, R100.reuse, R116, R92 ;  /* 0x00000074645c723c */ /* 0x040ff0000000185c */
[----:B------:R-:W-:Y:S01]  /*7b30*/  HMMA.16816.F32 R96, R100, R118, R96 ;  /* 0x000000766460723c */ /* 0x000fe20000001860 */
[----:B------:R-:W4:Y:S06]  /*7b40*/  LDSM.16.MT88.4 R116, [R164+0x3100] ;  /* 0x00310000a474783b */ /* 0x000f2c0000004200 */
[----:B------:R-:W-:Y:S01]  /*7b50*/  F2FP.PACK_AB R100, R223, R220 ;  /* 0x000000dcdf64723e */ /* 0x000fe200000000ff */
[----:B------:R-:W-:Y:S01]  /*7b60*/  FADD.FTZ R220, R220, R179 ;  /* 0x000000b3dcdc7221 */ /* 0x000fe20000010000 */
[----:B------:R-:W-:Y:S03]  /*7b70*/  F2FP.PACK_AB R101, R219, R218 ;  /* 0x000000dadb65723e */ /* 0x000fe600000000ff */
[----:B------:R-:W-:Y:S01]  /*7b80*/  F2FP.PACK_AB R102, R221, R216 ;  /* 0x000000d8dd66723e */ /* 0x000fe200000000ff */
[----:B------:R-:W-:Y:S01]  /*7b90*/  FADD.FTZ R223, R223, R220 ;  /* 0x000000dcdfdf7221 */ /* 0x000fe20000010000 */
[----:B------:R-:W-:Y:S07]  /*7ba0*/  F2FP.PACK_AB R103, R215, R214 ;  /* 0x000000d6d767723e */ /* 0x000fee00000000ff */
[C---:B-1----:R-:W-:Y:S08]  /*7bb0*/  HMMA.16816.F32 R4, R100.reuse, R104, R4 ;  /* 0x000000686404723c */ /* 0x042ff00000001804 */
[C---:B------:R-:W-:Y:S01]  /*7bc0*/  HMMA.16816.F32 R8, R100.reuse, R106, R8 ;  /* 0x0000006a6408723c */ /* 0x040fe20000001808 */
[----:B------:R-:W1:Y:S07]  /*7bd0*/  LDSM.16.MT88.4 R104, [R134+UR4+0x3100] ;  /* 0x003100048668783b */ /* 0x000e6e0008004200 */
[C---:B------:R-:W-:Y:S08]  /*7be0*/  HMMA.16816.F32 R12, R100.reuse, R120, R12 ;  /* 0x00000078640c723c */ /* 0x040ff0000000180c */
[C---:B------:R-:W-:Y:S01]  /*7bf0*/  HMMA.16816.F32 R16, R100.reuse, R122, R16 ;  /* 0x0000007a6410723c */ /* 0x040fe20000001810 */
[----:B------:R-:W-:Y:S07]  /*7c00*/  LDSM.16.MT88.4 R120, [R165+0x1900] ;  /* 0x00190000a578783b */ /* 0x000fee0000004200 */
[C---:B---3--:R-:W-:Y:S08]  /*7c10*/  HMMA.16816.F32 R20, R100.reuse, R112, R20 ;  /* 0x000000706414723c */ /* 0x048ff00000001814 */
        /* <DEDUP_REMOVED lines=8> */
[C---:B----4-:R-:W-:Y:S08]  /*7ca0*/  HMMA.16816.F32 R44, R100.reuse, R116, R44 ;  /* 0x00000074642c723c */ /* 0x050ff0000000182c */
        /* <DEDUP_REMOVED lines=18> */
[C---:B------:R-:W-:Y:S08]  /*7dd0*/  HMMA.16816.F32 R128, R136.reuse, R124, R4 ;  /* 0x0000007c8880723c */ /* 0x040ff00000001804 */
[C---:B------:R-:W-:Y:S08]  /*7de0*/  HMMA.16816.F32 R124, R136.reuse, R126, R8 ;  /* 0x0000007e887c723c */ /* 0x040ff00000001808 */
[C---:B--2---:R-:W-:Y:S08]  /*7df0*/  HMMA.16816.F32 R100, R136.reuse, R108, R12 ;  /* 0x0000006c8864723c */ /* 0x044ff0000000180c */
[C---:B------:R-:W-:Y:S08]  /*7e00*/  HMMA.16816.F32 R104, R136.reuse, R110, R16 ;  /* 0x0000006e8868723c */ /* 0x040ff00000001810 */
[C---:B----4-:R-:W-:Y:S08]  /*7e10*/  HMMA.16816.F32 R108, R136.reuse, R116, R20 ;  /* 0x00000074886c723c */ /* 0x050ff00000001814 */
[C---:B------:R-:W-:Y:S08]  /*7e20*/  HMMA.16816.F32 R112, R136.reuse, R118, R24 ;  /* 0x000000768870723c */ /* 0x040ff00000001818 */
[C---:B------:R-:W-:Y:S08]  /*7e30*/  HMMA.16816.F32 R116, R136.reuse, R120, R28 ;  /* 0x000000788874723c */ /* 0x040ff0000000181c */
[C---:B------:R-:W-:Y:S01]  /*7e40*/  HMMA.16816.F32 R120, R136.reuse, R122, R32 ;  /* 0x0000007a8878723c */ /* 0x040fe20000001820 */
[----:B------:R-:W1:Y:S07]  /*7e50*/  LDSM.16.MT88.4 R32, [R134+UR4+0x5900] ;  /* 0x005900048620783b */ /* 0x000e6e0008004200 */
[C---:B------:R-:W-:Y:S08]  /*7e60*/  HMMA.16816.F32 R36, R136.reuse, R140, R36 ;  /* 0x0000008c8824723c */ /* 0x040ff00000001824 */
[C---:B------:R-:W-:Y:S01]  /*7e70*/  HMMA.16816.F32 R40, R136.reuse, R142, R40 ;  /* 0x0000008e8828723c */ /* 0x040fe20000001828 */
[----:B------:R-:W2:Y:S07]  /*7e80*/  LDSM.16.MT88.4 R140, [R165+0x5900] ;  /* 0x00590000a58c783b */ /* 0x000eae0000004200 */
[C---:B------:R-:W-:Y:S08]  /*7e90*/  HMMA.16816.F32 R44, R136.reuse, R144, R44 ;  /* 0x00000090882c723c */ /* 0x040ff0000000182c */
[C---:B------:R-:W-:Y:S08]  /*7ea0*/  HMMA.16816.F32 R48, R136.reuse, R146, R48 ;  /* 0x000000928830723c */ /* 0x040ff00000001830 */
[C---:B------:R-:W-:Y:S08]  /*7eb0*/  HMMA.16816.F32 R52, R136.reuse, R148, R52 ;  /* 0x000000948834723c */ /* 0x040ff00000001834 */
[C---:B------:R-:W-:Y:S08]  /*7ec0*/  HMMA.16816.F32 R56, R136.reuse, R150, R56 ;  /* 0x000000968838723c */ /* 0x040ff00000001838 */
[C---:B------:R-:W-:Y:S08]  /*7ed0*/  HMMA.16816.F32 R60, R136.reuse, R152, R60 ;  /* 0x00000098883c723c */ /* 0x040ff0000000183c */
[C---:B------:R-:W-:Y:S07]  /*7ee0*/  HMMA.16816.F32 R64, R136.reuse, R154, R64 ;  /* 0x0000009a8840723c */ /* 0x040fee0000001840 */
        /* <DEDUP_REMOVED lines=10> */
[----:B------:R-:W-:Y:S03]  /*7f90*/  FADD.FTZ R213, R213, R212 ;  /* 0x000000d4d5d57221 */ /* 0x000fe60000010000 */
[----:B------:R-:W-:Y:S01]  /*7fa0*/  FADD.FTZ R32, R216, R223 ;  /* 0x000000dfd8207221 */ /* 0x000fe20000010000 */
[C---:B------:R-:W-:Y:S04]  /*7fb0*/  HMMA.16816.F32 R88, R136.reuse, R34, R88 ;  /* 0x000000228858723c */ /* 0x040fe80000001858 */
[----:B------:R-:W-:Y:S02]  /*7fc0*/  FADD.FTZ R218, R218, R213 ;  /* 0x000000d5dada7221 */ /* 0x000fe40000010000 */
[----:B------:R-:W-:Y:S02]  /*7fd0*/  FADD.FTZ R32, R221, R32 ;  /* 0x00000020dd207221 */ /* 0x000fe40000010000 */
[----:B------:R-:W-:Y:S01]  /*7fe0*/  FADD.FTZ R219, R219, R218 ;  /* 0x000000dadbdb7221 */ /* 0x000fe20000010000 */
[C---:B--2---:R-:W-:Y:S03]  /*7ff0*/  HMMA.16816.F32 R92, R136.reuse, R140, R92 ;  /* 0x0000008c885c723c */ /* 0x044fe6000000185c */
[----:B------:R-:W-:Y:S02]  /*8000*/  FADD.FTZ R214, R214, R219 ;  /* 0x000000dbd6d67221 */ /* 0x000fe40000010000 */
[----:B------:R-:W-:Y:S02]  /*8010*/  FADD.FTZ R217, R217, R32 ;  /* 0x00000020d9d97221 */ /* 0x000fe40000010000 */
[----:B------:R-:W-:Y:S01]  /*8020*/  FADD.FTZ R215, R215, R214 ;  /* 0x000000d6d7d77221 */ /* 0x000fe20000010000 */
[----:B------:R-:W-:Y:S04]  /*8030*/  HMMA.16816.F32 R96, R136, R142, R96 ;  /* 0x0000008e8860723c */ /* 0x000fe80000001860 */
[----:B------:R-:W-:Y:S02]  /*8040*/  FADD.FTZ R224, R224, R215 ;  /* 0x000000d7e0e07221 */ /* 0x000fe40000010000 */
[----:B------:R-:W-:Y:S02]  /*8050*/  FADD.FTZ R217, R222, R217 ;  /* 0x000000d9ded97221 */ /* 0x000fe40000010000 */
[----:B------:R-:W-:Y:S04]  /*8060*/  FADD.FTZ R225, R225, R224 ;  /* 0x000000e0e1e17221 */ /* 0x000fe80000010000 */
[----:B------:R-:W-:Y:S02]  /*8070*/  FADD.FTZ R226, R226, R217 ;  /* 0x000000d9e2e27221 */ /* 0x000fe40000010000 */
[----:B------:R-:W-:Y:S02]  /*8080*/  FADD.FTZ R196, R228, R225 ;  /* 0x000000e1e4c47221 */ /* 0x000fe40000010000 */
[----:B------:R-:W-:Y:S02]  /*8090*/  FADD.FTZ R197, R227, R226 ;  /* 0x000000e2e3c57221 */ /* 0x000fe40000010000 */
[----:B------:R-:W-:Y:S01]  /*80a0*/  FADD.FTZ R196, R229, R196 ;  /* 0x000000c4e5c47221 */ /* 0x000fe20000010000 */
[----:B------:R-:W-:-:S05]  /*80b0*/  @!P0 BRA `(.L_x_1353) ;  /* 0x000003f000008947 */ /* 0x000fca0003800000 */
[----:B------:R-:W-:Y:S01]  /*80c0*/  ISETP.NE.AND P2, PT, R190, 0x1, PT ;  /* 0x00000001be00780c */ /* 0x000fe20003f45270 */
[----:B------:R-:W-:Y:S01]  /*80d0*/  IMAD.U32 R4, RZ, RZ, UR7 ;  /* 0x00000007ff047e24 */ /* 0x000fe2000f8e00ff */
[----:B------:R-:W-:Y:S01]  /*80e0*/  IADD3 R11, -R209, 0x10, RZ ;  /* 0x00000010d10b7810 */ /* 0x000fe20007ffe1ff */
[----:B------:R-:W-:Y:S03]  /*80f0*/  IMAD.MOV.U32 R192, RZ, RZ, RZ ;  /* 0x000000ffffc07224 */ /* 0x000fe600078e00ff */
[----:B------:R-:W-:Y:S02]  /*8100*/  IADD3 R193, R195, UR15, R4 ;  /* 0x0000000fc3c17c10 */ /* 0x000fe4000fffe004 */
[----:B------:R-:W-:Y:S02]  /*8110*/  LOP3.LUT R11, R11, 0xf, RZ, 0xc0, !PT ;  /* 0x0000000f0b0b7812 */ /* 0x000fe400078ec0ff */
[----:B------:R-:W-:Y:S05]  /*8120*/  IADD3 R193, R193, -0x80, RZ ;  /* 0xffffff80c1c17810 */ /* 0x000fea0007ffe0ff */
        /* <DEDUP_REMOVED lines=23> */
[----:B------:R-:W-:Y:S02]  /*82a0*/  LEA R13, P0, R5, c[0x0][0x1c8], 0x1 ;  /* 0x00007200050d7a11 */ /* 0x000fe400078008ff */
[----:B------:R-:W-:Y:S02]  /*82b0*/  IADD3 R7, -R201, 0x10, RZ ;  /* 0x00000010c9077810 */ /* 0x000fe40007ffe1ff */
[----:B------:R-:W-:Y:S01]  /*82c0*/  LEA.HI.X R3, R5, c[0x0][0x1cc], R4, 0x1, P0 ;  /* 0x0000730005037a11 */ /* 0x000fe200000f0c04 */
[----:B------:R-:W1:Y:S01]  /*82d0*/  SHFL.IDX PT, R6, R13, 0x1, 0x181f ;  /* 0x00381f000d067f89 */ /* 0x000e6200000e0000 */
[----:B------:R-:W-:Y:S03]  /*82e0*/  LOP3.LUT R7, R7, 0xf, RZ, 0xc0, !PT ;  /* 0x0000000f07077812 */ /* 0x000fe600078ec0ff */
[----:B------:R-:W2:Y:S04]  /*82f0*/  SHFL.IDX PT, R12, R3, 0x1, 0x181f ;  /* 0x00381f00030c7f89 */ /* 0x000ea800000e0000 */
[----:B------:R3:W-:Y:S04]  /*8300*/  SHFL.IDX PT, R4, R3, RZ, 0x181f ;  /* 0x00181fff03047589 */ /* 0x0007e800000e0000 */
[----:B------:R-:W4:Y:S01]  /*8310*/  SHFL.IDX PT, R5, R13, RZ, 0x181f ;  /* 0x00181fff0d057589 */ /* 0x000f2200000e0000 */
[----:B-1----:R-:W-:Y:S04]  /*8320*/  IADD3 R10, P1, P0, R11, R6, R210 ;  /* 0x000000060b0a7210 */ /* 0x002fe8000783e0d2 */
[----:B--2---:R-:W-:Y:S02]  /*8330*/  IADD3.X R11, RZ, R12, R211, P1, P0 ;  /* 0x0000000cff0b7210 */ /* 0x004fe40000fe04d3 */
[----:B------:R-:W-:Y:S01]  /*8340*/  IADD3 R8, P1, P0, R8, R6, R207 ;  /* 0x0000000608087210 */ /* 0x000fe2000783e0cf */
[----:B---3--:R-:W-:Y:S03]  /*8350*/  IMAD.U32 R3, RZ, RZ, UR13 ;  /* 0x0000000dff037e24 */ /* 0x008fe6000f8e00ff */
[----:B------:R-:W-:Y:S01]  /*8360*/  IADD3.X R9, RZ, R12, R208, P1, P0 ;  /* 0x0000000cff097210 */ /* 0x000fe20000fe04d0 */
[----:B------:R-:W-:Y:S01]  /*8370*/  IMAD R3, R3, 0x3000, R194 ;  /* 0x0000300003037824 */ /* 0x000fe200078e02c2 */
[----:B------:R-:W-:Y:S04]  /*8380*/  IADD3 R6, P1, P0, R7, R6, R204 ;  /* 0x0000000607067210 */ /* 0x000fe8000783e0cc */
[----:B------:R-:W-:Y:S02]  /*8390*/  IADD3.X R7, RZ, R12, R205, P1, P0 ;  /* 0x0000000cff077210 */ /* 0x000fe40000fe04cd */
[C---:B----4-:R-:W-:Y:S02]  /*83a0*/  IADD3 R14, P1, R5.reuse, R210, RZ ;  /* 0x000000d2050e7210 */ /* 0x050fe40007f3e0ff */
[----:B------:R-:W-:Y:S03]  /*83b0*/  IADD3 R12, P0, R5, R207, RZ ;  /* 0x000000cf050c7210 */ /* 0x000fe60007f1e0ff */
[C---:B------:R-:W-:Y:S01]  /*83c0*/  IMAD.X R15, R4.reuse, 0x1, R211, P1 ;  /* 0x00000001040f7824 */ /* 0x040fe200008e06d3 */
[----:B------:R-:W-:Y:S01]  /*83d0*/  ISETP.NE.U32.AND P1, PT, R209, RZ, PT ;  /* 0x000000ffd100720c */ /* 0x000fe20003f25070 */
[C---:B------:R-:W-:Y:S01]  /*83e0*/  IMAD.X R13, R4.reuse, 0x1, R208, P0 ;  /* 0x00000001040d7824 */ /* 0x040fe200000e06d0 */
[----:B------:R-:W-:Y:S01]  /*83f0*/  IADD3 R16, P0, R5, R204, RZ ;  /* 0x000000cc05107210 */ /* 0x000fe20007f1e0ff */
[----:B------:R-:W-:Y:S04]  /*8400*/  IMAD.SHL.U32 R5, R3, 0x2, RZ ;  /* 0x0000000203057824 */ /* 0x000fe800078e00ff */
[----:B------:R-:W-:Y:S01]  /*8410*/  IMAD.X R17, R4, 0x1, R205, P0 ;  /* 0x0000000104117824 */ /* 0x000fe200000e06cd */
[----:B------:R1:W-:Y:S01]  /*8420*/  LDGSTS.E.BYPASS.LTC128B.128 [R5+0xc100], [R14.64], !P5 ;  /* 0x0c1000000e057fae */ /* 0x0003e2000e901d4a */
        /* <DEDUP_REMOVED lines=8> */
.L_x_1353:
[----:B------:R-:W-:Y:S01]  /*84b0*/  UISETP.GT.AND UP0, UPT, UR23, UR22, UPT ;  /* 0x000000161700728c */ /* 0x000fe2000bf04270 */
[----:B------:R-:W0:Y:S01]  /*84c0*/  LDGDEPBAR ;  /* 0x00000000000079af */ /* 0x000e220000000000 */
[----:B------:R-:W-:Y:S01]  /*84d0*/  UIADD3 UR4, UR5, 0x1, URZ ;  /* 0x0000000105047890 */ /* 0x000fe2000fffe03f */
[----:B------:R-:W-:Y:S01]  /*84e0*/  IMAD.MOV.U32 R132, RZ, RZ, R0 ;  /* 0x000000ffff847224 */ /* 0x000fe200078e0000 */
[----:B------:R-:W-:Y:S01]  /*84f0*/  UISETP.GE.AND UP2, UPT, UR5, 0x1, UPT ;  /* 0x000000010500788c */ /* 0x000fe2000bf46270 */
[----:B------:R-:W-:Y:S01]  /*8500*/  MOV R3, R2 ;  /* 0x0000000200037202 */ /* 0x000fe20000000f00 */
[----:B------:R-:W-:Y:S01]  /*8510*/  UIADD3 UR23, UR23, -0x1, URZ ;  /* 0xffffffff17177890 */ /* 0x000fe2000fffe03f */
[----:B------:R-:W-:Y:S01]  /*8520*/  PLOP3.LUT P0, PT, PT, PT, UP0, 0x80, 0x0 ;  /* 0x000000000000781c */ /* 0x000fe20003f0f008 */
[----:B------:R-:W-:Y:S11]  /*8530*/  USEL UR5, UR4, URZ, !UP2 ;  /* 0x0000003f04057287 */ /* 0x000ff6000d000000 */
[----:B------:R-:W-:Y:S01]  /*8540*/  @!UPT UIADD3 URZ, URZ, URZ, URZ ;  /* 0x0000003f3f3ff290 */ /* 0x000fe2000fffe03f */
[----:B------:R-:W-:-:S05]  /*8550*/  @P0 BRA `(.L_x_1354) ;  /* 0xffffcec000000947 */ /* 0x000fca000383ffff */
.L_x_1351:
[----:B------:R-:W-:-:S13]  /*8560*/  ISETP.LE.AND P0, PT, RZ, UR23, PT ;  /* 0x00000017ff007c0c */ /* 0x000fda000bf03270 */
[----:B------:R-:W-:Y:S05]  /*8570*/  @!P0 BRA `(.L_x_1355) ;  /* 0x00002bb000008947 */ /* 0x000fea0003800000 */
[----:B------:R-:W2:Y:S01]  /*8580*/  S2R R3, SR_TID.X ;  /* 0x0000000000037919 */ /* 0x000ea20000002100 */
[----:B-1----:R-:W-:Y:S01]  /*8590*/  SHF.R.S32.HI R5, RZ, 0x1f, R200 ;  /* 0x0000001fff057819 */ /* 0x002fe200000114c8 */
[----:B------:R-:W-:Y:S02]  /*85a0*/  IMAD.MOV.U32 R186, RZ, RZ, 0x40 ;  /* 0x00000040ffba7424 */ /* 0x000fe400078e00ff */
[C---:B------:R-:W-:Y:S01]  /*85b0*/  IMAD.SHL.U32 R201, R200.reuse, 0x2, RZ ;  /* 0x00000002c8c97824 */ /* 0x040fe200078e00ff */
[----:B------:R-:W-:Y:S01]  /*85c0*/  SHF.L.U64.HI R188, R200, 0x1, R5 ;  /* 0x00000001c8bc7819 */ /* 0x000fe20000010205 */
[----:B------:R-:W-:Y:S01]  /*85d0*/  IMAD.SHL.U32 R202, R199, 0x2, RZ ;  /* 0x00000002c7ca7824 */ /* 0x000fe200078e00ff */
[----:B------:R-:W-:Y:S01]  /*85e0*/  SHF.R.S32.HI R5, RZ, 0x1f, R198 ;  /* 0x0000001fff057819 */ /* 0x000fe200000114c6 */
[----:B------:R-:W-:Y:S01]  /*85f0*/  IMAD.MOV.U32 R133, RZ, RZ, R2 ;  /* 0x000000ffff857224 */ /* 0x000fe200078e0002 */
[----:B--2---:R-:W-:-:S04]  /*8600*/  SHF.R.S32.HI R4, RZ, 0x1f, R3 ;  /* 0x0000001fff047819 */ /* 0x004fc80000011403 */
[----:B------:R-:W-:-:S04]  /*8610*/  LEA.HI R4, R4, R3, RZ, 0x3 ;  /* 0x0000000304047211 */ /* 0x000fc800078f18ff */
[----:B------:R-:W-:-:S05]  /*8620*/  LOP3.LUT R4, R4, 0xfffffff8, RZ, 0xc0, !PT ;  /* 0xfffffff804047812 */ /* 0x000fca00078ec0ff */
[----:B------:R-:W-:Y:S02]  /*8630*/  IMAD.IADD R4, R3, 0x1, -R4 ;  /* 0x0000000103047824 */ /* 0x000fe400078e0a04 */
[----:B------:R-:W-:Y:S01]  /*8640*/  IMAD.MOV.U32 R3, RZ, RZ, R0 ;  /* 0x000000ffff037224 */ /* 0x000fe200078e0000 */
[----:B------:R-:W-:Y:S02]  /*8650*/  SHF.R.S32.HI R0, RZ, 0x1f, R199 ;  /* 0x0000001fff007819 */ /* 0x000fe400000114c7 */
[----:B------:R-:W-:Y:S02]  /*8660*/  LOP3.LUT P0, RZ, R4, 0x4, RZ, 0xc0, !PT ;  /* 0x0000000404ff7812 */ /* 0x000fe4000780c0ff */
[----:B------:R-:W-:Y:S02]  /*8670*/  SHF.L.U64.HI R200, R199, 0x1, R0 ;  /* 0x00000001c7c87819 */ /* 0x000fe40000010200 */
[C---:B------:R-:W-:Y:S01]  /*8680*/  SHF.L.U64.HI R199, R198.reuse, 0x1, R5 ;  /* 0x00000001c6c77819 */ /* 0x040fe20000010205 */
[----:B------:R-:W-:Y:S01]  /*8690*/  IMAD.SHL.U32 R198, R198, 0x2, RZ ;  /* 0x00000002c6c67824 */ /* 0x000fe200078e00ff */
[----:B------:R-:W-:-:S02]  /*86a0*/  SEL R186, R186, 0xffffffc0, !P0 ;  /* 0xffffffc0baba7807 */ /* 0x000fc40004000000 */
.L_x_1358:
[----:B------:R-:W-:Y:S04]  /*86b0*/  DEPBAR.LE SB0, 0x2 ;  /* 0x000080800000791a */ /* 0x000fe80000000000 */
[----:B------:R-:W-:Y:S01]  /*86c0*/  BAR.SYNC.DEFER_BLOCKING 0x0 ;  /* 0x0000000000007b1d */ /* 0x000fe20000010000 */
[----:B------:R-:W-:Y:S01]  /*86d0*/  UIMAD UR4, UR5, 0x6000, URZ ;  /* 0x00006000050478a4 */ /* 0x000fe2000f8e023f */
[----:B------:R-:W-:Y:S05]  /*86e0*/  ISETP.NE.AND P0, PT, RZ, UR23, PT ;  /* 0x00000017ff007c0c */ /* 0x000fea000bf05270 */
        /* <DEDUP_REMOVED lines=27> */
[----:B------:R-:W-:Y:S03]  /*88a0*/  IMAD.U32 R0, RZ, RZ, UR13 ;  /* 0x0000000dff007e24 */ /* 0x000fe6000f8e00ff */
[----:B------:R-:W4:Y:S01]  /*88b0*/  SHFL.IDX PT, R9, R6, RZ, 0x181f ;  /* 0x00181fff06097589 */ /* 0x000f2200000e0000 */
[----:B------:R-:W-:Y:S03]  /*88c0*/  IMAD R2, R0, 0x6000, R191 ;  /* 0x0000600000027824 */ /* 0x000fe600078e02bf */
[----:B------:R-:W3:Y:S04]  /*88d0*/  SHFL.IDX PT, R11, R4, RZ, 0x181f ;  /* 0x00181fff040b7589 */ /* 0x000ee800000e0000 */
[----:B------:R2:W1:Y:S01]  /*88e0*/  SHFL.IDX PT, R7, R4, 0x1, 0x181f ;  /* 0x00381f0004077f89 */ /* 0x00046200000e0000 */
[-C--:B-----5:R-:W-:Y:S02]  /*88f0*/  IADD3 R10, P2, R5, R201.reuse, RZ ;  /* 0x000000c9050a7210 */ /* 0x0a0fe40007f5e0ff */
[C---:B----4-:R-:W-:Y:S02]  /*8900*/  IADD3 R12, P0, R9.reuse, R201, RZ ;  /* 0x000000c9090c7210 */ /* 0x050fe40007f1e0ff */
[----:B------:R-:W-:Y:S02]  /*8910*/  IADD3 R8, P1, R9, R202, RZ ;  /* 0x000000ca09087210 */ /* 0x000fe40007f3e0ff */
[----:B---3--:R-:W-:Y:S02]  /*8920*/  IADD3.X R13, R11, R188, RZ, P0, !PT ;  /* 0x000000bc0b0d7210 */ /* 0x008fe400007fe4ff */
[----:B------:R-:W-:Y:S01]  /*8930*/  IADD3 R14, P0, R9, R198, RZ ;  /* 0x000000c6090e7210 */ /* 0x000fe20007f1e0ff */
[--C-:B------:R-:W-:Y:S01]  /*8940*/  IMAD.X R9, R11, 0x1, R200.reuse, P1 ;  /* 0x000000010b097824 */ /* 0x100fe200008e06c8 */
[----:B--2---:R-:W-:Y:S01]  /*8950*/  IADD3 R4, P1, R5, R202, RZ ;  /* 0x000000ca05047210 */ /* 0x004fe20007f3e0ff */
[----:B------:R2:W-:Y:S02]  /*8960*/  LDGSTS.E.BYPASS.LTC128B.128 [R2], [R12.64], !P5 ;  /* 0x000000000c027fae */ /* 0x0005e4000e901d4a */
[----:B------:R-:W-:Y:S01]  /*8970*/  IMAD.X R15, R11, 0x1, R199, P0 ;  /* 0x000000010b0f7824 */ /* 0x000fe200000e06c7 */
[----:B-1----:R-:W-:Y:S01]  /*8980*/  IADD3.X R11, R7, R188, RZ, P2, !PT ;  /* 0x000000bc070b7210 */ /* 0x002fe200017fe4ff */
[----:B------:R2:W-:Y:S01]  /*8990*/  LDGSTS.E.BYPASS.LTC128B.128 [R2+0x2000], [R8.64], !P4 ;  /* 0x0200000008027fae */ /* 0x0005e2000e101d4a */
[----:B------:R-:W-:Y:S01]  /*89a0*/  IADD3 R6, P0, R5, R198, RZ ;  /* 0x000000c605067210 */ /* 0x000fe20007f1e0ff */
[C---:B------:R-:W-:Y:S02]  /*89b0*/  IMAD.X R5, R7.reuse, 0x1, R200, P1 ;  /* 0x0000000107057824 */ /* 0x040fe400008e06c8 */
[----:B------:R2:W-:Y:S01]  /*89c0*/  LDGSTS.E.BYPASS.LTC128B.128 [R2+0x4000], [R14.64], !P6 ;  /* 0x040000000e027fae */ /* 0x0005e2000f101d4a */
[----:B------:R-:W-:Y:S03]  /*89d0*/  IADD3.X R7, R7, R199, RZ, P0, !PT ;  /* 0x000000c707077210 */ /* 0x000fe600007fe4ff */
[----:B------:R2:W-:Y:S04]  /*89e0*/  LDGSTS.E.BYPASS.LTC128B.128 [R2+0x1000], [R10.64], !P5 ;  /* 0x010000000a027fae */ /* 0x0005e8000e901d4a */
[----:B------:R2:W-:Y:S04]  /*89f0*/  LDGSTS.E.BYPASS.LTC128B.128 [R2+0x3000], [R4.64], !P4 ;  /* 0x0300000004027fae */ /* 0x0005e8000e101d4a */
[----:B------:R2:W-:Y:S02]  /*8a00*/  LDGSTS.E.BYPASS.LTC128B.128 [R2+0x5000], [R6.64], !P6 ;  /* 0x0500000006027fae */ /* 0x0005e4000f101d4a */
.L_x_1356:
[C---:B--23--:R-:W-:Y:S01]  /*8a10*/  HMMA.16816.F32 R4, R136.reuse, R140, RZ ;  /* 0x0000008c8804723c */ /* 0x04cfe200000018ff */
[----:B------:R-:W-:Y:S01]  /*8a20*/  LDSM.16.M88.4 R172, [R187+0x4000] ;  /* 0x00400000bbac783b */ /* 0x000fe20000000200 */
[----:B------:R-:W-:Y:S02]  /*8a30*/  UISETP.GE.AND UP0, UPT, UR23, 0x2, UPT ;  /* 0x000000021700788c */ /* 0x000fe4000bf06270 */
[C---:B------:R-:W-:Y:S01]  /*8a40*/  IADD3 R0, R186.reuse, R29, RZ ;  /* 0x0000001dba007210 */ /* 0x040fe20007ffe0ff */
[----:B------:R-:W-:Y:S01]  /*8a50*/  UIADD3 UR9, UR13, 0x1, URZ ;  /* 0x000000010d097890 */ /* 0x000fe2000fffe03f */
[C---:B------:R-:W-:Y:S01]  /*8a60*/  IADD3 R2, R186.reuse, R189, RZ ;  /* 0x000000bdba027210 */ /* 0x040fe20007ffe0ff */
[----:B------:R-:W-:Y:S01]  /*8a70*/  UISETP.GE.AND UP1, UPT, UR13, 0x1, UPT ;  /* 0x000000010d00788c */ /* 0x000fe2000bf26270 */
[C---:B------:R-:W-:Y:S01]  /*8a80*/  HMMA.16816.F32 R8, R136.reuse, R142, RZ ;  /* 0x0000008e8808723c */ /* 0x040fe200000018ff */
[----:B------:R-:W-:Y:S01]  /*8a90*/  LDSM.16.M88.4 R140, [R181] ;  /* 0x00000000b58c783b */ /* 0x000fe20000000200 */
[----:B------:R-:W-:Y:S01]  /*8aa0*/  PLOP3.LUT P0, PT, PT, PT, UP0, 0x80, 0x0 ;  /* 0x000000000000781c */ /* 0x000fe20003f0f008 */
[----:B------:R-:W-:Y:S05]  /*8ab0*/  USEL UR13, UR9, URZ, !UP1 ;  /* 0x0000003f090d7287 */ /* 0x000fea000c800000 */
[C---:B----4-:R-:W-:Y:S01]  /*8ac0*/  HMMA.16816.F32 R12, R136.reuse, R16, RZ ;  /* 0x00000010880c723c */ /* 0x050fe200000018ff */
[----:B------:R-:W2:Y:S07]  /*8ad0*/  LDSM.16.M88.4 R164, [R0+0xc100] ;  /* 0x00c1000000a4783b */ /* 0x000eae0000000200 */
[C---:B------:R-:W-:Y:S01]  /*8ae0*/  HMMA.16816.F32 R16, R136.reuse, R18, RZ ;  /* 0x000000128810723c */ /* 0x040fe200000018ff */
[----:B------:R-:W-:Y:S07]  /*8af0*/  LDSM.16.M88.4 R168, [R2+0xd900] ;  /* 0x00d9000002a8783b */ /* 0x000fee0000000200 */
[C---:B-1----:R-:W-:Y:S01]  /*8b00*/  HMMA.16816.F32 R20, R136.reuse, R24, RZ ;  /* 0x000000188814723c */ /* 0x042fe200000018ff */
[----:B------:R-:W-:Y:S07]  /*8b10*/  LDSM.16.M88.4 R176, [R185+UR4+0xe100] ;  /* 0x00e10004b9b0783b */ /* 0x000fee0008000200 */
[C---:B------:R-:W-:Y:S01]  /*8b20*/  HMMA.16816.F32 R24, R136.reuse, R26, RZ ;  /* 0x0000001a8818723c */ /* 0x040fe200000018ff */
[----:B------:R-:W0:Y:S07]  /*8b30*/  LDGDEPBAR ;  /* 0x00000000000079af */ /* 0x000e2e0000000000 */
        /* <DEDUP_REMOVED lines=11> */
[----:B------:R-:W-:Y:S07]  /*8bf0*/  LDSM.16.M88.4 R156, [R2+0xc100] ;  /* 0x00c10000029c783b */ /* 0x000fee0000000200 */
[C---:B------:R-:W-:Y:S08]  /*8c00*/  HMMA.16816.F32 R28, R144.reuse, R160, R28 ;  /* 0x000000a0901c723c */ /* 0x040ff0000000181c */
[----:B------:R-:W-:Y:S01]  /*8c10*/  HMMA.16816.F32 R32, R144, R162, R32 ;  /* 0x000000a29020723c */ /* 0x000fe20000001820 */
[----:B------:R-:W4:Y:S07]  /*8c20*/  LDSM.16.M88.4 R144, [R0+0xd900] ;  /* 0x00d900000090783b */ /* 0x000f2e0000000200 */
[C---:B--2---:R-:W-:Y:S01]  /*8c30*/  HMMA.16816.F32 R4, R140.reuse, R164, R4 ;  /* 0x000000a48c04723c */ /* 0x044fe20000001804 */
[----:B------:R-:W2:Y:S07]  /*8c40*/  LDSM.16.M88.4 R160, [R2+0xc900] ;  /* 0x00c9000002a0783b */ /* 0x000eae0000000200 */
[C---:B------:R-:W-:Y:S01]  /*8c50*/  HMMA.16816.F32 R8, R140.reuse, R166, R8 ;  /* 0x000000a68c08723c */ /* 0x040fe20000001808 */
[----:B------:R-:W5:Y:S07]  /*8c60*/  LDSM.16.M88.4 R164, [R2+0xd100] ;  /* 0x00d1000002a4783b */ /* 0x000f6e0000000200 */
[C---:B-1----:R-:W-:Y:S08]  /*8c70*/  HMMA.16816.F32 R12, R140.reuse, R136, R12 ;  /* 0x000000888c0c723c */ /* 0x042ff0000000180c */
[C---:B------:R-:W-:Y:S01]  /*8c80*/  HMMA.16816.F32 R16, R140.reuse, R138, R16 ;  /* 0x0000008a8c10723c */ /* 0x040fe20000001810 */
[----:B------:R-:W1:Y:S07]  /*8c90*/  LDSM.16.M88.4 R136, [R185+UR4+0xe900] ;  /* 0x00e90004b988783b */ /* 0x000e6e0008000200 */
[C---:B---3--:R-:W-:Y:S08]  /*8ca0*/  HMMA.16816.F32 R20, R140.reuse, R148, R20 ;  /* 0x000000948c14723c */ /* 0x048ff00000001814 */
[C---:B------:R-:W-:Y:S01]  /*8cb0*/  HMMA.16816.F32 R24, R140.reuse, R150, R24 ;  /* 0x000000968c18723c */ /* 0x040fe20000001818 */
[----:B------:R-:W-:Y:S07]  /*8cc0*/  LDSM.16.M88.4 R148, [R183+0x4000] ;  /* 0x00400000b794783b */ /* 0x000fee0000000200 */
[C---:B----4-:R-:W-:Y:S08]  /*8cd0*/  HMMA.16816.F32 R28, R140.reuse, R144, R28 ;  /* 0x000000908c1c723c */ /* 0x050ff0000000181c */
[----:B------:R-:W-:Y:S01]  /*8ce0*/  HMMA.16816.F32 R32, R140, R146, R32 ;  /* 0x000000928c20723c */ /* 0x000fe20000001820 */
[----:B------:R-:W3:Y:S07]  /*8cf0*/  LDSM.16.M88.4 R140, [R185+UR4+0xf100] ;  /* 0x00f10004b98c783b */ /* 0x000eee0008000200 */
[C---:B------:R-:W-:Y:S01]  /*8d00*/  HMMA.16816.F32 R4, R152.reuse, R156, R4 ;  /* 0x0000009c9804723c */ /* 0x040fe20000001804 */
[----:B------:R-:W4:Y:S07]  /*8d10*/  LDSM.16.M88.4 R144, [R185+UR4+0xf900] ;  /* 0x00f90004b990783b */ /* 0x000f2e0008000200 */
[C---:B------:R-:W-:Y:S01]  /*8d20*/  HMMA.16816.F32 R8, R152.reuse, R158, R8 ;  /* 0x0000009e9808723c */ /* 0x040fe20000001808 */
[----:B------:R-:W-:Y:S07]  /*8d30*/  LDSM.16.M88.4 R156, [R189+0xe900] ;  /* 0x00e90000bd9c783b */ /* 0x000fee0000000200 */
[C---:B--2---:R-:W-:Y:S08]  /*8d40*/  HMMA.16816.F32 R12, R152.reuse, R160, R12 ;  /* 0x000000a0980c723c */ /* 0x044ff0000000180c */
[C---:B------:R-:W-:Y:S01]  /*8d50*/  HMMA.16816.F32 R16, R152.reuse, R162, R16 ;  /* 0x000000a29810723c */ /* 0x040fe20000001810 */
[----:B------:R-:W-:Y:S07]  /*8d60*/  LDSM.16.M88.4 R160, [R189+0xf100] ;  /* 0x00f10000bda0783b */ /* 0x000fee0000000200 */
[C---:B-----5:R-:W-:Y:S08]  /*8d70*/  HMMA.16816.F32 R20, R152.reuse, R164, R20 ;  /* 0x000000a49814723c */ /* 0x060ff00000001814 */
[C---:B------:R-:W-:Y:S01]  /*8d80*/  HMMA.16816.F32 R24, R152.reuse, R166, R24 ;  /* 0x000000a69818723c */ /* 0x040fe20000001818 */
[----:B------:R-:W-:Y:S07]  /*8d90*/  LDSM.16.M88.4 R164, [R0+0xe100] ;  /* 0x00e1000000a4783b */ /* 0x000fee0000000200 */
[C---:B------:R-:W-:Y:S08]  /*8da0*/  HMMA.16816.F32 R28, R152.reuse, R168, R28 ;  /* 0x000000a8981c723c */ /* 0x040ff0000000181c */
[----:B------:R-:W-:Y:S01]  /*8db0*/  HMMA.16816.F32 R32, R152, R170, R32 ;  /* 0x000000aa9820723c */ /* 0x000fe20000001820 */
[----:B------:R-:W2:Y:S07]  /*8dc0*/  LDSM.16.M88.4 R152, [R189+0xe100] ;  /* 0x00e10000bd98783b */ /* 0x000eae0000000200 */
[C---:B------:R-:W-:Y:S01]  /*8dd0*/  HMMA.16816.F32 R4, R172.reuse, R176, R4 ;  /* 0x000000b0ac04723c */ /* 0x040fe20000001804 */
[----:B------:R-:W-:Y:S07]  /*8de0*/  LDSM.16.M88.4 R168, [R189+0x10100] ;  /* 0x01010000bda8783b */ /* 0x000fee0000000200 */
[C---:B------:R-:W-:Y:S08]  /*8df0*/  HMMA.16816.F32 R8, R172.reuse, R178, R8 ;  /* 0x000000b2ac08723c */ /* 0x040ff00000001808 */
[C---:B-1----:R-:W-:Y:S08]  /*8e00*/  HMMA.16816.F32 R12, R172.reuse, R136, R12 ;  /* 0x00000088ac0c723c */ /* 0x042ff0000000180c */
[C---:B------:R-:W-:Y:S01]  /*8e10*/  HMMA.16816.F32 R16, R172.reuse, R138, R16 ;  /* 0x0000008aac10723c */ /* 0x040fe20000001810 */
[----:B------:R-:W1:Y:S07]  /*8e20*/  LDSM.16.M88.4 R136, [R189+0xf900] ;  /* 0x00f90000bd88783b */ /* 0x000e6e0000000200 */
[C---:B---3--:R-:W-:Y:S08]  /*8e30*/  HMMA.16816.F32 R20, R172.reuse, R140, R20 ;  /* 0x0000008cac14723c */ /* 0x048ff00000001814 */
[C---:B------:R-:W-:Y:S01]  /*8e40*/  HMMA.16816.F32 R24, R172.reuse, R142, R24 ;  /* 0x0000008eac18723c */ /* 0x040fe20000001818 */
[----:B------:R-:W3:Y:S07]  /*8e50*/  LDSM.16.M88.4 R140, [R181+0x4000] ;  /* 0x00400000b58c783b */ /* 0x000eee0000000200 */
[C---:B----4-:R-:W-:Y:S08]  /*8e60*/  HMMA.16816.F32 R28, R172.reuse, R144, R28 ;  /* 0x00000090ac1c723c */ /* 0x050ff0000000181c */
        /* <DEDUP_REMOVED lines=9> */
[C---:B------:R-:W-:Y:S07]  /*8f00*/  HMMA.16816.F32 R20, R148.reuse, R160, R20 ;  /* 0x000000a09414723c */ /* 0x040fee0000001814 */
[----:B------:R-:W-:Y:S01]  /*8f10*/  IADD3 R161, R186, UR4, R185 ;  /* 0x00000004baa17c10 */ /* 0x000fe2000fffe0b9 */
[C---:B------:R-:W-:Y:S04]  /*8f20*/  HMMA.16816.F32 R24, R148.reuse, R162, R24 ;  /* 0x000000a29418723c */ /* 0x040fe80000001818 */
[----:B------:R-:W-:Y:S04]  /*8f30*/  IADD3 R132, R182, R161, RZ ;  /* 0x000000a1b6847210 */ /* 0x000fe80007ffe0ff */
[C---:B-1----:R-:W-:Y:S01]  /*8f40*/  HMMA.16816.F32 R28, R148.reuse, R136, R28 ;  /* 0x00000088941c723c */ /* 0x042fe2000000181c */
[----:B------:R-:W-:Y:S07]  /*8f50*/  LDSM.16.M88.4 R160, [R132+0xe900] ;  /* 0x00e9000084a0783b */ /* 0x000fee0000000200 */
[----:B------:R-:W-:Y:S01]  /*8f60*/  HMMA.16816.F32 R32, R148, R138, R32 ;  /* 0x0000008a9420723c */ /* 0x000fe20000001820 */
[----:B------:R-:W1:Y:S07]  /*8f70*/  LDSM.16.M88.4 R136, [R0+0xf900] ;  /* 0x00f900000088783b */ /* 0x000e6e0000000200 */
[C---:B---3--:R-:W-:Y:S01]  /*8f80*/  HMMA.16816.F32 R4, R140.reuse, R164, R4 ;  /* 0x000000a48c04723c */ /* 0x048fe20000001804 */
[----:B------:R-:W3:Y:S07]  /*8f90*/  LDSM.16.M88.4 R148, [R180+0x4000] ;  /* 0x00400000b494783b */ /* 0x000eee0000000200 */
[C---:B------:R-:W-:Y:S01]  /*8fa0*/  HMMA.16816.F32 R8, R140.reuse, R166, R8 ;  /* 0x000000a68c08723c */ /* 0x040fe20000001808 */
[----:B------:R-:W-:Y:S07]  /*8fb0*/  LDSM.16.M88.4 R164, [R185+UR4+0x11100] ;  /* 0x01110004b9a4783b */ /* 0x000fee0008000200 */
[C---:B----4-:R-:W-:Y:S08]  /*8fc0*/  HMMA.16816.F32 R12, R140.reuse, R144, R12 ;  /* 0x000000908c0c723c */ /* 0x050ff0000000180c */
[C---:B------:R-:W-:Y:S01]  /*8fd0*/  HMMA.16816.F32 R16, R140.reuse, R146, R16 ;  /* 0x000000928c10723c */ /* 0x040fe20000001810 */
[----:B------:R-:W4:Y:S07]  /*8fe0*/  LDSM.16.M88.4 R144, [R132+0xf100] ;  /* 0x00f100008490783b */ /* 0x000f2e0000000200 */
[C---:B--2---:R-:W-:Y:S08]  /*8ff0*/  HMMA.16816.F32 R20, R140.reuse, R152, R20 ;  /* 0x000000988c14723c */ /* 0x044ff00000001814 */
[C---:B------:R-:W-:Y:S01]  /*9000*/  HMMA.16816.F32 R24, R140.reuse, R154, R24 ;  /* 0x0000009a8c18723c */ /* 0x040fe20000001818 */
[----:B------:R-:W2:Y:S07]  /*9010*/  LDSM.16.M88.4 R152, [R132+0xf900] ;  /* 0x00f900008498783b */ /* 0x000eae0000000200 */
[C---:B-1----:R-:W-:Y:S08]  /*9020*/  HMMA.16816.F32 R28, R140.reuse, R136, R28 ;  /* 0x000000888c1c723c */ /* 0x042ff0000000181c */
[----:B------:R-:W-:Y:S01]  /*9030*/  HMMA.16816.F32 R32, R140, R138, R32 ;  /* 0x0000008a8c20723c */ /* 0x000fe20000001820 */
[----:B------:R-:W-:Y:S07]  /*9040*/  LDSM.16.M88.4 R136, [R187+0x8000] ;  /* 0x00800000bb88783b */ /* 0x000fee0000000200 */
[C---:B---3--:R-:W-:Y:S01]  /*9050*/  HMMA.16816.F32 R4, R148.reuse, R156, R4 ;  /* 0x0000009c9404723c */ /* 0x048fe20000001804 */
[----:B------:R-:W1:Y:S07]  /*9060*/  LDSM.16.M88.4 R140, [R185+UR4+0x10100] ;  /* 0x01010004b98c783b */ /* 0x000e6e0008000200 */
[C---:B------:R-:W-:Y:S01]  /*9070*/  HMMA.16816.F32 R8, R148.reuse, R158, R8 ;  /* 0x0000009e9408723c */ /* 0x040fe20000001808 */
[----:B------:R-:W3:Y:S07]  /*9080*/  LDSM.16.M88.4 R156, [R185+UR4+0x10900] ;  /* 0x01090004b99c783b */ /* 0x000eee0008000200 */
[C---:B------:R-:W-:Y:S08]  /*9090*/  HMMA.16816.F32 R12, R148.reuse, R160, R12 ;  /* 0x000000a0940c723c */ /* 0x040ff0000000180c */
[C---:B------:R-:W-:Y:S01]  /*90a0*/  HMMA.16816.F32 R16, R148.reuse, R162, R16 ;  /* 0x000000a29410723c */ /* 0x040fe20000001810 */
[----:B------:R-:W5:Y:S07]  /*90b0*/  LDSM.16.M88.4 R160, [R185+UR4+0x11900] ;  /* 0x01190004b9a0783b */ /* 0x000f6e0008000200 */
[C---:B----4-:R-:W-:Y:S08]  /*90c0*/  HMMA.16816.F32 R20, R148.reuse, R144, R20 ;  /* 0x000000909414723c */ /* 0x050ff00000001814 */
[C---:B------:R-:W-:Y:S01]  /*90d0*/  HMMA.16816.F32 R24, R148.reuse, R146, R24 ;  /* 0x000000929418723c */ /* 0x040fe20000001818 */
[----:B------:R-:W4:Y:S07]  /*90e0*/  LDSM.16.M88.4 R144, [R183+0x8000] ;  /* 0x00800000b790783b */ /* 0x000f2e0000000200 */
[C---:B--2---:R-:W-:Y:S08]  /*90f0*/  HMMA.16816.F32 R28, R148.reuse, R152, R28 ;  /* 0x00000098941c723c */ /* 0x044ff0000000181c */
        /* <DEDUP_REMOVED lines=8> */
[----:B------:R-:W-:Y:S07]  /*9180*/  LDSM.16.M88.4 R156, [R181+0x8000] ;  /* 0x00800000b59c783b */ /* 0x000fee0000000200 */
[C---:B------:R-:W-:Y:S08]  /*9190*/  HMMA.16816.F32 R20, R136.reuse, R164, R20 ;  /* 0x000000a48814723c */ /* 0x040ff00000001814 */
[C---:B------:R-:W-:Y:S01]  /*91a0*/  HMMA.16816.F32 R24, R136.reuse, R166, R24 ;  /* 0x000000a68818723c */ /* 0x040fe20000001818 */
[----:B------:R-:W3:Y:S07]  /*91b0*/  LDSM.16.M88.4 R164, [R0+0x10100] ;  /* 0x0101000000a4783b */ /* 0x000eee0000000200 */
[C---:B-----5:R-:W-:Y:S08]  /*91c0*/  HMMA.16816.F32 R28, R136.reuse, R160, R28 ;  /* 0x000000a0881c723c */ /* 0x060ff0000000181c */
[----:B------:R-:W-:Y:S01]  /*91d0*/  HMMA.16816.F32 R32, R136, R162, R32 ;  /* 0x000000a28820723c */ /* 0x000fe20000001820 */
[----:B------:R-:W5:Y:S07]  /*91e0*/  LDSM.16.M88.4 R136, [R0+0x10900] ;  /* 0x010900000088783b */ /* 0x000f6e0000000200 */
[C---:B----4-:R-:W-:Y:S01]  /*91f0*/  HMMA.16816.F32 R4, R144.reuse, R168, R4 ;  /* 0x000000a89004723c */ /* 0x050fe20000001804 */
[----:B------:R-:W4:Y:S07]  /*9200*/  LDSM.16.M88.4 R160, [R0+0x11100] ;  /* 0x0111000000a0783b */ /* 0x000f2e0000000200 */
        /* <DEDUP_REMOVED lines=10> */
[----:B------:R-:W-:Y:S07]  /*92b0*/  LDSM.16.M88.4 R144, [R132+0x11900] ;  /* 0x011900008490783b */ /* 0x000fee0000000200 */
[C---:B---3--:R-:W-:Y:S08]  /*92c0*/  HMMA.16816.F32 R4, R156.reuse, R164, R4 ;  /* 0x000000a49c04723c */ /* 0x048ff00000001804 */
[C---:B------:R-:W-:Y:S08]  /*92d0*/  HMMA.16816.F32 R8, R156.reuse, R166, R8 ;  /* 0x000000a69c08723c */ /* 0x040ff00000001808 */
[C---:B-----5:R-:W-:Y:S08]  /*92e0*/  HMMA.16816.F32 R12, R156.reuse, R136, R12 ;  /* 0x000000889c0c723c */ /* 0x060ff0000000180c */
[C---:B------:R-:W-:Y:S01]  /*92f0*/  HMMA.16816.F32 R16, R156.reuse, R138, R16 ;  /* 0x0000008a9c10723c */ /* 0x040fe20000001810 */
[----:B------:R-:W3:Y:S01]  /*9300*/  LDSM.16.M88.4 R136, [R132+0x11100] ;  /* 0x011100008488783b */ /* 0x000ee20000000200 */
[----:B------:R-:W-:Y:S06]  /*9310*/  DEPBAR.LE SB0, 0x2 ;  /* 0x000080800000791a */ /* 0x000fec0000000000 */
[C---:B----4-:R-:W-:Y:S01]  /*9320*/  HMMA.16816.F32 R20, R156.reuse, R160, R20 ;  /* 0x000000a09c14723c */ /* 0x050fe20000001814 */
[----:B------:R-:W-:Y:S07]  /*9330*/  BAR.SYNC.DEFER_BLOCKING 0x0 ;  /* 0x0000000000007b1d */ /* 0x000fee0000010000 */
[C---:B------:R-:W-:Y:S08]  /*9340*/  HMMA.16816.F32 R24, R156.reuse, R162, R24 ;  /* 0x000000a29c18723c */ /* 0x040ff00000001818 */
[C---:B--2---:R-:W-:Y:S08]  /*9350*/  HMMA.16816.F32 R28, R156.reuse, R148, R28 ;  /* 0x000000949c1c723c */ /* 0x044ff0000000181c */
[----:B------:R-:W-:Y:S08]  /*9360*/  HMMA.16816.F32 R32, R156, R150, R32 ;  /* 0x000000969c20723c */ /* 0x000ff00000001820 */
[C---:B------:R-:W-:Y:S01]  /*9370*/  HMMA.16816.F32 R4, R168.reuse, R172, R4 ;  /* 0x000000aca804723c */ /* 0x040fe20000001804 */
[----:B------:R-:W-:Y:S07]  /*9380*/  LDSM.16.MT88.4 R152, [R134+UR4+0x2900] ;  /* 0x002900048698783b */ /* 0x000fee0008004200 */
[C---:B------:R-:W-:Y:S08]  /*9390*/  HMMA.16816.F32 R8, R168.reuse, R174, R8 ;  /* 0x000000aea808723c */ /* 0x040ff00000001808 */
[C---:B-1----:R-:W-:Y:S08]  /*93a0*/  HMMA.16816.F32 R12, R168.reuse, R140, R12 ;  /* 0x0000008ca80c723c */ /* 0x042ff0000000180c */
[C---:B------:R-:W-:Y:S04]  /*93b0*/  HMMA.16816.F32 R16, R168.reuse, R142, R16 ;  /* 0x0000008ea810723c */ /* 0x040fe80000001810 */
[----:B------:R-:W-:Y:S02]  /*93c0*/  FMNMX.FTZ R0, R4, R133, !PT ;  /* 0x0000008504007209 */ /* 0x000fe40007810000 */
[----:B------:R-:W-:Y:S02]  /*93d0*/  FMNMX.FTZ R2, R6, R3, !PT ;  /* 0x0000000306027209 */ /* 0x000fe40007810000 */
[C---:B---3--:R-:W-:Y:S04]  /*93e0*/  HMMA.16816.F32 R20, R168.reuse, R136, R20 ;  /* 0x00000088a814723c */ /* 0x048fe80000001814 */
[----:B------:R-:W-:Y:S02]  /*93f0*/  FMNMX.FTZ R143, R5, R0, !PT ;  /* 0x00000000058f7209 */ /* 0x000fe40007810000 */
[----:B------:R-:W-:Y:S02]  /*9400*/  FMNMX.FTZ R149, R7, R2, !PT ;  /* 0x0000000207957209 */ /* 0x000fe40007810000 */
[C---:B------:R-:W-:Y:S01]  /*9410*/  HMMA.16816.F32 R24, R168.reuse, R138, R24 ;  /* 0x0000008aa818723c */ /* 0x040fe20000001818 */
[----:B------:R-:W-:Y:S03]  /*9420*/  LDSM.16.MT88.4 R136, [R135+UR4+0x100] ;  /* 0x000100048788783b */ /* 0x000fe60008004200 */
[----:B------:R-:W-:Y:S02]  /*9430*/  FMNMX.FTZ R0, R8, R143, !PT ;  /* 0x0000008f08007209 */ /* 0x000fe40007810000 */
[----:B------:R-:W-:Y:S02]  /*9440*/  FMNMX.FTZ R2, R10, R149, !PT ;  /* 0x000000950a027209 */ /* 0x000fe40007810000 */
[C---:B------:R-:W-:Y:S04]  /*9450*/  HMMA.16816.F32 R28, R168.reuse, R144, R28 ;  /* 0x00000090a81c723c */ /* 0x040fe8000000181c */
        /* <DEDUP_REMOVED lines=74> */
[C---:B------:R-:W-:Y:S02]  /*9900*/  FMUL.FTZ R103, R3.reuse, R103 ;  /* 0x0000006703677220 */ /* 0x040fe40000410000 */
[----:B------:R-:W4:Y:S01]  /*9910*/  MUFU.EX2 R160, R160 ;  /* 0x000000a000a07308 */ /* 0x000f220000000800 */
[C---:B------:R-:W-:Y:S02]  /*9920*/  FMUL.FTZ R104, R132.reuse, R104 ;  /* 0x0000006884687220 */ /* 0x040fe40000410000 */
[----:B------:R-:W-:Y:S01]  /*9930*/  FMUL.FTZ R105, R132, R105 ;  /* 0x0000006984697220 */ /* 0x000fe20000410000 */
        /* <DEDUP_REMOVED lines=37> */
[----:B------:R-:W-:Y:S02]  /*9b90*/  FMUL.FTZ R121, R132, R121 ;  /* 0x0000007984797220 */ /* 0x000fe40000410000 */
[C---:B------:R-:W-:Y:S01]  /*9ba0*/  FMUL.FTZ R122, R3.reuse, R122 ;  /* 0x0000007a037a7220 */ /* 0x040fe20000410000 */
        /* <DEDUP_REMOVED lines=111> */
[----:B------:R-:W-:Y:S03]  /*a2a0*/  FMUL.FTZ R97, R132, R97 ;  /* 0x0000006184617220 */ /* 0x000fe60000410000 */
[C---:B------:R-:W-:Y:S03]  /*a2b0*/  HMMA.16816.F32 R92, R128.reuse, R12, R92 ;  /* 0x0000000c805c723c */ /* 0x040fe6000000185c */
[C---:B------:R-:W-:Y:S02]  /*a2c0*/  FMUL.FTZ R98, R3.reuse, R98 ;  /* 0x0000006203627220 */ /* 0x040fe40000410000 */
[C---:B------:R-:W-:Y:S02]  /*a2d0*/  FMUL.FTZ R99, R3.reuse, R99 ;  /* 0x0000006303637220 */ /* 0x040fe40000410000 */
[----:B-1----:R-:W-:Y:S01]  /*a2e0*/  F2FP.PACK_AB R12, R168, R167 ;  /* 0x000000a7a80c723e */ /* 0x002fe200000000ff */
[----:B------:R-:W-:Y:S01]  /*a2f0*/  FFMA.FTZ R157, R132, R197, R157 ;  /* 0x000000c5849d7223 */ /* 0x000fe2000001009d */
[----:B----4-:R-:W-:Y:S03]  /*a300*/  F2FP.PACK_AB R13, R170, R169 ;  /* 0x000000a9aa0d723e */ /* 0x010fe600000000ff */
[----:B------:R-:W-:Y:S01]  /*a310*/  HMMA.16816.F32 R96, R128, R14, R96 ;  /* 0x0000000e8060723c */ /* 0x000fe20000001860 */
[----:B------:R-:W-:Y:S02]  /*a320*/  LDSM.16.MT88.4 R128, [R133+0x4900] ;  /* 0x004900008580783b */ /* 0x000fe40000004200 */
[----:B------:R-:W-:Y:S02]  /*a330*/  FFMA.FTZ R161, R3, R196, R161 ;  /* 0x000000c403a17223 */ /* 0x000fe400000100a1 */
[----:B------:R-:W-:Y:S02]  /*a340*/  FADD.FTZ R158, R158, R157 ;  /* 0x0000009d9e9e7221 */ /* 0x000fe40000010000 */
[----:B------:R-:W-:Y:S01]  /*a350*/  F2FP.PACK_AB R14, R172, R171 ;  /* 0x000000abac0e723e */ /* 0x000fe200000000ff */
        /* <DEDUP_REMOVED lines=16> */
[----:B------:R-:W-:Y:S04]  /*a460*/  FADD.FTZ R3, R171, R168 ;  /* 0x000000a8ab037221 */ /* 0x000fe80000010000 */
[C---:B---3--:R-:W-:Y:S04]  /*a470*/  HMMA.16816.F32 R108, R12.reuse, R136, R108 ;  /* 0x000000880c6c723c */ /* 0x048fe8000000186c */
[----:B------:R-:W-:Y:S04]  /*a480*/  FADD.FTZ R3, R172, R3 ;  /* 0x00000003ac037221 */ /* 0x000fe80000010000 */
        /* <DEDUP_REMOVED lines=55> */
[----:B---3--:R-:W-:Y:S07]  /*a800*/  F2FP.PACK_AB R15, R155, R154 ;  /* 0x0000009a9b0f723e */ /* 0x008fee00000000ff */
[C---:B--2---:R-:W-:Y:S08]  /*a810*/  HMMA.16816.F32 R4, R12.reuse, R16, R4 ;  /* 0x000000100c04723c */ /* 0x044ff00000001804 */
        /* <DEDUP_REMOVED lines=36> */
[----:B------:R-:W-:Y:S02]  /*aa60*/  F2FP.PACK_AB R14, R166, R179 ;  /* 0x000000b3a60e723e */ /* 0x000fe400000000ff */
[----:B------:R-:W-:Y:S07]  /*aa70*/  F2FP.PACK_AB R15, R204, R189 ;  /* 0x000000bdcc0f723e */ /* 0x000fee00000000ff */
[C---:B----4-:R-:W-:Y:S08]  /*aa80*/  HMMA.16816.F32 R128, R12.reuse, R124, R4 ;  /* 0x0000007c0c80723c */ /* 0x050ff00000001804 */
        /* <DEDUP_REMOVED lines=31> */
[----:B------:R-:W-:Y:S01]  /*ac80*/  FADD.FTZ R10, R154, R151 ;  /* 0x000000979a0a7221 */ /* 0x000fe20000010000 */
[C---:B------:R-:W-:Y:S03]  /*ac90*/  HMMA.16816.F32 R92, R12.reuse, R20, R92 ;  /* 0x000000140c5c723c */ /* 0x040fe6000000185c */
        /* <DEDUP_REMOVED lines=8> */
[----:B------:R-:W-:Y:S01]  /*ad20*/  FADD.FTZ R196, R204, R189 ;  /* 0x000000bdccc47221 */ /* 0x000fe20000010000 */
[----:B------:R-:W-:-:S05]  /*ad30*/  @!P0 BRA `(.L_x_1357) ;  /* 0x0000035000008947 */ /* 0x000fca0003800000 */
[----:B------:R-:W-:Y:S01]  /*ad40*/  ULEA UR4, UR23, UR7, 0x6 ;  /* 0x0000000717047291 */ /* 0x000fe2000f8e303f */
[----:B------:R-:W-:Y:S01]  /*ad50*/  ISETP.NE.AND P1, PT, R190, 0x1, PT ;  /* 0x00000001be00780c */ /* 0x000fe20003f25270 */
[----:B------:R-:W-:Y:S02]  /*ad60*/  IMAD.MOV.U32 R192, RZ, RZ, RZ ;  /* 0x000000ffffc07224 */ /* 0x000fe400078e00ff */
[----:B------:R-:W-:Y:S02]  /*ad70*/  IMAD.U32 R15, RZ, RZ, UR13 ;  /* 0x0000000dff0f7e24 */ /* 0x000fe4000f8e00ff */
        /* <DEDUP_REMOVED lines=15> */
[----:B-1----:R-:W-:Y:S05]  /*ae70*/  IMAD.WIDE.U32 R4, R193, c[0x0][0x1e0], RZ ;  /* 0x00007800c1047a25 */ /* 0x002fea00078e00ff */
[----:B------:R-:W-:Y:S02]  /*ae80*/  IADD3 R5, R5, R3, RZ ;  /* 0x0000000305057210 */ /* 0x000fe40007ffe0ff */
        /* <DEDUP_REMOVED lines=9> */
[----:B------:R-:W-:Y:S03]  /*af20*/  IMAD R4, R15, 0x3000, R194 ;  /* 0x000030000f047824 */ /* 0x000fe600078e02c2 */
[----:B------:R-:W2:Y:S01]  /*af30*/  SHFL.IDX PT, R11, R6, RZ, 0x181f ;  /* 0x00181fff060b7589 */ /* 0x000ea200000e0000 */
[----:B------:R-:W-:Y:S03]  /*af40*/  IMAD.SHL.U32 R3, R4, 0x2, RZ ;  /* 0x0000000204037824 */ /* 0x000fe600078e00ff */
[----:B------:R-:W3:Y:S04]  /*af50*/  SHFL.IDX PT, R5, R16, 0x1, 0x181f ;  /* 0x00381f0010057f89 */ /* 0x000ee800000e0000 */
[----:B------:R4:W5:Y:S01]  /*af60*/  SHFL.IDX PT, R7, R6, 0x1, 0x181f ;  /* 0x00381f0006077f89 */ /* 0x00096200000e0000 */
[CC--:B-1----:R-:W-:Y:S02]  /*af70*/  IADD3 R12, P0, R9.reuse, R201.reuse, RZ ;  /* 0x000000c9090c7210 */ /* 0x0c2fe40007f1e0ff */
[----:B------:R-:W-:Y:S03]  /*af80*/  IADD3 R8, P1, R9, R202, RZ ;  /* 0x000000ca09087210 */ /* 0x000fe60007f3e0ff */
[--C-:B--2---:R-:W-:Y:S01]  /*af90*/  IMAD.X R13, R11, 0x1, R188.reuse, P0 ;  /* 0x000000010b0d7824 */ /* 0x104fe200000e06bc */
[----:B------:R-:W-:Y:S02]  /*afa0*/  IADD3 R14, P0, R9, R198, RZ ;  /* 0x000000c6090e7210 */ /* 0x000fe40007f1e0ff */
[----:B------:R-:W-:Y:S02]  /*afb0*/  IADD3.X R9, R11, R200, RZ, P1, !PT ;  /* 0x000000c80b097210 */ /* 0x000fe40000ffe4ff */
[----:B------:R1:W-:Y:S01]  /*afc0*/  LDGSTS.E.BYPASS.LTC128B.128 [R3+0xc100], [R12.64], !P5 ;  /* 0x0c1000000c037fae */ /* 0x0003e2000e901d4a */
[----:B---3--:R-:W-:Y:S01]  /*afd0*/  IADD3 R10, P2, R5, R201, RZ ;  /* 0x000000c9050a7210 */ /* 0x008fe20007f5e0ff */
[--C-:B------:R-:W-:Y:S01]  /*afe0*/  IMAD.X R15, R11, 0x1, R199.reuse, P0 ;  /* 0x000000010b0f7824 */ /* 0x100fe200000e06c7 */
[C---:B------:R-:W-:Y:S01]  /*aff0*/  IADD3 R4, P1, R5.reuse, R202, RZ ;  /* 0x000000ca05047210 */ /* 0x040fe20007f3e0ff */
[----:B------:R1:W-:Y:S01]  /*b000*/  LDGSTS.E.BYPASS.LTC128B.128 [R3+0xe100], [R8.64], !P4 ;  /* 0x0e10000008037fae */ /* 0x0003e2000e101d4a */
[----:B----4-:R-:W-:Y:S01]  /*b010*/  IADD3 R6, P0, R5, R198, RZ ;  /* 0x000000c605067210 */ /* 0x010fe20007f1e0ff */
[C---:B-----5:R-:W-:Y:S01]  /*b020*/  IMAD.X R11, R7.reuse, 0x1, R188, P2 ;  /* 0x00000001070b7824 */ /* 0x060fe200010e06bc */
[C---:B------:R-:W-:Y:S01]  /*b030*/  IADD3.X R5, R7.reuse, R200, RZ, P1, !PT ;  /* 0x000000c807057210 */ /* 0x040fe20000ffe4ff */
[----:B------:R1:W-:Y:S02]  /*b040*/  LDGSTS.E.BYPASS.LTC128B.128 [R3+0x10100], [R14.64], !P6 ;  /* 0x101000000e037fae */ /* 0x0003e4000f101d4a */
[----:B------:R-:W-:Y:S02]  /*b050*/  IMAD.X R7, R7, 0x1, R199, P0 ;  /* 0x0000000107077824 */ /* 0x000fe400000e06c7 */
[----:B------:R1:W-:Y:S04]  /*b060*/  LDGSTS.E.BYPASS.LTC128B.128 [R3+0xd100], [R10.64], !P5 ;  /* 0x0d1000000a037fae */ /* 0x0003e8000e901d4a */
[----:B------:R1:W-:Y:S04]  /*b070*/  LDGSTS.E.BYPASS.LTC128B.128 [R3+0xf100], [R4.64], !P4 ;  /* 0x0f10000004037fae */ /* 0x0003e8000e101d4a */
[----:B------:R1:W-:Y:S02]  /*b080*/  LDGSTS.E.BYPASS.LTC128B.128 [R3+0x11100], [R6.64], !P6 ;  /* 0x1110000006037fae */ /* 0x0003e4000f101d4a */
.L_x_1357:
[----:B------:R-:W-:Y:S01]  /*b090*/  UIADD3 UR4, UR23, -0x1, URZ ;  /* 0xffffffff17047890 */ /* 0x000fe2000fffe03f */
[----:B------:R-:W0:Y:S01]  /*b0a0*/  LDGDEPBAR ;  /* 0x00000000000079af */ /* 0x000e220000000000 */
[----:B------:R-:W-:Y:S01]  /*b0b0*/  UIADD3 UR9, UR5, 0x1, URZ ;  /* 0x0000000105097890 */ /* 0x000fe2000fffe03f */
[----:B------:R-:W-:Y:S01]  /*b0c0*/  ISETP.LT.AND P0, PT, RZ, UR23, PT ;  /* 0x00000017ff007c0c */ /* 0x000fe2000bf01270 */
[----:B------:R-:W-:Y:S01]  /*b0d0*/  UISETP.GE.AND UP0, UPT, UR5, 0x1, UPT ;  /* 0x000000010500788c */ /* 0x000fe2000bf06270 */
[----:B-1----:R-:W-:Y:S01]  /*b0e0*/  IMAD.MOV.U32 R3, RZ, RZ, R0 ;  /* 0x000000ffff037224 */ /* 0x002fe200078e0000 */
[----:B------:R-:W-:Y:S01]  /*b0f0*/  MOV R133, R2 ;  /* 0x0000000200857202 */ /* 0x000fe20000000f00 */
[----:B------:R-:W-:Y:S02]  /*b100*/  UMOV UR23, UR4 ;  /* 0x0000000400177c82 */ /* 0x000fe40008000000 */
[----:B------:R-:W-:Y:S07]  /*b110*/  USEL UR5, UR9, URZ, !UP0 ;  /* 0x0000003f09057287 */ /* 0x000fee000c000000 */
[----:B------:R-:W-:-:S05]  /*b120*/  @P0 BRA `(.L_x_1358) ;  /* 0xffffd58000000947 */ /* 0x000fca000383ffff */
.L_x_1355:
        /* <DEDUP_REMOVED lines=122> */
.L_x_1341:
        /* <DEDUP_REMOVED lines=152> */
[----:B---3--:R-:W-:-:S05]  /*c250*/  IMAD.U32 R15, RZ, RZ, UR5 ;  /* 0x00000005ff0f7e24 */ /* 0x008fca000f8e00ff */
[----:B------:R1:W5:Y:S01]  /*c260*/  @P1 LDG.E R5, [R14.64] ;  /* 0x0000000a0e051981 */ /* 0x000362000c1e1900 */
[----:B------:R-:W-:Y:S02]  /*c270*/  UMOV UR20, URZ ;  /* 0x0000003f00147c82 */ /* 0x000fe40008000000 */
[----:B------:R-:W-:Y:S01]  /*c280*/  UMOV UR21, URZ ;  /* 0x0000003f00157c82 */ /* 0x000fe20008000000 */
[----:B----4-:R-:W2:Y:S02]  /*c290*/  @P0 R2UR UR5, R6 ;  /* 0x00000000060503c2 */ /* 0x010ea400000e0000 */
        /* <DEDUP_REMOVED lines=8> */
.L_x_1360:
[----:B-1----:R-:W-:Y:S01]  /*c320*/  SHF.R.S32.HI R9, RZ, 0x1f, R2 ;  /* 0x0000001fff097819 */ /* 0x002fe20000011402 */
[----:B------:R-:W1:Y:S01]  /*c330*/  S2R R57, SR_CTAID.X ;  /* 0x0000000000397919 */ /* 0x000e620000002500 */
[----:B------:R-:W-:Y:S01]  /*c340*/  LOP3.LUT R13, R4, 0xffffffe0, RZ, 0xc0, !PT ;  /* 0xffffffe0040d7812 */ /* 0x000fe200078ec0ff */
[----:B------:R-:W-:Y:S01]  /*c350*/  IMAD.MOV.U32 R6, RZ, RZ, c[0x0][0x4e8] ;  /* 0x00013a00ff067624 */ /* 0x000fe200078e00ff */
[----:B------:R-:W-:Y:S01]  /*c360*/  LEA.HI R9, R9, R2, RZ, 0x3 ;  /* 0x0000000209097211 */ /* 0x000fe200078f18ff */
[----:B------:R-:W-:Y:S01]  /*c370*/  UMOV UR14, UR20 ;  /* 0x00000014000e7c82 */ /* 0x000fe20008000000 */
[----:B------:R-:W-:Y:S01]  /*c380*/  BSSY B0, `(.L_x_1361) ;  /* 0x000008c000007945 */ /* 0x000fe20003800000 */
[----:B------:R-:W-:Y:S01]  /*c390*/  IMAD.IADD R4, R0, 0x1, -R13 ;  /* 0x0000000100047824 */ /* 0x000fe200078e0a0d */
[----:B------:R-:W-:Y:S01]  /*c3a0*/  LOP3.LUT R9, R9, 0xffffff8, RZ, 0xc0, !PT ;  /* 0x0ffffff809097812 */ /* 0x000fe200078ec0ff */
[----:B------:R-:W-:Y:S01]  /*c3b0*/  UMOV UR15, UR21 ;  /* 0x00000015000f7c82 */ /* 0x000fe20008000000 */
[----:B------:R-:W-:Y:S01]  /*c3c0*/  ISETP.NE.AND P1, PT, R6, 0x1, PT ;  /* 0x000000010600780c */ /* 0x000fe20003f25270 */
[----:B------:R-:W-:Y:S01]  /*c3d0*/  ULDC.64 UR12, c[0x0][0x490] ;  /* 0x00012400000c7ab9 */ /* 0x000fe20000000a00 */
[----:B------:R-:W-:Y:S01]  /*c3e0*/  LEA.HI R6, R11, R11, RZ, 0x1 ;  /* 0x0000000b0b067211 */ /* 0x000fe200078f08ff */
[----:B------:R-:W-:Y:S01]  /*c3f0*/  IMAD.IADD R2, R2, 0x1, -R9 ;  /* 0x0000000102027824 */ /* 0x000fe200078e0a09 */
[----:B------:R-:W-:Y:S01]  /*c400*/  SHF.R.S32.HI R9, RZ, 0x1f, R4 ;  /* 0x0000001fff097819 */ /* 0x000fe20000011404 */
[----:B------:R-:W-:Y:S01]  /*c410*/  UIMAD.WIDE.U32 UR14, UR6, UR12, UR14 ;  /* 0x0000000c060e72a5 */ /* 0x000fe2000f8e000e */
[----:B------:R-:W-:Y:S01]  /*c420*/  LOP3.LUT R6, R6, 0x1ffffffe, RZ, 0xc0, !PT ;  /* 0x1ffffffe06067812 */ /* 0x000fe200078ec0ff */
[----:B------:R-:W-:Y:S01]  /*c430*/  UIMAD UR12, UR7, UR12, URZ ;  /* 0x0000000c070c72a4 */ /* 0x000fe2000f8e023f */
[----:B------:R-:W-:Y:S01]  /*c440*/  LEA.HI R9, R9, R4, RZ, 0x2 ;  /* 0x0000000409097211 */ /* 0x000fe200078f10ff */
[----:B------:R-:W-:Y:S01]  /*c450*/  ULDC.64 UR4, c[0x0][0x3a0] ;  /* 0x0000e80000047ab9 */ /* 0x000fe20000000a00 */
        /* <DEDUP_REMOVED lines=11> */
[----:B------:R-:W-:Y:S01]  /*c510*/  USEL UR17, UR8, URZ, !UP1 ;  /* 0x0000003f08117287 */ /* 0x000fe2000c800000 */
[----:B------:R-:W-:Y:S01]  /*c520*/  IMAD.SHL.U32 R3, R3, 0x8, RZ ;  /* 0x0000000803037824 */ /* 0x000fe200078e00ff */
[----:B------:R-:W-:Y:S02]  /*c530*/  UIMAD.WIDE.U32 UR18, UR20, UR4, URZ ;  /* 0x00000004141272a5 */ /* 0x000fe4000f8e003f */
[----:B-1----:R-:W-:Y:S01]  /*c540*/  LEA R6, R57, R6, 0x7 ;  /* 0x0000000639067211 */ /* 0x002fe200078e38ff */
[----:B------:R-:W-:Y:S02]  /*c550*/  ULDC.64 UR8, c[0x0][0x498] ;  /* 0x0001260000087ab9 */ /* 0x000fe40000000a00 */
[----:B------:R-:W-:Y:S02]  /*c560*/  UIMAD UR16, UR20, UR5, UR16 ;  /* 0x00000005141072a4 */ /* 0x000fe4000f8e0210 */
        /* <DEDUP_REMOVED lines=26> */
[----:B------:R-:W-:Y:S01]  /*c710*/  LOP3.LUT R11, R11, 0x1c0, RZ, 0xc0, !PT ;  /* 0x000001c00b0b7812 */ /* 0x000fe200078ec0ff */
[----:B------:R-:W-:-:S02]  /*c720*/  ULDC.64 UR6, c[0x0][0x3f0] ;  /* 0x0000fc0000067ab9 */ /* 0x000fc40000000a00 */
[----:B------:R-:W-:Y:S01]  /*c730*/  IMAD R13, R57, 0x80, R0 ;  /* 0x00000080390d7824 */ /* 0x000fe200078e0200 */
[----:B------:R-:W-:Y:S01]  /*c740*/  LEA R16, P0, R14, c[0x0][0x450], 0x2 ;  /* 0x000114000e107a11 */ /* 0x000fe200078010ff */
[----:B------:R-:W-:Y:S01]  /*c750*/  IMAD R17, R6, c[0x0][0x48c], R17 ;  /* 0x0001230006117a24 */ /* 0x000fe200078e0211 */
[----:B------:R-:W-:Y:S01]  /*c760*/  UIMAD UR12, UR12, UR6, URZ ;  /* 0x000000060c0c72a4 */ /* 0x000fe2000f8e023f */
[----:B------:R-:W-:Y:S01]  /*c770*/  @P1 IMAD.HI.U32 R10, R13, c[0x0][0x4ec], RZ ;  /* 0x00013b000d0a1a27 */ /* 0x000fe200078e00ff */
[----:B------:R-:W-:Y:S01]  /*c780*/  UIADD3 UR19, UR19, UR5, URZ ;  /* 0x0000000513137290 */ /* 0x000fe2000fffe03f */
[----:B------:R-:W-:Y:S01]  /*c790*/  SHF.R.U32.HI R6, RZ, 0x3, R11 ;  /* 0x00000003ff067819 */ /* 0x000fe2000001160b */
[----:B------:R-:W-:Y:S01]  /*c7a0*/  UIMAD UR7, UR17, UR7, UR12 ;  /* 0x00000007110772a4 */ /* 0x000fe2000f8e020c */
[----:B------:R-:W-:Y:S01]  /*c7b0*/  IMAD.IADD R12, R15, 0x1, R17 ;  /* 0x000000010f0c7824 */ /* 0x000fe200078e0211 */
[----:B------:R-:W-:Y:S01]  /*c7c0*/  UIMAD.WIDE.U32 UR18, UR17, UR6, UR18 ;  /* 0x00000006111272a5 */ /* 0x000fe2000f8e0012 */
[----:B------:R-:W-:Y:S01]  /*c7d0*/  IMAD.SHL.U32 R0, R9, 0x8, RZ ;  /* 0x0000000809007824 */ /* 0x000fe200078e00ff */
[----:B------:R-:W-:Y:S01]  /*c7e0*/  SHFL.IDX PT, R50, R16, RZ, 0x1c1f ;  /* 0x001c1fff10327589 */ /* 0x000fe200000e0000 */
[----:B------:R-:W-:Y:S01]  /*c7f0*/  IMAD.MOV.U32 R9, RZ, RZ, R13 ;  /* 0x000000ffff097224 */ /* 0x000fe200078e000d */
[----:B------:R-:W-:Y:S01]  /*c800*/  @P1 SHF.R.U32.HI R9, RZ, c[0x0][0x4f0], R10 ;  /* 0x00013c00ff091a19 */ /* 0x000fe2000001160a */
[----:B------:R-:W-:Y:S01]  /*c810*/  UIADD3 UR7, UR19, UR7, URZ ;  /* 0x0000000713077290 */ /* 0x000fe2000fffe03f */
[----:B------:R-:W-:Y:S01]  /*c820*/  LEA.HI.X R12, R14, c[0x0][0x454], R12, 0x2, P0 ;  /* 0x000115000e0c7a11 */ /* 0x000fe200000f140c */
[----:B------:R-:W-:Y:S01]  /*c830*/  SHFL.IDX PT, R48, R16, 0x1, 0x1c1f ;  /* 0x003c1f0010307f89 */ /* 0x000fe200000e0000 */
        /* <DEDUP_REMOVED lines=23> */
[----:B------:R-:W-:Y:S01]  /*c9b0*/  IMAD R9, R9, c[0x0][0x3d8], RZ ;  /* 0x0000f60009097a24 */ /* 0x000fe200078e02ff */
[----:B-1----:R1:W-:Y:S03]  /*c9c0*/  @!P1 ST.E [R50.64], R7 ;  /* 0x0000000732009985 */ /* 0x0023e6000c10190a */
        /* <DEDUP_REMOVED lines=39> */
.L_x_1362:
[----:B--2---:R-:W-:Y:S05]  /*cc40*/  BSYNC B0 ;  /* 0x0000000000007941 */ /* 0x004fea0003800000 */
.L_x_1361:
        /* <DEDUP_REMOVED lines=23> */
.L_x_1364:
[----:B------:R-:W-:Y:S05]  /*cdc0*/  BSYNC B0 ;  /* 0x0000000000007941 */ /* 0x000fea0003800000 */
.L_x_1363:
        /* <DEDUP_REMOVED lines=23> */
.L_x_1366:
[----:B------:R-:W-:Y:S05]  /*cf40*/  BSYNC B0 ;  /* 0x0000000000007941 */ /* 0x000fea0003800000 */
.L_x_1365:
        /* <DEDUP_REMOVED lines=24> */
.L_x_1359:
        /* <DEDUP_REMOVED lines=31> */
.L_x_1367:
        /* <DEDUP_REMOVED lines=24> */
[----:B------:R-:W-:-:S04]  /*d440*/  UIMAD UR14, UR8, UR4, URZ ;  /* 0x00000004080e72a4 */ /* 0x000fc8000f8e023f */
[----:B------:R-:W-:Y:S01]  /*d450*/  @P0 SHF.R.U32.HI R8, RZ, c[0x0][0x4f0], R0 ;  /* 0x00013c00ff080a19 */ /* 0x000fe20000011600 */
[----:B------:R-:W-:-:S03]  /*d460*/  UIMAD UR5, UR9, UR5, UR14 ;  /* 0x00000005090572a4 */ /* 0x000fc6000f8e020e */
[----:B------:R-:W-:Y:S01]  /*d470*/  IADD3 R4, -R8, RZ, RZ ;  /* 0x000000ff08047210 */ /* 0x000fe20007ffe1ff */
[----:B------:R-:W-:Y:S02]  /*d480*/  UMOV UR14, UR16 ;  /* 0x00000010000e7c82 */ /* 0x000fe40008000000 */
[----:B------:R-:W-:Y:S01]  /*d490*/  UIMAD.WIDE.U32 UR14, UR9, UR4, UR14 ;  /* 0x00000004090e72a5 */ /* 0x000fe2000f8e000e */
[----:B------:R-:W-:Y:S02]  /*d4a0*/  IMAD.U32 R0, RZ, RZ, UR5 ;  /* 0x00000005ff007e24 */ /* 0x000fe4000f8e00ff */
[----:B------:R-:W-:Y:S01]  /*d4b0*/  IMAD R4, R4, c[0x0][0x4e8], R5 ;  /* 0x00013a0004047a24 */ /* 0x000fe200078e0205 */
[----:B------:R-:W-:Y:S02]  /*d4c0*/  SHF.R.S32.HI R5, RZ, 0x1f, R8 ;  /* 0x0000001fff057819 */ /* 0x000fe40000011408 */
[----:B------:R-:W-:Y:S02]  /*d4d0*/  IADD3 R8, P0, R8, UR14, RZ ;  /* 0x0000000e08087c10 */ /* 0x000fe4000ff1e0ff */
[----:B------:R-:W-:-:S02]  /*d4e0*/  SHF.R.S32.HI R2, RZ, 0x1f, R4 ;  /* 0x0000001fff027819 */ /* 0x000fc40000011404 */
        /* <DEDUP_REMOVED lines=9> */
.L_x_1369:
[----:B------:R-:W-:Y:S05]  /*d580*/  BSYNC B0 ;  /* 0x0000000000007941 */ /* 0x000fea0003800000 */
.L_x_1368:
        /* <DEDUP_REMOVED lines=70> */
.L_x_1371:
[----:B------:R-:W-:Y:S05]  /*d9f0*/  BSYNC B0 ;  /* 0x0000000000007941 */ /* 0x000fea0003800000 */
.L_x_1370:
        /* <DEDUP_REMOVED lines=21> */
.L_x_1373:
[----:B------:R-:W-:Y:S05]  /*db50*/  BSYNC B0 ;  /* 0x0000000000007941 */ /* 0x000fea0003800000 */
.L_x_1372:
        /* <DEDUP_REMOVED lines=21> */
.L_x_1375:
[----:B------:R-:W-:Y:S05]  /*dcb0*/  BSYNC B0 ;  /* 0x0000000000007941 */ /* 0x000fea0003800000 */
.L_x_1374:
        /* <DEDUP_REMOVED lines=22> */
.L_x_1376:
        /* <DEDUP_REMOVED lines=14> */
.L_x_1514:


//--------------------- .text._ZN7cutlass13device_kernelIN5flash19enable_sm80_to_sm89INS1_16FlashAttnFwdSm80INS1_25CollectiveMainloopFwdSm80ILi8ELi2ELb0EN4cute5tupleIJNS5_1CILi128EEENS7_ILi64EEENS7_ILi192EEEEEELi192ENS_6half_tEfNS_4arch4Sm80ELb1ELb0ELb0ELb1ELb1ELb1ELb1ELb0EEENS1_21CollectiveEpilogueFwdINS6_IJS8_SA_S9_EEENS6_IJNS7_ILi1EEESI_SI_EEESC_SE_Li256ELb1ELb1ELb0ELb0EEENS1_19SingleTileSchedulerILb1ELb0ELb1ELi128EEEEEEEEEvNT_6ParamsE --------------------------
	.section	.text._ZN7cutlass13device_kernelIN5flash19enable_sm80_to_sm89INS1_16FlashAttnFwdSm80INS1_25CollectiveMainloopFwdSm80ILi8ELi2ELb0EN4cute5tupleIJNS5_1CILi128EEENS7_ILi64EEENS7_ILi192EEEEEELi192ENS_6half_tEfNS_4arch4Sm80ELb1ELb0ELb0ELb1ELb1ELb1ELb1ELb0EEENS1_21CollectiveEpilogueFwdINS6_IJS8_SA_S9_EEENS6_IJNS7_ILi1EEESI_SI_EEESC_SE_Li256ELb1ELb1ELb0ELb0EEENS1_19SingleTileSchedulerILb1ELb0ELb1ELi128EEEEEEEEEvNT_6ParamsE,"ax",@progbits
	.sectioninfo	@"SHI_REGISTERS=235"
	.align	128
.text._ZN7cutlass13device_kernelIN5flash19enable_sm80_to_sm89INS1_16FlashAttnFwdSm80INS1_25CollectiveMainloopFwdSm80ILi8ELi2ELb0EN4cute5tupleIJNS5_1CILi128EEENS7_ILi64EEENS7_ILi192EEEEEELi192ENS_6half_tEfNS_4arch4Sm80ELb1ELb0ELb0ELb1ELb1ELb1ELb1ELb0EEENS1_21CollectiveEpilogueFwdINS6_IJS8_SA_S9_EEENS6_IJNS7_ILi1EEESI_SI_EEESC_SE_Li256ELb1ELb1ELb0ELb0EEENS1_19SingleTileSchedulerILb1ELb0ELb1ELi128EEEEEEEEEvNT_6ParamsE:
        .type           _ZN7cutlass13device_kernelIN5flash19enable_sm80_to_sm89INS1_16FlashAttnFwdSm80INS1_25CollectiveMainloopFwdSm80ILi8ELi2ELb0EN4cute5tupleIJNS5_1CILi128EEENS7_ILi64EEENS7_ILi192EEEEEELi192ENS_6half_tEfNS_4arch4Sm80ELb1ELb0ELb0ELb1ELb1ELb1ELb1ELb0EEENS1_21CollectiveEpilogueFwdINS6_IJS8_SA_S9_EEENS6_IJNS7_ILi1EEESI_SI_EEESC_SE_Li256ELb1ELb1ELb0ELb0EEENS1_19SingleTileSchedulerILb1ELb0ELb1ELi128EEEEEEEEEvNT_6ParamsE,@function
        .size           _ZN7cutlass13device_kernelIN5flash19enable_sm80_to_sm89INS1_16FlashAttnFwdSm80INS1_25CollectiveMainloopFwdSm80ILi8ELi2ELb0EN4cute5tupleIJNS5_1CILi128EEENS7_ILi64EEENS7_ILi192EEEEEELi192ENS_6half_tEfNS_4arch4Sm80ELb1ELb0ELb0ELb1ELb1ELb1ELb1ELb0EEENS1_21CollectiveEpilogueFwdINS6_IJS8_SA_S9_EEENS6_IJNS7_ILi1EEESI_SI_EEESC_SE_Li256ELb1ELb1ELb0ELb0EEENS1_19SingleTileSchedulerILb1ELb0ELb1ELi128EEEEEEEEEvNT_6ParamsE,(.L_x_1515 - _ZN7cutlass13device_kernelIN5flash19enable_sm80_to_sm89INS1_16FlashAttnFwdSm80INS1_25CollectiveMainloopFwdSm80ILi8ELi2ELb0EN4cute5tupleIJNS5_1CILi128EEENS7_ILi64EEENS7_ILi192EEEEEELi192ENS_6half_tEfNS_4arch4Sm80ELb1ELb0ELb0ELb1ELb1ELb1ELb1ELb0EEENS1_21CollectiveEpilogueFwdINS6_IJS8_SA_S9_EEENS6_IJNS7_ILi1EEESI_SI_EEESC_SE_Li256ELb1ELb1ELb0ELb0EEENS1_19SingleTileSchedulerILb1ELb0ELb1ELi128EEEEEEEEEvNT_6ParamsE)
        .other          _ZN7cutlass13device_kernelIN5flash19enable_sm80_to_sm89INS1_16FlashAttnFwdSm80INS1_25CollectiveMainloopFwdSm80ILi8ELi2ELb0EN4cute5tupleIJNS5_1CILi128EEENS7_ILi64EEENS7_ILi192EEEEEELi192ENS_6half_tEfNS_4arch4Sm80ELb1ELb0ELb0ELb1ELb1ELb1ELb1ELb0EEENS1_21CollectiveEpilogueFwdINS6_IJS8_SA_S9_EEENS6_IJNS7_ILi1EEESI_SI_EEESC_SE_Li256ELb1ELb1ELb0ELb0EEENS1_19SingleTileSchedulerILb1ELb0ELb1ELi128EEEEEEEEEvNT_6ParamsE,@"STO_CUDA_ENTRY STV_DEFAULT"
_ZN7cutlass13device_kernelIN5flash19enable_sm80_to_sm89INS1_16FlashAttnFwdSm80INS1_25CollectiveMainloopFwdSm80ILi8ELi2ELb0EN4cute5tupleIJNS5_1CILi128EEENS7_ILi64EEENS7_ILi192EEEEEELi192ENS_6half_tEfNS_4arch4Sm80ELb1ELb0ELb0ELb1ELb1ELb1ELb1ELb0EEENS1_21CollectiveEpilogueFwdINS6_IJS8_SA_S9_EEENS6_IJNS7_ILi1EEESI_SI_EEESC_SE_Li256ELb1ELb1ELb0ELb0EEENS1_19SingleTileSchedulerILb1ELb0ELb1ELi128EEEEEEEEEvNT_6ParamsE:
[----:B------:R-:W-:Y:S02]  /*0000*/  MOV R1, c[0x0][0x28] ;  /* 0x00000a0000017a02 */ /* 0x000fe40000000f00 */
[----:B------:R-:W1:Y:S01]  /*0010*/  S2R R82, SR_TID.X ;  /* 0x0000000000527919 */ /* 0x000e620000002100 */
[----:B------:R-:W-:Y:S01]  /*0020*/  MOV R4, 0x4 ;  /* 0x0000000400047802 */ /* 0x000fe20000000f00 */
[----:B------:R-:W2:Y:S01]  /*0030*/  S2UR UR4, SR_CTAID.X ;  /* 0x00000000000479c3 */ /* 0x000ea20000002500 */
[----:B------:R-:W-:Y:S01]  /*0040*/  ULDC.64 UR10, c[0x0][0x118] ;  /* 0x00004600000a7ab9 */ /* 0x000fe20000000a00 */
[----:B------:R-:W3:Y:S01]  /*0050*/  S2R R191, SR_CTAID.Z ;  /* 0x0000000000bf7919 */ /* 0x000ee20000002700 */
[----:B-1----:R-:W-:Y:S01]  /*0060*/  SHF.R.U32.HI R0, RZ, 0x5, R82 ;  /* 0x00000005ff007819 */ /* 0x002fe20000011652 */
[----:B---3--:R-:W-:-:S05]  /*0070*/  IMAD.WIDE R2, R191, R4, c[0x0][0x568] ;  /* 0x00015a00bf027625 */ /* 0x008fca00078e0204 */
[----:B------:R-:W1:Y:S02]  /*0080*/  SHFL.IDX PT, R0, R0, RZ, 0x1f ;  /* 0x00001fff00007589 */ /* 0x000e6400000e0000 */
[----:B-1----:R-:W-:-:S13]  /*0090*/  ISETP.NE.AND P0, PT, R0, RZ, PT ;  /* 0x000000ff0000720c */ /* 0x002fda0003f05270 */
[----:B--2---:R-:W-:Y:S05]  /*00a0*/  @!P0 BRA `(.L_x_1377) ;  /* 0x0000014000008947 */ /* 0x004fea0003800000 */
[----:B------:R-:W-:-:S04]  /*00b0*/  ISETP.NE.U32.AND P0, PT, RZ, c[0x0][0x568], PT ;  /* 0x00015a00ff007a0c */ /* 0x000fc80003f05070 */
[----:B------:R-:W-:-:S13]  /*00c0*/  ISETP.NE.AND.EX P0, PT, RZ, c[0x0][0x56c], PT, P0 ;  /* 0x00015b00ff007a0c */ /* 0x000fda0003f05300 */
[----:B------:R-:W-:Y:S05]  /*00d0*/  @!P0 BRA `(.L_x_1378) ;  /* 0x0000002000008947 */ /* 0x000fea0003800000 */
[----:B------:R1:W5:Y:S01]  /*00e0*/  LDG.E R0, [R2.64] ;  /* 0x0000000a02007981 */ /* 0x000362000c1e1900 */
[----:B------:R-:W-:Y:S05]  /*00f0*/  BRA `(.L_x_1379) ;  /* 0x0000009000007947 */ /* 0x000fea0003800000 */
.L_x_1378:
        /* <DEDUP_REMOVED lines=8> */
.L_x_1380:
[----:B------:R-:W-:-:S04]  /*0180*/  MOV R0, c[0x0][0x54c] ;  /* 0x0001530000007a02 */ /* 0x000fc80000000f00 */
.L_x_1379:
[----:B------:R-:W-:Y:S01]  /*0190*/  USHF.L.U32 UR4, UR4, 0x7, URZ ;  /* 0x0000000704047899 */ /* 0x000fe2000800063f */
[----:B-----5:R-:W-:-:S05]  /*01a0*/  IMAD R0, R0, c[0x0][0x548], RZ ;  /* 0x0001520000007a24 */ /* 0x020fca00078e02ff */
[----:B------:R-:W-:-:S04]  /*01b0*/  MOV R5, UR4 ;  /* 0x0000000400057c02 */ /* 0x000fc80008000f00 */
[----:B------:R-:W-:-:S04]  /*01c0*/  ISETP.GE.AND P0, PT, R5, R0, PT ;  /* 0x000000000500720c */ /* 0x000fc80003f06270 */
[----:B------:R-:W-:Y:S01]  /*01d0*/  SEL R191, R191, 0xffffffff, !P0 ;  /* 0xffffffffbfbf7807 */ /* 0x000fe20004000000 */
[----:B------:R-:W-:Y:S05]  /*01e0*/  BRA `(.L_x_1381) ;  /* 0x0000013000007947 */ /* 0x000fea0003800000 */
.L_x_1377:
[----:B------:R-:W-:-:S04]  /*01f0*/  ISETP.NE.U32.AND P0, PT, RZ, c[0x0][0x568], PT ;  /* 0x00015a00ff007a0c */ /* 0x000fc80003f05070 */
[----:B------:R-:W-:-:S13]  /*0200*/  ISETP.NE.AND.EX P0, PT, RZ, c[0x0][0x56c], PT, P0 ;  /* 0x00015b00ff007a0c */ /* 0x000fda0003f05300 */
[----:B------:R-:W-:Y:S05]  /*0210*/  @!P0 BRA `(.L_x_1382) ;  /* 0x0000002000008947 */ /* 0x000fea0003800000 */
[----:B------:R1:W5:Y:S01]  /*0220*/  LDG.E R0, [R2.64] ;  /* 0x0000000a02007981 */ /* 0x000362000c1e1900 */
[----:B------:R-:W-:Y:S05]  /*0230*/  BRA `(.L_x_1383) ;  /* 0x0000009000007947 */ /* 0x000fea0003800000 */
.L_x_1382:
        /* <DEDUP_REMOVED lines=8> */
.L_x_1384:
[----:B------:R-:W-:-:S04]  /*02c0*/  MOV R0, c[0x0][0x54c] ;  /* 0x0001530000007a02 */ /* 0x000fc80000000f00 */
.L_x_1383:
[----:B------:R-:W-:Y:S01]  /*02d0*/  USHF.L.U32 UR4, UR4, 0x7, URZ ;  /* 0x0000000704047899 */ /* 0x000fe2000800063f */
[----:B-----5:R-:W-:-:S05]  /*02e0*/  IMAD R0, R0, c[0x0][0x548], RZ ;  /* 0x0001520000007a24 */ /* 0x020fca00078e02ff */
[----:B------:R-:W-:-:S04]  /*02f0*/  MOV R5, UR4 ;  /* 0x0000000400057c02 */ /* 0x000fc80008000f00 */
[----:B------:R-:W-:-:S04]  /*0300*/  ISETP.GE.AND P0, PT, R5, R0, PT ;  /* 0x000000000500720c */ /* 0x000fc80003f06270 */
[----:B------:R-:W-:-:S04]  /*0310*/  SEL R191, R191, 0xffffffff, !P0 ;  /* 0xffffffffbfbf7807 */ /* 0x000fc80004000000 */
.L_x_1381:
[----:B------:R-:W-:-:S13]  /*0320*/  ISETP.GE.AND P0, PT, R191, RZ, PT ;  /* 0x000000ffbf00720c */ /* 0x000fda0003f06270 */
[----:B------:R-:W-:Y:S05]  /*0330*/  @!P0 EXIT ;  /* 0x000000000000894d */ /* 0x000fea0003800000 */
[----:B------:R-:W-:Y:S02]  /*0340*/  ISETP.NE.U32.AND P0, PT, RZ, c[0x0][0x370], PT ;  /* 0x0000dc00ff007a0c */ /* 0x000fe40003f05070 */
[----:B------:R-:W-:Y:S02]  /*0350*/  ISETP.NE.U32.AND P2, PT, RZ, c[0x0][0x360], PT ;  /* 0x0000d800ff007a0c */ /* 0x000fe40003f45070 */
[----:B------:R-:W-:Y:S02]  /*0360*/  ISETP.NE.AND.EX P1, PT, RZ, c[0x0][0x374], PT, P0 ;  /* 0x0000dd00ff007a0c */ /* 0x000fe40003f25300 */
[----:B------:R-:W-:Y:S02]  /*0370*/  ISETP.NE.AND.EX P0, PT, RZ, c[0x0][0x364], PT, P2 ;  /* 0x0000d900ff007a0c */ /* 0x000fe40003f05320 */
[----:B------:R-:W-:Y:S02]  /*0380*/  ISETP.NE.U32.AND P2, PT, RZ, c[0x0][0x348], PT ;  /* 0x0000d200ff007a0c */ /* 0x000fe40003f45070 */
[----:B------:R-:W-:-:S02]  /*0390*/  ISETP.NE.U32.AND P3, PT, RZ, c[0x0][0x350], PT ;  /* 0x0000d400ff007a0c */ /* 0x000fc40003f65070 */
[----:B------:R-:W-:Y:S02]  /*03a0*/  ISETP.NE.U32.AND P4, PT, RZ, c[0x0][0x358], PT ;  /* 0x0000d600ff007a0c */ /* 0x000fe40003f85070 */
[----:B------:R-:W-:Y:S02]  /*03b0*/  ISETP.NE.AND.EX P2, PT, RZ, c[0x0][0x34c], PT, P2 ;  /* 0x0000d300ff007a0c */ /* 0x000fe40003f45320 */
[----:B------:R-:W-:Y:S01]  /*03c0*/  ISETP.NE.AND.EX P3, PT, RZ, c[0x0][0x354], PT, P3 ;  /* 0x0000d500ff007a0c */ /* 0x000fe20003f65330 */
[----:B------:R-:W-:Y:S01]  /*03d0*/  @P1 IMAD.WIDE R8, R191, R4, c[0x0][0x370] ;  /* 0x0000dc00bf081625 */ /* 0x000fe200078e0204 */
[----:B------:R-:W-:-:S03]  /*03e0*/  ISETP.NE.AND.EX P4, PT, RZ, c[0x0][0x35c], PT, P4 ;  /* 0x0000d700ff007a0c */ /* 0x000fc60003f85340 */
[CC--:B------:R-:W-:Y:S01]  /*03f0*/  @P0 IMAD.WIDE R6, R191.reuse, R4.reuse, c[0x0][0x360] ;  /* 0x0000d800bf060625 */ /* 0x0c0fe200078e0204 */
[----:B-1----:R1:W2:Y:S03]  /*0400*/  @P1 LDG.E R3, [R8.64] ;  /* 0x0000000a08031981 */ /* 0x0022a6000c1e1900 */
[----:B------:R-:W-:Y:S01]  /*0410*/  IMAD.MOV.U32 R85, RZ, RZ, RZ ;  /* 0x000000ffff557224 */ /* 0x000fe200078e00ff */
[----:B------:R3:W4:Y:S01]  /*0420*/  @P0 LDG.E R0, [R6.64] ;  /* 0x0000000a06000981 */ /* 0x000722000c1e1900 */
[----:B------:R-:W-:Y:S02]  /*0430*/  IMAD.MOV.U32 R93, RZ, RZ, RZ ;  /* 0x000000ffff5d7224 */ /* 0x000fe400078e00ff */
[----:B------:R-:W-:Y:S02]  /*0440*/  IMAD.MOV.U32 R2, RZ, RZ, RZ ;  /* 0x000000ffff027224 */ /* 0x000fe400078e00ff */
[----:B------:R-:W-:-:S05]  /*0450*/  IMAD.WIDE R10, R191, R4, c[0x0][0x348] ;  /* 0x0000d200bf0a7625 */ /* 0x000fca00078e0204 */
[----:B------:R2:W5:Y:S01]  /*0460*/  @P2 LDG.E R85, [R10.64] ;  /* 0x0000000a0a552981 */ /* 0x000562000c1e1900 */
[----:B-1----:R-:W-:-:S04]  /*0470*/  IMAD.WIDE R8, R191, R4, c[0x0][0x350] ;  /* 0x0000d400bf087625 */ /* 0x002fc800078e0204 */
[----:B---3--:R-:W-:Y:S01]  /*0480*/  IMAD.WIDE R6, R191, R4, c[0x0][0x358] ;  /* 0x0000d600bf067625 */ /* 0x008fe200078e0204 */
[----:B------:R1:W5:Y:S04]  /*0490*/  @P3 LDG.E R93, [R8.64] ;  /* 0x0000000a085d3981 */ /* 0x000368000c1e1900 */
[----:B------:R1:W5:Y:S04]  /*04a0*/  @P4 LDG.E R2, [R6.64] ;  /* 0x0000000a06024981 */ /* 0x000368000c1e1900 */
[----:B------:R-:W3:Y:S01]  /*04b0*/  S2R R190, SR_CTAID.Y ;  /* 0x0000000000be7919 */ /* 0x000ee20000002600 */
[----:B------:R-:W-:-:S02]  /*04c0*/  UMOV UR8, URZ ;  /* 0x0000003f00087c82 */ /* 0x000fc40008000000 */
[----:B------:R-:W-:Y:S02]  /*04d0*/  ULDC UR12, c[0x0][0x168] ;  /* 0x00005a00000c7ab9 */ /* 0x000fe40000000800 */
[----:B------:R-:W-:Y:S02]  /*04e0*/  ULDC UR4, c[0x0][0x2ac] ;  /* 0x0000ab0000047ab9 */ /* 0x000fe40000000800 */
[----:B------:R-:W-:Y:S02]  /*04f0*/  ULDC UR17, c[0x0][0x1d0] ;  /* 0x0000740000117ab9 */ /* 0x000fe40000000800 */
[----:B------:R-:W-:Y:S01]  /*0500*/  UIMAD UR17, UR4, UR17, URZ ;  /* 0x00000011041172a4 */ /* 0x000fe2000f8e023f */
[----:B------:R-:W-:Y:S01]  /*0510*/  IMAD.MOV.U32 R86, RZ, RZ, c[0x0][0x228] ;  /* 0x00008a00ff567624 */ /* 0x000fe200078e00ff */
[----:B---3--:R-:W-:Y:S01]  /*0520*/  SHF.R.S32.HI R83, RZ, 0x1f, R190 ;  /* 0x0000001fff537819 */ /* 0x008fe200000114be */
[----:B--2---:R1:W2:Y:S08]  /*0530*/  @P1 R2UR UR8, R3 ;  /* 0x00000000030813c2 */ /* 0x0042b000000e0000 */
[----:B----4-:R1:W3:Y:S01]  /*0540*/  @P0 R2UR UR12, R0 ;  /* 0x00000000000c03c2 */ /* 0x0102e200000e0000 */
[----:B------:R-:W-:Y:S05]  /*0550*/  @P0 BRA `(.L_x_1385) ;  /* 0x0000006000000947 */ /* 0x000fea0003800000 */
[----:B------:R-:W-:Y:S05]  /*0560*/  @!P2 BRA `(.L_x_1385) ;  /* 0x000000500000a947 */ /* 0x000fea0003800000 */
[----:B-1----:R-:W4:Y:S04]  /*0570*/  LDG.E R3, [R10.64] ;  /* 0x0000000a0a037981 */ /* 0x002f28000c1e1900 */
[----:B---3--:R-:W3:Y:S01]  /*0580*/  LDG.E R0, [R10.64+0x4] ;  /* 0x0000040a0a007981 */ /* 0x008ee2000c1e1900 */
[----:B----4-:R-:W1:Y:S08]  /*0590*/  R2UR UR12, R3 ;  /* 0x00000000030c73c2 */ /* 0x010e7000000e0000 */
[----:B---3--:R-:W1:Y:S02]  /*05a0*/  R2UR UR4, R0 ;  /* 0x00000000000473c2 */ /* 0x008e6400000e0000 */
[----:B-1----:R-:W-:-:S06]  /*05b0*/  UIADD3 UR12, -UR12, UR4, URZ ;  /* 0x000000040c0c7290 */ /* 0x002fcc000fffe13f */
.L_x_1385:
[----:B------:R-:W-:-:S04]  /*05c0*/  ISETP.NE.U32.AND P0, PT, RZ, c[0x0][0x368], PT ;  /* 0x0000da00ff007a0c */ /* 0x000fc80003f05070 */
[----:B------:R-:W-:-:S13]  /*05d0*/  ISETP.NE.AND.EX P0, PT, RZ, c[0x0][0x36c], PT, P0 ;  /* 0x0000db00ff007a0c */ /* 0x000fda0003f05300 */
[----:B------:R-:W-:Y:S05]  /*05e0*/  @!P0 BRA `(.L_x_1386) ;  /* 0x0000004000008947 */ /* 0x000fea0003800000 */
[----:B-1----:R-:W-:-:S05]  /*05f0*/  IMAD.WIDE R8, R191, R4, c[0x0][0x368] ;  /* 0x0000da00bf087625 */ /* 0x002fca00078e0204 */
[----:B------:R-:W4:Y:S02]  /*0600*/  LDG.E R0, [R8.64] ;  /* 0x0000000a08007981 */ /* 0x000f24000c1e1900 */
[----:B----4-:R1:W4:Y:S02]  /*0610*/  R2UR UR17, R0 ;  /* 0x00000000001173c2 */ /* 0x01032400000e0000 */
[----:B-1--4-:R-:W-:Y:S05]  /*0620*/  BRA `(.L_x_1387) ;  /* 0x0000006000007947 */ /* 0x012fea0003800000 */
.L_x_1386:
[----:B------:R-:W-:Y:S05]  /*0630*/  @!P3 BRA `(.L_x_1387) ;  /* 0x000000500000b947 */ /* 0x000fea0003800000 */
[----:B-1----:R-:W4:Y:S04]  /*0640*/  LDG.E R0, [R8.64] ;  /* 0x0000000a08007981 */ /* 0x002f28000c1e1900 */
[----:B---3--:R-:W3:Y:S01]  /*0650*/  LDG.E R3, [R8.64+0x4] ;  /* 0x0000040a08037981 */ /* 0x008ee2000c1e1900 */
[----:B----4-:R-:W1:Y:S08]  /*0660*/  R2UR UR17, R0 ;  /* 0x00000000001173c2 */ /* 0x010e7000000e0000 */
[----:B---3--:R-:W1:Y:S02]  /*0670*/  R2UR UR4, R3 ;  /* 0x00000000030473c2 */ /* 0x008e6400000e0000 */
[----:B-1----:R-:W-:-:S06]  /*0680*/  UIADD3 UR17, -UR17, UR4, URZ ;  /* 0x0000000411117290 */ /* 0x002fcc000fffe13f */
.L_x_1387:
[----:B-1----:R-:W4:Y:S04]  /*0690*/  @P4 LDG.E R0, [R6.64] ;  /* 0x0000000a06004981 */ /* 0x002f28000c1e1900 */
[----:B------:R-:W4:Y:S01]  /*06a0*/  @P4 LDG.E R9, [R6.64+0x4] ;  /* 0x0000040a06094981 */ /* 0x000f22000c1e1900 */
[----:B------:R-:W-:-:S04]  /*06b0*/  ISETP.NE.U32.AND P1, PT, RZ, c[0x0][0x378], PT ;  /* 0x0000de00ff007a0c */ /* 0x000fc80003f25070 */
[----:B------:R-:W-:-:S13]  /*06c0*/  ISETP.NE.AND.EX P1, PT, RZ, c[0x0][0x37c], PT, P1 ;  /* 0x0000df00ff007a0c */ /* 0x000fda0003f25310 */
[----:B------:R-:W-:-:S05]  /*06d0*/  @P1 IMAD.WIDE R10, R191, R4, c[0x0][0x378] ;  /* 0x0000de00bf0a1625 */ /* 0x000fca00078e0204 */
[----:B---3--:R1:W3:Y:S01]  /*06e0*/  @P1 LDG.E R3, [R10.64] ;  /* 0x0000000a0a031981 */ /* 0x0082e2000c1e1900 */
[----:B------:R-:W2:Y:S01]  /*06f0*/  R2UR UR13, R5 ;  /* 0x00000000050d73c2 */ /* 0x000ea200000e0000 */
[----:B------:R-:W-:Y:S02]  /*0700*/  ULDC UR4, c[0x0][0x2c4] ;  /* 0x0000b10000047ab9 */ /* 0x000fe40000000800 */
[----:B------:R-:W-:Y:S02]  /*0710*/  UISETP.NE.AND UP2, UPT, UR4, 0x1, UPT ;  /* 0x000000010400788c */ /* 0x000fe4000bf45270 */
[----:B--2---:R-:W-:Y:S02]  /*0720*/  UIADD3 UR6, -UR8, UR17, URZ ;  /* 0x0000001108067290 */ /* 0x004fe4000fffe13f */
[----:B------:R-:W-:-:S07]  /*0730*/  ULDC.64 UR4, c[0x0][0x2c8] ;  /* 0x0000b20000047ab9 */ /* 0x000fce0000000a00 */
[----:B------:R-:W-:Y:S01]  /*0740*/  @UP2 UIADD3 UR18, UR13, 0x7f, URZ ;  /* 0x0000007f0d122890 */ /* 0x000fe2000fffe03f */
[----:B-1----:R-:W-:-:S03]  /*0750*/  IMAD R11, RZ, RZ, -UR6 ;  /* 0x80000006ff0b7e24 */ /* 0x002fc6000f8e02ff */
[----:B------:R-:W-:Y:S02]  /*0760*/  UIMAD.WIDE.U32 UR18, UR18, UR4, URZ ;  /* 0x00000004121272a5 */ /* 0x000fe4000f8e003f */
[----:B------:R-:W-:Y:S01]  /*0770*/  IMNMX R11, RZ, R11, !PT ;  /* 0x0000000bff0b7217 */ /* 0x000fe20007800200 */
[----:B----4-:R-:W-:Y:S01]  /*0780*/  @P4 IMAD.IADD R86, R9, 0x1, -R0 ;  /* 0x0000000109564824 */ /* 0x010fe200078e0a00 */
[----:B------:R-:W-:-:S03]  /*0790*/  IADD3 R0, R5, 0x7f, RZ ;  /* 0x0000007f05007810 */ /* 0x000fc60007ffe0ff */
[----:B------:R-:W1:Y:S08]  /*07a0*/  R2UR UR9, R86 ;  /* 0x00000000560973c2 */ /* 0x000e7000000e0000 */
[----:B------:R2:W4:Y:S02]  /*07b0*/  R2UR UR7, R0 ;  /* 0x00000000000773c2 */ /* 0x00052400000e0000 */
[----:B----4-:R-:W-:-:S02]  /*07c0*/  @UP2 USHF.R.U32.HI UR7, URZ, UR5, UR19 ;  /* 0x000000053f072299 */ /* 0x010fc40008011613 */
[----:B-1----:R-:W-:-:S04]  /*07d0*/  UIADD3 UR9, UR6, UR9, URZ ;  /* 0x0000000906097290 */ /* 0x002fc8000fffe03f */
[----:B------:R-:W-:Y:S02]  /*07e0*/  UIADD3 UR15, UR9, 0x40, -UR12 ;  /* 0x00000040090f7890 */ /* 0x000fe4000fffe80c */
[----:B------:R-:W-:Y:S02]  /*07f0*/  UIADD3 UR4, UR9, 0x3f, URZ ;  /* 0x0000003f09047890 */ /* 0x000fe4000fffe03f */
[----:B------:R-:W-:Y:S02]  /*0800*/  UIADD3 UR7, UR15, UR7, URZ ;  /* 0x000000070f077290 */ /* 0x000fe4000fffe03f */
[----:B------:R-:W-:Y:S02]  /*0810*/  USHF.R.S32.HI UR14, URZ, 0x1f, UR4 ;  /* 0x0000001f3f0e7899 */ /* 0x000fe40008011404 */
[----:B------:R-:W-:Y:S02]  /*0820*/  USHF.R.S32.HI UR5, URZ, 0x1f, UR7 ;  /* 0x0000001f3f057899 */ /* 0x000fe40008011407 */
[----:B------:R-:W-:-:S02]  /*0830*/  ULEA.HI UR14, UR14, UR4, URZ, 0x6 ;  /* 0x000000040e0e7291 */ /* 0x000fc4000f8f303f */
[----:B------:R-:W-:Y:S02]  /*0840*/  ULEA.HI UR5, UR5, UR7, URZ, 0x6 ;  /* 0x0000000705057291 */ /* 0x000fe4000f8f303f */
[----:B------:R-:W-:Y:S02]  /*0850*/  USHF.R.S32.HI UR16, URZ, 0x6, UR14 ;  /* 0x000000063f107899 */ /* 0x000fe4000801140e */
[----:B------:R-:W-:Y:S02]  /*0860*/  USHF.R.S32.HI UR5, URZ, 0x6, UR5 ;  /* 0x000000063f057899 */ /* 0x000fe40008011405 */
[----:B------:R-:W-:Y:S02]  /*0870*/  UMOV UR14, UR17 ;  /* 0x00000011000e7c82 */ /* 0x000fe40008000000 */
[----:B------:R-:W-:Y:S02]  /*0880*/  UISETP.LT.AND UP0, UPT, UR16, UR5, UPT ;  /* 0x000000051000728c */ /* 0x000fe4000bf01270 */
[----:B---3--:R1:W3:Y:S02]  /*0890*/  @P1 R2UR UR14, R3 ;  /* 0x00000000030e13c2 */ /* 0x0082e400000e0000 */
[----:B------:R-:W-:-:S04]  /*08a0*/  USEL UR4, UR16, UR5, UP0 ;  /* 0x0000000510047287 */ /* 0x000fc80008000000 */
[----:B------:R-:W-:-:S06]  /*08b0*/  ULEA UR4, UR4, -UR6, 0x6 ;  /* 0x8000000604047291 */ /* 0x000fcc000f8e303f */
[----:B--2---:R-:W-:-:S04]  /*08c0*/  IMNMX R0, R86, UR4, PT ;  /* 0x0000000456007c17 */ /* 0x004fc8000b800200 */
[----:B------:R-:W-:Y:S02]  /*08d0*/  ISETP.GT.AND P0, PT, R0, R11, PT ;  /* 0x0000000b0000720c */ /* 0x000fe40003f04270 */
[----:B------:R-:W-:-:S11]  /*08e0*/  SHF.R.U32.HI R11, RZ, 0x6, R11 ;  /* 0x00000006ff0b7819 */ /* 0x000fd6000001160b */
[----:B------:R-:W-:Y:S01]  /*08f0*/  @P0 IADD3 R5, R0, 0x3f, RZ ;  /* 0x0000003f00050810 */ /* 0x000fe20007ffe0ff */
[----:B------:R-:W-:-:S03]  /*0900*/  IMAD.MOV.U32 R0, RZ, RZ, R11 ;  /* 0x000000ffff007224 */ /* 0x000fc600078e000b */
[----:B------:R-:W-:-:S04]  /*0910*/  @P0 SHF.R.S32.HI R6, RZ, 0x1f, R5 ;  /* 0x0000001fff060819 */ /* 0x000fc80000011405 */
[----:B------:R-:W-:-:S04]  /*0920*/  @P0 LEA.HI R6, R6, R5, RZ, 0x6 ;  /* 0x0000000506060211 */ /* 0x000fc800078f30ff */
[----:B------:R-:W-:-:S04]  /*0930*/  @P0 SHF.R.S32.HI R0, RZ, 0x6, R6 ;  /* 0x00000006ff000819 */ /* 0x000fc80000011406 */
[----:B------:R-:W-:-:S13]  /*0940*/  ISETP.GT.AND P0, PT, R0, R11, PT ;  /* 0x0000000b0000720c */ /* 0x000fda0003f04270 */
[----:B------:R-:W-:Y:S05]  /*0950*/  @!P0 BRA `(.L_x_1388) ;  /* 0x00005ae000008947 */ /* 0x000fea0003800000 */
[----:B-1-3--:R-:W-:Y:S02]  /*0960*/  ISETP.NE.U32.AND P3, PT, RZ, c[0x0][0x340], PT ;  /* 0x0000d000ff007a0c */ /* 0x00afe40003f65070 */
[----:B------:R-:W-:Y:S02]  /*0970*/  SHF.R.S32.HI R15, RZ, 0x1f, R82 ;  /* 0x0000001fff0f7819 */ /* 0x000fe40000011452 */
[----:B-----5:R-:W-:Y:S01]  /*0980*/  SHF.R.S32.HI R20, RZ, 0x1f, R2 ;  /* 0x0000001fff147819 */ /* 0x020fe20000011402 */
[----:B------:R-:W-:Y:S01]  /*0990*/  IMAD.MOV.U32 R96, RZ, RZ, c[0x0][0x238] ;  /* 0x00008e00ff607624 */ /* 0x000fe200078e00ff */
[----:B------:R-:W-:Y:S01]  /*09a0*/  ISETP.NE.AND.EX P3, PT, RZ, c[0x0][0x344], PT, P3 ;  /* 0x0000d100ff007a0c */ /* 0x000fe20003f65330 */
[----:B------:R-:W-:Y:S01]  /*09b0*/  IMAD.MOV.U32 R99, RZ, RZ, 0x6 ;  /* 0x00000006ff637424 */ /* 0x000fe200078e00ff */
[----:B------:R-:W-:Y:S02]  /*09c0*/  IADD3 R18, R0, -0x1, RZ ;  /* 0xffffffff00127810 */ /* 0x000fe40007ffe0ff */
[----:B------:R-:W-:-:S02]  /*09d0*/  SEL R148, R191, RZ, !P4 ;  /* 0x000000ffbf947207 */ /* 0x000fc40006000000 */
[----:B------:R-:W-:Y:S01]  /*09e0*/  LOP3.LUT R84, R84, 0xfffffffe, RZ, 0xc0, !PT ;  /* 0xfffffffe54547812 */ /* 0x000fe200078ec0ff */
[----:B------:R-:W-:Y:S02]  /*09f0*/  IMAD.U32 R158, RZ, RZ, UR14 ;  /* 0x0000000eff9e7e24 */ /* 0x000fe4000f8e00ff */
[----:B------:R-:W-:Y:S02]  /*0a00*/  IMAD.U32 R152, RZ, RZ, UR14 ;  /* 0x0000000eff987e24 */ /* 0x000fe4000f8e00ff */
[----:B------:R-:W-:Y:S01]  /*0a10*/  IMAD.U32 R154, RZ, RZ, UR14 ;  /* 0x0000000eff9a7e24 */ /* 0x000fe2000f8e00ff */
[----:B------:R-:W-:Y:S01]  /*0a20*/  USHF.R.S32.HI UR18, URZ, 0x1f, UR14 ;  /* 0x0000001f3f127899 */ /* 0x000fe2000801140e */
[----:B------:R-:W-:Y:S01]  /*0a30*/  @P3 IMAD.WIDE R160, R191, R4, c[0x0][0x340] ;  /* 0x0000d000bfa03625 */ /* 0x000fe200078e0204 */
[----:B------:R-:W-:Y:S02]  /*0a40*/  ULDC.64 UR6, c[0x0][0x290] ;  /* 0x0000a40000067ab9 */ /* 0x000fe40000000a00 */
[----:B------:R-:W-:-:S02]  /*0a50*/  UIMAD UR6, UR18, UR6, URZ ;  /* 0x00000006120672a4 */ /* 0x000fc4000f8e023f */
[----:B------:R-:W-:Y:S01]  /*0a60*/  ULDC.64 UR4, c[0x0][0x280] ;  /* 0x0000a00000047ab9 */ /* 0x000fe20000000a00 */
[----:B------:R-:W2:Y:S01]  /*0a70*/  @P3 LDG.E R160, [R160.64] ;  /* 0x0000000aa0a03981 */ /* 0x000ea2000c1e1900 */
[----:B------:R-:W-:Y:S01]  /*0a80*/  LEA.HI R5, R15, R82, RZ, 0x3 ;  /* 0x000000520f057211 */ /* 0x000fe200078f18ff */
[----:B------:R-:W-:Y:S01]  /*0a90*/  IMAD.MOV.U32 R4, RZ, RZ, c[0x0][0x258] ;  /* 0x00009600ff047624 */ /* 0x000fe200078e00ff */
[----:B------:R-:W-:Y:S01]  /*0aa0*/  ISETP.GT.AND P0, PT, R18, R11, PT ;  /* 0x0000000b1200720c */ /* 0x000fe20003f04270 */
[----:B------:R-:W-:Y:S01]  /*0ab0*/  IMAD.SHL.U32 R89, R96, 0x40, RZ ;  /* 0x0000004060597824 */ /* 0x000fe200078e00ff */
[----:B------:R-:W-:Y:S01]  /*0ac0*/  SHF.R.S32.HI R3, RZ, 0x3, R5 ;  /* 0x00000003ff037819 */ /* 0x000fe20000011405 */
[----:B------:R-:W-:Y:S01]  /*0ad0*/  IMAD.SHL.U32 R90, R4, 0x40, RZ ;  /* 0x00000040045a7824 */ /* 0x000fe200078e00ff */
[----:B------:R-:W-:Y:S01]  /*0ae0*/  LOP3.LUT R5, R5, 0x1ffffff8, RZ, 0xc0, !PT ;  /* 0x1ffffff805057812 */ /* 0x000fe200078ec0ff */
[----:B------:R-:W-:Y:S01]  /*0af0*/  IMAD.SHL.U32 R103, R96, 0x20, RZ ;  /* 0x0000002060677824 */ /* 0x000fe200078e00ff */
[C---:B------:R-:W-:Y:S01]  /*0b00*/  IADD3 R13, P1, R3.reuse, R2, RZ ;  /* 0x00000002030d7210 */ /* 0x040fe20007f3e0ff */
[----:B------:R-:W-:Y:S01]  /*0b10*/  IMAD.IADD R9, R86, 0x1, -R3 ;  /* 0x0000000156097824 */ /* 0x000fe200078e0a03 */
[-C--:B------:R-:W-:Y:S01]  /*0b20*/  SHF.L.U64.HI R87, R96, R99.reuse, c[0x0][0x23c] ;  /* 0x00008f0060577619 */ /* 0x080fe20000010263 */
[----:B------:R-:W-:Y:S01]  /*0b30*/  IMAD.IADD R5, R82, 0x1, -R5 ;  /* 0x0000000152057824 */ /* 0x000fe200078e0a05 */
[----:B------:R-:W-:Y:S01]  /*0b40*/  LEA.HI.X.SX32 R20, R3, R20, 0x1, P1 ;  /* 0x0000001403147211 */ /* 0x000fe200008f0eff */
[----:B------:R-:W-:Y:S01]  /*0b50*/  IMAD R2, R18, -0x40, R9 ;  /* 0xffffffc012027824 */ /* 0x000fe200078e0209 */
[----:B------:R-:W-:Y:S01]  /*0b60*/  SHF.L.U64.HI R88, R4, R99, c[0x0][0x25c] ;  /* 0x0000970004587619 */ /* 0x000fe20000010263 */
[----:B------:R-:W-:Y:S01]  /*0b70*/  IMAD.SHL.U32 R22, R5, 0x8, RZ ;  /* 0x0000000805167824 */ /* 0x000fe200078e00ff */
[----:B------:R-:W-:Y:S01]  /*0b80*/  SHF.R.S32.HI R7, RZ, 0x1f, R18 ;  /* 0x0000001fff077819 */ /* 0x000fe20000011412 */
[----:B------:R-:W-:Y:S01]  /*0b90*/  IMAD R16, R20, c[0x0][0x238], RZ ;  /* 0x00008e0014107a24 */ /* 0x000fe200078e02ff */
[----:B------:R-:W-:Y:S01]  /*0ba0*/  ISETP.GE.AND P2, PT, R2, 0x1, PT ;  /* 0x000000010200780c */ /* 0x000fe20003f46270 */
[----:B------:R-:W-:Y:S01]  /*0bb0*/  IMAD R20, R20, c[0x0][0x258], RZ ;  /* 0x0000960014147a24 */ /* 0x000fe200078e02ff */
[----:B------:R-:W-:Y:S01]  /*0bc0*/  SHF.R.S32.HI R23, RZ, 0x1f, R22 ;  /* 0x0000001fff177819 */ /* 0x000fe20000011416 */
[C---:B------:R-:W-:Y:S01]  /*0bd0*/  IMAD R16, R13.reuse, c[0x0][0x23c], R16 ;  /* 0x00008f000d107a24 */ /* 0x040fe200078e0210 */
[----:B------:R-:W-:Y:S01]  /*0be0*/  ISETP.GE.AND P1, PT, R2, 0x21, PT ;  /* 0x000000210200780c */ /* 0x000fe20003f26270 */
[C---:B------:R-:W-:Y:S01]  /*0bf0*/  IMAD R20, R13.reuse, c[0x0][0x25c], R20 ;  /* 0x000097000d147a24 */ /* 0x040fe200078e0214 */
[----:B------:R-:W-:Y:S01]  /*0c00*/  IADD3 R2, R22, 0x40, RZ ;  /* 0x0000004016027810 */ /* 0x000fe20007ffe0ff */
[--C-:B------:R-:W-:Y:S01]  /*0c10*/  IMAD.WIDE.U32 R24, R13, c[0x0][0x238], R22.reuse ;  /* 0x00008e000d187a25 */ /* 0x100fe200078e0016 */
[----:B------:R-:W-:Y:S01]  /*0c20*/  UIMAD UR4, UR18, UR4, URZ ;  /* 0x00000004120472a4 */ /* 0x000fe2000f8e023f */
[----:B------:R-:W-:Y:S01]  /*0c30*/  IADD3 R93, R93, UR17, RZ ;  /* 0x000000115d5d7c10 */ /* 0x000fe2000fffe0ff */
[----:B------:R-:W-:Y:S01]  /*0c40*/  UIMAD UR6, UR14, UR7, UR6 ;  /* 0x000000070e0672a4 */ /* 0x000fe2000f8e0206 */
[----:B------:R-:W-:Y:S01]  /*0c50*/  IMAD.WIDE.U32 R12, R13, c[0x0][0x258], R22 ;  /* 0x000096000d0c7a25 */ /* 0x000fe200078e0016 */
[----:B------:R-:W-:Y:S01]  /*0c60*/  ISETP.GE.AND P6, PT, R2, c[0x0][0x1d4], PT ;  /* 0x0000750002007a0c */ /* 0x000fe20003fc6270 */
[----:B------:R-:W-:Y:S01]  /*0c70*/  UIMAD UR4, UR14, UR5, UR4 ;  /* 0x000000050e0472a4 */ /* 0x000fe2000f8e0204 */
[----:B------:R-:W-:Y:S01]  /*0c80*/  LEA.HI R2, R15, R82, RZ, 0x2 ;  /* 0x000000520f027211 */ /* 0x000fe200078f10ff */
[----:B------:R-:W-:-:S02]  /*0c90*/  IMAD.IADD R21, R13, 0x1, R20 ;  /* 0x000000010d157824 */ /* 0x000fc400078e0214 */
[----:B------:R-:W-:Y:S01]  /*0ca0*/  IMAD.SHL.U32 R3, R3, 0x40, RZ ;  /* 0x0000004003037824 */ /* 0x000fe200078e00ff */
[----:B------:R-:W-:Y:S01]  /*0cb0*/  LOP3.LUT R13, R2, 0xfffffffc, RZ, 0xc0, !PT ;  /* 0xfffffffc020d7812 */ /* 0x000fe200078ec0ff */
[----:B------:R-:W-:Y:S01]  /*0cc0*/  IMAD.IADD R17, R25, 0x1, R16 ;  /* 0x0000000119117824 */ /* 0x000fe200078e0210 */
[----:B------:R-:W-:Y:S01]  /*0cd0*/  SHF.R.S32.HI R91, RZ, 0x2, R2 ;  /* 0x00000002ff5b7819 */ /* 0x000fe20000011402 */
[----:B------:R-:W-:Y:S01]  /*0ce0*/  IMAD.MOV.U32 R20, RZ, RZ, R12 ;  /* 0x000000ffff147224 */ /* 0x000fe200078e000c */
[----:B------:R-:W-:Y:S01]  /*0cf0*/  SHF.R.S32.HI R12, RZ, 0x1f, R191 ;  /* 0x0000001fff0c7819 */ /* 0x000fe200000114bf */
[----:B------:R-:W-:Y:S01]  /*0d00*/  IMAD.MOV.U32 R16, RZ, RZ, R24 ;  /* 0x000000ffff107224 */ /* 0x000fe200078e0018 */
[----:B------:R-:W-:Y:S01]  /*0d10*/  LOP3.LUT R3, R3, 0x1c0, RZ, 0xc0, !PT ;  /* 0x000001c003037812 */ /* 0x000fe200078ec0ff */
[----:B------:R-:W-:Y:S01]  /*0d20*/  IMAD R9, R83, c[0x0][0x240], RZ ;  /* 0x0000900053097a24 */ /* 0x000fe200078e02ff */
[----:B------:R-:W-:Y:S01]  /*0d30*/  SEL R167, R12, RZ, !P4 ;  /* 0x000000ff0ca77207 */ /* 0x000fe20006000000 */
[-C--:B------:R-:W-:Y:S01]  /*0d40*/  IMAD R8, R87, R18.reuse, RZ ;  /* 0x0000001257087224 */ /* 0x080fe200078e02ff */
[----:B------:R-:W-:Y:S01]  /*0d50*/  LOP3.LUT R10, R3, 0x38, R22, 0xf8, !PT ;  /* 0x00000038030a7812 */ /* 0x000fe200078ef816 */
[----:B------:R-:W-:Y:S01]  /*0d60*/  IMAD R6, R88, R18, RZ ;  /* 0x0000001258067224 */ /* 0x000fe200078e02ff */
[----:B------:R-:W-:Y:S01]  /*0d70*/  SHF.R.U32.HI R3, RZ, 0x3, R3 ;  /* 0x00000003ff037819 */ /* 0x000fe20000011603 */
[----:B------:R-:W-:Y:S01]  /*0d80*/  IMAD R150, R190, c[0x0][0x244], R9 ;  /* 0x00009100be967a24 */ /* 0x000fe200078e0209 */
[----:B------:R-:W-:Y:S01]  /*0d90*/  IADD3 R9, R22, 0x80, RZ ;  /* 0x0000008016097810 */ /* 0x000fe20007ffe0ff */
[----:B------:R-:W-:Y:S01]  /*0da0*/  IMAD.WIDE.U32 R16, R190, c[0x0][0x240], R16 ;  /* 0x00009000be107a25 */ /* 0x000fe200078e0010 */
[----:B------:R-:W-:-:S02]  /*0db0*/  LOP3.LUT R3, R10, R3, RZ, 0x3c, !PT ;  /* 0x000000030a037212 */ /* 0x000fc400078e3cff */
[----:B------:R-:W-:Y:S01]  /*0dc0*/  LEA.HI R10, R15, R82, RZ, 0x6 ;  /* 0x000000520f0a7211 */ /* 0x000fe200078f30ff */
[C---:B------:R-:W-:Y:S01]  /*0dd0*/  IMAD R8, R7.reuse, R89, R8 ;  /* 0x0000005907087224 */ /* 0x040fe200078e0208 */
[----:B------:R-:W-:Y:S01]  /*0de0*/  ISETP.GE.AND P4, PT, R22, c[0x0][0x1d4], PT ;  /* 0x0000750016007a0c */ /* 0x000fe20003f86270 */
[----:B------:R-:W-:Y:S01]  /*0df0*/  IMAD R7, R7, R90, R6 ;  /* 0x0000005a07077224 */ /* 0x000fe200078e0206 */
[----:B------:R-:W-:Y:S01]  /*0e00*/  @P0 IADD3 R6, R0, -0x2, RZ ;  /* 0xfffffffe00060810 */ /* 0x000fe20007ffe0ff */
[----:B------:R-:W-:Y:S01]  /*0e10*/  IMAD.IADD R151, R17, 0x1, R150 ;  /* 0x0000000111977824 */ /* 0x000fe200078e0296 */
[----:B------:R-:W-:Y:S01]  /*0e20*/  ISETP.GE.AND P5, PT, R9, c[0x0][0x1d4], PT ;  /* 0x0000750009007a0c */ /* 0x000fe20003fa6270 */
[----:B------:R-:W-:Y:S01]  /*0e30*/  IMAD.MOV.U32 R150, RZ, RZ, R16 ;  /* 0x000000ffff967224 */ /* 0x000fe200078e0010 */
[----:B------:R-:W-:Y:S01]  /*0e40*/  @P0 SHF.R.S32.HI R5, RZ, 0x1f, R6 ;  /* 0x0000001fff050819 */ /* 0x000fe20000011406 */
[----:B------:R-:W-:Y:S01]  /*0e50*/  IMAD R169, R167, c[0x0][0x248], RZ ;  /* 0x00009200a7a97a24 */ /* 0x000fe200078e02ff */
[----:B------:R-:W-:Y:S01]  /*0e60*/  SHF.R.S32.HI R26, RZ, 0x1f, R91 ;  /* 0x0000001fff1a7819 */ /* 0x000fe2000001145b */
[----:B------:R-:W-:Y:S01]  /*0e70*/  @P0 IMAD R0, R87, R6, RZ ;  /* 0x0000000657000224 */ /* 0x000fe200078e02ff */
[----:B------:R-:W-:Y:S01]  /*0e80*/  LEA.HI R15, R15, R82, RZ, 0x5 ;  /* 0x000000520f0f7211 */ /* 0x000fe200078f28ff */
[----:B------:R-:W-:-:S02]  /*0e90*/  IMAD R169, R148, c[0x0][0x24c], R169 ;  /* 0x0000930094a97a24 */ /* 0x000fc400078e02a9 */
[----:B------:R-:W-:Y:S01]  /*0ea0*/  IMAD.WIDE.U32 R150, R148, c[0x0][0x248], R150 ;  /* 0x0000920094967a25 */ /* 0x000fe200078e0096 */
[----:B------:R-:W-:-:S03]  /*0eb0*/  @P4 LOP3.LUT R84, R84, 0x1, RZ, 0xfc, !PT ;  /* 0x0000000154544812 */ /* 0x000fc600078efcff */
[----:B------:R-:W-:Y:S01]  /*0ec0*/  @P0 IMAD R0, R5, R89, R0 ;  /* 0x0000005905000224 */ /* 0x000fe200078e0200 */
[----:B------:R-:W-:Y:S01]  /*0ed0*/  LOP3.LUT R84, R84, 0xfffffffb, RZ, 0xc0, !PT ;  /* 0xfffffffb54547812 */ /* 0x000fe200078ec0ff */
[----:B------:R-:W-:Y:S02]  /*0ee0*/  IMAD R5, R83, c[0x0][0x260], RZ ;  /* 0x0000980053057a24 */ /* 0x000fe400078e02ff */
[----:B------:R-:W-:Y:S02]  /*0ef0*/  IMAD.IADD R169, R151, 0x1, R169 ;  /* 0x0000000197a97824 */ /* 0x000fe400078e02a9 */
[----:B------:R-:W-:Y:S02]  /*0f00*/  IMAD.MOV.U32 R168, RZ, RZ, R150 ;  /* 0x000000ffffa87224 */ /* 0x000fe400078e0096 */
[----:B------:R-:W-:Y:S02]  /*0f10*/  IMAD.SHL.U32 R10, R10, 0x8, RZ ;  /* 0x000000080a0a7824 */ /* 0x000fe400078e00ff */
[----:B------:R-:W-:-:S02]  /*0f20*/  IMAD.IADD R118, R82, 0x1, -R13 ;  /* 0x0000000152767824 */ /* 0x000fc400078e0a0d */
[C---:B------:R-:W-:Y:S01]  /*0f30*/  IMAD R5, R190.reuse, c[0x0][0x264], R5 ;  /* 0x00009900be057a24 */ /* 0x040fe200078e0205 */
[----:B------:R-:W-:Y:S01]  /*0f40*/  LOP3.LUT R10, R3, 0xfffffe00, R10, 0xf8, !PT ;  /* 0xfffffe00030a7812 */ /* 0x000fe200078ef80a */
[----:B------:R-:W-:-:S04]  /*0f50*/  IMAD.WIDE.U32 R20, R190, c[0x0][0x260], R20 ;  /* 0x00009800be147a25 */ /* 0x000fc800078e0014 */
[----:B------:R-:W-:Y:S02]  /*0f60*/  IMAD.IADD R21, R21, 0x1, R5 ;  /* 0x0000000115157824 */ /* 0x000fe400078e0205 */
[----:B------:R-:W-:Y:S02]  /*0f70*/  IMAD.MOV.U32 R5, RZ, RZ, 0x5 ;  /* 0x00000005ff057424 */ /* 0x000fe400078e00ff */
[----:B------:R-:W-:Y:S02]  /*0f80*/  IMAD R167, R167, c[0x0][0x268], RZ ;  /* 0x00009a00a7a77a24 */ /* 0x000fe400078e02ff */
[----:B------:R-:W-:Y:S01]  /*0f90*/  @P2 IMAD.SHL.U32 R9, R10, 0x2, RZ ;  /* 0x000000020a092824 */ /* 0x000fe200078e00ff */
[-C--:B------:R-:W-:Y:S01]  /*0fa0*/  SHF.L.U64.HI R96, R96, R5.reuse, c[0x0][0x23c] ;  /* 0x00008f0060607619 */ /* 0x080fe20000010205 */
[----:B------:R-:W-:Y:S01]  /*0fb0*/  IMAD R167, R148, c[0x0][0x26c], R167 ;  /* 0x00009b0094a77a24 */ /* 0x000fe200078e02a7 */
[----:B------:R-:W-:Y:S01]  /*0fc0*/  SHF.L.U64.HI R98, R4, R5, c[0x0][0x25c] ;  /* 0x0000970004627619 */ /* 0x000fe20000010205 */
[----:B------:R-:W-:-:S04]  /*0fd0*/  IMAD.WIDE.U32 R148, R148, c[0x0][0x268], R20 ;  /* 0x00009a0094947a25 */ /* 0x000fc800078e0014 */
[----:B------:R-:W-:Y:S02]  /*0fe0*/  IMAD.IADD R167, R149, 0x1, R167 ;  /* 0x0000000195a77824 */ /* 0x000fe400078e02a7 */
[----:B------:R-:W-:Y:S02]  /*0ff0*/  IMAD.MOV.U32 R166, RZ, RZ, R148 ;  /* 0x000000ffffa67224 */ /* 0x000fe400078e0094 */
[----:B------:R-:W-:Y:S02]  /*1000*/  IMAD.SHL.U32 R24, R118, 0x8, RZ ;  /* 0x0000000876187824 */ /* 0x000fe400078e00ff */
[----:B------:R-:W-:-:S03]  /*1010*/  IMAD.WIDE.U32 R20, R18, R90, R166 ;  /* 0x0000005a12147225 */ /* 0x000fc600078e00a6 */
[----:B------:R-:W-:Y:S01]  /*1020*/  SHF.R.S32.HI R25, RZ, 0x1f, R24 ;  /* 0x0000001fff197819 */ /* 0x000fe20000011418 */
[----:B------:R-:W-:Y:S01]  /*1030*/  IMAD.SHL.U32 R22, R118, 0x4, RZ ;  /* 0x0000000476167824 */ /* 0x000fe200078e00ff */
[----:B------:R-:W-:Y:S01]  /*1040*/  IADD3 R121, R24, 0xa0, RZ ;  /* 0x000000a018797810 */ /* 0x000fe20007ffe0ff */
[----:B------:R-:W-:Y:S01]  /*1050*/  IMAD R28, R26, c[0x0][0x290], RZ ;  /* 0x0000a4001a1c7a24 */ /* 0x000fe200078e02ff */
[----:B------:R-:W-:Y:S01]  /*1060*/  IADD3 R123, R24, 0x60, RZ ;  /* 0x00000060187b7810 */ /* 0x000fe20007ffe0ff */
[----:B------:R-:W-:Y:S01]  /*1070*/  IMAD R26, R26, c[0x0][0x280], RZ ;  /* 0x0000a0001a1a7a24 */ /* 0x000fe200078e02ff */
[----:B------:R-:W-:Y:S01]  /*1080*/  SHF.R.S32.HI R23, RZ, 0x1f, R22 ;  /* 0x0000001fff177819 */ /* 0x000fe20000011416 */
[C---:B------:R-:W-:Y:S01]  /*1090*/  IMAD.WIDE.U32 R30, R91.reuse, c[0x0][0x280], R24 ;  /* 0x0000a0005b1e7a25 */ /* 0x040fe200078e0018 */
[----:B------:R-:W-:Y:S02]  /*10a0*/  IADD3 R19, R22, 0x40, RZ ;  /* 0x0000004016137810 */ /* 0x000fe40007ffe0ff */
[----:B------:R-:W-:Y:S01]  /*10b0*/  IADD3 R122, R24, 0x80, RZ ;  /* 0x00000080187a7810 */ /* 0x000fe20007ffe0ff */
[----:B------:R-:W-:Y:S01]  /*10c0*/  IMAD R26, R91, c[0x0][0x284], R26 ;  /* 0x0000a1005b1a7a24 */ /* 0x000fe200078e021a */
[----:B------:R-:W-:Y:S01]  /*10d0*/  IADD3 R14, R22, 0x50, RZ ;  /* 0x00000050160e7810 */ /* 0x000fe20007ffe0ff */
[----:B------:R-:W-:Y:S01]  /*10e0*/  IMAD.SHL.U32 R105, R4, 0x20, RZ ;  /* 0x0000002004697824 */ /* 0x000fe200078e00ff */
[----:B------:R-:W-:Y:S01]  /*10f0*/  SHF.R.S32.HI R111, RZ, 0x1f, R122 ;  /* 0x0000001fff6f7819 */ /* 0x000fe2000001147a */
[----:B------:R-:W-:-:S02]  /*1100*/  IMAD.IADD R31, R31, 0x1, R26 ;  /* 0x000000011f1f7824 */ /* 0x000fc400078e021a */
[----:B------:R-:W-:Y:S01]  /*1110*/  IMAD R28, R91, c[0x0][0x294], R28 ;  /* 0x0000a5005b1c7a24 */ /* 0x000fe200078e021c */
[----:B------:R-:W-:Y:S01]  /*1120*/  LEA.HI R111, R111, R122, RZ, 0x3 ;  /* 0x0000007a6f6f7211 */ /* 0x000fe200078f18ff */
[----:B------:R-:W-:-:S03]  /*1130*/  IMAD.WIDE.U32 R16, R91, c[0x0][0x290], R24 ;  /* 0x0000a4005b107a25 */ /* 0x000fc600078e0018 */
[----:B------:R-:W-:Y:S01]  /*1140*/  LOP3.LUT R111, R111, 0xfffffff8, RZ, 0xc0, !PT ;  /* 0xfffffff86f6f7812 */ /* 0x000fe200078ec0ff */
[----:B------:R-:W-:Y:S02]  /*1150*/  IMAD.IADD R17, R17, 0x1, R28 ;  /* 0x0000000111117824 */ /* 0x000fe400078e021c */
[----:B------:R-:W-:Y:S01]  /*1160*/  IMAD.WIDE.U32 R38, R91, c[0x0][0x290], R22 ;  /* 0x0000a4005b267a25 */ /* 0x000fe200078e0016 */
[----:B------:R-:W-:-:S03]  /*1170*/  SHF.R.S32.HI R104, RZ, 0x1f, R111 ;  /* 0x0000001fff687819 */ /* 0x000fc6000001146f */
[----:B------:R-:W-:-:S04]  /*1180*/  IMAD.WIDE.U32 R158, R158, c[0x0][0x290], R16 ;  /* 0x0000a4009e9e7a25 */ /* 0x000fc800078e0010 */
[----:B------:R-:W-:Y:S01]  /*1190*/  IMAD.IADD R29, R28, 0x1, R39 ;  /* 0x000000011c1d7824 */ /* 0x000fe200078e0227 */
[----:B------:R-:W-:Y:S01]  /*11a0*/  IADD3 R128, R159, UR6, RZ ;  /* 0x000000069f807c10 */ /* 0x000fe2000fffe0ff */
[----:B------:R-:W-:Y:S02]  /*11b0*/  IMAD.MOV.U32 R28, RZ, RZ, R38 ;  /* 0x000000ffff1c7224 */ /* 0x000fe400078e0026 */
[----:B------:R-:W-:Y:S02]  /*11c0*/  IMAD.IADD R16, R22, 0x1, R19 ;  /* 0x0000000116107824 */ /* 0x000fe400078e0213 */
[----:B------:R-:W-:-:S04]  /*11d0*/  IMAD.WIDE.U32 R154, R154, c[0x0][0x290], R28 ;  /* 0x0000a4009a9a7a25 */ /* 0x000fc800078e001c */
[----:B------:R-:W-:Y:S01]  /*11e0*/  IMAD.SHL.U32 R15, R15, 0x10, RZ ;  /* 0x000000100f0f7824 */ /* 0x000fe200078e00ff */
[----:B------:R-:W-:Y:S01]  /*11f0*/  IADD3 R126, R155, UR6, RZ ;  /* 0x000000069b7e7c10 */ /* 0x000fe2000fffe0ff */
[----:B------:R-:W-:Y:S02]  /*1200*/  IMAD.MOV.U32 R129, RZ, RZ, 0x1 ;  /* 0x00000001ff817424 */ /* 0x000fe400078e00ff */
[----:B------:R-:W-:Y:S01]  /*1210*/  IMAD.WIDE.U32 R164, R190, c[0x0][0x210], RZ ;  /* 0x00008400bea47a25 */ /* 0x000fe200078e00ff */
[----:B------:R-:W-:-:S03]  /*1220*/  LOP3.LUT R15, R15, 0xfffffe00, RZ, 0xc0, !PT ;  /* 0xfffffe000f0f7812 */ /* 0x000fc600078ec0ff */
[----:B------:R-:W-:Y:S02]  /*1230*/  IMAD.MOV.U32 R124, RZ, RZ, c[0x0][0x27c] ;  /* 0x00009f00ff7c7624 */ /* 0x000fe400078e00ff */
[----:B------:R-:W-:-:S04]  /*1240*/  IMAD.WIDE.U32 R162, R190, c[0x0][0x1e8], RZ ;  /* 0x00007a00bea27a25 */ /* 0x000fc800078e00ff */
[----:B------:R-:W-:Y:S02]  /*1250*/  IMAD.U32 R156, RZ, RZ, UR14 ;  /* 0x0000000eff9c7e24 */ /* 0x000fe4000f8e00ff */
[----:B------:R-:W-:Y:S02]  /*1260*/  IMAD.MOV.U32 R107, RZ, RZ, c[0x0][0x27c] ;  /* 0x00009f00ff6b7624 */ /* 0x000fe400078e00ff */
[----:B------:R-:W-:-:S04]  /*1270*/  IMAD.WIDE.U32 R156, R156, c[0x0][0x280], R30 ;  /* 0x0000a0009c9c7a25 */ /* 0x000fc800078e001e */
[----:B------:R-:W-:Y:S01]  /*1280*/  IMAD.MOV.U32 R53, RZ, RZ, RZ ;  /* 0x000000ffff357224 */ /* 0x000fe200078e00ff */
[----:B------:R-:W-:Y:S01]  /*1290*/  IADD3 R127, R157, UR4, RZ ;  /* 0x000000049d7f7c10 */ /* 0x000fe2000fffe0ff */
[----:B------:R-:W-:Y:S02]  /*12a0*/  IMAD.MOV.U32 R67, RZ, RZ, 0x1 ;  /* 0x00000001ff437424 */ /* 0x000fe400078e00ff */
[----:B------:R-:W-:Y:S02]  /*12b0*/  IMAD.SHL.U32 R107, R107, 0x2, RZ ;  /* 0x000000026b6b7824 */ /* 0x000fe400078e00ff */
[----:B------:R-:W-:Y:S01]  /*12c0*/  IMAD R118, R118, 0x40, R91 ;  /* 0x0000004076767824 */ /* 0x000fe200078e025b */
[----:B--2---:R-:W-:Y:S01]  /*12d0*/  @P3 SHF.R.S32.HI R161, RZ, 0x1f, R160 ;  /* 0x0000001fffa13819 */ /* 0x004fe200000114a0 */
[----:B------:R-:W-:Y:S02]  /*12e0*/  @!P3 IMAD.MOV.U32 R161, RZ, RZ, R12 ;  /* 0x000000ffffa1b224 */ /* 0x000fe400078e000c */
[----:B------:R-:W-:-:S04]  /*12f0*/  IMAD.WIDE.U32 R12, R18, R89, R168 ;  /* 0x00000059120c7225 */ /* 0x000fc800078e00a8 */
[----:B------:R-:W-:Y:S01]  /*1300*/  @!P3 IMAD.MOV.U32 R160, RZ, RZ, R191 ;  /* 0x000000ffffa0b224 */ /* 0x000fe200078e00bf */
[----:B------:R-:W-:Y:S01]  /*1310*/  @P2 LEA R32, P3, R12, c[0x0][0x220], 0x1 ;  /* 0x000088000c202a11 */ /* 0x000fe200078608ff */
[----:B------:R-:W-:-:S05]  /*1320*/  IMAD.IADD R3, R13, 0x1, R8 ;  /* 0x000000010d037824 */ /* 0x000fca00078e0208 */
[----:B------:R-:W-:Y:S02]  /*1330*/  @P2 LEA.HI.X R33, R12, c[0x0][0x224], R3, 0x1, P3 ;  /* 0x000089000c212a11 */ /* 0x000fe400018f0c03 */
[----:B------:R-:W-:Y:S01]  /*1340*/  @P1 IADD3 R8, P3, R103, R12, RZ ;  /* 0x0000000c67081210 */ /* 0x000fe20007f7e0ff */
[----:B------:R-:W-:Y:S02]  /*1350*/  IMAD.WIDE.U32 R12, R91, c[0x0][0x280], R22 ;  /* 0x0000a0005b0c7a25 */ /* 0x000fe400078e0016 */
[----:B------:R-:W-:Y:S01]  /*1360*/  @!PT LDS RZ, [RZ] ;  /* 0x00000000fffff984 */ /* 0x000fe20000000800 */
[----:B------:R-:W-:Y:S01]  /*1370*/  @!PT LDS RZ, [RZ] ;  /* 0x00000000fffff984 */ /* 0x000fe20000000800 */
[----:B------:R-:W-:Y:S01]  /*1380*/  @!PT LDS RZ, [RZ] ;  /* 0x00000000fffff984 */ /* 0x000fe20000000800 */
[----:B------:R1:W-:Y:S02]  /*1390*/  @P2 LDGSTS.E.BYPASS.LTC128B.128 [R9+0xc100], [R32.64], !P4 ;  /* 0x0c10000020092fae */ /* 0x0003e4000e101d4a */
[----:B------:R-:W-:Y:S01]  /*13a0*/  @P1 IMAD.X R3, R96, 0x1, R3, P3 ;  /* 0x0000000160031824 */ /* 0x000fe200018e0603 */
[----:B------:R-:W-:Y:S01]  /*13b0*/  @P1 LEA R36, P3, R8, c[0x0][0x220], 0x1 ;  /* 0x0000880008241a11 */ /* 0x000fe200078608ff */
[----:B------:R1:W-:Y:S01]  /*13c0*/  @P2 LDGSTS.E.BYPASS.LTC128B.128 [R9+0xe100], [R32.64+0x80], !P6 ;  /* 0x0e10008020092fae */ /* 0x0003e2000f101d4a */
[----:B------:R-:W-:-:S02]  /*13d0*/  IMAD.IADD R27, R26, 0x1, R13 ;  /* 0x000000011a1b7824 */ /* 0x000fc400078e020d */
[----:B------:R-:W-:Y:S01]  /*13e0*/  @P1 LEA.HI.X R37, R8, c[0x0][0x224], R3, 0x1, P3 ;  /* 0x0000890008251a11 */ /* 0x000fe200018f0c03 */
[----:B------:R-:W-:Y:S01]  /*13f0*/  @P1 IMAD.SHL.U32 R8, R10, 0x2, RZ ;  /* 0x000000020a081824 */ /* 0x000fe200078e00ff */
[----:B------:R1:W-:Y:S01]  /*1400*/  @P2 LDGSTS.E.BYPASS.LTC128B.128 [R9+0x10100], [R32.64+0x100], !P5 ;  /* 0x1010010020092fae */ /* 0x0003e2000e901d4a */
[----:B------:R-:W-:Y:S01]  /*1410*/  IMAD.IADD R3, R21, 0x1, R7 ;  /* 0x0000000115037824 */ /* 0x000fe200078e0207 */
[C---:B------:R-:W-:Y:S01]  /*1420*/  @P2 LEA R34, P3, R20.reuse, c[0x0][0x250], 0x1 ;  /* 0x0000940014222a11 */ /* 0x040fe200078608ff */
[----:B------:R-:W-:Y:S01]  /*1430*/  IMAD.MOV.U32 R26, RZ, RZ, R12 ;  /* 0x000000ffff1a7224 */ /* 0x000fe200078e000c */
[----:B------:R2:W-:Y:S02]  /*1440*/  @P1 LDGSTS.E.BYPASS.LTC128B.128 [R8+0xd100], [R36.64], !P4 ;  /* 0x0d10000024081fae */ /* 0x0005e4000e101d4a */
[----:B------:R-:W-:Y:S01]  /*1450*/  @P2 LEA.HI.X R35, R20, c[0x0][0x254], R3, 0x1, P3 ;  /* 0x0000950014232a11 */ /* 0x000fe200018f0c03 */
[----:B------:R-:W-:Y:S01]  /*1460*/  IMAD.WIDE.U32 R152, R152, c[0x0][0x280], R26 ;  /* 0x0000a00098987a25 */ /* 0x000fe200078e001a */
[----:B------:R2:W-:Y:S01]  /*1470*/  @P1 LDGSTS.E.BYPASS.LTC128B.128 [R8+0xf100], [R36.64+0x80], !P6 ;  /* 0x0f10008024081fae */ /* 0x0005e2000f101d4a */
[----:B------:R-:W-:-:S02]  /*1480*/  ISETP.GE.AND P3, PT, R24, c[0x0][0x27c], PT ;  /* 0x00009f0018007a0c */ /* 0x000fc40003f66270 */
[----:B------:R-:W-:Y:S01]  /*1490*/  @P0 IMAD.WIDE.U32 R26, R6, R89, R168 ;  /* 0x00000059061a0225 */ /* 0x000fe200078e00a8 */
[----:B------:R2:W-:Y:S01]  /*14a0*/  @P1 LDGSTS.E.BYPASS.LTC128B.128 [R8+0x11100], [R36.64+0x100], !P5 ;  /* 0x1110010024081fae */ /* 0x0005e2000e901d4a */
[----:B------:R-:W-:Y:S02]  /*14b0*/  SEL R7, RZ, c[0x0][0x27c], !P3 ;  /* 0x00009f00ff077a07 */ /* 0x000fe40005800000 */
[----:B------:R-:W-:Y:S01]  /*14c0*/  @P0 IMAD.IADD R0, R27, 0x1, R0 ;  /* 0x000000011b000824 */ /* 0x000fe200078e0200 */
[----:B------:R-:W0:Y:S01]  /*14d0*/  LDGDEPBAR ;  /* 0x00000000000079af */ /* 0x000e220000000000 */
[----:B------:R-:W-:Y:S01]  /*14e0*/  SHF.R.S32.HI R6, RZ, 0x1f, R2 ;  /* 0x0000001fff067819 */ /* 0x000fe20000011402 */
[----:B------:R-:W-:Y:S01]  /*14f0*/  IMAD.IADD R12, R24, 0x1, R7 ;  /* 0x00000001180c7824 */ /* 0x000fe200078e0207 */
[----:B------:R-:W-:Y:S01]  /*1500*/  IADD3 R125, R153, UR4, RZ ;  /* 0x00000004997d7c10 */ /* 0x000fe2000fffe0ff */
[----:B------:R-:W-:Y:S01]  /*1510*/  @P2 IMAD.SHL.U32 R7, R10, 0x2, RZ ;  /* 0x000000020a072824 */ /* 0x000fe200078e00ff */
[----:B------:R-:W-:Y:S01]  /*1520*/  BAR.SYNC.DEFER_BLOCKING 0x0 ;  /* 0x0000000000007b1d */ /* 0x000fe20000010000 */
[----:B------:R-:W-:-:S02]  /*1530*/  @P3 LOP3.LUT R84, R84, 0x4, RZ, 0xfc, !PT ;  /* 0x0000000454543812 */ /* 0x000fc400078efcff */
[----:B------:R-:W-:Y:S02]  /*1540*/  SHF.R.S32.HI R5, RZ, 0x1f, R12 ;  /* 0x0000001fff057819 */ /* 0x000fe4000001140c */
[----:B------:R-:W-:Y:S01]  /*1550*/  LEA.HI R6, R6, R91, RZ, 0x3 ;  /* 0x0000005b06067211 */ /* 0x000fe200078f18ff */
[----:B------:R-:W-:Y:S01]  /*1560*/  ULDC.U8 UR4, c[0x0][0x298] ;  /* 0x0000a60000047ab9 */ /* 0x000fe20000000000 */
[CC--:B------:R-:W-:Y:S02]  /*1570*/  LEA.HI R4, R5.reuse, R12.reuse, RZ, 0x3 ;  /* 0x0000000c05047211 */ /* 0x0c0fe400078f18ff */
[----:B------:R-:W-:Y:S02]  /*1580*/  LEA.HI R5, R5, R12, RZ, 0x6 ;  /* 0x0000000c05057211 */ /* 0x000fe400078f30ff */
[----:B------:R-:W-:Y:S02]  /*1590*/  LOP3.LUT R6, R6, 0xfffffff8, RZ, 0xc0, !PT ;  /* 0xfffffff806067812 */ /* 0x000fe400078ec0ff */
[----:B------:R-:W-:Y:S01]  /*15a0*/  LOP3.LUT R84, R84, 0xfffffffd, RZ, 0xc0, !PT ;  /* 0xfffffffd54547812 */ /* 0x000fe200078ec0ff */
[----:B------:R-:W-:Y:S01]  /*15b0*/  IMAD.SHL.U32 R5, R5, 0x40, RZ ;  /* 0x0000004005057824 */ /* 0x000fe200078e00ff */
[----:B------:R-:W-:Y:S01]  /*15c0*/  LOP3.LUT R131, R4, 0xfffffff8, RZ, 0xc0, !PT ;  /* 0xfffffff804837812 */ /* 0x000fe200078ec0ff */
[----:B------:R-:W-:Y:S01]  /*15d0*/  IMAD.IADD R120, R91, 0x1, -R6 ;  /* 0x000000015b787824 */ /* 0x000fe200078e0a06 */
[----:B------:R-:W-:Y:S01]  /*15e0*/  SHF.R.S32.HI R115, RZ, 0x3, R4 ;  /* 0x00000003ff737819 */ /* 0x000fe20000011404 */
[----:B------:R-:W-:Y:S01]  /*15f0*/  IMAD.MOV.U32 R6, RZ, RZ, c[0x0][0x290] ;  /* 0x0000a400ff067624 */ /* 0x000fe200078e00ff */
[----:B------:R-:W-:Y:S01]  /*1600*/  LOP3.LUT R5, R5, 0xfffff000, RZ, 0xc0, !PT ;  /* 0xfffff00005057812 */ /* 0x000fe200078ec0ff */
[----:B------:R-:W-:Y:S01]  /*1610*/  IMAD.SHL.U32 R119, R120, 0x40, RZ ;  /* 0x0000004078777824 */ /* 0x000fe200078e00ff */
[----:B------:R-:W-:Y:S01]  /*1620*/  SHF.R.S32.HI R130, RZ, 0x1f, R131 ;  /* 0x0000001fff827819 */ /* 0x000fe20000011483 */
[C---:B------:R-:W-:Y:S01]  /*1630*/  IMAD.SHL.U32 R97, R6.reuse, 0x40, RZ ;  /* 0x0000004006617824 */ /* 0x040fe200078e00ff */
[----:B------:R-:W-:Y:S01]  /*1640*/  SHF.L.U64.HI R95, R6, R99, c[0x0][0x294] ;  /* 0x0000a500065f7619 */ /* 0x000fe20000010263 */
[----:B------:R-:W-:Y:S01]  /*1650*/  @!PT LDS RZ, [RZ] ;  /* 0x00000000fffff984 */ /* 0x000fe20000000800 */
[----:B------:R-:W-:Y:S01]  /*1660*/  @!PT LDS RZ, [RZ] ;  /* 0x00000000fffff984 */ /* 0x000fe20000000800 */
[----:B------:R-:W-:Y:S01]  /*1670*/  @!PT LDS RZ, [RZ] ;  /* 0x00000000fffff984 */ /* 0x000fe20000000800 */
[----:B------:R3:W-:Y:S01]  /*1680*/  @P2 LDGSTS.E.BYPASS.LTC128B.128 [R7+0x100], [R34.64], !P4 ;  /* 0x0010000022072fae */ /* 0x0007e2000e101d4a */
[----:B------:R-:W-:-:S02]  /*1690*/  LOP3.LUT R119, R119, 0x1c0, RZ, 0xc0, !PT ;  /* 0x000001c077777812 */ /* 0x000fc400078ec0ff */
[----:B------:R-:W-:Y:S01]  /*16a0*/  SHF.R.S32.HI R6, RZ, 0x1f, R123 ;  /* 0x0000001fff067819 */ /* 0x000fe2000001147b */
[----:B------:R3:W-:Y:S01]  /*16b0*/  @P2 LDGSTS.E.BYPASS.LTC128B.128 [R7+0x2100], [R34.64+0x80], !P6 ;  /* 0x0210008022072fae */ /* 0x0007e2000f101d4a */
[----:B------:R-:W-:Y:S02]  /*16c0*/  SHF.R.U32.HI R108, RZ, 0x3, R119 ;  /* 0x00000003ff6c7819 */ /* 0x000fe40000011677 */
[----:B------:R-:W-:Y:S01]  /*16d0*/  LEA.HI R113, R6, R123, RZ, 0x3 ;  /* 0x0000007b06717211 */ /* 0x000fe200078f18ff */
[----:B------:R3:W-:Y:S01]  /*16e0*/  @P2 LDGSTS.E.BYPASS.LTC128B.128 [R7+0x4100], [R34.64+0x100], !P5 ;  /* 0x0410010022072fae */ /* 0x0007e2000e901d4a */
[----:B--2---:R-:W-:Y:S02]  /*16f0*/  @P1 IADD3 R8, P2, R105, R20, RZ ;  /* 0x0000001469081210 */ /* 0x004fe40007f5e0ff */
[----:B------:R-:W-:Y:S02]  /*1700*/  IADD3 R20, R22, 0x20, RZ ;  /* 0x0000002016147810 */ /* 0x000fe40007ffe0ff */
[----:B------:R-:W-:Y:S01]  /*1710*/  LOP3.LUT R113, R113, 0xfffffff8, RZ, 0xc0, !PT ;  /* 0xfffffff871717812 */ /* 0x000fe200078ec0ff */
[----:B------:R-:W-:Y:S01]  /*1720*/  @P1 IMAD.X R3, R98, 0x1, R3, P2 ;  /* 0x0000000162031824 */ /* 0x000fe200010e0603 */
[----:B------:R-:W-:Y:S01]  /*1730*/  @P1 LEA R12, P2, R8, c[0x0][0x250], 0x1 ;  /* 0x00009400080c1a11 */ /* 0x000fe200078408ff */
[----:B------:R-:W-:Y:S01]  /*1740*/  IMAD.IADD R17, R22, 0x1, R20 ;  /* 0x0000000116117824 */ /* 0x000fe200078e0214 */
[C---:B------:R-:W-:Y:S01]  /*1750*/  SHF.L.U64.HI R130, R131.reuse, 0x1, R130 ;  /* 0x0000000183827819 */ /* 0x040fe20000010282 */
[----:B------:R-:W-:Y:S01]  /*1760*/  IMAD.SHL.U32 R131, R131, 0x2, RZ ;  /* 0x0000000283837824 */ /* 0x000fe200078e00ff */
[----:B------:R-:W-:-:S02]  /*1770*/  @P1 LEA.HI.X R13, R8, c[0x0][0x254], R3, 0x1, P2 ;  /* 0x00009500080d1a11 */ /* 0x000fc400010f0c03 */
[----:B------:R-:W-:Y:S02]  /*1780*/  ISETP.GE.AND P3, PT, R17, c[0x0][0x27c], PT ;  /* 0x00009f0011007a0c */ /* 0x000fe40003f66270 */
[----:B------:R-:W-:Y:S02]  /*1790*/  SHF.R.S32.HI R106, RZ, 0x1f, R113 ;  /* 0x0000001fff6a7819 */ /* 0x000fe40000011471 */
[----:B------:R-:W-:-:S05]  /*17a0*/  SEL R8, RZ, c[0x0][0x27c], !P3 ;  /* 0x00009f00ff087a07 */ /* 0x000fca0005800000 */
[----:B------:R-:W-:-:S04]  /*17b0*/  IMAD.IADD R8, R8, 0x1, R17 ;  /* 0x0000000108087824 */ /* 0x000fc800078e0211 */
[----:B------:R-:W-:Y:S01]  /*17c0*/  @P3 LOP3.LUT R84, R84, 0x2, RZ, 0xfc, !PT ;  /* 0x0000000254543812 */ /* 0x000fe200078efcff */
[----:B---3--:R-:W-:Y:S01]  /*17d0*/  @P1 IMAD.SHL.U32 R7, R10, 0x2, RZ ;  /* 0x000000020a071824 */ /* 0x008fe200078e00ff */
[----:B------:R-:W-:Y:S02]  /*17e0*/  SHF.R.S32.HI R3, RZ, 0x1f, R8 ;  /* 0x0000001fff037819 */ /* 0x000fe40000011408 */
[----:B------:R-:W-:Y:S02]  /*17f0*/  LOP3.LUT R84, R84, 0xffffffef, RZ, 0xc0, !PT ;  /* 0xffffffef54547812 */ /* 0x000fe400078ec0ff */
[----:B------:R2:W-:Y:S01]  /*1800*/  @P1 LDGSTS.E.BYPASS.LTC128B.128 [R7+0x1100], [R12.64], !P4 ;  /* 0x011000000c071fae */ /* 0x0005e2000e101d4a */
[CC--:B------:R-:W-:Y:S02]  /*1810*/  LEA.HI R2, R3.reuse, R8.reuse, RZ, 0x3 ;  /* 0x0000000803027211 */ /* 0x0c0fe400078f18ff */
[----:B------:R-:W-:Y:S01]  /*1820*/  LEA.HI R3, R3, R8, RZ, 0x6 ;  /* 0x0000000803037211 */ /* 0x000fe200078f30ff */
[----:B------:R2:W-:Y:S01]  /*1830*/  @P1 LDGSTS.E.BYPASS.LTC128B.128 [R7+0x3100], [R12.64+0x80], !P6 ;  /* 0x031000800c071fae */ /* 0x0005e2000f101d4a */
[----:B------:R-:W-:-:S02]  /*1840*/  LOP3.LUT R133, R2, 0xfffffff8, RZ, 0xc0, !PT ;  /* 0xfffffff802857812 */ /* 0x000fc400078ec0ff */
[----:B------:R-:W-:Y:S01]  /*1850*/  SHF.R.S32.HI R139, RZ, 0x3, R2 ;  /* 0x00000003ff8b7819 */ /* 0x000fe20000011402 */
[----:B------:R2:W-:Y:S01]  /*1860*/  @P1 LDGSTS.E.BYPASS.LTC128B.128 [R7+0x5100], [R12.64+0x100], !P5 ;  /* 0x051001000c071fae */ /* 0x0005e2000e901d4a */
[C---:B------:R-:W-:Y:S01]  /*1870*/  @P0 LEA R28, P1, R26.reuse, c[0x0][0x220], 0x1 ;  /* 0x000088001a1c0a11 */ /* 0x040fe200078208ff */
[----:B------:R-:W-:Y:S01]  /*1880*/  IMAD.SHL.U32 R3, R3, 0x40, RZ ;  /* 0x0000004003037824 */ /* 0x000fe200078e00ff */
[----:B------:R-:W-:Y:S01]  /*1890*/  SHF.R.S32.HI R132, RZ, 0x1f, R133 ;  /* 0x0000001fff847819 */ /* 0x000fe20000011485 */
[----:B------:R-:W0:Y:S01]  /*18a0*/  LDGDEPBAR ;  /* 0x00000000000079af */ /* 0x000e220000000000 */
[----:B------:R-:W-:Y:S01]  /*18b0*/  @P0 LEA.HI.X R29, R26, c[0x0][0x224], R0, 0x1, P1 ;  /* 0x000089001a1d0a11 */ /* 0x000fe200008f0c00 */
[----:B------:R-:W-:Y:S01]  /*18c0*/  @P0 IMAD.SHL.U32 R0, R10, 0x2, RZ ;  /* 0x000000020a000824 */ /* 0x000fe200078e00ff */
[----:B------:R-:W-:Y:S02]  /*18d0*/  @P0 LEA R8, P1, R103, R28, 0x1 ;  /* 0x0000001c67080211 */ /* 0x000fe400078208ff */
[----:B------:R-:W-:-:S02]  /*18e0*/  LOP3.LUT R3, R3, 0xfffff000, RZ, 0xc0, !PT ;  /* 0xfffff00003037812 */ /* 0x000fc400078ec0ff */
[----:B-1----:R-:W-:Y:S01]  /*18f0*/  @P0 LEA.HI.X R9, R103, R29, R96, 0x1, P1 ;  /* 0x0000001d67090211 */ /* 0x002fe200008f0c60 */
[----:B------:R1:W-:Y:S01]  /*1900*/  @P0 LDGSTS.E.BYPASS.LTC128B.128 [R0+0x12100], [R28.64], !P4 ;  /* 0x121000001c000fae */ /* 0x0003e2000e101d4a */
[----:B------:R-:W-:Y:S02]  /*1910*/  LOP3.LUT P1, RZ, R120, 0x4, RZ, 0xc0, !PT ;  /* 0x0000000478ff7812 */ /* 0x000fe4000782c0ff */
[C---:B------:R-:W-:Y:S01]  /*1920*/  SHF.L.U64.HI R132, R133.reuse, 0x1, R132 ;  /* 0x0000000185847819 */ /* 0x040fe20000010284 */
[----:B------:R1:W-:Y:S01]  /*1930*/  @P0 LDGSTS.E.BYPASS.LTC128B.128 [R0+0x14100], [R28.64+0x80], !P6 ;  /* 0x141000801c000fae */ /* 0x0003e2000f101d4a */
[----:B------:R-:W-:-:S03]  /*1940*/  IMAD.SHL.U32 R133, R133, 0x2, RZ ;  /* 0x0000000285857824 */ /* 0x000fc600078e00ff */
[----:B------:R1:W-:Y:S04]  /*1950*/  @P0 LDGSTS.E.BYPASS.LTC128B.128 [R0+0x16100], [R28.64+0x100], !P5 ;  /* 0x161001001c000fae */ /* 0x0003e8000e901d4a */
[----:B------:R1:W-:Y:S02]  /*1960*/  @P0 LDGSTS.E.BYPASS.LTC128B.128 [R0+0x13100], [R8.64], !P4 ;  /* 0x1310000008000fae */ /* 0x0003e4000e101d4a */
[----:B------:R-:W-:Y:S02]  /*1970*/  @P1 LOP3.LUT R84, R84, 0x10, RZ, 0xfc, !PT ;  /* 0x0000001054541812 */ /* 0x000fe400078efcff */
[----:B------:R1:W-:Y:S01]  /*1980*/  @P0 LDGSTS.E.BYPASS.LTC128B.128 [R0+0x15100], [R8.64+0x80], !P6 ;  /* 0x1510008008000fae */ /* 0x0003e2000f101d4a */
[----:B------:R-:W-:Y:S02]  /*1990*/  ISETP.NE.AND P1, PT, R129, c[0x0][0x2b8], PT ;  /* 0x0000ae0081007a0c */ /* 0x000fe40003f25270 */
[----:B------:R-:W-:Y:S01]  /*19a0*/  LOP3.LUT R84, R84, 0xfffffff7, RZ, 0xc0, !PT ;  /* 0xfffffff754547812 */ /* 0x000fe200078ec0ff */
[----:B------:R1:W-:Y:S01]  /*19b0*/  @P0 LDGSTS.E.BYPASS.LTC128B.128 [R0+0x17100], [R8.64+0x100], !P5 ;  /* 0x1710010008000fae */ /* 0x0003e2000e901d4a */
[----:B------:R-:W-:-:S02]  /*19c0*/  ISETP.GE.AND P0, PT, R16, c[0x0][0x27c], PT ;  /* 0x00009f0010007a0c */ /* 0x000fc40003f06270 */
[C---:B--2---:R-:W-:Y:S01]  /*19d0*/  IADD3 R13, R22.reuse, 0x30, RZ ;  /* 0x00000030160d7810 */ /* 0x044fe20007ffe0ff */
[----:B------:R-:W0:Y:S01]  /*19e0*/  LDGDEPBAR ;  /* 0x00000000000079af */ /* 0x000e220000000000 */
[----:B------:R-:W-:Y:S02]  /*19f0*/  SEL R7, RZ, c[0x0][0x27c], !P0 ;  /* 0x00009f00ff077a07 */ /* 0x000fe40004000000 */
[----:B------:R-:W-:-:S03]  /*1a00*/  IADD3 R12, R22, 0x10, RZ ;  /* 0x00000010160c7810 */ /* 0x000fc60007ffe0ff */
[----:B------:R-:W-:-:S04]  /*1a10*/  IMAD.IADD R7, R7, 0x1, R16 ;  /* 0x0000000107077824 */ /* 0x000fc800078e0210 */
[----:B------:R-:W-:Y:S02]  /*1a20*/  @P0 LOP3.LUT R84, R84, 0x8, RZ, 0xfc, !PT ;  /* 0x0000000854540812 */ /* 0x000fe400078efcff */
[----:B------:R-:W-:Y:S02]  /*1a30*/  ISETP.GE.AND P0, PT, R124, 0x1, PT ;  /* 0x000000017c00780c */ /* 0x000fe40003f06270 */
[----:B------:R-:W-:-:S04]  /*1a40*/  LOP3.LUT R84, R84, 0xffffffbf, RZ, 0xc0, !PT ;  /* 0xffffffbf54547812 */ /* 0x000fc800078ec0ff */
[----:B------:R-:W-:-:S04]  /*1a50*/  LOP3.LUT R84, R84, 0xffffffdf, RZ, 0xc0, !PT ;  /* 0xffffffdf54547812 */ /* 0x000fc800078ec0ff */
[----:B------:R-:W-:Y:S02]  /*1a60*/  @P1 LOP3.LUT R84, R84, 0x20, RZ, 0xfc, !PT ;  /* 0x0000002054541812 */ /* 0x000fe400078efcff */
[----:B-1----:R-:W-:Y:S02]  /*1a70*/  SHF.R.S32.HI R0, RZ, 0x1f, R7 ;  /* 0x0000001fff007819 */ /* 0x002fe40000011407 */
[----:B------:R-:W-:Y:S02]  /*1a80*/  LOP3.LUT R9, R119, 0x38, R4, 0xf8, !PT ;  /* 0x0000003877097812 */ /* 0x000fe400078ef804 */
[CC--:B------:R-:W-:Y:S02]  /*1a90*/  LEA.HI R138, R0.reuse, R7.reuse, RZ, 0x3 ;  /* 0x00000007008a7211 */ /* 0x0c0fe400078f18ff */
[----:B------:R-:W-:Y:S02]  /*1aa0*/  LEA.HI R0, R0, R7, RZ, 0x6 ;  /* 0x0000000700007211 */ /* 0x000fe400078f30ff */
[----:B------:R-:W-:-:S02]  /*1ab0*/  LOP3.LUT R114, R9, R108, RZ, 0x3c, !PT ;  /* 0x0000006c09727212 */ /* 0x000fc400078e3cff */
[C---:B------:R-:W-:Y:S01]  /*1ac0*/  LOP3.LUT R7, R119.reuse, 0x38, R2, 0xf8, !PT ;  /* 0x0000003877077812 */ /* 0x040fe200078ef802 */
[----:B------:R-:W-:Y:S01]  /*1ad0*/  IMAD.SHL.U32 R0, R0, 0x40, RZ ;  /* 0x0000004000007824 */ /* 0x000fe200078e00ff */
[----:B------:R-:W-:Y:S02]  /*1ae0*/  IADD3 R114, R114, R5, R15 ;  /* 0x0000000572727210 */ /* 0x000fe40007ffe00f */
[----:B------:R-:W-:Y:S02]  /*1af0*/  LOP3.LUT R5, R119, 0x38, R138, 0xf8, !PT ;  /* 0x0000003877057812 */ /* 0x000fe400078ef88a */
[----:B------:R-:W-:Y:S02]  /*1b00*/  LOP3.LUT R0, R0, 0xfffff000, RZ, 0xc0, !PT ;  /* 0xfffff00000007812 */ /* 0x000fe400078ec0ff */
[-C--:B------:R-:W-:Y:S01]  /*1b10*/  LOP3.LUT R110, R5, R108.reuse, RZ, 0x3c, !PT ;  /* 0x0000006c056e7212 */ /* 0x080fe200078e3cff */
[----:B------:R-:W-:Y:S01]  /*1b20*/  IMAD R5, R83, c[0x0][0x210], RZ ;  /* 0x0000840053057a24 */ /* 0x000fe200078e02ff */
[----:B------:R-:W-:-:S02]  /*1b30*/  LOP3.LUT R112, R7, R108, RZ, 0x3c, !PT ;  /* 0x0000006c07707212 */ /* 0x000fc400078e3cff */
[--C-:B------:R-:W-:Y:S01]  /*1b40*/  IADD3 R110, R110, R0, R15.reuse ;  /* 0x000000006e6e7210 */ /* 0x100fe20007ffe00f */
[----:B------:R-:W-:Y:S01]  /*1b50*/  IMAD.MOV.U32 R0, RZ, RZ, c[0x0][0x280] ;  /* 0x0000a000ff007624 */ /* 0x000fe200078e00ff */
[----:B------:R-:W-:Y:S01]  /*1b60*/  IADD3 R112, R112, R3, R15 ;  /* 0x0000000370707210 */ /* 0x000fe20007ffe00f */
[----:B------:R-:W-:Y:S01]  /*1b70*/  IMAD R5, R190, c[0x0][0x214], R5 ;  /* 0x00008500be057a24 */ /* 0x000fe200078e0205 */
[----:B------:R-:W-:Y:S01]  /*1b80*/  LOP3.LUT R135, R138, 0xfffffff8, RZ, 0xc0, !PT ;  /* 0xfffffff88a877812 */ /* 0x000fe200078ec0ff */
[----:B------:R-:W-:Y:S01]  /*1b90*/  IMAD R3, R83, c[0x0][0x1e8], RZ ;  /* 0x00007a0053037a24 */ /* 0x000fe200078e02ff */
[C---:B------:R-:W-:Y:S01]  /*1ba0*/  SHF.L.U64.HI R99, R0.reuse, R99, c[0x0][0x284] ;  /* 0x0000a10000637619 */ /* 0x040fe20000010263 */
[----:B------:R-:W-:Y:S01]  /*1bb0*/  IMAD.SHL.U32 R101, R0, 0x40, RZ ;  /* 0x0000004000657824 */ /* 0x000fe200078e00ff */
[----:B------:R-:W-:Y:S01]  /*1bc0*/  SHF.R.S32.HI R0, RZ, 0x1f, R121 ;  /* 0x0000001fff007819 */ /* 0x000fe20000011479 */
[----:B------:R-:W-:Y:S01]  /*1bd0*/  IMAD.IADD R94, R165, 0x1, R5 ;  /* 0x00000001a55e7824 */ /* 0x000fe200078e0205 */
[----:B------:R-:W-:Y:S01]  /*1be0*/  SHF.R.S32.HI R5, RZ, 0x1f, R16 ;  /* 0x0000001fff057819 */ /* 0x000fe20000011410 */
[----:B------:R-:W-:Y:S01]  /*1bf0*/  IMAD R3, R190, c[0x0][0x1ec], R3 ;  /* 0x00007b00be037a24 */ /* 0x000fe200078e0203 */
[----:B------:R-:W-:-:S02]  /*1c00*/  LEA.HI R109, R0, R121, RZ, 0x3 ;  /* 0x00000079006d7211 */ /* 0x000fc400078f18ff */
[----:B------:R-:W-:Y:S01]  /*1c10*/  SHF.R.S32.HI R0, RZ, 0x1f, R17 ;  /* 0x0000001fff007819 */ /* 0x000fe20000011411 */
[----:B------:R-:W-:Y:S01]  /*1c20*/  IMAD.IADD R100, R163, 0x1, R3 ;  /* 0x00000001a3647824 */ /* 0x000fe200078e0203 */
[----:B------:R-:W-:Y:S01]  /*1c30*/  LEA.HI R116, R5, R16, RZ, 0x3 ;  /* 0x0000001005747211 */ /* 0x000fe200078f18ff */
[----:B------:R-:W-:Y:S01]  /*1c40*/  IMAD R3, R161, c[0x0][0x2b0], RZ ;  /* 0x0000ac00a1037a24 */ /* 0x000fe200078e02ff */
[----:B------:R-:W-:Y:S02]  /*1c50*/  LOP3.LUT R5, R119, 0x18, R24, 0xf8, !PT ;  /* 0x0000001877057812 */ /* 0x000fe400078ef818 */
[----:B------:R-:W-:Y:S01]  /*1c60*/  LEA.HI R117, R0, R17, RZ, 0x3 ;  /* 0x0000001100757211 */ /* 0x000fe200078f18ff */
[C---:B------:R-:W-:Y:S01]  /*1c70*/  IMAD R3, R160.reuse, c[0x0][0x2b4], R3 ;  /* 0x0000ad00a0037a24 */ /* 0x040fe200078e0203 */
[----:B------:R-:W-:Y:S01]  /*1c80*/  LOP3.LUT R0, R5, R108, RZ, 0x3c, !PT ;  /* 0x0000006c05007212 */ /* 0x000fe200078e3cff */
[----:B------:R-:W-:Y:S01]  /*1c90*/  IMAD.WIDE.U32 R160, R160, c[0x0][0x2b0], RZ ;  /* 0x0000ac00a0a07a25 */ /* 0x000fe200078e00ff */
[----:B------:R-:W-:-:S02]  /*1ca0*/  SHF.R.S32.HI R134, RZ, 0x1f, R135 ;  /* 0x0000001fff867819 */ /* 0x000fc40000011487 */
[----:B------:R-:W-:Y:S01]  /*1cb0*/  LOP3.LUT R109, R109, 0xfffffff8, RZ, 0xc0, !PT ;  /* 0xfffffff86d6d7812 */ /* 0x000fe200078ec0ff */
[----:B------:R-:W-:Y:S01]  /*1cc0*/  IMAD.IADD R92, R161, 0x1, R3 ;  /* 0x00000001a15c7824 */ /* 0x000fe200078e0203 */
[----:B------:R-:W-:Y:S01]  /*1cd0*/  LOP3.LUT R117, R117, 0xfffffff8, RZ, 0xc0, !PT ;  /* 0xfffffff875757812 */ /* 0x000fe200078ec0ff */
[----:B------:R-:W-:Y:S01]  /*1ce0*/  IMAD.IADD R0, R0, 0x1, R15 ;  /* 0x0000000100007824 */ /* 0x000fe200078e020f */
[----:B------:R-:W-:Y:S02]  /*1cf0*/  LOP3.LUT R116, R116, 0xfffffff8, RZ, 0xc0, !PT ;  /* 0xfffffff874747812 */ /* 0x000fe400078ec0ff */
[C---:B------:R-:W-:Y:S01]  /*1d00*/  SHF.L.U64.HI R134, R135.reuse, 0x1, R134 ;  /* 0x0000000187867819 */ /* 0x040fe20000010286 */
[----:B------:R-:W-:Y:S01]  /*1d10*/  IMAD.SHL.U32 R135, R135, 0x2, RZ ;  /* 0x0000000287877824 */ /* 0x000fe200078e00ff */
[----:B------:R-:W-:Y:S02]  /*1d20*/  SHF.R.S32.HI R102, RZ, 0x1f, R109 ;  /* 0x0000001fff667819 */ /* 0x000fe4000001146d */
[----:B------:R-:W-:-:S02]  /*1d30*/  SHF.R.S32.HI R136, RZ, 0x1f, R117 ;  /* 0x0000001fff887819 */ /* 0x000fc40000011475 */
[----:B------:R-:W-:Y:S02]  /*1d40*/  SHF.R.S32.HI R137, RZ, 0x1f, R116 ;  /* 0x0000001fff897819 */ /* 0x000fe40000011474 */
[----:B------:R-:W-:Y:S02]  /*1d50*/  SHF.R.S32.HI R138, RZ, 0x3, R138 ;  /* 0x00000003ff8a7819 */ /* 0x000fe4000001148a */
[----:B------:R-:W-:Y:S02]  /*1d60*/  @P0 LOP3.LUT R84, R84, 0x40, RZ, 0xfc, !PT ;  /* 0x0000004054540812 */ /* 0x000fe400078efcff */
.L_x_1413:
[----:B------:R-:W-:Y:S01]  /*1d70*/  ISETP.NE.AND P1, PT, R129, c[0x0][0x2b8], PT ;  /* 0x0000ae0081007a0c */ /* 0x000fe20003f25270 */
[----:B-1----:R-:W-:Y:S01]  /*1d80*/  IMAD.SHL.U32 R7, R18, 0x40, RZ ;  /* 0x0000004012077824 */ /* 0x002fe200078e00ff */
        /* <DEDUP_REMOVED lines=17> */
[C---:B------:R-:W-:Y:S04]  /*1ea0*/  @!P0 IADD3 R5, P1, R3.reuse, R160, RZ ;  /* 0x000000a003058210 */ /* 0x040fe80007f3e0ff */
        /* <DEDUP_REMOVED lines=10> */
[----:B-----5:R-:W-:Y:S02]  /*1f50*/  SHF.R.S32.HI R145, RZ, 0x1f, R141 ;  /* 0x0000001fff917819 */ /* 0x020fe4000001148d */
[----:B------:R-:W-:Y:S01]  /*1f60*/  IADD3 R142, -R7, R86, RZ ;  /* 0x00000056078e7210 */ /* 0x000fe20007ffe1ff */
        /* <DEDUP_REMOVED lines=81> */
.L_x_1393:
[----:B------:R-:W-:Y:S05]  /*2480*/  BSYNC B0 ;  /* 0x0000000000007941 */ /* 0x000fea0003800000 */
.L_x_1392:
        /* <DEDUP_REMOVED lines=93> */
.L_x_1396:
[----:B------:R-:W-:Y:S05]  /*2a60*/  BSYNC B0 ;  /* 0x0000000000007941 */ /* 0x000fea0003800000 */
.L_x_1395:
        /* <DEDUP_REMOVED lines=58> */
.L_x_1398:
[----:B------:R-:W-:Y:S05]  /*2e10*/  BSYNC B0 ;  /* 0x0000000000007941 */ /* 0x000fea0003800000 */
.L_x_1397:
        /* <DEDUP_REMOVED lines=58> */
.L_x_1400:
[----:B------:R-:W-:Y:S05]  /*31c0*/  BSYNC B0 ;  /* 0x0000000000007941 */ /* 0x000fea0003800000 */
.L_x_1399:
        /* <DEDUP_REMOVED lines=58> */
.L_x_1402:
[----:B------:R-:W-:Y:S05]  /*3570*/  BSYNC B0 ;  /* 0x0000000000007941 */ /* 0x000fea0003800000 */
.L_x_1401:
        /* <DEDUP_REMOVED lines=58> */
.L_x_1404:
[----:B------:R-:W-:Y:S05]  /*3920*/  BSYNC B0 ;  /* 0x0000000000007941 */ /* 0x000fea0003800000 */
.L_x_1403:
        /* <DEDUP_REMOVED lines=58> */
.L_x_1391:
        /* <DEDUP_REMOVED lines=47> */
.L_x_1406:
[----:B------:R-:W-:Y:S05]  /*3fc0*/  BSYNC B0 ;  /* 0x0000000000007941 */ /* 0x000fea0003800000 */
.L_x_1405:
[----:B------:R2:W3:Y:S04]  /*3fd0*/  SHFL.IDX PT, R171, R4, RZ, 0x1c1f ;  /* 0x001c1fff04ab7589 */ /* 0x0004e800000e0000 */
[----:B------:R2:W4:Y:S01]  /*3fe0*/  SHFL.IDX PT, R170, R66, RZ, 0x1c1f ;  /* 0x001c1fff42aa7589 */ /* 0x00052200000e0000 */
[----:B------:R-:W-:-:S05]  /*3ff0*/  @P1 BRA `(.L_x_1394) ;  /* 0x00001d2000001947 */ /* 0x000fca0003800000 */
[----:B------:R-:W-:Y:S01]  /*4000*/  ISETP.GE.AND P0, PT, R24, c[0x0][0x1d4], PT ;  /* 0x0000750018007a0c */ /* 0x000fe20003f06270 */
[----:B-----5:R-:W-:Y:S01]  /*4010*/  IMAD.MOV.U32 R9, RZ, RZ, R70 ;  /* 0x000000ffff097224 */ /* 0x020fe200078e0046 */
[----:B------:R-:W-:Y:S01]  /*4020*/  MOV R6, R69 ;  /* 0x0000004500067202 */ /* 0x000fe20000000f00 */
[----:B------:R-:W-:Y:S01]  /*4030*/  IMAD.MOV.U32 R8, RZ, RZ, R71 ;  /* 0x000000ffff087224 */ /* 0x000fe200078e0047 */
[----:B--2---:R-:W-:Y:S01]  /*4040*/  MOV R4, R31 ;  /* 0x0000001f00047202 */ /* 0x004fe20000000f00 */
[----:B------:R-:W-:Y:S01]  /*4050*/  IMAD.MOV.U32 R7, RZ, RZ, R68 ;  /* 0x000000ffff077224 */ /* 0x000fe200078e0044 */
[----:B------:R-:W-:Y:S01]  /*4060*/  IADD3 R172, -R107, c[0x0][0x1d4], RZ ;  /* 0x000075006bac7a10 */ /* 0x000fe20007ffe1ff */
[----:B------:R-:W-:Y:S01]  /*4070*/  IMAD.MOV.U32 R5, RZ, RZ, R30 ;  /* 0x000000ffff057224 */ /* 0x000fe200078e001e */
[----:B------:R-:W-:Y:S01]  /*4080*/  PRMT R64, R9, 0x5410, R8 ;  /* 0x0000541009407816 */ /* 0x000fe20000000008 */
[----:B-1----:R-:W-:Y:S01]  /*4090*/  IMAD.MOV.U32 R3, RZ, RZ, R28 ;  /* 0x000000ffff037224 */ /* 0x002fe200078e001c */
        /* <DEDUP_REMOVED lines=149> */
.L_x_1408:
[----:B------:R-:W-:Y:S05]  /*49f0*/  BSYNC B0 ;  /* 0x0000000000007941 */ /* 0x000fea0003800000 */
.L_x_1407:
        /* <DEDUP_REMOVED lines=11> */
[----:B-1----:R-:W-:Y:S01]  /*4ab0*/  LEA.HI.SX32 R76, R58, R139, 0x1c ;  /* 0x0000008b3a4c7211 */ /* 0x002fe200078fe2ff */
        /* <DEDUP_REMOVED lines=114> */
.L_x_1410:
[----:B------:R-:W-:Y:S05]  /*51e0*/  BSYNC B0 ;  /* 0x0000000000007941 */ /* 0x000fea0003800000 */
.L_x_1409:
        /* <DEDUP_REMOVED lines=10> */
[----:B------:R-:W-:Y:S04]  /*5290*/  LEA.HI.SX32 R52, R51, R138, 0x1c ;  /* 0x0000008a33347211 */ /* 0x000fe800078fe2ff */
[----:B-1----:R-:W-:Y:S01]  /*52a0*/  SHF.R.S32.HI R61, RZ, 0x1f, R52 ;  /* 0x0000001fff3d7819 */ /* 0x002fe20000011434 */
        /* <DEDUP_REMOVED lines=117> */
.L_x_1390:
        /* <DEDUP_REMOVED lines=50> */
.L_x_1394:
[----:B------:R-:W-:Y:S05]  /*5d20*/  BSYNC B1 ;  /* 0x0000000000017941 */ /* 0x000fea0003800000 */
.L_x_1389:
[----:B------:R-:W-:Y:S01]  /*5d30*/  ISETP.GT.AND P0, PT, R18, R11, PT ;  /* 0x0000000b1200720c */ /* 0x000fe20003f04270 */
[----:B------:R-:W-:Y:S01]  /*5d40*/  BSSY B0, `(.L_x_1411) ;  /* 0x000004d000007945 */ /* 0x000fe20003800000 */
[C---:B------:R-:W-:Y:S02]  /*5d50*/  ISETP.GE.AND P1, PT, R67.reuse, 0x1, PT ;  /* 0x000000014300780c */ /* 0x040fe40003f26270 */
[C---:B-12---:R-:W-:Y:S02]  /*5d60*/  IADD3 R3, R67.reuse, 0x1, RZ ;  /* 0x0000000143037810 */ /* 0x046fe40007ffe0ff */
        /* <DEDUP_REMOVED lines=27> */
[----:B------:R-:W-:Y:S04]  /*5f20*/  IADD3 R4, P1, R164, R8, RZ ;  /* 0x00000008a4047210 */ /* 0x000fe80007f3e0ff */
[----:B------:R-:W-:Y:S02]  /*5f30*/  IADD3.X R3, R94, R9, R3, P1, !PT ;  /* 0x000000095e037210 */ /* 0x000fe40000ffe403 */
        /* <DEDUP_REMOVED lines=45> */
.L_x_1412:
[----:B-12-4-:R-:W-:Y:S05]  /*6210*/  BSYNC B0 ;  /* 0x0000000000007941 */ /* 0x016fea0003800000 */
.L_x_1411:
        /* <DEDUP_REMOVED lines=34> */
.L_x_1388:
[----:B-1-3--:R-:W-:Y:S01]  /*6440*/  UIADD3 UR6, UR13, 0x7f, URZ ;  /* 0x0000007f0d067890 */ /* 0x00afe2000fffe03f */
[----:B------:R-:W-:Y:S01]  /*6450*/  PLOP3.LUT P2, PT, PT, PT, PT, 0x80, 0x0 ;  /* 0x000000000000781c */ /* 0x000fe20003f4f070 */
[----:B------:R-:W-:Y:S01]  /*6460*/  ULDC.64 UR4, c[0x0][0x2c8] ;  /* 0x0000b20000047ab9 */ /* 0x000fe20000000a00 */
[----:B------:R-:W-:Y:S01]  /*6470*/  CS2R R98, SRZ ;  /* 0x0000000000627805 */ /* 0x000fe2000001ff00 */
[----:B------:R-:W-:Y:S01]  /*6480*/  UIMAD.WIDE.U32 UR18, UR6, UR4, URZ ;  /* 0x00000004061272a5 */ /* 0x000fe2000f8e003f */
[----:B------:R-:W-:Y:S01]  /*6490*/  IMAD.MOV.U32 R5, RZ, RZ, RZ ;  /* 0x000000ffff057224 */ /* 0x000fe200078e00ff */
[----:B------:R-:W-:Y:S01]  /*64a0*/  CS2R R94, SRZ ;  /* 0x00000000005e7805 */ /* 0x000fe2000001ff00 */
[----:B------:R-:W-:Y:S01]  /*64b0*/  IMAD.MOV.U32 R96, RZ, RZ, RZ ;  /* 0x000000ffff607224 */ /* 0x000fe200078e00ff */
[----:B------:R-:W-:Y:S01]  /*64c0*/  @UP2 USHF.R.U32.HI UR6, URZ, UR5, UR19 ;  /* 0x000000053f062299 */ /* 0x000fe20008011613 */
[----:B-----5:R-:W-:Y:S01]  /*64d0*/  CS2R R92, SRZ ;  /* 0x00000000005c7805 */ /* 0x020fe2000001ff00 */
[----:B------:R-:W-:Y:S01]  /*64e0*/  CS2R R90, SRZ ;  /* 0x00000000005a7805 */ /* 0x000fe2000001ff00 */
[----:B------:R-:W-:Y:S01]  /*64f0*/  CS2R R88, SRZ ;  /* 0x0000000000587805 */ /* 0x000fe2000001ff00 */
[----:B------:R-:W-:Y:S01]  /*6500*/  UIADD3 UR6, UR15, UR6, URZ ;  /* 0x000000060f067290 */ /* 0x000fe2000fffe03f */
[----:B------:R-:W-:Y:S01]  /*6510*/  CS2R R86, SRZ ;  /* 0x0000000000567805 */ /* 0x000fe2000001ff00 */
[----:B------:R-:W-:Y:S01]  /*6520*/  CS2R R8, SRZ ;  /* 0x0000000000087805 */ /* 0x000fe2000001ff00 */
[----:B------:R-:W-:Y:S01]  /*6530*/  MOV R7, RZ ;  /* 0x000000ff00077202 */ /* 0x000fe20000000f00 */
[----:B------:R-:W-:Y:S01]  /*6540*/  USHF.R.S32.HI UR4, URZ, 0x1f, UR6 ;  /* 0x0000001f3f047899 */ /* 0x000fe20008011406 */
[----:B------:R-:W-:Y:S01]  /*6550*/  CS2R R10, SRZ ;  /* 0x00000000000a7805 */ /* 0x000fe2000001ff00 */
[----:B------:R-:W-:Y:S01]  /*6560*/  CS2R R80, SRZ ;  /* 0x0000000000507805 */ /* 0x000fe2000001ff00 */
[----:B------:R-:W-:Y:S01]  /*6570*/  CS2R R78, SRZ ;  /* 0x00000000004e7805 */ /* 0x000fe2000001ff00 */
[----:B------:R-:W-:Y:S01]  /*6580*/  ULEA.HI UR4, UR4, UR6, URZ, 0x6 ;  /* 0x0000000604047291 */ /* 0x000fe2000f8f303f */
[----:B------:R-:W-:Y:S01]  /*6590*/  CS2R R76, SRZ ;  /* 0x00000000004c7805 */ /* 0x000fe2000001ff00 */
[----:B------:R-:W-:Y:S01]  /*65a0*/  CS2R R74, SRZ ;  /* 0x00000000004a7805 */ /* 0x000fe2000001ff00 */
        /* <DEDUP_REMOVED lines=48> */
[----:B------:R-:W-:Y:S01]  /*68b0*/  IMAD.WIDE.U32 R16, R85, c[0x0][0x178], RZ ;  /* 0x00005e0055107a25 */ /* 0x000fe200078e00ff */
[----:B------:R-:W-:Y:S01]  /*68c0*/  SHF.R.S32.HI R0, RZ, 0x1f, R85 ;  /* 0x0000001fff007819 */ /* 0x000fe20000011455 */
[----:B------:R-:W-:Y:S01]  /*68d0*/  ULDC UR19, c[0x0][0x2c4] ;  /* 0x0000b10000137ab9 */ /* 0x000fe20000000800 */
[-C--:B------:R-:W-:Y:S01]  /*68e0*/  LEA.HI R2, R7, R82.reuse, RZ, 0x3 ;  /* 0x0000005207027211 */ /* 0x080fe200078f18ff */
[----:B------:R-:W-:Y:S01]  /*68f0*/  UIMAD UR19, UR12, UR19, URZ ;  /* 0x000000130c1372a4 */ /* 0x000fe2000f8e023f */
[----:B------:R-:W-:Y:S01]  /*6900*/  PLOP3.LUT P1, PT, PT, PT, UP2, 0x80, 0x0 ;  /* 0x000000000000781c */ /* 0x000fe20003f2f028 */
[----:B------:R-:W-:Y:S01]  /*6910*/  IMAD R0, R0, c[0x0][0x178], RZ ;  /* 0x00005e0000007a24 */ /* 0x000fe200078e02ff */
[----:B------:R-:W-:Y:S01]  /*6920*/  LOP3.LUT R3, R2, 0xfffffff8, RZ, 0xc0, !PT ;  /* 0xfffffff802037812 */ /* 0x000fe200078ec0ff */
[----:B------:R-:W-:Y:S01]  /*6930*/  BSSY B0, `(.L_x_1415) ;  /* 0x0000070000007945 */ /* 0x000fe20003800000 */
[----:B------:R-:W-:Y:S01]  /*6940*/  SHF.R.S32.HI R11, RZ, 0x3, R2 ;  /* 0x00000003ff0b7819 */ /* 0x000fe20000011402 */
[----:B------:R-:W-:Y:S01]  /*6950*/  IMAD R85, R85, c[0x0][0x17c], R0 ;  /* 0x00005f0055557a24 */ /* 0x000fe200078e0200 */
[----:B------:R-:W-:Y:S01]  /*6960*/  PLOP3.LUT P0, PT, PT, PT, UP2, 0x80, 0x0 ;  /* 0x000000000000781c */ /* 0x000fe20003f0f028 */
[----:B------:R-:W-:Y:S01]  /*6970*/  IMAD.IADD R132, R82, 0x1, -R3 ;  /* 0x0000000152847824 */ /* 0x000fe200078e0a03 */
[----:B------:R-:W-:Y:S01]  /*6980*/  ISETP.NE.U32.AND P2, PT, RZ, c[0x0][0x348], PT ;  /* 0x0000d200ff007a0c */ /* 0x000fe20003f45070 */
[----:B------:R-:W-:Y:S01]  /*6990*/  IMAD.IADD R17, R17, 0x1, R85 ;  /* 0x0000000111117824 */ /* 0x000fe200078e0255 */
[----:B------:R-:W-:Y:S01]  /*69a0*/  SHF.R.S32.HI R13, RZ, 0x1f, R191 ;  /* 0x0000001fff0d7819 */ /* 0x000fe200000114bf */
[----:B------:R-:W-:Y:S01]  /*69b0*/  IMAD R200, R132, 0x20, R11 ;  /* 0x0000002084c87824 */ /* 0x000fe200078e020b */
[----:B------:R-:W-:Y:S01]  /*69c0*/  ISETP.NE.AND.EX P2, PT, RZ, c[0x0][0x34c], PT, P2 ;  /* 0x0000d300ff007a0c */ /* 0x000fe20003f45320 */
[----:B------:R-:W-:Y:S01]  /*69d0*/  IMAD R3, R83, c[0x0][0x1b8], RZ ;  /* 0x00006e0053037a24 */ /* 0x000fe200078e02ff */
[----:B------:R-:W-:Y:S01]  /*69e0*/  LEA.HI R9, R7, R82, RZ, 0x4 ;  /* 0x0000005207097211 */ /* 0x000fe200078f20ff */
[----:B------:R-:W-:Y:S01]  /*69f0*/  IMAD.WIDE.U32 R16, R190, c[0x0][0x1b8], R16 ;  /* 0x00006e00be107a25 */ /* 0x000fe200078e0010 */
[----:B------:R-:W-:-:S02]  /*6a00*/  IADD3 R4, R200, UR13, RZ ;  /* 0x0000000dc8047c10 */ /* 0x000fc4000fffe0ff */
[----:B------:R-:W-:Y:S01]  /*6a10*/  SEL R13, R13, RZ, !P2 ;  /* 0x000000ff0d0d7207 */ /* 0x000fe20005000000 */
[----:B------:R-:W-:Y:S01]  /*6a20*/  IMAD R3, R190, c[0x0][0x1bc], R3 ;  /* 0x00006f00be037a24 */ /* 0x000fe200078e0203 */
[----:B------:R-:W-:Y:S01]  /*6a30*/  SEL R14, R191, RZ, !P2 ;  /* 0x000000ffbf0e7207 */ /* 0x000fe20005000000 */
[----:B------:R-:W-:Y:S01]  /*6a40*/  @P1 IMAD.HI.U32 R0, R4, c[0x0][0x2c8], RZ ;  /* 0x0000b20004001a27 */ /* 0x000fe200078e00ff */
[----:B------:R-:W-:Y:S02]  /*6a50*/  SHF.R.S32.HI R6, RZ, 0x4, R9 ;  /* 0x00000004ff067819 */ /* 0x000fe40000011409 */
[----:B------:R-:W-:Y:S01]  /*6a60*/  LOP3.LUT R84, R84, 0xfffffffb, RZ, 0xc0, !PT ;  /* 0xfffffffb54547812 */ /* 0x000fe200078ec0ff */
[----:B------:R-:W-:Y:S01]  /*6a70*/  IMAD.MOV.U32 R12, RZ, RZ, R4 ;  /* 0x000000ffff0c7224 */ /* 0x000fe200078e0004 */
[----:B------:R-:W-:Y:S01]  /*6a80*/  @P0 SHF.R.U32.HI R12, RZ, c[0x0][0x2cc], R0 ;  /* 0x0000b300ff0c0a19 */ /* 0x000fe20000011600 */
[----:B------:R-:W-:Y:S01]  /*6a90*/  IMAD R13, R13, c[0x0][0x1c0], RZ ;  /* 0x000070000d0d7a24 */ /* 0x000fe200078e02ff */
[----:B------:R-:W-:Y:S01]  /*6aa0*/  LEA.HI R0, R9, R6, RZ, 0x1 ;  /* 0x0000000609007211 */ /* 0x000fe200078f08ff */
[----:B------:R-:W-:Y:S01]  /*6ab0*/  IMAD.IADD R17, R17, 0x1, R3 ;  /* 0x0000000111117824 */ /* 0x000fe200078e0203 */
[----:B------:R-:W-:Y:S01]  /*6ac0*/  SHF.R.S32.HI R3, RZ, 0x1f, R12 ;  /* 0x0000001fff037819 */ /* 0x000fe2000001140c */
[C---:B------:R-:W-:Y:S01]  /*6ad0*/  IMAD R13, R14.reuse, c[0x0][0x1c4], R13 ;  /* 0x000071000e0d7a24 */ /* 0x040fe200078e020d */
[----:B------:R-:W-:Y:S01]  /*6ae0*/  LOP3.LUT R9, R9, 0xfffffff0, RZ, 0xc0, !PT ;  /* 0xfffffff009097812 */ /* 0x000fe200078ec0ff */
[----:B------:R-:W-:Y:S01]  /*6af0*/  IMAD.WIDE.U32 R14, R14, c[0x0][0x1c0], R16 ;  /* 0x000070000e0e7a25 */ /* 0x000fe200078e0010 */
[----:B------:R-:W-:-:S02]  /*6b00*/  LOP3.LUT R0, R0, 0xfffffffe, RZ, 0xc0, !PT ;  /* 0xfffffffe00007812 */ /* 0x000fc400078ec0ff */
[C---:B------:R-:W-:Y:S01]  /*6b10*/  LOP3.LUT P0, RZ, R132.reuse, 0x2, RZ, 0xc0, !PT ;  /* 0x0000000284ff7812 */ /* 0x040fe2000780c0ff */
[----:B------:R-:W-:Y:S01]  /*6b20*/  IMAD R3, R3, c[0x0][0x1b0], RZ ;  /* 0x00006c0003037a24 */ /* 0x000fe200078e02ff */
[----:B------:R-:W-:Y:S01]  /*6b30*/  LEA.HI R199, R7, R82, RZ, 0x6 ;  /* 0x0000005207c77211 */ /* 0x000fe200078f30ff */
[----:B------:R-:W-:Y:S01]  /*6b40*/  IMAD.MOV R5, RZ, RZ, -R12 ;  /* 0x000000ffff057224 */ /* 0x000fe200078e0a0c */
[----:B------:R-:W-:Y:S01]  /*6b50*/  LOP3.LUT P1, RZ, R132, 0x4, RZ, 0xc0, !PT ;  /* 0x0000000484ff7812 */ /* 0x000fe2000782c0ff */
[----:B------:R-:W-:Y:S02]  /*6b60*/  IMAD.IADD R15, R15, 0x1, R13 ;  /* 0x000000010f0f7824 */ /* 0x000fe400078e020d */
[----:B------:R-:W-:Y:S02]  /*6b70*/  IMAD R3, R12, c[0x0][0x1b4], R3 ;  /* 0x00006d000c037a24 */ /* 0x000fe400078e0203 */
[----:B------:R-:W-:Y:S02]  /*6b80*/  IMAD R4, R5, c[0x0][0x2c4], R4 ;  /* 0x0000b10005047a24 */ /* 0x000fe400078e0204 */
[----:B------:R-:W-:-:S02]  /*6b90*/  IMAD.IADD R9, R82, 0x1, -R9 ;  /* 0x0000000152097824 */ /* 0x000fc400078e0a09 */
[----:B------:R-:W-:Y:S01]  /*6ba0*/  IMAD.WIDE.U32 R12, R12, c[0x0][0x1b0], R14 ;  /* 0x00006c000c0c7a25 */ /* 0x000fe200078e000e */
[----:B------:R-:W-:-:S03]  /*6bb0*/  @P0 LOP3.LUT R84, R84, 0x4, RZ, 0xfc, !PT ;  /* 0x0000000454540812 */ /* 0x000fc600078efcff */
[----:B------:R-:W-:Y:S01]  /*6bc0*/  IMAD.IADD R0, R6, 0x1, -R0 ;  /* 0x0000000106007824 */ /* 0x000fe200078e0a00 */
[----:B------:R-:W-:Y:S01]  /*6bd0*/  SHF.R.S32.HI R6, RZ, 0x1f, R9 ;  /* 0x0000001fff067819 */ /* 0x000fe20000011409 */
[----:B------:R-:W-:Y:S01]  /*6be0*/  IMAD.IADD R13, R13, 0x1, R3 ;  /* 0x000000010d0d7824 */ /* 0x000fe200078e0203 */
[----:B------:R-:W-:Y:S01]  /*6bf0*/  SHF.R.S32.HI R3, RZ, 0x1f, R4 ;  /* 0x0000001fff037819 */ /* 0x000fe20000011404 */
[----:B------:R-:W-:Y:S01]  /*6c00*/  IMAD.SHL.U32 R5, R132, 0x40, RZ ;  /* 0x0000004084057824 */ /* 0x000fe200078e00ff */
[----:B------:R-:W-:Y:S01]  /*6c10*/  LEA.HI R15, R6, R9, RZ, 0x3 ;  /* 0x00000009060f7211 */ /* 0x000fe200078f18ff */
[----:B------:R-:W-:-:S03]  /*6c20*/  IMAD.WIDE.U32 R12, R4, c[0x0][0x1a8], R12 ;  /* 0x00006a00040c7a25 */ /* 0x000fc600078e000c */
[----:B------:R-:W-:Y:S01]  /*6c30*/  LOP3.LUT R6, R15, 0xfffffff8, RZ, 0xc0, !PT ;  /* 0xfffffff80f067812 */ /* 0x000fe200078ec0ff */
[----:B------:R-:W-:Y:S01]  /*6c40*/  IMAD R3, R3, c[0x0][0x1a8], RZ ;  /* 0x00006a0003037a24 */ /* 0x000fe200078e02ff */
[----:B------:R-:W-:Y:S01]  /*6c50*/  LOP3.LUT R5, R5, 0x1c0, RZ, 0xc0, !PT ;  /* 0x000001c005057812 */ /* 0x000fe200078ec0ff */
[----:B------:R-:W-:Y:S01]  /*6c60*/  IMAD.SHL.U32 R17, R11, 0x40, RZ ;  /* 0x000000400b117824 */ /* 0x000fe200078e00ff */
[----:B------:R-:W-:Y:S01]  /*6c70*/  LEA R14, P0, R12, c[0x0][0x160], 0x1 ;  /* 0x000058000c0e7a11 */ /* 0x000fe200078008ff */
[----:B------:R-:W-:Y:S01]  /*6c80*/  IMAD R3, R4, c[0x0][0x1ac], R3 ;  /* 0x00006b0004037a24 */ /* 0x000fe200078e0203 */
[----:B------:R-:W-:Y:S01]  /*6c90*/  LOP3.LUT R2, R5, 0x8, R2, 0xf8, !PT ;  /* 0x0000000805027812 */ /* 0x000fe200078ef802 */
[----:B------:R-:W-:Y:S01]  /*6ca0*/  IMAD.IADD R6, R9, 0x1, -R6 ;  /* 0x0000000109067824 */ /* 0x000fe200078e0a06 */
[----:B------:R-:W-:Y:S01]  /*6cb0*/  SHF.R.U32.HI R5, RZ, 0x3, R5 ;  /* 0x00000003ff057819 */ /* 0x000fe20000011605 */
[----:B------:R-:W-:Y:S01]  /*6cc0*/  IMAD.IADD R3, R13, 0x1, R3 ;  /* 0x000000010d037824 */ /* 0x000fe200078e0203 */
[----:B------:R-:W-:Y:S01]  /*6cd0*/  LOP3.LUT R17, R17, 0x1c0, RZ, 0xc0, !PT ;  /* 0x000001c011117812 */ /* 0x000fe200078ec0ff */
[----:B------:R-:W-:Y:S01]  /*6ce0*/  IMAD.SHL.U32 R8, R6, 0x40, RZ ;  /* 0x0000004006087824 */ /* 0x000fe200078e00ff */
[----:B------:R-:W-:Y:S01]  /*6cf0*/  LOP3.LUT R5, R2, R5, RZ, 0x3c, !PT ;  /* 0x0000000502057212 */ /* 0x000fe200078e3cff */
[----:B------:R-:W-:Y:S01]  /*6d00*/  IMAD.SHL.U32 R2, R0, 0x8, RZ ;  /* 0x0000000800027824 */ /* 0x000fe200078e00ff */
[----:B------:R-:W-:Y:S01]  /*6d10*/  LEA.HI.X R13, R12, c[0x0][0x164], R3, 0x1, P0 ;  /* 0x000059000c0d7a11 */ /* 0x000fe200000f0c03 */
[----:B------:R-:W-:Y:S01]  /*6d20*/  IMAD.SHL.U32 R212, R132, 0x8, RZ ;  /* 0x0000000884d47824 */ /* 0x000fe200078e00ff */
[----:B------:R-:W-:Y:S01]  /*6d30*/  IADD3 R12, R11, UR13, RZ ;  /* 0x0000000d0b0c7c10 */ /* 0x000fe2000fffe0ff */
[----:B------:R-:W-:Y:S01]  /*6d40*/  IMAD.SHL.U32 R15, R15, 0x40, RZ ;  /* 0x000000400f0f7824 */ /* 0x000fe200078e00ff */
[----:B------:R-:W-:Y:S01]  /*6d50*/  LOP3.LUT R9, R8, 0x1c0, RZ, 0xc0, !PT ;  /* 0x000001c008097812 */ /* 0x000fe200078ec0ff */
[----:B------:R-:W-:Y:S01]  /*6d60*/  IMAD.SHL.U32 R199, R199, 0x8, RZ ;  /* 0x00000008c7c77824 */ /* 0x000fe200078e00ff */
[C---:B------:R-:W-:Y:S01]  /*6d70*/  LOP3.LUT P5, RZ, R6.reuse, 0x4, RZ, 0xc0, !PT ;  /* 0x0000000406ff7812 */ /* 0x040fe200078ac0ff */
[----:B------:R-:W-:Y:S01]  /*6d80*/  IMAD.MOV.U32 R3, RZ, RZ, 0x20 ;  /* 0x00000020ff037424 */ /* 0x000fe200078e00ff */
[----:B------:R-:W-:Y:S01]  /*6d90*/  LOP3.LUT P4, RZ, R6, 0x2, RZ, 0xc0, !PT ;  /* 0x0000000206ff7812 */ /* 0x000fe2000788c0ff */
[----:B------:R1:W2:Y:S01]  /*6da0*/  SHFL.IDX PT, R18, R14, RZ, 0x181f ;  /* 0x00181fff0e127589 */ /* 0x0002a200000e0000 */
[----:B------:R-:W-:Y:S01]  /*6db0*/  ISETP.GE.AND P0, PT, R12, UR19, PT ;  /* 0x000000130c007c0c */ /* 0x000fe2000bf06270 */
[----:B------:R-:W-:Y:S01]  /*6dc0*/  IMAD R5, R0, 0x200, R5 ;  /* 0x0000020000057824 */ /* 0x000fe200078e0205 */
[----:B------:R-:W-:Y:S01]  /*6dd0*/  LEA.HI R6, R7, R82, RZ, 0x5 ;  /* 0x0000005207067211 */ /* 0x000fe200078f28ff */
[----:B------:R1:W3:Y:S01]  /*6de0*/  SHFL.IDX PT, R19, R13, RZ, 0x181f ;  /* 0x00181fff0d137589 */ /* 0x0002e200000e0000 */
[----:B------:R-:W-:-:S02]  /*6df0*/  LOP3.LUT R2, R9, 0x8, R2, 0xf8, !PT ;  /* 0x0000000809027812 */ /* 0x000fc400078ef802 */
[----:B------:R-:W-:Y:S02]  /*6e00*/  SHF.R.U32.HI R10, RZ, 0x3, R17 ;  /* 0x00000003ff0a7819 */ /* 0x000fe40000011611 */
[----:B------:R-:W-:Y:S02]  /*6e10*/  SHF.R.U32.HI R9, RZ, 0x3, R9 ;  /* 0x00000003ff097819 */ /* 0x000fe40000011609 */
[----:B------:R-:W-:Y:S02]  /*6e20*/  LOP3.LUT R17, R17, 0x38, R212, 0xf8, !PT ;  /* 0x0000003811117812 */ /* 0x000fe400078ef8d4 */
[----:B------:R-:W-:Y:S02]  /*6e30*/  SHF.R.S32.HI R80, RZ, 0x5, R6 ;  /* 0x00000005ff507819 */ /* 0x000fe40000011406 */
[----:B------:R-:W-:Y:S02]  /*6e40*/  LOP3.LUT R15, R15, 0xfffffe00, RZ, 0xc0, !PT ;  /* 0xfffffe000f0f7812 */ /* 0x000fe400078ec0ff */
[----:B------:R-:W-:Y:S01]  /*6e50*/  LOP3.LUT R4, R2, R9, RZ, 0x3c, !PT ;  /* 0x0000000902047212 */ /* 0x000fe200078e3cff */
[----:B------:R-:W-:Y:S01]  /*6e60*/  IMAD.MOV.U32 R2, RZ, RZ, 0x10 ;  /* 0x00000010ff027424 */ /* 0x000fe200078e00ff */
[----:B------:R-:W-:Y:S01]  /*6e70*/  LOP3.LUT R10, R17, R10, RZ, 0x3c, !PT ;  /* 0x0000000a110a7212 */ /* 0x000fe200078e3cff */
[----:B------:R-:W-:Y:S01]  /*6e80*/  IMAD R17, R80, 0x400, R15 ;  /* 0x0000040050117824 */ /* 0x000fe200078e020f */
[----:B------:R-:W-:-:S02]  /*6e90*/  IADD3 R9, R212, 0x40, RZ ;  /* 0x00000040d4097810 */ /* 0x000fc40007ffe0ff */
[----:B------:R-:W-:Y:S01]  /*6ea0*/  IADD3 R8, R212, 0x80, RZ ;  /* 0x00000080d4087810 */ /* 0x000fe20007ffe0ff */
[----:B------:R-:W-:Y:S01]  /*6eb0*/  IMAD.IADD R0, R17, 0x1, R4 ;  /* 0x0000000111007824 */ /* 0x000fe200078e0204 */
[----:B------:R-:W-:Y:S02]  /*6ec0*/  SEL R2, R2, 0xfffffff0, !P4 ;  /* 0xfffffff002027807 */ /* 0x000fe40006000000 */
[----:B------:R-:W-:Y:S02]  /*6ed0*/  ISETP.GE.AND P2, PT, R212, c[0x0][0x198], PT ;  /* 0x00006600d4007a0c */ /* 0x000fe40003f46270 */
[----:B------:R-:W-:Y:S02]  /*6ee0*/  ISETP.GE.AND P4, PT, R8, c[0x0][0x198], PT ;  /* 0x0000660008007a0c */ /* 0x000fe40003f86270 */
[----:B------:R-:W-:Y:S02]  /*6ef0*/  LOP3.LUT R199, R10, 0xfffffe00, R199, 0xf8, !PT ;  /* 0xfffffe000ac77812 */ /* 0x000fe400078ef8c7 */
[----:B------:R-:W-:-:S02]  /*6f00*/  LOP3.LUT R4, R4, R15, RZ, 0xfc, !PT ;  /* 0x0000000f04047212 */ /* 0x000fc400078efcff */
[----:B------:R-:W-:Y:S01]  /*6f10*/  SEL R3, R3, 0xffffffe0, !P5 ;  /* 0xffffffe003037807 */ /* 0x000fe20006800000 */
[----:B------:R-:W-:Y:S01]  /*6f20*/  @!P3 IMAD.MOV.U32 R204, RZ, RZ, R191 ;  /* 0x000000ffffccb224 */ /* 0x000fe200078e00bf */
[----:B------:R-:W-:Y:S01]  /*6f30*/  ISETP.GE.AND P3, PT, R9, c[0x0][0x198], PT ;  /* 0x0000660009007a0c */ /* 0x000fe20003f66270 */
[----:B------:R-:W-:Y:S07]  /*6f40*/  @P0 BRA `(.L_x_1416) ;  /* 0x000000e000000947 */ /* 0x000fee0003800000 */
[----:B-123--:R-:W-:Y:S01]  /*6f50*/  SHF.R.S32.HI R10, RZ, 0x1f, R9 ;  /* 0x0000001fff0a7819 */ /* 0x00efe20000011409 */
        /* <DEDUP_REMOVED lines=13> */
.L_x_1416:
[----:B-123--:R-:W-:Y:S05]  /*7030*/  BSYNC B0 ;  /* 0x0000000000007941 */ /* 0x00efea0003800000 */
.L_x_1415:
        /* <DEDUP_REMOVED lines=20> */
.L_x_1418:
[----:B------:R-:W-:Y:S05]  /*7180*/  BSYNC B0 ;  /* 0x0000000000007941 */ /* 0x000fea0003800000 */
.L_x_1417:
        /* <DEDUP_REMOVED lines=20> */
.L_x_1420:
[----:B------:R-:W-:Y:S05]  /*72d0*/  BSYNC B0 ;  /* 0x0000000000007941 */ /* 0x000fea0003800000 */
.L_x_1419:
[----:B---3--:R-:W-:Y:S01]  /*72e0*/  SHFL.IDX PT, R16, R14, 0x3, 0x181f ;  /* 0x00781f000e107f89 */ /* 0x008fe200000e0000 */
[----:B------:R-:W-:Y:S01]  /*72f0*/  IADD3 R12, R12, 0x60, RZ ;  /* 0x000000600c0c7810 */ /* 0x000fe20007ffe0ff */
[----:B------:R-:W-:Y:S01]  /*7300*/  IMAD.U32 R15, RZ, RZ, UR15 ;  /* 0x0000000fff0f7e24 */ /* 0x000fe2000f8e00ff */
[----:B------:R-:W-:Y:S01]  /*7310*/  SHF.R.S32.HI R208, RZ, 0x1f, R9 ;  /* 0x0000001fffd07819 */ /* 0x000fe20000011409 */
[----:B------:R-:W3:Y:S01]  /*7320*/  SHFL.IDX PT, R17, R13, 0x3, 0x181f ;  /* 0x00781f000d117f89 */ /* 0x000ee200000e0000 */
[----:B------:R-:W-:Y:S01]  /*7330*/  ISETP.GE.AND P0, PT, R12, UR19, PT ;  /* 0x000000130c007c0c */ /* 0x000fe2000bf06270 */
[----:B------:R-:W-:Y:S01]  /*7340*/  IMAD.MOV.U32 R195, RZ, RZ, c[0x0][0x2b8] ;  /* 0x0000ae00ffc37624 */ /* 0x000fe200078e00ff */
[----:B------:R-:W-:Y:S01]  /*7350*/  SHF.R.S32.HI R207, RZ, 0x1f, R8 ;  /* 0x0000001fffcf7819 */ /* 0x000fe20000011408 */
[----:B------:R-:W-:Y:S01]  /*7360*/  IMAD R198, R15, 0x40, R200 ;  /* 0x000000400fc67824 */ /* 0x000fe200078e02c8 */
[----:B------:R-:W-:Y:S01]  /*7370*/  LEA.HI R208, R208, R9, RZ, 0x3 ;  /* 0x00000009d0d07211 */ /* 0x000fe200078f18ff */
[----:B------:R-:W-:Y:S01]  /*7380*/  IMAD.SHL.U32 R48, R199, 0x2, RZ ;  /* 0x00000002c7307824 */ /* 0x000fe200078e00ff */
[----:B------:R-:W-:Y:S01]  /*7390*/  LEA.HI R207, R207, R8, RZ, 0x3 ;  /* 0x00000008cfcf7211 */ /* 0x000fe200078f18ff */
[----:B------:R-:W-:Y:S01]  /*73a0*/  IMAD.MOV.U32 R197, RZ, RZ, RZ ;  /* 0x000000ffffc57224 */ /* 0x000fe200078e00ff */
[----:B------:R-:W-:-:S02]  /*73b0*/  LOP3.LUT R208, R208, 0xfffffff8, RZ, 0xc0, !PT ;  /* 0xfffffff8d0d07812 */ /* 0x000fc400078ec0ff */
[----:B------:R-:W-:Y:S02]  /*73c0*/  ISETP.NE.AND P5, PT, R195, 0x1, PT ;  /* 0x00000001c300780c */ /* 0x000fe40003fa5270 */
[----:B------:R-:W-:Y:S02]  /*73d0*/  LOP3.LUT R207, R207, 0xfffffff8, RZ, 0xc0, !PT ;  /* 0xfffffff8cfcf7812 */ /* 0x000fe400078ec0ff */
[----:B------:R-:W-:Y:S02]  /*73e0*/  IADD3 R198, R198, -0x40, RZ ;  /* 0xffffffc0c6c67810 */ /* 0x000fe40007ffe0ff */
[----:B-----5:R-:W-:Y:S02]  /*73f0*/  SHF.R.S32.HI R15, RZ, 0x1f, R204 ;  /* 0x0000001fff0f7819 */ /* 0x020fe400000114cc */
[----:B------:R-:W-:Y:S02]  /*7400*/  LOP3.LUT R84, R84, 0xfffffffd, RZ, 0xc0, !PT ;  /* 0xfffffffd54547812 */ /* 0x000fe400078ec0ff */
[----:B------:R-:W-:Y:S01]  /*7410*/  P2R R10, PR, RZ, 0x2 ;  /* 0x00000002ff0a7803 */ /* 0x000fe20000000000 */
[----:B------:R-:W-:-:S02]  /*7420*/  IMAD R15, R15, c[0x0][0x2b0], RZ ;  /* 0x0000ac000f0f7a24 */ /* 0x000fc400078e02ff */
[----:B---34-:R-:W-:-:S04]  /*7430*/  @!P0 IMAD.WIDE R18, R212, 0x2, R16 ;  /* 0x00000002d4128825 */ /* 0x018fc800078e0210 */
[----:B------:R-:W-:Y:S01]  /*7440*/  IMAD R193, R83, c[0x0][0x1e8], RZ ;  /* 0x00007a0053c17a24 */ /* 0x000fe200078e02ff */
[----:B------:R-:W-:Y:S01]  /*7450*/  @!PT LDS RZ, [RZ] ;  /* 0x00000000fffff984 */ /* 0x000fe20000000800 */
[----:B------:R3:W-:Y:S01]  /*7460*/  @!P0 LDGSTS.E.BYPASS.LTC128B.128 [R48+0x1b100], [R18.64], !P2 ;  /* 0x1b10000012308fae */ /* 0x0007e2000d101d4a */
[C---:B------:R-:W-:Y:S01]  /*7470*/  ISETP.GE.AND P2, PT, R198.reuse, UR9, PT ;  /* 0x00000009c6007c0c */ /* 0x040fe2000bf46270 */
[----:B------:R-:W-:Y:S01]  /*7480*/  @!P0 IMAD.WIDE R22, R207, 0x2, R16 ;  /* 0x00000002cf168825 */ /* 0x000fe200078e0210 */
[----:B------:R-:W-:Y:S02]  /*7490*/  IADD3 R198, R198, UR8, RZ ;  /* 0x00000008c6c67c10 */ /* 0x000fe4000fffe0ff */
[----:B------:R-:W-:Y:S01]  /*74a0*/  ISETP.GT.OR P2, PT, R200, 0x3f, P2 ;  /* 0x0000003fc800780c */ /* 0x000fe20001744670 */
[----:B------:R-:W-:Y:S02]  /*74b0*/  IMAD R15, R204, c[0x0][0x2b4], R15 ;  /* 0x0000ad00cc0f7a24 */ /* 0x000fe400078e020f */
[----:B------:R-:W-:Y:S01]  /*74c0*/  IMAD.WIDE.U32 R202, R190, c[0x0][0x1e8], RZ ;  /* 0x00007a00beca7a25 */ /* 0x000fe200078e00ff */
[----:B------:R-:W-:Y:S01]  /*74d0*/  ULEA UR18, UR15, 0xffffffc0, 0x6 ;  /* 0xffffffc00f127891 */ /* 0x000fe2000f8e303f */
[----:B------:R-:W-:-:S02]  /*74e0*/  @P5 LOP3.LUT R84, R84, 0x2, RZ, 0xfc, !PT ;  /* 0x0000000254545812 */ /* 0x000fc400078efcff */
[----:B------:R-:W-:-:S04]  /*74f0*/  @P5 IMAD.HI.U32 R12, R198, c[0x0][0x2bc], RZ ;  /* 0x0000af00c60c5a27 */ /* 0x000fc800078e00ff */
[----:B-12---:R-:W-:Y:S01]  /*7500*/  IMAD.MOV.U32 R13, RZ, RZ, R198 ;  /* 0x000000ffff0d7224 */ /* 0x006fe200078e00c6 */
[----:B------:R-:W-:Y:S01]  /*7510*/  @P5 SHF.R.U32.HI R13, RZ, c[0x0][0x2c0], R12 ;  /* 0x0000b000ff0d5a19 */ /* 0x000fe2000001160c */
[----:B------:R-:W-:-:S04]  /*7520*/  IMAD.WIDE.U32 R204, R204, c[0x0][0x2b0], RZ ;  /* 0x0000ac00cccc7a25 */ /* 0x000fc800078e00ff */
[----:B------:R-:W-:Y:S02]  /*7530*/  IMAD.IADD R194, R205, 0x1, R15 ;  /* 0x00000001cdc27824 */ /* 0x000fe400078e020f */
[----:B---3--:R-:W-:-:S05]  /*7540*/  @!P0 IMAD.WIDE R18, R208, 0x2, R16 ;  /* 0x00000002d0128825 */ /* 0x008fca00078e0210 */
        /* <DEDUP_REMOVED lines=8> */
[----:B------:R-:W3:Y:S01]  /*75d0*/  @!P2 LDG.E R197, [R20.64] ;  /* 0x0000000a14c5a981 */ /* 0x000ee2000c1e1900 */
[----:B------:R-:W-:Y:S01]  /*75e0*/  IMAD.MOV R13, RZ, RZ, -R13 ;  /* 0x000000ffff0d7224 */ /* 0x000fe200078e0a0d */
[----:B------:R-:W-:Y:S01]  /*75f0*/  UIADD3 UR18, UR9, -UR18, URZ ;  /* 0x8000001209127290 */ /* 0x000fe2000fffe03f */
[----:B------:R-:W-:Y:S01]  /*7600*/  IMAD R193, R190, c[0x0][0x1ec], R193 ;  /* 0x00007b00bec17a24 */ /* 0x000fe200078e02c1 */
[----:B------:R-:W-:Y:S01]  /*7610*/  ISETP.GE.AND P5, PT, R212, c[0x0][0x1d4], PT ;  /* 0x00007500d4007a0c */ /* 0x000fe20003fa6270 */
[----:B------:R-:W-:Y:S01]  /*7620*/  IMAD R198, R13, c[0x0][0x2b8], R198 ;  /* 0x0000ae000dc67a24 */ /* 0x000fe200078e02c6 */
[----:B------:R-:W-:Y:S01]  /*7630*/  ISETP.GE.AND P4, PT, R9, c[0x0][0x1d4], PT ;  /* 0x0000750009007a0c */ /* 0x000fe20003f86270 */
[----:B------:R-:W-:Y:S01]  /*7640*/  IMAD.IADD R193, R203, 0x1, R193 ;  /* 0x00000001cbc17824 */ /* 0x000fe200078e02c1 */
[----:B------:R-:W-:Y:S01]  /*7650*/  IADD3 R11, -R11, UR18, RZ ;  /* 0x000000120b0b7c10 */ /* 0x000fe2000fffe1ff */
[----:B------:R-:W-:Y:S01]  /*7660*/  IMAD.WIDE.U32 R14, R198, c[0x0][0x1e0], RZ ;  /* 0x00007800c60e7a25 */ /* 0x000fe200078e00ff */
[----:B------:R-:W-:Y:S01]  /*7670*/  SHF.R.S32.HI R13, RZ, 0x1f, R198 ;  /* 0x0000001fff0d7819 */ /* 0x000fe200000114c6 */
[----:B------:R-:W-:Y:S01]  /*7680*/  UISETP.GE.AND UP1, UPT, UR15, 0x2, UPT ;  /* 0x000000020f00788c */ /* 0x000fe2000bf26270 */
[----:B------:R-:W-:Y:S01]  /*7690*/  ISETP.GE.AND P6, PT, R8, c[0x0][0x1d4], PT ;  /* 0x0000750008007a0c */ /* 0x000fe20003fc6270 */
[----:B------:R-:W-:Y:S01]  /*76a0*/  IMAD.WIDE.U32 R50, R190, c[0x0][0x210], RZ ;  /* 0x00008400be327a25 */ /* 0x000fe200078e00ff */
[----:B------:R-:W-:-:S02]  /*76b0*/  ISETP.GE.AND P3, PT, R212, c[0x0][0x1d4], PT ;  /* 0x00007500d4007a0c */ /* 0x000fc40003f66270 */
[----:B------:R-:W-:Y:S01]  /*76c0*/  ISETP.GE.AND P2, PT, R9, c[0x0][0x1d4], PT ;  /* 0x0000750009007a0c */ /* 0x000fe20003f46270 */
[C---:B------:R-:W-:Y:S01]  /*76d0*/  IMAD R17, R13.reuse, c[0x0][0x1e0], RZ ;  /* 0x000078000d117a24 */ /* 0x040fe200078e02ff */
[----:B------:R-:W-:Y:S01]  /*76e0*/  SHF.R.S32.HI R209, RZ, 0x1f, R212 ;  /* 0x0000001fffd17819 */ /* 0x000fe200000114d4 */
[----:B------:R-:W-:Y:S01]  /*76f0*/  IMAD R13, R13, c[0x0][0x208], RZ ;  /* 0x000082000d0d7a24 */ /* 0x000fe200078e02ff */
[----:B------:R-:W-:Y:S01]  /*7700*/  SEL R210, RZ, 0x10, P6 ;  /* 0x00000010ffd27807 */ /* 0x000fe20003000000 */
[----:B-1----:R-:W-:Y:S01]  /*7710*/  IMAD R18, R198, c[0x0][0x1e4], R17 ;  /* 0x00007900c6127a24 */ /* 0x002fe200078e0211 */
[----:B------:R-:W-:Y:S02]  /*7720*/  IADD3 R196, R48, 0x100, RZ ;  /* 0x0000010030c47810 */ /* 0x000fe40007ffe0ff */
[----:B------:R-:W-:Y:S01]  /*7730*/  SHF.R.S32.HI R211, RZ, 0x1f, R208 ;  /* 0x0000001fffd37819 */ /* 0x000fe200000114d0 */
[----:B------:R-:W-:Y:S01]  /*7740*/  IMAD.IADD R19, R15, 0x1, R18 ;  /* 0x000000010f137824 */ /* 0x000fe200078e0212 */
[----:B------:R-:W-:Y:S01]  /*7750*/  SHF.R.S32.HI R144, RZ, 0x1f, R207 ;  /* 0x0000001fff907819 */ /* 0x000fe200000114cf */
[----:B------:R-:W-:Y:S01]  /*7760*/  IMAD.MOV.U32 R18, RZ, RZ, R14 ;  /* 0x000000ffff127224 */ /* 0x000fe200078e000e */
[----:B---3--:R-:W-:-:S03]  /*7770*/  SHF.R.S32.HI R12, RZ, 0x1f, R197 ;  /* 0x0000001fff0c7819 */ /* 0x008fc600000114c5 */
[----:B------:R-:W-:-:S04]  /*7780*/  IMAD.WIDE.U32 R18, R197, c[0x0][0x1f0], R18 ;  /* 0x00007c00c5127a25 */ /* 0x000fc800078e0012 */
[----:B------:R-:W-:Y:S01]  /*7790*/  IMAD R14, R12, c[0x0][0x1f0], RZ ;  /* 0x00007c000c0e7a24 */ /* 0x000fe200078e02ff */
[----:B------:R-:W-:Y:S01]  /*77a0*/  IADD3 R17, P0, R202, R18, RZ ;  /* 0x00000012ca117210 */ /* 0x000fe20007f1e0ff */
[----:B------:R-:W-:Y:S02]  /*77b0*/  IMAD R12, R12, c[0x0][0x218], RZ ;  /* 0x000086000c0c7a24 */ /* 0x000fe400078e02ff */
[----:B------:R-:W-:-:S05]  /*77c0*/  IMAD R14, R197, c[0x0][0x1f4], R14 ;  /* 0x00007d00c50e7a24 */ /* 0x000fca00078e020e */
[----:B------:R-:W-:Y:S01]  /*77d0*/  IADD3.X R14, R193, R19, R14, P0, !PT ;  /* 0x00000013c10e7210 */ /* 0x000fe200007fe40e */
[----:B------:R-:W-:Y:S01]  /*77e0*/  IMAD.WIDE.U32 R18, R198, c[0x0][0x208], RZ ;  /* 0x00008200c6127a25 */ /* 0x000fe200078e00ff */
[----:B------:R-:W-:-:S04]  /*77f0*/  LEA R20, P0, R17, c[0x0][0x1c8], 0x1 ;  /* 0x0000720011147a11 */ /* 0x000fc800078008ff */
[----:B------:R-:W-:Y:S01]  /*7800*/  LEA.HI.X R17, R17, c[0x0][0x1cc], R14, 0x1, P0 ;  /* 0x0000730011117a11 */ /* 0x000fe200000f0c0e */
[----:B--2---:R-:W-:Y:S01]  /*7810*/  SHFL.IDX PT, R22, R20, RZ, 0x181f ;  /* 0x00181fff14167589 */ /* 0x004fe200000e0000 */
[----:B------:R-:W-:Y:S01]  /*7820*/  ISETP.GE.AND P0, PT, R11, 0x1, PT ;  /* 0x000000010b00780c */ /* 0x000fe20003f06270 */
[----:B------:R-:W-:Y:S02]  /*7830*/  IMAD R14, R198, c[0x0][0x20c], R13 ;  /* 0x00008300c60e7a24 */ /* 0x000fe400078e020d */
[----:B------:R-:W1:Y:S01]  /*7840*/  SHFL.IDX PT, R23, R17, RZ, 0x181f ;  /* 0x00181fff11177589 */ /* 0x000e6200000e0000 */
[----:B------:R-:W-:Y:S02]  /*7850*/  IMAD R13, R83, c[0x0][0x210], RZ ;  /* 0x00008400530d7a24 */ /* 0x000fe400078e02ff */
[----:B------:R-:W-:Y:S01]  /*7860*/  IMAD.IADD R15, R19, 0x1, R14 ;  /* 0x00000001130f7824 */ /* 0x000fe200078e020e */
[----:B------:R-:W-:Y:S01]  /*7870*/  SHFL.IDX PT, R16, R20, 0x1, 0x181f ;  /* 0x00381f0014107f89 */ /* 0x000fe200000e0000 */
[----:B------:R-:W-:-:S02]  /*7880*/  IMAD.MOV.U32 R14, RZ, RZ, R18 ;  /* 0x000000ffff0e7224 */ /* 0x000fc400078e0012 */
[----:B------:R-:W-:Y:S01]  /*7890*/  IMAD R13, R190, c[0x0][0x214], R13 ;  /* 0x00008500be0d7a24 */ /* 0x000fe200078e020d */
[----:B------:R-:W2:Y:S01]  /*78a0*/  SHFL.IDX PT, R17, R17, 0x1, 0x181f ;  /* 0x00381f0011117f89 */ /* 0x000ea200000e0000 */
[----:B------:R-:W-:-:S04]  /*78b0*/  IMAD.WIDE.U32 R14, R197, c[0x0][0x218], R14 ;  /* 0x00008600c50e7a25 */ /* 0x000fc800078e000e */
[----:B------:R-:W-:Y:S02]  /*78c0*/  IMAD.IADD R192, R51, 0x1, R13 ;  /* 0x0000000133c07824 */ /* 0x000fe400078e020d */
[----:B------:R-:W-:Y:S02]  /*78d0*/  IMAD R13, R197, c[0x0][0x21c], R12 ;  /* 0x00008700c50d7a24 */ /* 0x000fe400078e020c */
[----:B-1----:R-:W-:-:S04]  /*78e0*/  @P0 IMAD.WIDE R26, R212, 0x2, R22 ;  /* 0x00000002d41a0825 */ /* 0x002fc800078e0216 */
[--C-:B------:R-:W-:Y:S01]  /*78f0*/  @P0 IMAD.WIDE R24, R208, 0x2, R22.reuse ;  /* 0x00000002d0180825 */ /* 0x100fe200078e0216 */
[----:B------:R1:W-:Y:S03]  /*7900*/  @P0 LDGSTS.E.BYPASS.LTC128B.128 [R48+0xc100], [R26.64], !P5 ;  /* 0x0c1000001a300fae */ /* 0x0003e6000e901d4a */
[----:B------:R-:W-:Y:S01]  /*7910*/  @P0 IMAD.WIDE R22, R207, 0x2, R22 ;  /* 0x00000002cf160825 */ /* 0x000fe200078e0216 */
[----:B------:R3:W-:Y:S04]  /*7920*/  @P0 LDGSTS.E.BYPASS.LTC128B.128 [R48+0xe100], [R24.64], !P4 ;  /* 0x0e10000018300fae */ /* 0x0007e8000e101d4a */
[----:B------:R4:W-:Y:S01]  /*7930*/  @P0 LDGSTS.E.BYPASS.LTC128B.128 [R48+0x10100], [R22.64], !P6 ;  /* 0x1010000016300fae */ /* 0x0009e2000f101d4a */
[----:B------:R-:W-:-:S04]  /*7940*/  IADD3 R18, P0, R50, R14, RZ ;  /* 0x0000000e32127210 */ /* 0x000fc80007f1e0ff */
[----:B------:R-:W-:Y:S02]  /*7950*/  IADD3.X R13, R192, R15, R13, P0, !PT ;  /* 0x0000000fc00d7210 */ /* 0x000fe400007fe40d */
[----:B------:R-:W-:-:S04]  /*7960*/  LEA R19, P0, R18, c[0x0][0x1f8], 0x1 ;  /* 0x00007e0012137a11 */ /* 0x000fc800078008ff */
[----:B------:R-:W-:Y:S01]  /*7970*/  LEA.HI.X R18, R18, c[0x0][0x1fc], R13, 0x1, P0 ;  /* 0x00007f0012127a11 */ /* 0x000fe200000f0c0d */
[----:B------:R-:W4:Y:S01]  /*7980*/  SHFL.IDX PT, R14, R19, RZ, 0x181f ;  /* 0x00181fff130e7589 */ /* 0x000f2200000e0000 */
[----:B------:R-:W-:-:S03]  /*7990*/  ISETP.GT.AND P0, PT, R11, 0x20, PT ;  /* 0x000000200b00780c */ /* 0x000fc60003f04270 */
[----:B------:R-:W4:Y:S04]  /*79a0*/  SHFL.IDX PT, R15, R18, RZ, 0x181f ;  /* 0x00181fff120f7589 */ /* 0x000f2800000e0000 */
[----:B------:R-:W4:Y:S01]  /*79b0*/  SHFL.IDX PT, R12, R19, 0x1, 0x181f ;  /* 0x00381f00130c7f89 */ /* 0x000f2200000e0000 */
[----:B---3--:R-:W-:-:S03]  /*79c0*/  IMAD.WIDE R24, R208, 0x2, RZ ;  /* 0x00000002d0187825 */ /* 0x008fc600078e02ff */
[----:B------:R3:W3:Y:S02]  /*79d0*/  SHFL.IDX PT, R13, R18, 0x1, 0x181f ;  /* 0x00381f00120d7f89 */ /* 0x0006e400000e0000 */
[----:B--2---:R-:W-:-:S04]  /*79e0*/  @P0 IMAD.WIDE R28, R212, 0x2, R16 ;  /* 0x00000002d41c0825 */ /* 0x004fc800078e0210 */
[--C-:B-1----:R-:W-:Y:S01]  /*79f0*/  @P0 IMAD.WIDE R26, R208, 0x2, R16.reuse ;  /* 0x00000002d01a0825 */ /* 0x102fe200078e0210 */
[----:B------:R1:W-:Y:S03]  /*7a00*/  @P0 LDGSTS.E.BYPASS.LTC128B.128 [R48+0xd100], [R28.64], !P5 ;  /* 0x0d1000001c300fae */ /* 0x0003e6000e901d4a */
[C---:B------:R-:W-:Y:S01]  /*7a10*/  @P0 IMAD.WIDE R30, R207.reuse, 0x2, R16 ;  /* 0x00000002cf1e0825 */ /* 0x040fe200078e0210 */
[----:B------:R1:W-:Y:S03]  /*7a20*/  @P0 LDGSTS.E.BYPASS.LTC128B.128 [R48+0xf100], [R26.64], !P4 ;  /* 0x0f1000001a300fae */ /* 0x0003e6000e101d4a */
[----:B------:R-:W-:Y:S01]  /*7a30*/  IMAD.WIDE R16, R212, 0x2, RZ ;  /* 0x00000002d4107825 */ /* 0x000fe200078e02ff */
[----:B------:R1:W-:Y:S03]  /*7a40*/  @P0 LDGSTS.E.BYPASS.LTC128B.128 [R48+0x11100], [R30.64], !P6 ;  /* 0x111000001e300fae */ /* 0x0003e6000f101d4a */
[----:B----4-:R-:W-:Y:S01]  /*7a50*/  IMAD.WIDE R22, R207, 0x2, RZ ;  /* 0x00000002cf167825 */ /* 0x010fe200078e02ff */
[C---:B------:R-:W-:Y:S01]  /*7a60*/  IADD3 R20, P0, R14.reuse, R16, RZ ;  /* 0x000000100e147210 */ /* 0x040fe20007f1e0ff */
[----:B------:R-:W0:Y:S04]  /*7a70*/  LDGDEPBAR ;  /* 0x00000000000079af */ /* 0x000e280000000000 */
[----:B------:R-:W-:Y:S01]  /*7a80*/  IMAD.X R21, R15, 0x1, R17, P0 ;  /* 0x000000010f157824 */ /* 0x000fe200000e0611 */
[----:B---3--:R-:W-:-:S05]  /*7a90*/  IADD3 R18, P0, R14, R24, RZ ;  /* 0x000000180e127210 */ /* 0x008fca0007f1e0ff */
[----:B------:R-:W-:Y:S01]  /*7aa0*/  IMAD.X R19, R15, 0x1, R25, P0 ;  /* 0x000000010f137824 */ /* 0x000fe200000e0619 */
[----:B------:R-:W-:-:S05]  /*7ab0*/  IADD3 R16, P0, R16, R12, RZ ;  /* 0x0000000c10107210 */ /* 0x000fca0007f1e0ff */
[----:B------:R-:W-:Y:S01]  /*7ac0*/  IMAD.X R17, R17, 0x1, R13, P0 ;  /* 0x0000000111117824 */ /* 0x000fe200000e060d */
        /* <DEDUP_REMOVED lines=32> */
[----:B------:R-:W-:-:S04]  /*7cd0*/  @!P3 IADD3 R11, P0, R9, R204, RZ ;  /* 0x000000cc090bb210 */ /* 0x000fc80007f1e0ff */
[----:B------:R-:W-:Y:S02]  /*7ce0*/  @!P3 LEA.HI.X.SX32 R8, R9, R194, 0x1, P0 ;  /* 0x000000c20908b211 */ /* 0x000fe400000f0eff */
[----:B-1----:R-:W-:-:S04]  /*7cf0*/  @!P3 LEA R12, P0, R11, c[0x0][0x2a0], 0x2 ;  /* 0x0000a8000b0cba11 */ /* 0x002fc800078010ff */
[----:B------:R-:W-:-:S05]  /*7d00*/  @!P3 LEA.HI.X R13, R11, c[0x0][0x2a4], R8, 0x2, P0 ;  /* 0x0000a9000b0dba11 */ /* 0x000fca00000f1408 */
[----:B------:R1:W2:Y:S01]  /*7d10*/  @!P3 LDG.E R197, [R12.64] ;  /* 0x0000000a0cc5b981 */ /* 0x0002a2000c1e1900 */
        /* <DEDUP_REMOVED lines=11> */
[----:B-1----:R-:W-:Y:S02]  /*7dd0*/  SEL R13, RZ, 0x10, P5 ;  /* 0x00000010ff0d7807 */ /* 0x002fe40002800000 */
[----:B------:R-:W-:Y:S02]  /*7de0*/  SHF.L.U64.HI R12, R208, 0x1, R211 ;  /* 0x00000001d00c7819 */ /* 0x000fe400000102d3 */
[----:B------:R-:W-:-:S04]  /*7df0*/  IADD3 R25, -R13, 0x10, RZ ;  /* 0x000000100d197810 */ /* 0x000fc80007ffe1ff */
[----:B------:R-:W-:Y:S02]  /*7e00*/  LOP3.LUT R25, R25, 0xf, RZ, 0xc0, !PT ;  /* 0x0000000f19197812 */ /* 0x000fe400078ec0ff */
[----:B--2---:R-:W-:Y:S01]  /*7e10*/  SHF.R.S32.HI R8, RZ, 0x1f, R197 ;  /* 0x0000001fff087819 */ /* 0x004fe200000114c5 */
[----:B------:R-:W-:-:S04]  /*7e20*/  IMAD.WIDE.U32 R10, R197, c[0x0][0x1f0], R10 ;  /* 0x00007c00c50a7a25 */ /* 0x000fc800078e000a */
[----:B------:R-:W-:Y:S01]  /*7e30*/  IMAD R8, R8, c[0x0][0x1f0], RZ ;  /* 0x00007c0008087a24 */ /* 0x000fe200078e02ff */
[----:B------:R-:W-:Y:S02]  /*7e40*/  IADD3 R9, P0, R202, R10, RZ ;  /* 0x0000000aca097210 */ /* 0x000fe40007f1e0ff */
[----:B------:R-:W-:Y:S01]  /*7e50*/  SEL R10, RZ, 0x10, P4 ;  /* 0x00000010ff0a7807 */ /* 0x000fe20002000000 */
[----:B------:R-:W-:Y:S02]  /*7e60*/  IMAD R16, R197, c[0x0][0x1f4], R8 ;  /* 0x00007d00c5107a24 */ /* 0x000fe400078e0208 */
[----:B------:R-:W-:Y:S01]  /*7e70*/  IMAD.SHL.U32 R8, R207, 0x2, RZ ;  /* 0x00000002cf087824 */ /* 0x000fe200078e00ff */
[----:B------:R-:W-:Y:S02]  /*7e80*/  IADD3 R22, -R10, 0x10, RZ ;  /* 0x000000100a167810 */ /* 0x000fe40007ffe1ff */
[----:B------:R-:W-:Y:S01]  /*7e90*/  IADD3.X R16, R193, R11, R16, P0, !PT ;  /* 0x0000000bc1107210 */ /* 0x000fe200007fe410 */
[----:B------:R-:W-:Y:S01]  /*7ea0*/  IMAD.SHL.U32 R11, R208, 0x2, RZ ;  /* 0x00000002d00b7824 */ /* 0x000fe200078e00ff */
[----:B------:R-:W-:-:S02]  /*7eb0*/  LEA R17, P0, R9, c[0x0][0x1c8], 0x1 ;  /* 0x0000720009117a11 */ /* 0x000fc400078008ff */
[----:B------:R-:W-:Y:S02]  /*7ec0*/  LOP3.LUT R22, R22, 0xf, RZ, 0xc0, !PT ;  /* 0x0000000f16167812 */ /* 0x000fe400078ec0ff */
[----:B------:R-:W-:Y:S01]  /*7ed0*/  LEA.HI.X R16, R9, c[0x0][0x1cc], R16, 0x1, P0 ;  /* 0x0000730009107a11 */ /* 0x000fe200000f0c10 */
[----:B------:R-:W1:Y:S01]  /*7ee0*/  SHFL.IDX PT, R18, R17, 0x1, 0x181f ;  /* 0x00381f0011127f89 */ /* 0x000e6200000e0000 */
[----:B------:R-:W-:-:S03]  /*7ef0*/  SHF.L.U64.HI R9, R207, 0x1, R144 ;  /* 0x00000001cf097819 */ /* 0x000fc60000010290 */
        /* <DEDUP_REMOVED lines=24> */
.L_x_1421:
[----:B------:R-:W-:Y:S01]  /*8080*/  ISETP.LT.AND P0, PT, RZ, c[0x0][0x27c], PT ;  /* 0x00009f00ff007a0c */ /* 0x000fe20003f01270 */
[----:B------:R-:W0:-:S12]  /*8090*/  LDGDEPBAR ;  /* 0x00000000000079af */ /* 0x000e180000000000 */
[----:B------:R-:W-:Y:S05]  /*80a0*/  @P0 BRA `(.L_x_1422) ;  /* 0x0000002000000947 */ /* 0x000fea0003800000 */
[----:B------:R-:W-:-:S04]  /*80b0*/  DEPBAR.LE SB0, 0x3 ;  /* 0x000080c00000791a */ /* 0x000fc80000000000 */
[----:B------:R-:W-:Y:S05]  /*80c0*/  BRA `(.L_x_1423) ;  /* 0x00006ef000007947 */ /* 0x000fea0003800000 */
.L_x_1422:
[----:B------:R-:W-:Y:S01]  /*80d0*/  USHF.R.S32.HI UR17, URZ, 0x1f, UR14 ;  /* 0x0000001f3f117899 */ /* 0x000fe2000801140e */
[----:B------:R-:W-:Y:S01]  /*80e0*/  LEA.HI R81, R7, R82, RZ, 0x2 ;  /* 0x0000005207517211 */ /* 0x000fe200078f10ff */
[----:B------:R-:W-:Y:S01]  /*80f0*/  ULDC.64 UR6, c[0x0][0x280] ;  /* 0x0000a00000067ab9 */ /* 0x000fe20000000a00 */
[----:B------:R-:W-:Y:S01]  /*8100*/  BSSY B2, `(.L_x_1423) ;  /* 0x00006eb000027945 */ /* 0x000fe20003800000 */
[----:B------:R-:W-:Y:S01]  /*8110*/  ULDC.64 UR4, c[0x0][0x290] ;  /* 0x0000a40000047ab9 */ /* 0x000fe20000000a00 */
[----:B------:R-:W-:Y:S01]  /*8120*/  LOP3.LUT R83, R81, 0xfffffffc, RZ, 0xc0, !PT ;  /* 0xfffffffc51537812 */ /* 0x000fe200078ec0ff */
[----:B------:R-:W-:Y:S01]  /*8130*/  UIMAD UR16, UR17, UR6, URZ ;  /* 0x00000006111072a4 */ /* 0x000fe2000f8e023f */
[----:B------:R-:W-:Y:S01]  /*8140*/  SHF.R.S32.HI R81, RZ, 0x2, R81 ;  /* 0x00000002ff517819 */ /* 0x000fe20000011451 */
[----:B------:R-:W-:Y:S02]  /*8150*/  UIMAD UR17, UR17, UR4, URZ ;  /* 0x00000004111172a4 */ /* 0x000fe4000f8e023f */
[----:B------:R-:W-:Y:S01]  /*8160*/  UIMAD.WIDE.U32 UR22, UR14, UR4, URZ ;  /* 0x000000040e1672a5 */ /* 0x000fe2000f8e003f */
[----:B-1----:R-:W-:Y:S01]  /*8170*/  IADD3 R8, R81, UR13, RZ ;  /* 0x0000000d51087c10 */ /* 0x002fe2000fffe0ff */
[----:B------:R-:W-:Y:S01]  /*8180*/  UIMAD.WIDE.U32 UR20, UR14, UR6, URZ ;  /* 0x000000060e1472a5 */ /* 0x000fe2000f8e003f */
[----:B------:R-:W-:Y:S01]  /*8190*/  IMAD.IADD R83, R82, 0x1, -R83 ;  /* 0x0000000152537824 */ /* 0x000fe200078e0a53 */
[----:B------:R-:W-:-:S02]  /*81a0*/  ULDC.U8 UR4, c[0x0][0x298] ;  /* 0x0000a60000047ab9 */ /* 0x000fc40000000000 */
[----:B------:R-:W-:Y:S01]  /*81b0*/  ISETP.NE.AND P0, PT, RZ, UR4, PT ;  /* 0x00000004ff007c0c */ /* 0x000fe2000bf05270 */
[----:B------:R-:W-:Y:S01]  /*81c0*/  UIMAD UR7, UR14, UR7, UR16 ;  /* 0x000000070e0772a4 */ /* 0x000fe2000f8e0210 */
[C---:B------:R-:W-:Y:S01]  /*81d0*/  IMAD.SHL.U32 R55, R83.reuse, 0x8, RZ ;  /* 0x0000000853377824 */ /* 0x040fe200078e00ff */
[----:B------:R-:W-:Y:S01]  /*81e0*/  UIMAD UR5, UR14, UR5, UR17 ;  /* 0x000000050e0572a4 */ /* 0x000fe2000f8e0211 */
[----:B------:R-:W-:Y:S01]  /*81f0*/  IMAD R9, R83, 0x40, R8 ;  /* 0x0000004053097824 */ /* 0x000fe200078e0208 */
[----:B------:R-:W-:Y:S02]  /*8200*/  UIADD3 UR7, UR7, UR21, URZ ;  /* 0x0000001507077290 */ /* 0x000fe4000fffe03f */
[----:B------:R-:W-:-:S06]  /*8210*/  UIADD3 UR5, UR5, UR23, URZ ;  /* 0x0000001705057290 */ /* 0x000fcc000fffe03f */
[----:B------:R-:W-:Y:S05]  /*8220*/  @!P0 BRA `(.L_x_1424) ;  /* 0x0000359000008947 */ /* 0x000fea0003800000 */
[----:B------:R-:W-:Y:S01]  /*8230*/  PLOP3.LUT P0, PT, PT, PT, UP2, 0x80, 0x0 ;  /* 0x000000000000781c */ /* 0x000fe20003f0f028 */
[----:B------:R-:W-:Y:S01]  /*8240*/  IMAD.U32 R14, RZ, RZ, UR20 ;  /* 0x00000014ff0e7e24 */ /* 0x000fe2000f8e00ff */
[----:B------:R-:W-:Y:S01]  /*8250*/  MOV R15, UR21 ;  /* 0x00000015000f7c02 */ /* 0x000fe20008000f00 */
[----:B------:R-:W-:Y:S01]  /*8260*/  IMAD.U32 R17, RZ, RZ, UR7 ;  /* 0x00000007ff117e24 */ /* 0x000fe2000f8e00ff */
        /* <DEDUP_REMOVED lines=13> */
[----:B------:R-:W-:Y:S01]  /*8340*/  CS2R R74, SRZ ;  /* 0x00000000004a7805 */ /* 0x000fe2000001ff00 */
[----:B------:R-:W-:Y:S01]  /*8350*/  CS2R R90, SRZ ;  /* 0x00000000005a7805 */ /* 0x000fe2000001ff00 */
[----:B------:R-:W-:Y:S01]  /*8360*/  CS2R R100, SRZ ;  /* 0x0000000000647805 */ /* 0x000fe2000001ff00 */
[----:B------:R-:W-:-:S07]  /*8370*/  CS2R R84, SRZ ;  /* 0x0000000000547805 */ /* 0x000fce000001ff00 */
[----:B------:R-:W-:-:S04]  /*8380*/  @P0 SHF.R.U32.HI R9, RZ, c[0x0][0x2cc], R10 ;  /* 0x0000b300ff090a19 */ /* 0x000fc8000001160a */
[----:B------:R-:W-:Y:S01]  /*8390*/  SHF.R.S32.HI R10, RZ, 0x1f, R9 ;  /* 0x0000001fff0a7819 */ /* 0x000fe20000011409 */
[----:B------:R-:W-:Y:S01]  /*83a0*/  IMAD.WIDE.U32 R14, R9, c[0x0][0x280], R16 ;  /* 0x0000a000090e7a25 */ /* 0x000fe200078e0010 */
[----:B------:R-:W-:-:S03]  /*83b0*/  MOV R17, UR5 ;  /* 0x0000000500117c02 */ /* 0x000fc60008000f00 */
[C---:B------:R-:W-:Y:S02]  /*83c0*/  IMAD R12, R10.reuse, c[0x0][0x280], RZ ;  /* 0x0000a0000a0c7a24 */ /* 0x040fe400078e02ff */
[----:B------:R-:W-:Y:S02]  /*83d0*/  IMAD R10, R10, c[0x0][0x290], RZ ;  /* 0x0000a4000a0a7a24 */ /* 0x000fe400078e02ff */
[C---:B------:R-:W-:Y:S01]  /*83e0*/  IMAD R19, R9.reuse, c[0x0][0x284], R12 ;  /* 0x0000a10009137a24 */ /* 0x040fe200078e020c */
[C---:B------:R-:W-:Y:S01]  /*83f0*/  LEA R12, P0, R14.reuse, c[0x0][0x270], 0x1 ;  /* 0x00009c000e0c7a11 */ /* 0x040fe200078008ff */
[----:B------:R-:W-:Y:S02]  /*8400*/  IMAD R10, R9, c[0x0][0x294], R10 ;  /* 0x0000a500090a7a24 */ /* 0x000fe400078e020a */
[----:B------:R-:W-:Y:S01]  /*8410*/  IMAD.IADD R19, R15, 0x1, R19 ;  /* 0x000000010f137824 */ /* 0x000fe200078e0213 */
[----:B------:R-:W-:Y:S01]  /*8420*/  MOV R15, UR23 ;  /* 0x00000017000f7c02 */ /* 0x000fe20008000f00 */
[----:B------:R1:W2:Y:S03]  /*8430*/  SHFL.IDX PT, R22, R12, RZ, 0x1c1f ;  /* 0x001c1fff0c167589 */ /* 0x0002a600000e0000 */
[----:B------:R-:W-:Y:S01]  /*8440*/  LEA.HI.X R19, R14, c[0x0][0x274], R19, 0x1, P0 ;  /* 0x00009d000e137a11 */ /* 0x000fe200000f0c13 */
[----:B------:R-:W-:-:S04]  /*8450*/  IMAD.U32 R14, RZ, RZ, UR22 ;  /* 0x00000016ff0e7e24 */ /* 0x000fc8000f8e00ff */
[----:B------:R-:W-:Y:S01]  /*8460*/  IMAD.MOV.U32 R16, RZ, RZ, R14 ;  /* 0x000000ffff107224 */ /* 0x000fe200078e000e */
[----:B------:R1:W3:Y:S03]  /*8470*/  SHFL.IDX PT, R23, R19, RZ, 0x1c1f ;  /* 0x001c1fff13177589 */ /* 0x0002e600000e0000 */
[----:B------:R-:W-:-:S05]  /*8480*/  IMAD.WIDE.U32 R14, R9, c[0x0][0x290], R16 ;  /* 0x0000a400090e7a25 */ /* 0x000fca00078e0010 */
[----:B------:R-:W-:Y:S02]  /*8490*/  IADD3 R18, R15, R10, RZ ;  /* 0x0000000a0f127210 */ /* 0x000fe40007ffe0ff */
[C---:B------:R-:W-:Y:S02]  /*84a0*/  LEA R10, P0, R14.reuse, c[0x0][0x288], 0x1 ;  /* 0x0000a2000e0a7a11 */ /* 0x040fe400078008ff */
[----:B------:R-:W-:Y:S02]  /*84b0*/  LEA.HI R15, R7, R82, RZ, 0x2 ;  /* 0x00000052070f7211 */ /* 0x000fe400078f10ff */
[----:B------:R-:W-:Y:S01]  /*84c0*/  LEA.HI.X R18, R14, c[0x0][0x28c], R18, 0x1, P0 ;  /* 0x0000a3000e127a11 */ /* 0x000fe200000f0c12 */
[----:B------:R1:W4:Y:S01]  /*84d0*/  SHFL.IDX PT, R16, R10, RZ, 0x1c1f ;  /* 0x001c1fff0a107589 */ /* 0x00032200000e0000 */
[----:B------:R-:W-:Y:S02]  /*84e0*/  ISETP.GE.AND P0, PT, R8, UR19, PT ;  /* 0x0000001308007c0c */ /* 0x000fe4000bf06270 */
[----:B------:R-:W-:Y:S01]  /*84f0*/  LOP3.LUT R15, R15, 0xfffffffc, RZ, 0xc0, !PT ;  /* 0xfffffffc0f0f7812 */ /* 0x000fe200078ec0ff */
[----:B------:R1:W1:Y:S04]  /*8500*/  SHFL.IDX PT, R17, R18, RZ, 0x1c1f ;  /* 0x001c1fff12117589 */ /* 0x00026800000e0000 */
[----:B------:R-:W-:-:S05]  /*8510*/  IMAD.IADD R15, R82, 0x1, -R15 ;  /* 0x00000001520f7824 */ /* 0x000fca00078e0a0f */
[----:B------:R-:W-:Y:S01]  /*8520*/  SHF.L.U32 R15, R15, 0x2, RZ ;  /* 0x000000020f0f7819 */ /* 0x000fe200000006ff */
[----:B------:R-:W-:Y:S05]  /*8530*/  @P0 BRA `(.L_x_1426) ;  /* 0x000003e000000947 */ /* 0x000fea0003800000 */
[C---:B--23--:R-:W-:Y:S01]  /*8540*/  ISETP.GE.AND P0, PT, R15.reuse, c[0x0][0x27c], PT ;  /* 0x00009f000f007a0c */ /* 0x04cfe20003f06270 */
[----:B------:R-:W-:Y:S01]  /*8550*/  CS2R R86, SRZ ;  /* 0x0000000000567805 */ /* 0x000fe2000001ff00 */
[----:B------:R-:W-:Y:S01]  /*8560*/  CS2R R84, SRZ ;  /* 0x0000000000547805 */ /* 0x000fe2000001ff00 */
[----:B------:R-:W-:-:S10]  /*8570*/  IADD3 R9, R15, 0x10, RZ ;  /* 0x000000100f097810 */ /* 0x000fd40007ffe0ff */
[----:B------:R-:W-:-:S04]  /*8580*/  @!P0 IMAD.WIDE R26, R15, 0x2, R22 ;  /* 0x000000020f1a8825 */ /* 0x000fc800078e0216 */
        /* <DEDUP_REMOVED lines=20> */
[----:B--2---:R-:W-:-:S04]  /*86d0*/  @!P0 IMAD.WIDE R24, R9, 0x2, R22 ;  /* 0x0000000209188825 */ /* 0x004fc800078e0216 */
[----:B-1----:R-:W-:Y:S01]  /*86e0*/  @!P0 IMAD.WIDE R26, R9, 0x2, R16 ;  /* 0x00000002091a8825 */ /* 0x002fe200078e0210 */
        /* <DEDUP_REMOVED lines=9> */
[----:B---3--:R-:W-:-:S04]  /*8780*/  @!P0 IMAD.WIDE R28, R9, 0x2, R22 ;  /* 0x00000002091c8825 */ /* 0x008fc800078e0216 */
[----:B----4-:R-:W-:Y:S01]  /*8790*/  @!P0 IMAD.WIDE R30, R9, 0x2, R16 ;  /* 0x00000002091e8825 */ /* 0x010fe200078e0210 */
        /* <DEDUP_REMOVED lines=24> */
.L_x_1426:
[----:B--23--:R-:W-:Y:S05]  /*8920*/  BSYNC B0 ;  /* 0x0000000000007941 */ /* 0x00cfea0003800000 */
.L_x_1425:
[----:B-----5:R-:W-:Y:S01]  /*8930*/  IMAD.MOV.U32 R11, RZ, RZ, R64 ;  /* 0x000000ffff0b7224 */ /* 0x020fe200078e0040 */
[----:B------:R-:W-:Y:S01]  /*8940*/  IADD3 R8, R8, 0x40, RZ ;  /* 0x0000004008087810 */ /* 0x000fe20007ffe0ff */
[----:B------:R-:W-:Y:S01]  /*8950*/  IMAD.MOV.U32 R9, RZ, RZ, R65 ;  /* 0x000000ffff097224 */ /* 0x000fe200078e0041 */
[----:B-1----:R-:W1:Y:S01]  /*8960*/  SHFL.IDX PT, R12, R12, 0x1, 0x1c1f ;  /* 0x003c1f000c0c7f89 */ /* 0x002e6200000e0000 */
[----:B------:R-:W-:Y:S01]  /*8970*/  IMAD.MOV.U32 R14, RZ, RZ, R70 ;  /* 0x000000ffff0e7224 */ /* 0x000fe200078e0046 */
[----:B------:R-:W-:Y:S01]  /*8980*/  ISETP.GE.AND P0, PT, R8, UR19, PT ;  /* 0x0000001308007c0c */ /* 0x000fe2000bf06270 */
        /* <DEDUP_REMOVED lines=15> */
[----:B------:R-:W-:Y:S01]  /*8a80*/  PRMT R72, R9, 0x5410, R11 ;  /* 0x0000541009487816 */ /* 0x000fe2000000000b */
[----:B------:R-:W-:Y:S01]  /*8a90*/  IMAD.MOV.U32 R13, RZ, RZ, R87 ;  /* 0x000000ffff0d7224 */ /* 0x000fe200078e0057 */
[----:B------:R-:W-:Y:S01]  /*8aa0*/  MOV R11, R62 ;  /* 0x0000003e000b7202 */ /* 0x000fe20000000f00 */
[----:B------:R-:W-:Y:S01]  /*8ab0*/  IMAD.MOV.U32 R9, RZ, RZ, R63 ;  /* 0x000000ffff097224 */ /* 0x000fe200078e003f */
[----:B------:R-:W-:Y:S01]  /*8ac0*/  BSSY B0, `(.L_x_1427) ;  /* 0x000005c000007945 */ /* 0x000fe20003800000 */
        /* <DEDUP_REMOVED lines=13> */
[----:B------:R3:W4:Y:S01]  /*8ba0*/  SHFL.IDX PT, R13, R19, 0x1, 0x1c1f ;  /* 0x003c1f00130d7f89 */ /* 0x00072200000e0000 */
[----:B------:R-:W-:Y:S01]  /*8bb0*/  MOV R9, R91 ;  /* 0x0000005b00097202 */ /* 0x000fe20000000f00 */
[----:B------:R-:W-:Y:S01]  /*8bc0*/  CS2R R46, SRZ ;  /* 0x00000000002e7805 */ /* 0x000fe2000001ff00 */
[----:B------:R-:W-:Y:S01]  /*8bd0*/  CS2R R56, SRZ ;  /* 0x0000000000387805 */ /* 0x000fe2000001ff00 */
[----:B------:R3:W1:Y:S01]  /*8be0*/  SHFL.IDX PT, R11, R18, 0x1, 0x1c1f ;  /* 0x003c1f00120b7f89 */ /* 0x00066200000e0000 */
        /* <DEDUP_REMOVED lines=8> */
[----:B------:R-:W-:Y:S01]  /*8c70*/  CS2R R44, SRZ ;  /* 0x00000000002c7805 */ /* 0x000fe2000001ff00 */
[----:B------:R-:W-:Y:S01]  /*8c80*/  CS2R R52, SRZ ;  /* 0x0000000000347805 */ /* 0x000fe2000001ff00 */
[----:B------:R-:W-:Y:S05]  /*8c90*/  @P0 BRA `(.L_x_1428) ;  /* 0x000003e000000947 */ /* 0x000fea0003800000 */
[C---:B--2---:R-:W-:Y:S01]  /*8ca0*/  ISETP.GE.AND P0, PT, R15.reuse, c[0x0][0x27c], PT ;  /* 0x00009f000f007a0c */ /* 0x044fe20003f06270 */
[----:B------:R-:W-:Y:S01]  /*8cb0*/  CS2R R56, SRZ ;  /* 0x0000000000387805 */ /* 0x000fe2000001ff00 */
[----:B------:R-:W-:Y:S01]  /*8cc0*/  CS2R R52, SRZ ;  /* 0x0000000000347805 */ /* 0x000fe2000001ff00 */
[----:B------:R-:W-:-:S10]  /*8cd0*/  IADD3 R9, R15, 0x10, RZ ;  /* 0x000000100f097810 */ /* 0x000fd40007ffe0ff */
[----:B-1--4-:R-:W-:-:S04]  /*8ce0*/  @!P0 IMAD.WIDE R22, R15, 0x2, R12 ;  /* 0x000000020f168825 */ /* 0x012fc800078e020c */
[----:B---3--:R-:W-:Y:S01]  /*8cf0*/  @!P0 IMAD.WIDE R18, R15, 0x2, R10 ;  /* 0x000000020f128825 */ /* 0x008fe200078e020a */
        /* <DEDUP_REMOVED lines=42> */
[----:B-1----:R-:W-:-:S04]  /*8fa0*/  @!P0 IMAD.WIDE R18, R8, 0x2, R12 ;  /* 0x0000000208128825 */ /* 0x002fc800078e020c */
[----:B--2---:R-:W-:Y:S01]  /*8fb0*/  @!P0 IMAD.WIDE R22, R8, 0x2, R10 ;  /* 0x0000000208168825 */ /* 0x004fe200078e020a */
        /* <DEDUP_REMOVED lines=12> */
.L_x_1428:
[----:B--2---:R-:W-:Y:S05]  /*9080*/  BSYNC B0 ;  /* 0x0000000000007941 */ /* 0x004fea0003800000 */
.L_x_1427:
[----:B-1----:R-:W-:Y:S01]  /*9090*/  SHF.R.S32.HI R8, RZ, 0x1f, R81 ;  /* 0x0000001fff087819 */ /* 0x002fe20000011451 */
[----:B-----5:R-:W-:Y:S01]  /*90a0*/  IMAD.MOV.U32 R11, RZ, RZ, R21 ;  /* 0x000000ffff0b7224 */ /* 0x020fe200078e0015 */
[----:B------:R-:W-:Y:S01]  /*90b0*/  UIADD3 UR4, -UR13, UR19, URZ ;  /* 0x000000130d047290 */ /* 0x000fe2000fffe13f */
[----:B------:R-:W-:Y:S01]  /*90c0*/  IMAD.MOV.U32 R9, RZ, RZ, R27 ;  /* 0x000000ffff097224 */ /* 0x000fe200078e001b */
[----:B------:R-:W-:Y:S01]  /*90d0*/  LEA.HI R8, R8, R81, RZ, 0x3 ;  /* 0x0000005108087211 */ /* 0x000fe200078f18ff */
[----:B------:R-:W-:-:S04]  /*90e0*/  DEPBAR.LE SB0, 0x3 ;  /* 0x000080c00000791a */ /* 0x000fc80000000000 */
[----:B------:R-:W-:Y:S01]  /*90f0*/  LOP3.LUT R8, R8, 0xfffffff8, RZ, 0xc0, !PT ;  /* 0xfffffff808087812 */ /* 0x000fe200078ec0ff */
[----:B------:R-:W-:Y:S01]  /*9100*/  UISETP.LT.AND UP0, UPT, UR4, 0x80, UPT ;  /* 0x000000800400788c */ /* 0x000fe2000bf01270 */
[----:B------:R-:W-:Y:S03]  /*9110*/  BSSY B1, `(.L_x_1429) ;  /* 0x000014f000017945 */ /* 0x000fe60003800000 */
[----:B------:R-:W-:Y:S01]  /*9120*/  IMAD.IADD R8, R81, 0x1, -R8 ;  /* 0x0000000151087824 */ /* 0x000fe200078e0a08 */
[----:B------:R-:W-:-:S03]  /*9130*/  USEL UR4, UR4, 0x80, UP0 ;  /* 0x0000008004047887 */ /* 0x000fc60008000000 */
        /* <DEDUP_REMOVED lines=22> */
[----:B----4-:R-:W-:Y:S01]  /*92a0*/  PRMT R13, R13, 0x5410, R8 ;  /* 0x000054100d0d7816 */ /* 0x010fe20000000008 */
[----:B---3--:R-:W-:-:S02]  /*92b0*/  IMAD R18, R80, 0x200, R55 ;  /* 0x0000020050127824 */ /* 0x008fc400078e0237 */
[----:B------:R-:W-:Y:S01]  /*92c0*/  IMAD.MOV.U32 R8, RZ, RZ, R30 ;  /* 0x000000ffff087224 */ /* 0x000fe200078e001e */
[----:B------:R-:W-:Y:S01]  /*92d0*/  PRMT R32, R9, 0x5410, R10 ;  /* 0x0000541009207816 */ /* 0x000fe2000000000a */
[----:B------:R-:W-:Y:S01]  /*92e0*/  IMAD.MOV.U32 R10, RZ, RZ, R56 ;  /* 0x000000ffff0a7224 */ /* 0x000fe200078e0038 */
[C---:B------:R-:W-:Y:S01]  /*92f0*/  IADD3 R12, R18.reuse, 0x20, RZ ;  /* 0x00000020120c7810 */ /* 0x040fe20007ffe0ff */
[----:B------:R-:W-:Y:S01]  /*9300*/  IMAD.MOV.U32 R9, RZ, RZ, R57 ;  /* 0x000000ffff097224 */ /* 0x000fe200078e0039 */
[C---:B------:R-:W-:Y:S01]  /*9310*/  @P0 IADD3 R12, R18.reuse, -0x20, RZ ;  /* 0xffffffe0120c0810 */ /* 0x040fe20007ffe0ff */
[----:B------:R-:W-:Y:S01]  /*9320*/  IMAD.MOV.U32 R11, RZ, RZ, R17 ;  /* 0x000000ffff0b7224 */ /* 0x000fe200078e0011 */
[----:B------:R-:W-:Y:S02]  /*9330*/  ISETP.GE.AND P0, PT, R81, UR4, PT ;  /* 0x0000000451007c0c */ /* 0x000fe4000bf06270 */
[----:B------:R-:W-:Y:S01]  /*9340*/  PRMT R42, R9, 0x5410, R10 ;  /* 0x00005410092a7816 */ /* 0x000fe2000000000a */
[----:B------:R-:W-:Y:S01]  /*9350*/  IMAD.MOV.U32 R10, RZ, RZ, R24 ;  /* 0x000000ffff0a7224 */ /* 0x000fe200078e0018 */
[----:B------:R-:W-:Y:S01]  /*9360*/  PRMT R23, R23, 0x5410, R8 ;  /* 0x0000541017177816 */ /* 0x000fe20000000008 */
[----:B------:R-:W-:Y:S01]  /*9370*/  IMAD.MOV.U32 R9, RZ, RZ, R25 ;  /* 0x000000ffff097224 */ /* 0x000fe200078e0019 */
[----:B------:R-:W-:Y:S01]  /*9380*/  PRMT R13, R11, 0x7610, R13 ;  /* 0x000076100b0d7816 */ /* 0x000fe2000000000d */
[----:B------:R-:W-:Y:S01]  /*9390*/  IMAD.MOV.U32 R8, RZ, RZ, R44 ;  /* 0x000000ffff087224 */ /* 0x000fe200078e002c */
[----:B------:R-:W-:Y:S01]  /*93a0*/  LEA R18, R18, 0x18100, 0x1 ;  /* 0x0001810012127811 */ /* 0x000fe200078e08ff */
[----:B------:R-:W-:Y:S01]  /*93b0*/  IMAD.MOV.U32 R11, RZ, RZ, R31 ;  /* 0x000000ffff0b7224 */ /* 0x000fe200078e001f */
        /* <DEDUP_REMOVED lines=8> */
[----:B------:R-:W-:Y:S02]  /*9440*/  IMAD.MOV.U32 R10, RZ, RZ, R45 ;  /* 0x000000ffff0a7224 */ /* 0x000fe400078e002d */
[----:B------:R-:W-:-:S03]  /*9450*/  IMAD.MOV.U32 R9, RZ, RZ, R52 ;  /* 0x000000ffff097224 */ /* 0x000fc600078e0034 */
[----:B------:R-:W-:Y:S02]  /*9460*/  PRMT R33, R10, 0x7610, R33 ;  /* 0x000076100a217816 */ /* 0x000fe40000000021 */
[----:B------:R-:W-:Y:S01]  /*9470*/  PRMT R37, R8, 0x5410, R9 ;  /* 0x0000541008257816 */ /* 0x000fe20000000009 */
[----:B------:R-:W-:Y:S05]  /*9480*/  @P0 BRA `(.L_x_1430) ;  /* 0x0000117000000947 */ /* 0x000fea0003800000 */
[----:B------:R-:W-:Y:S01]  /*9490*/  ISETP.GE.AND P0, PT, R15, c[0x0][0x27c], PT ;  /* 0x00009f000f007a0c */ /* 0x000fe20003f06270 */
[----:B------:R-:W-:-:S12]  /*94a0*/  BSSY B0, `(.L_x_1431) ;  /* 0x000002c000007945 */ /* 0x000fd80003800000 */
[----:B------:R-:W-:Y:S05]  /*94b0*/  @P0 BRA `(.L_x_1432) ;  /* 0x000002a000000947 */ /* 0x000fea0003800000 */
[----:B------:R-:W1:Y:S01]  /*94c0*/  LDS.128 R8, [R18] ;  /* 0x0000000012087984 */ /* 0x000e620000000c00 */
[--C-:B------:R-:W-:Y:S01]  /*94d0*/  SHF.R.U64 R83, R84, 0x10, R85.reuse ;  /* 0x0000001054537819 */ /* 0x100fe20000001255 */
[--C-:B------:R-:W-:Y:S01]  /*94e0*/  HADD2.F32 R89, -RZ, R73.reuse.H1_H1 ;  /* 0x30000049ff597230 */ /* 0x100fe20000004100 */
[----:B------:R-:W-:Y:S01]  /*94f0*/  SHF.R.U32.HI R84, RZ, 0x10, R85 ;  /* 0x00000010ff547819 */ /* 0x000fe20000011655 */
        /* <DEDUP_REMOVED lines=9> */
[--C-:B------:R-:W-:Y:S01]  /*9590*/  HADD2.F32 R85, -RZ, R11.reuse.H0_H0 ;  /* 0x2000000bff557230 */ /* 0x100fe20000004100 */
[CC--:B------:R-:W-:Y:S01]  /*95a0*/  FMUL.FTZ R98, R86.reuse, R89.reuse ;  /* 0x0000005956627220 */ /* 0x0c0fe20000410000 */
[----:B------:R-:W-:Y:S01]  /*95b0*/  HADD2.F32 R11, -RZ, R11.H1_H1 ;  /* 0x3000000bff0b7230 */ /* 0x000fe20000004100 */
[C---:B------:R-:W-:Y:S01]  /*95c0*/  FMUL.FTZ R95, R87.reuse, R89 ;  /* 0x00000059575f7220 */ /* 0x040fe20000410000 */
[--C-:B------:R-:W-:Y:S01]  /*95d0*/  HADD2.F32 R8, -RZ, R10.reuse.H0_H0 ;  /* 0x2000000aff087230 */ /* 0x100fe20000004100 */
[-C--:B------:R-:W-:Y:S01]  /*95e0*/  FFMA.FTZ R98, R87, R79.reuse, R98 ;  /* 0x0000004f57627223 */ /* 0x080fe20000010062 */
        /* <DEDUP_REMOVED lines=22> */
[----:B------:R1:W-:Y:S02]  /*9750*/  STS.128 [R18], R8 ;  /* 0x0000000812007388 */ /* 0x0003e40000000c00 */
.L_x_1432:
[----:B------:R-:W-:Y:S05]  /*9760*/  BSYNC B0 ;  /* 0x0000000000007941 */ /* 0x000fea0003800000 */
.L_x_1431:
        /* <DEDUP_REMOVED lines=45> */
[----:B------:R1:W-:Y:S02]  /*9a40*/  STS.128 [R12], R8 ;  /* 0x000000080c007388 */ /* 0x0003e40000000c00 */
.L_x_1434:
[----:B------:R-:W-:Y:S05]  /*9a50*/  BSYNC B0 ;  /* 0x0000000000007941 */ /* 0x000fea0003800000 */
.L_x_1433:
        /* <DEDUP_REMOVED lines=46> */
.L_x_1436:
[----:B------:R-:W-:Y:S05]  /*9d40*/  BSYNC B0 ;  /* 0x0000000000007941 */ /* 0x000fea0003800000 */
.L_x_1435:
        /* <DEDUP_REMOVED lines=46> */
.L_x_1438:
[----:B------:R-:W-:Y:S05]  /*a030*/  BSYNC B0 ;  /* 0x0000000000007941 */ /* 0x000fea0003800000 */
.L_x_1437:
        /* <DEDUP_REMOVED lines=25> */
[CC--:B------:R-:W-:Y:S01]  /*a1d0*/  FMUL.FTZ R73, R66.reuse, R69.reuse ;  /* 0x0000004542497220 */ /* 0x0c0fe20000410000 */
        /* <DEDUP_REMOVED lines=20> */
.L_x_1440:
[----:B------:R-:W-:Y:S05]  /*a320*/  BSYNC B0 ;  /* 0x0000000000007941 */ /* 0x000fea0003800000 */
.L_x_1439:
        /* <DEDUP_REMOVED lines=45> */
.L_x_1430:
[----:B------:R-:W-:Y:S05]  /*a600*/  BSYNC B1 ;  /* 0x0000000000017941 */ /* 0x000fea0003800000 */
.L_x_1429:
        /* <DEDUP_REMOVED lines=32> */
[----:B------:R-:W-:Y:S01]  /*a810*/  FMUL.FTZ R42, R10, R37 ;  /* 0x000000250a2a7220 */ /* 0x000fe20000410000 */
[----:B------:R-:W-:Y:S01]  /*a820*/  HADD2.F32 R54, -RZ, R43.H0_H0 ;  /* 0x2000002bff367230 */ /* 0x000fe20000004100 */
[----:B------:R-:W-:-:S02]  /*a830*/  FMUL.FTZ R43, R9, R52 ;  /* 0x00000034092b7220 */ /* 0x000fc40000410000 */
[C---:B------:R-:W-:Y:S02]  /*a840*/  FMUL.FTZ R37, R8.reuse, R37 ;  /* 0x0000002508257220 */ /* 0x040fe40000410000 */
[----:B------:R-:W-:Y:S02]  /*a850*/  FMUL.FTZ R52, R57, R52 ;  /* 0x0000003439347220 */ /* 0x000fe40000410000 */
[----:B------:R-:W-:Y:S02]  /*a860*/  FFMA.FTZ R56, R53, R60, -R56 ;  /* 0x0000003c35387223 */ /* 0x000fe40000010838 */
        /* <DEDUP_REMOVED lines=10> */
.L_x_1443:
[----:B------:R-:W-:Y:S05]  /*a910*/  BSYNC B0 ;  /* 0x0000000000007941 */ /* 0x000fea0003800000 */
.L_x_1442:
        /* <DEDUP_REMOVED lines=34> */
[C---:B------:R-:W-:Y:S02]  /*ab40*/  FMUL.FTZ R33, R8.reuse, R33 ;  /* 0x0000002108217220 */ /* 0x040fe40000410000 */
        /* <DEDUP_REMOVED lines=11> */
.L_x_1445:
[----:B------:R-:W-:Y:S05]  /*ac00*/  BSYNC B0 ;  /* 0x0000000000007941 */ /* 0x000fea0003800000 */
.L_x_1444:
        /* <DEDUP_REMOVED lines=31> */
[----:B------:R-:W-:Y:S01]  /*ae00*/  F2FP.PACK_AB R11, R11, R40 ;  /* 0x000000280b0b723e */ /* 0x000fe200000000ff */
[----:B------:R-:W-:-:S02]  /*ae10*/  FMUL.FTZ R38, R9, R36 ;  /* 0x0000002409267220 */ /* 0x000fc40000410000 */
[C---:B------:R-:W-:Y:S02]  /*ae20*/  FMUL.FTZ R44, R39.reuse, R44 ;  /* 0x0000002c272c7220 */ /* 0x040fe40000410000 */
[----:B------:R-:W-:Y:S02]  /*ae30*/  FMUL.FTZ R29, R8, R29 ;  /* 0x0000001d081d7220 */ /* 0x000fe40000410000 */
[----:B------:R-:W-:Y:S02]  /*ae40*/  FMUL.FTZ R36, R42, R36 ;  /* 0x000000242a247220 */ /* 0x000fe40000410000 */
[-C--:B------:R-:W-:Y:S02]  /*ae50*/  FFMA.FTZ R43, R39, R52.reuse, -R43 ;  /* 0x00000034272b7223 */ /* 0x080fe4000001082b */
[----:B------:R-:W-:Y:S02]  /*ae60*/  FFMA.FTZ R44, R41, R52, R44 ;  /* 0x00000034292c7223 */ /* 0x000fe4000001002c */
[----:B------:R-:W-:-:S02]  /*ae70*/  FFMA.FTZ R32, R8, R37, -R32 ;  /* 0x0000002508207223 */ /* 0x000fc40000010820 */
[----:B------:R-:W-:Y:S01]  /*ae80*/  FFMA.FTZ R29, R10, R37, R29 ;  /* 0x000000250a1d7223 */ /* 0x000fe2000001001d */
[----:B------:R-:W-:Y:S01]  /*ae90*/  F2FP.PACK_AB R8, R44, R43 ;  /* 0x0000002b2c08723e */ /* 0x000fe200000000ff */
[-C--:B------:R-:W-:Y:S02]  /*aea0*/  FFMA.FTZ R38, R42, R33.reuse, -R38 ;  /* 0x000000212a267223 */ /* 0x080fe40000010826 */
[----:B------:R-:W-:Y:S01]  /*aeb0*/  FFMA.FTZ R9, R9, R33, R36 ;  /* 0x0000002109097223 */ /* 0x000fe20000010024 */
[----:B------:R-:W-:-:S04]  /*aec0*/  F2FP.PACK_AB R10, R29, R32 ;  /* 0x000000201d0a723e */ /* 0x000fc800000000ff */
[----:B------:R-:W-:-:S05]  /*aed0*/  F2FP.PACK_AB R9, R9, R38 ;  /* 0x000000260909723e */ /* 0x000fca00000000ff */
[----:B------:R1:W-:Y:S02]  /*aee0*/  STS.128 [R18+0x6000], R8 ;  /* 0x0060000812007388 */ /* 0x0003e40000000c00 */
.L_x_1447:
[----:B------:R-:W-:Y:S05]  /*aef0*/  BSYNC B0 ;  /* 0x0000000000007941 */ /* 0x000fea0003800000 */
.L_x_1446:
        /* <DEDUP_REMOVED lines=30> */
[----:B------:R-:W-:-:S02]  /*b0e0*/  FMUL.FTZ R28, R10, R23 ;  /* 0x000000170a1c7220 */ /* 0x000fc40000410000 */
[----:B------:R-:W-:Y:S02]  /*b0f0*/  FMUL.FTZ R31, R9, R30 ;  /* 0x0000001e091f7220 */ /* 0x000fe40000410000 */
[C---:B------:R-:W-:Y:S02]  /*b100*/  FMUL.FTZ R38, R33.reuse, R38 ;  /* 0x0000002621267220 */ /* 0x040fe40000410000 */
[----:B------:R-:W-:Y:S02]  /*b110*/  FMUL.FTZ R23, R8, R23 ;  /* 0x0000001708177220 */ /* 0x000fe40000410000 */
[----:B------:R-:W-:Y:S02]  /*b120*/  FMUL.FTZ R30, R36, R30 ;  /* 0x0000001e241e7220 */ /* 0x000fe40000410000 */
[-C--:B------:R-:W-:Y:S02]  /*b130*/  FFMA.FTZ R39, R33, R40.reuse, -R39 ;  /* 0x0000002821277223 */ /* 0x080fe40000010827 */
[----:B------:R-:W-:-:S02]  /*b140*/  FFMA.FTZ R38, R35, R40, R38 ;  /* 0x0000002823267223 */ /* 0x000fc40000010026 */
        /* <DEDUP_REMOVED lines=9> */
.L_x_1449:
[----:B------:R-:W-:Y:S05]  /*b1e0*/  BSYNC B0 ;  /* 0x0000000000007941 */ /* 0x000fea0003800000 */
.L_x_1448:
        /* <DEDUP_REMOVED lines=46> */
.L_x_1451:
[----:B------:R-:W-:Y:S05]  /*b4d0*/  BSYNC B0 ;  /* 0x0000000000007941 */ /* 0x000fea0003800000 */
.L_x_1450:
[----:B------:R-:W-:-:S04]  /*b4e0*/  IADD3 R15, R15, 0x50, RZ ;  /* 0x000000500f0f7810 */ /* 0x000fc80007ffe0ff */
[----:B------:R-:W-:-:S13]  /*b4f0*/  ISETP.GE.AND P0, PT, R15, c[0x0][0x27c], PT ;  /* 0x00009f000f007a0c */ /* 0x000fda0003f06270 */
[----:B------:R-:W-:Y:S05]  /*b500*/  @P0 BRA `(.L_x_1441) ;  /* 0x00003aa000000947 */ /* 0x000fea0003800000 */
[----:B-1----:R-:W1:Y:S01]  /*b510*/  LDS.128 R8, [R12+0xa000] ;  /* 0x00a000000c087984 */ /* 0x002e620000000c00 */
        /* <DEDUP_REMOVED lines=40> */
[----:B------:R1:W-:Y:S01]  /*b7a0*/  STS.128 [R12+0xa000], R8 ;  /* 0x00a000080c007388 */ /* 0x0003e20000000c00 */
[----:B------:R-:W-:Y:S05]  /*b7b0*/  BRA `(.L_x_1441) ;  /* 0x000037f000007947 */ /* 0x000fea0003800000 */
.L_x_1424:
[----:B------:R-:W-:Y:S01]  /*b7c0*/  PLOP3.LUT P0, PT, PT, PT, UP2, 0x80, 0x0 ;  /* 0x000000000000781c */ /* 0x000fe20003f0f028 */
[----:B------:R-:W-:Y:S01]  /*b7d0*/  IMAD.U32 R12, RZ, RZ, UR20 ;  /* 0x00000014ff0c7e24 */ /* 0x000fe2000f8e00ff */
[----:B------:R-:W-:Y:S01]  /*b7e0*/  MOV R13, UR21 ;  /* 0x00000015000d7c02 */ /* 0x000fe20008000f00 */
[----:B------:R-:W-:Y:S01]  /*b7f0*/  IMAD.U32 R15, RZ, RZ, UR7 ;  /* 0x00000007ff0f7e24 */ /* 0x000fe2000f8e00ff */
[----:B------:R-:W-:Y:S01]  /*b800*/  BSSY B0, `(.L_x_1452) ;  /* 0x000004c000007945 */ /* 0x000fe20003800000 */
[----:B------:R-:W-:Y:S01]  /*b810*/  IMAD.MOV.U32 R14, RZ, RZ, R12 ;  /* 0x000000ffff0e7224 */ /* 0x000fe200078e000c */
[----:B------:R-:W-:Y:S01]  /*b820*/  CS2R R30, SRZ ;  /* 0x00000000001e7805 */ /* 0x000fe2000001ff00 */
[----:B------:R-:W-:Y:S01]  /*b830*/  IMAD.U32 R17, RZ, RZ, UR5 ;  /* 0x00000005ff117e24 */ /* 0x000fe2000f8e00ff */
        /* <DEDUP_REMOVED lines=12> */
[----:B------:R-:W-:Y:S01]  /*b900*/  CS2R R70, SRZ ;  /* 0x0000000000467805 */ /* 0x000fe2000001ff00 */
[----:B------:R-:W-:-:S06]  /*b910*/  CS2R R68, SRZ ;  /* 0x0000000000447805 */ /* 0x000fcc000001ff00 */
[----:B------:R-:W-:-:S04]  /*b920*/  @P0 SHF.R.U32.HI R9, RZ, c[0x0][0x2cc], R10 ;  /* 0x0000b300ff090a19 */ /* 0x000fc8000001160a */
[----:B------:R-:W-:Y:S01]  /*b930*/  SHF.R.S32.HI R10, RZ, 0x1f, R9 ;  /* 0x0000001fff0a7819 */ /* 0x000fe20000011409 */
[----:B------:R-:W-:-:S04]  /*b940*/  IMAD.WIDE.U32 R14, R9, c[0x0][0x280], R14 ;  /* 0x0000a000090e7a25 */ /* 0x000fc800078e000e */
[----:B------:R-:W-:Y:S01]  /*b950*/  IMAD R18, R10, c[0x0][0x280], RZ ;  /* 0x0000a0000a127a24 */ /* 0x000fe200078e02ff */
[----:B------:R-:W-:Y:S01]  /*b960*/  LEA R12, P0, R14, c[0x0][0x270], 0x1 ;  /* 0x00009c000e0c7a11 */ /* 0x000fe200078008ff */
[----:B------:R-:W-:Y:S02]  /*b970*/  IMAD R10, R10, c[0x0][0x290], RZ ;  /* 0x0000a4000a0a7a24 */ /* 0x000fe400078e02ff */
[C---:B------:R-:W-:Y:S02]  /*b980*/  IMAD R18, R9.reuse, c[0x0][0x284], R18 ;  /* 0x0000a10009127a24 */ /* 0x040fe400078e0212 */
[----:B------:R-:W-:Y:S01]  /*b990*/  IMAD R10, R9, c[0x0][0x294], R10 ;  /* 0x0000a500090a7a24 */ /* 0x000fe200078e020a */
[----:B------:R1:W2:Y:S02]  /*b9a0*/  SHFL.IDX PT, R22, R12, RZ, 0x1c1f ;  /* 0x001c1fff0c167589 */ /* 0x0002a400000e0000 */
[----:B------:R-:W-:Y:S01]  /*b9b0*/  IADD3 R18, R15, R18, RZ ;  /* 0x000000120f127210 */ /* 0x000fe20007ffe0ff */
[----:B------:R-:W-:-:S03]  /*b9c0*/  IMAD.U32 R15, RZ, RZ, UR23 ;  /* 0x00000017ff0f7e24 */ /* 0x000fc6000f8e00ff */
[----:B------:R-:W-:Y:S02]  /*b9d0*/  LEA.HI.X R18, R14, c[0x0][0x274], R18, 0x1, P0 ;  /* 0x00009d000e127a11 */ /* 0x000fe400000f0c12 */
[----:B------:R-:W-:-:S03]  /*b9e0*/  MOV R14, UR22 ;  /* 0x00000016000e7c02 */ /* 0x000fc60008000f00 */
[----:B------:R1:W3:Y:S01]  /*b9f0*/  SHFL.IDX PT, R23, R18, RZ, 0x1c1f ;  /* 0x001c1fff12177589 */ /* 0x0002e200000e0000 */
[----:B------:R-:W-:-:S05]  /*ba00*/  MOV R16, R14 ;  /* 0x0000000e00107202 */ /* 0x000fca0000000f00 */
[----:B------:R-:W-:-:S04]  /*ba10*/  IMAD.WIDE.U32 R14, R9, c[0x0][0x290], R16 ;  /* 0x0000a400090e7a25 */ /* 0x000fc800078e0010 */
[----:B------:R-:W-:Y:S01]  /*ba20*/  IMAD.IADD R17, R15, 0x1, R10 ;  /* 0x000000010f117824 */ /* 0x000fe200078e020a */
[----:B------:R-:W-:-:S04]  /*ba30*/  LEA R10, P0, R14, c[0x0][0x288], 0x1 ;  /* 0x0000a2000e0a7a11 */ /* 0x000fc800078008ff */
[----:B------:R-:W-:Y:S01]  /*ba40*/  LEA.HI.X R17, R14, c[0x0][0x28c], R17, 0x1, P0 ;  /* 0x0000a3000e117a11 */ /* 0x000fe200000f0c11 */
[----:B------:R1:W4:Y:S01]  /*ba50*/  SHFL.IDX PT, R20, R10, RZ, 0x1c1f ;  /* 0x001c1fff0a147589 */ /* 0x00032200000e0000 */
[----:B------:R-:W-:-:S03]  /*ba60*/  ISETP.GE.AND P0, PT, R8, UR19, PT ;  /* 0x0000001308007c0c */ /* 0x000fc6000bf06270 */
[----:B------:R1:W1:Y:S10]  /*ba70*/  SHFL.IDX PT, R21, R17, RZ, 0x1c1f ;  /* 0x001c1fff11157589 */ /* 0x00027400000e0000 */
[----:B------:R-:W-:Y:S05]  /*ba80*/  @P0 BRA `(.L_x_1453) ;  /* 0x0000023000000947 */ /* 0x000fea0003800000 */
[C---:B--23--:R-:W-:Y:S01]  /*ba90*/  ISETP.GE.AND P0, PT, R55.reuse, c[0x0][0x27c], PT ;  /* 0x00009f0037007a0c */ /* 0x04cfe20003f06270 */
[----:B------:R-:W-:Y:S01]  /*baa0*/  CS2R R74, SRZ ;  /* 0x00000000004a7805 */ /* 0x000fe2000001ff00 */
[----:B------:R-:W-:Y:S01]  /*bab0*/  CS2R R72, SRZ ;  /* 0x0000000000487805 */ /* 0x000fe2000001ff00 */
[----:B------:R-:W-:Y:S01]  /*bac0*/  CS2R R70, SRZ ;  /* 0x0000000000467805 */ /* 0x000fe2000001ff00 */
[----:B------:R-:W-:Y:S01]  /*bad0*/  CS2R R68, SRZ ;  /* 0x0000000000447805 */ /* 0x000fe2000001ff00 */
[----:B------:R-:W-:-:S08]  /*bae0*/  IADD3 R14, R55, 0x20, RZ ;  /* 0x00000020370e7810 */ /* 0x000fd00007ffe0ff */
[----:B------:R-:W-:-:S04]  /*baf0*/  @!P0 IMAD.WIDE R24, R55, 0x2, R22 ;  /* 0x0000000237188825 */ /* 0x000fc800078e0216 */
        /* <DEDUP_REMOVED lines=28> */
.L_x_1453:
[----:B--23--:R-:W-:Y:S05]  /*bcc0*/  BSYNC B0 ;  /* 0x0000000000007941 */ /* 0x00cfea0003800000 */
.L_x_1452:
        /* <DEDUP_REMOVED lines=18> */
[----:B------:R-:W-:Y:S01]  /*bdf0*/  IMAD.MOV.U32 R15, RZ, RZ, R71 ;  /* 0x000000ffff0f7224 */ /* 0x000fe200078e0047 */
        /* <DEDUP_REMOVED lines=24> */
[----:B------:R1:W2:Y:S01]  /*bf80*/  SHFL.IDX PT, R11, R17, 0x1, 0x1c1f ;  /* 0x003c1f00110b7f89 */ /* 0x0002a200000e0000 */
[----:B------:R-:W-:Y:S01]  /*bf90*/  PRMT R88, R9, 0x5410, R14 ;  /* 0x0000541009587816 */ /* 0x000fe2000000000e */
[----:B------:R-:W-:Y:S01]  /*bfa0*/  IMAD.MOV.U32 R9, RZ, RZ, R69 ;  /* 0x000000ffff097224 */ /* 0x000fe200078e0045 */
[----:B------:R-:W-:Y:S01]  /*bfb0*/  MOV R14, R68 ;  /* 0x00000044000e7202 */ /* 0x000fe20000000f00 */
[----:B------:R-:W-:Y:S01]  /*bfc0*/  CS2R R22, SRZ ;  /* 0x0000000000167805 */ /* 0x000fe2000001ff00 */
[----:B----4-:R-:W-:Y:S01]  /*bfd0*/  CS2R R20, SRZ ;  /* 0x0000000000147805 */ /* 0x010fe2000001ff00 */
[----:B------:R-:W-:Y:S01]  /*bfe0*/  CS2R R34, SRZ ;  /* 0x0000000000227805 */ /* 0x000fe2000001ff00 */
[----:B------:R-:W-:Y:S01]  /*bff0*/  PRMT R94, R9, 0x5410, R14 ;  /* 0x00005410095e7816 */ /* 0x000fe2000000000e */
[----:B------:R-:W-:Y:S01]  /*c000*/  CS2R R32, SRZ ;  /* 0x0000000000207805 */ /* 0x000fe2000001ff00 */
[----:B---3--:R-:W-:Y:S01]  /*c010*/  CS2R R18, SRZ ;  /* 0x0000000000127805 */ /* 0x008fe2000001ff00 */
[----:B-1----:R-:W-:Y:S01]  /*c020*/  CS2R R16, SRZ ;  /* 0x0000000000107805 */ /* 0x002fe2000001ff00 */
[----:B------:R-:W-:Y:S05]  /*c030*/  @P0 BRA `(.L_x_1455) ;  /* 0x0000023000000947 */ /* 0x000fea0003800000 */
[C---:B--2---:R-:W-:Y:S01]  /*c040*/  ISETP.GE.AND P0, PT, R55.reuse, c[0x0][0x27c], PT ;  /* 0x00009f0037007a0c */ /* 0x044fe20003f06270 */
        /* <DEDUP_REMOVED lines=28> */
[----:B------:R-:W-:Y:S01]  /*c210*/  @!P0 LOP3.LUT R8, R8, 0xfffffff8, RZ, 0xc0, !PT ;  /* 0xfffffff808088812 */ /* 0x000fe200078ec0ff */
[----:B--2---:R-:W-:-:S04]  /*c220*/  CS2R R20, SRZ ;  /* 0x0000000000147805 */ /* 0x004fc8000001ff00 */
[----:B------:R-:W-:-:S04]  /*c230*/  @!P0 IMAD.WIDE R12, R8, 0x2, R12 ;  /* 0x00000002080c8825 */ /* 0x000fc800078e020c */
[----:B------:R-:W-:Y:S01]  /*c240*/  @!P0 IMAD.WIDE R8, R8, 0x2, R10 ;  /* 0x0000000208088825 */ /* 0x000fe200078e020a */
[----:B------:R1:W5:Y:S04]  /*c250*/  @!P0 LD.E.128 R28, [R12.64] ;  /* 0x0000000a0c1c8980 */ /* 0x000368000c101d00 */
[----:B------:R1:W5:Y:S02]  /*c260*/  @!P0 LD.E.128 R20, [R8.64] ;  /* 0x0000000a08148980 */ /* 0x000364000c101d00 */
.L_x_1455:
[----:B--2---:R-:W-:Y:S05]  /*c270*/  BSYNC B0 ;  /* 0x0000000000007941 */ /* 0x004fea0003800000 */
.L_x_1454:
[----:B-----5:R-:W-:Y:S01]  /*c280*/  IMAD.MOV.U32 R11, RZ, RZ, R30 ;  /* 0x000000ffff0b7224 */ /* 0x020fe200078e001e */
[----:B-1----:R-:W-:Y:S01]  /*c290*/  MOV R8, R29 ;  /* 0x0000001d00087202 */ /* 0x002fe20000000f00 */
[----:B------:R-:W-:Y:S01]  /*c2a0*/  IMAD.MOV.U32 R10, RZ, RZ, R31 ;  /* 0x000000ffff0a7224 */ /* 0x000fe200078e001f */
[----:B------:R-:W-:Y:S01]  /*c2b0*/  UIADD3 UR4, -UR13, UR19, URZ ;  /* 0x000000130d047290 */ /* 0x000fe2000fffe13f */
[----:B------:R-:W-:Y:S01]  /*c2c0*/  IMAD.MOV.U32 R9, RZ, RZ, R28 ;  /* 0x000000ffff097224 */ /* 0x000fe200078e001c */
[----:B------:R-:W-:-:S04]  /*c2d0*/  DEPBAR.LE SB0, 0x3 ;  /* 0x000080c00000791a */ /* 0x000fc80000000000 */
[----:B------:R-:W-:Y:S01]  /*c2e0*/  PRMT R54, R10, 0x5410, R11 ;  /* 0x000054100a367816 */ /* 0x000fe2000000000b */
[----:B------:R-:W-:Y:S01]  /*c2f0*/  IMAD.MOV.U32 R11, RZ, RZ, R26 ;  /* 0x000000ffff0b7224 */ /* 0x000fe200078e001a */
[----:B------:R-:W-:Y:S01]  /*c300*/  PRMT R53, R8, 0x5410, R9 ;  /* 0x0000541008357816 */ /* 0x000fe20000000009 */
[----:B------:R-:W-:Y:S01]  /*c310*/  IMAD.MOV.U32 R10, RZ, RZ, R27 ;  /* 0x000000ffff0a7224 */ /* 0x000fe200078e001b */
[----:B------:R-:W-:Y:S01]  /*c320*/  MOV R8, R25 ;  /* 0x0000001900087202 */ /* 0x000fe20000000f00 */
[----:B------:R-:W-:Y:S01]  /*c330*/  IMAD.MOV.U32 R9, RZ, RZ, R24 ;  /* 0x000000ffff097224 */ /* 0x000fe200078e0018 */
[----:B------:R-:W-:Y:S01]  /*c340*/  UISETP.LT.AND UP0, UPT, UR4, 0x80, UPT ;  /* 0x000000800400788c */ /* 0x000fe2000bf01270 */
[----:B------:R-:W-:Y:S01]  /*c350*/  BSSY B1, `(.L_x_1456) ;  /* 0x000016d000017945 */ /* 0x000fe20003800000 */
[----:B------:R-:W-:Y:S01]  /*c360*/  PRMT R67, R10, 0x5410, R11 ;  /* 0x000054100a437816 */ /* 0x000fe2000000000b */
[----:B------:R-:W-:Y:S01]  /*c370*/  IMAD.MOV.U32 R11, RZ, RZ, R38 ;  /* 0x000000ffff0b7224 */ /* 0x000fe200078e0026 */
[----:B------:R-:W-:Y:S01]  /*c380*/  PRMT R66, R8, 0x5410, R9 ;  /* 0x0000541008427816 */ /* 0x000fe20000000009 */
[----:B------:R-:W-:Y:S01]  /*c390*/  IMAD.MOV.U32 R10, RZ, RZ, R39 ;  /* 0x000000ffff0a7224 */ /* 0x000fe200078e0027 */
[----:B------:R-:W-:Y:S01]  /*c3a0*/  MOV R9, R36 ;  /* 0x0000002400097202 */ /* 0x000fe20000000f00 */
[----:B------:R-:W-:Y:S01]  /*c3b0*/  IMAD.MOV.U32 R8, RZ, RZ, R37 ;  /* 0x000000ffff087224 */ /* 0x000fe200078e0025 */
[----:B------:R-:W-:-:S02]  /*c3c0*/  USEL UR4, UR4, 0x80, UP0 ;  /* 0x0000008004047887 */ /* 0x000fc40008000000 */
        /* <DEDUP_REMOVED lines=12> */
[----:B------:R-:W-:-:S02]  /*c490*/  MOV R11, R18 ;  /* 0x00000012000b7202 */ /* 0x000fc40000000f00 */
[----:B------:R-:W-:Y:S02]  /*c4a0*/  MOV R8, R17 ;  /* 0x0000001100087202 */ /* 0x000fe40000000f00 */
[----:B------:R-:W-:Y:S01]  /*c4b0*/  PRMT R65, R10, 0x5410, R11 ;  /* 0x000054100a417816 */ /* 0x000fe2000000000b */
[----:B------:R-:W-:Y:S01]  /*c4c0*/  IMAD.MOV.U32 R11, RZ, RZ, R34 ;  /* 0x000000ffff0b7224 */ /* 0x000fe200078e0022 */
[----:B------:R-:W-:Y:S01]  /*c4d0*/  PRMT R64, R8, 0x5410, R9 ;  /* 0x0000541008407816 */ /* 0x000fe20000000009 */
[----:B------:R-:W-:Y:S01]  /*c4e0*/  IMAD.MOV.U32 R10, RZ, RZ, R35 ;  /* 0x000000ffff0a7224 */ /* 0x000fe200078e0023 */
[----:B------:R-:W-:Y:S01]  /*c4f0*/  MOV R9, R32 ;  /* 0x0000002000097202 */ /* 0x000fe20000000f00 */
[----:B------:R-:W-:-:S03]  /*c500*/  IMAD.MOV.U32 R8, RZ, RZ, R33 ;  /* 0x000000ffff087224 */ /* 0x000fc600078e0021 */
        /* <DEDUP_REMOVED lines=108> */
.L_x_1459:
[----:B------:R-:W-:Y:S05]  /*cbd0*/  BSYNC B0 ;  /* 0x0000000000007941 */ /* 0x000fea0003800000 */
.L_x_1458:
        /* <DEDUP_REMOVED lines=114> */
.L_x_1461:
[----:B------:R-:W-:Y:S05]  /*d300*/  BSYNC B0 ;  /* 0x0000000000007941 */ /* 0x000fea0003800000 */
.L_x_1460:
[----:B-1----:R-:W-:-:S04]  /*d310*/  IADD3 R12, R55, 0x40, RZ ;  /* 0x00000040370c7810 */ /* 0x002fc80007ffe0ff */
        /* <DEDUP_REMOVED lines=112> */
.L_x_1457:
[----:B------:R-:W-:Y:S05]  /*da20*/  BSYNC B1 ;  /* 0x0000000000017941 */ /* 0x000fea0003800000 */
.L_x_1456:
        /* <DEDUP_REMOVED lines=111> */
.L_x_1463:
[----:B------:R-:W-:Y:S05]  /*e120*/  BSYNC B0 ;  /* 0x0000000000007941 */ /* 0x000fea0003800000 */
.L_x_1462:
        /* <DEDUP_REMOVED lines=16> */
[----:B------:R-:W-:Y:S01]  /*e230*/  LEA.HI R13, R13, R10, RZ, 0x1d ;  /* 0x0000000a0d0d7211 */ /* 0x000fe200078fe8ff */
[--C-:B------:R-:W-:Y:S01]  /*e240*/  HADD2.F32 R46, -RZ, R66.reuse.H0_H0 ;  /* 0x20000042ff2e7230 */ /* 0x100fe20000004100 */
[----:B------:R-:W-:Y:S01]  /*e250*/  LOP3.LUT R14, R14, 0x1c0, RZ, 0xc0, !PT ;  /* 0x000001c00e0e7812 */ /* 0x000fe200078ec0ff */
[----:B------:R-:W-:Y:S01]  /*e260*/  IMAD.SHL.U32 R9, R9, 0x40, RZ ;  /* 0x0000004009097824 */ /* 0x000fe200078e00ff */
        /* <DEDUP_REMOVED lines=96> */
.L_x_1465:
[----:B------:R-:W-:Y:S05]  /*e870*/  BSYNC B0 ;  /* 0x0000000000007941 */ /* 0x000fea0003800000 */
.L_x_1464:
[----:B-1----:R-:W-:-:S04]  /*e880*/  IADD3 R14, R55, 0x40, RZ ;  /* 0x00000040370e7810 */ /* 0x002fc80007ffe0ff */
[----:B------:R-:W-:-:S13]  /*e890*/  ISETP.GE.AND P0, PT, R14, c[0x0][0x27c], PT ;  /* 0x00009f000e007a0c */ /* 0x000fda0003f06270 */
[----:B------:R-:W-:Y:S05]  /*e8a0*/  @P0 BRA `(.L_x_1441) ;  /* 0x0000070000000947 */ /* 0x000fea0003800000 */
[----:B------:R-:W-:Y:S01]  /*e8b0*/  SHF.R.S32.HI R13, RZ, 0x1f, R14 ;  /* 0x0000001fff0d7819 */ /* 0x000fe2000001140e */
        /* <DEDUP_REMOVED lines=12> */
[----:B------:R-:W-:Y:S01]  /*e980*/  HADD2.F32 R49, -RZ, R49.H1_H1 ;  /* 0x30000031ff317230 */ /* 0x000fe20000004100 */
[----:B------:R-:W-:Y:S01]  /*e990*/  LEA.HI R13, R13, R14, RZ, 0x6 ;  /* 0x0000000e0d0d7211 */ /* 0x000fe200078f30ff */
[----:B------:R-:W-:Y:S01]  /*e9a0*/  HADD2.F32 R53, -RZ, R53.H1_H1 ;  /* 0x30000035ff357230 */ /* 0x000fe20000004100 */
        /* <DEDUP_REMOVED lines=96> */
.L_x_1441:
[----:B------:R-:W-:Y:S05]  /*efb0*/  BSYNC B2 ;  /* 0x0000000000027941 */ /* 0x000fea0003800000 */
.L_x_1423:
[----:B------:R-:W-:-:S04]  /*efc0*/  DEPBAR.LE SB0, 0x2 ;  /* 0x000080800000791a */ /* 0x000fc80000000000 */
[----:B------:R-:W-:Y:S01]  /*efd0*/  IMAD.MOV.U32 R182, RZ, RZ, 0x20 ;  /* 0x00000020ffb67424 */ /* 0x000fe200078e00ff */
[----:B------:R-:W-:Y:S01]  /*efe0*/  BAR.SYNC.DEFER_BLOCKING 0x0 ;  /* 0x0000000000007b1d */ /* 0x000fe20000010000 */
[----:B------:R-:W-:Y:S01]  /*eff0*/  LOP3.LUT P0, RZ, R132, 0x2, RZ, 0xc0, !PT ;  /* 0x0000000284ff7812 */ /* 0x000fe2000780c0ff */
[----:B------:R-:W-:Y:S01]  /*f000*/  IMAD.SHL.U32 R185, R5, 0x2, RZ ;  /* 0x0000000205b97824 */ /* 0x000fe200078e00ff */
[----:B------:R-:W-:Y:S01]  /*f010*/  LEA R184, R0, 0x18100, 0x1 ;  /* 0x0001810000b87811 */ /* 0x000fe200078e08ff */
[----:B------:R-:W-:Y:S01]  /*f020*/  IMAD.SHL.U32 R183, R2, 0x2, RZ ;  /* 0x0000000202b77824 */ /* 0x000fe200078e00ff */
[----:B------:R-:W-:Y:S02]  /*f030*/  SEL R182, R182, 0xffffffe0, !P0 ;  /* 0xffffffe0b6b67807 */ /* 0x000fe40004000000 */
[----:B------:R-:W-:Y:S02]  /*f040*/  PLOP3.LUT P0, PT, PT, PT, UP1, 0x40, 0x0 ;  /* 0x000000000000781c */ /* 0x000fe40003f0e818 */
[----:B------:R-:W-:Y:S01]  /*f050*/  SHF.L.U32 R40, R0, 0x1, RZ ;  /* 0x0000000100287819 */ /* 0x000fe200000006ff */
[----:B------:R-:W-:Y:S01]  /*f060*/  IMAD.IADD R0, R184, 0x1, R183 ;  /* 0x00000001b8007824 */ /* 0x000fe200078e02b7 */
[----:B------:R-:W-:-:S04]  /*f070*/  IADD3 R88, R185, R182, RZ ;  /* 0x000000b6b9587210 */ /* 0x000fc80007ffe0ff */
        /* <DEDUP_REMOVED lines=24> */
[----:B------:R-:W-:Y:S01]  /*f200*/  SHF.L.U64.HI R14, R208, 0x1, R211 ;  /* 0x00000001d00e7819 */ /* 0x000fe200000102d3 */
[----:B------:R-:W-:Y:S01]  /*f210*/  IMAD R5, R197, c[0x0][0x21c], R2 ;  /* 0x00008700c5057a24 */ /* 0x000fe200078e0202 */
[----:B------:R-:W-:Y:S01]  /*f220*/  LOP3.LUT R29, R29, 0xf, RZ, 0xc0, !PT ;  /* 0x0000000f1d1d7812 */ /* 0x000fe200078ec0ff */
[----:B------:R-:W-:-:S04]  /*f230*/  IMAD.WIDE.U32 R12, R197, c[0x0][0x218], R12 ;  /* 0x00008600c50c7a25 */ /* 0x000fc800078e000c */
[----:B------:R-:W-:Y:S01]  /*f240*/  IMAD.SHL.U32 R2, R207, 0x2, RZ ;  /* 0x00000002cf027824 */ /* 0x000fe200078e00ff */
[----:B------:R-:W-:Y:S02]  /*f250*/  IADD3 R22, P0, R50, R12, RZ ;  /* 0x0000000c32167210 */ /* 0x000fe40007f1e0ff */
[----:B------:R-:W-:Y:S02]  /*f260*/  SEL R12, RZ, 0x10, P4 ;  /* 0x00000010ff0c7807 */ /* 0x000fe40002000000 */
[----:B------:R-:W-:Y:S01]  /*f270*/  IADD3.X R5, R192, R13, R5, P0, !PT ;  /* 0x0000000dc0057210 */ /* 0x000fe200007fe405 */
[----:B------:R-:W-:Y:S01]  /*f280*/  IMAD.SHL.U32 R13, R208, 0x2, RZ ;  /* 0x00000002d00d7824 */ /* 0x000fe200078e00ff */
[----:B------:R-:W-:Y:S02]  /*f290*/  LEA R23, P0, R22, c[0x0][0x1f8], 0x1 ;  /* 0x00007e0016177a11 */ /* 0x000fe400078008ff */
[----:B------:R-:W-:Y:S02]  /*f2a0*/  IADD3 R32, -R12, 0x10, RZ ;  /* 0x000000100c207810 */ /* 0x000fe40007ffe1ff */
[----:B------:R-:W-:Y:S01]  /*f2b0*/  LEA.HI.X R22, R22, c[0x0][0x1fc], R5, 0x1, P0 ;  /* 0x00007f0016167a11 */ /* 0x000fe200000f0c05 */
[----:B------:R-:W5:Y:S01]  /*f2c0*/  SHFL.IDX PT, R28, R23, 0x1, 0x181f ;  /* 0x00381f00171c7f89 */ /* 0x000f6200000e0000 */
[----:B------:R-:W-:-:S02]  /*f2d0*/  LOP3.LUT R32, R32, 0xf, RZ, 0xc0, !PT ;  /* 0x0000000f20207812 */ /* 0x000fc400078ec0ff */
[----:B------:R-:W-:Y:S01]  /*f2e0*/  SHF.L.U64.HI R5, R207, 0x1, R144 ;  /* 0x00000001cf057819 */ /* 0x000fe20000010290 */
[----:B------:R-:W4:Y:S04]  /*f2f0*/  SHFL.IDX PT, R30, R22, 0x1, 0x181f ;  /* 0x00381f00161e7f89 */ /* 0x000f2800000e0000 */
[----:B------:R-:W3:Y:S04]  /*f300*/  SHFL.IDX PT, R23, R23, RZ, 0x181f ;  /* 0x00181fff17177589 */ /* 0x000ee800000e0000 */
        /* <DEDUP_REMOVED lines=22> */
.L_x_1466:
[----:B------:R-:W-:Y:S01]  /*f470*/  IMAD.MOV.U32 R2, RZ, RZ, 0x40 ;  /* 0x00000040ff027424 */ /* 0x000fe200078e00ff */
[C---:B--23--:R-:W-:Y:S01]  /*f480*/  HMMA.16816.F32 R20, R40.reuse, R16, RZ ;  /* 0x000000102814723c */ /* 0x04cfe200000018ff */
[----:B------:R-:W-:Y:S01]  /*f490*/  IMAD R181, R3, 0x2, R184 ;  /* 0x0000000203b57824 */ /* 0x000fe200078e02b8 */
[----:B------:R-:W-:Y:S01]  /*f4a0*/  LEA.HI R7, R7, R82, RZ, 0x2 ;  /* 0x0000005207077211 */ /* 0x000fe200078f10ff */
[----:B------:R-:W-:Y:S01]  /*f4b0*/  IMAD R180, R3, 0x2, R0 ;  /* 0x0000000203b47824 */ /* 0x000fe200078e0200 */
[----:B------:R-:W-:Y:S01]  /*f4c0*/  SEL R187, R2, 0xffffffc0, !P1 ;  /* 0xffffffc002bb7807 */ /* 0x000fe20004800000 */
[----:B------:R-:W-:Y:S01]  /*f4d0*/  UMOV UR4, 0xffffffc0 ;  /* 0xffffffc000047882 */ /* 0x000fe20000000000 */
[----:B------:R-:W-:Y:S01]  /*f4e0*/  LDSM.16.M88.4 R12, [R181] ;  /* 0x00000000b50c783b */ /* 0x000fe20000000200 */
        /* <DEDUP_REMOVED lines=9> */
[----:B----4-:R-:W-:Y:S01]  /*f580*/  HMMA.16816.F32 R64, R40, R60, RZ ;  /* 0x0000003c2840723c */ /* 0x010fe200000018ff */
[----:B------:R-:W-:Y:S01]  /*f590*/  UISETP.GE.AND UP0, UPT, UR15, 0x3, UPT ;  /* 0x000000030f00788c */ /* 0x000fe2000bf06270 */
[----:B------:R-:W-:Y:S01]  /*f5a0*/  LDSM.16.M88.4 R32, [R5+0xc900] ;  /* 0x00c900000520783b */ /* 0x000fe20000000200 */
[----:B------:R-:W-:-:S02]  /*f5b0*/  IMAD R134, R3, 0x2, R135 ;  /* 0x0000000203867824 */ /* 0x000fc400078e0287 */
[C---:B------:R-:W-:Y:S01]  /*f5c0*/  IMAD.IADD R188, R183.reuse, 0x1, R135 ;  /* 0x00000001b7bc7824 */ /* 0x040fe200078e0287 */
[----:B------:R-:W-:Y:S01]  /*f5d0*/  LDSM.16.M88.4 R28, [R5+0xd100] ;  /* 0x00d10000051c783b */ /* 0x000fe20000000200 */
[----:B------:R-:W-:Y:S01]  /*f5e0*/  IMAD.IADD R143, R183, 0x1, R134 ;  /* 0x00000001b78f7824 */ /* 0x000fe200078e0286 */
[----:B-1----:R-:W-:Y:S01]  /*f5f0*/  HMMA.16816.F32 R56, R40, R52, RZ ;  /* 0x000000342838723c */ /* 0x002fe200000018ff */
[----:B------:R-:W-:Y:S01]  /*f600*/  IMAD R3, R3, 0x2, R188 ;  /* 0x0000000203037824 */ /* 0x000fe200078e02bc */
[----:B------:R-:W0:Y:S01]  /*f610*/  LDGDEPBAR ;  /* 0x00000000000079af */ /* 0x000e220000000000 */
[----:B------:R-:W-:-:S05]  /*f620*/  IMAD.IADD R171, R183, 0x1, R134 ;  /* 0x00000001b7ab7824 */ /* 0x000fca00078e0286 */
        /* <DEDUP_REMOVED lines=80> */
[----:B------:R-:W3:Y:S03]  /*fb30*/  LDSM.16.M88.4 R68, [R185+0x11100] ;  /* 0x01110000b944783b */ /* 0x000ee60000000200 */
        /* <DEDUP_REMOVED lines=17> */
[C---:B------:R-:W-:Y:S01]  /*fc50*/  HMMA.16816.F32 R16, R40.reuse, R34, R16 ;  /* 0x000000222810723c */ /* 0x040fe20000001810 */
[----:B------:R-:W-:Y:S07]  /*fc60*/  LDSM.16.M88.4 R32, [R88+0x11900] ;  /* 0x011900005820783b */ /* 0x000fee0000000200 */
[C---:B------:R-:W-:Y:S08]  /*fc70*/  HMMA.16816.F32 R56, R40.reuse, R68, R56 ;  /* 0x000000442838723c */ /* 0x040ff00000001838 */
[C---:B------:R-:W-:Y:S08]  /*fc80*/  HMMA.16816.F32 R72, R40.reuse, R70, R72 ;  /* 0x000000462848723c */ /* 0x040ff00000001848 */
[C---:B-1----:R-:W-:Y:S01]  /*fc90*/  HMMA.16816.F32 R68, R40.reuse, R24, R48 ;  /* 0x000000182844723c */ /* 0x042fe20000001830 */
[----:B------:R-:W-:Y:S07]  /*fca0*/  LDSM.16.M88.4 R48, [R181+0x8000] ;  /* 0x00800000b530783b */ /* 0x000fee0000000200 */
[----:B------:R-:W-:Y:S01]  /*fcb0*/  HMMA.16816.F32 R44, R40, R26, R44 ;  /* 0x0000001a282c723c */ /* 0x000fe2000000182c */
[----:B------:R-:W1:Y:S07]  /*fcc0*/  LDSM.16.M88.4 R24, [R5+0x10900] ;  /* 0x010900000518783b */ /* 0x000e6e0000000200 */
[C---:B--2---:R-:W-:Y:S08]  /*fcd0*/  HMMA.16816.F32 R64, R36.reuse, R28, R64 ;  /* 0x0000001c2440723c */ /* 0x044ff00000001840 */
[C---:B------:R-:W-:Y:S07]  /*fce0*/  HMMA.16816.F32 R20, R36.reuse, R12, R20 ;  /* 0x0000000c2414723c */ /* 0x040fee0000001814 */
[----:B------:R-:W-:Y:S01]  /*fcf0*/  SHF.R.S32.HI R13, RZ, 0x1f, R80 ;  /* 0x0000001fff0d7819 */ /* 0x000fe20000011450 */
[----:B------:R-:W-:Y:S03]  /*fd00*/  HMMA.16816.F32 R16, R36, R14, R16 ;  /* 0x0000000e2410723c */ /* 0x000fe60000001810 */
[----:B------:R-:W-:-:S04]  /*fd10*/  LEA.HI R13, R13, R80, RZ, 0x3 ;  /* 0x000000500d0d7211 */ /* 0x000fc800078f18ff */
[----:B------:R-:W-:Y:S01]  /*fd20*/  LOP3.LUT R15, R6, 0xffffffe0, RZ, 0xc0, !PT ;  /* 0xffffffe0060f7812 */ /* 0x000fe200078ec0ff */
[----:B------:R-:W-:Y:S01]  /*fd30*/  HMMA.16816.F32 R56, R36, R8, R56 ;  /* 0x000000082438723c */ /* 0x000fe20000001838 */
[----:B------:R-:W-:-:S03]  /*fd40*/  LOP3.LUT R29, R13, 0xffffff8, RZ, 0xc0, !PT ;  /* 0x0ffffff80d1d7812 */ /* 0x000fc600078ec0ff */
[C---:B------:R-:W-:Y:S02]  /*fd50*/  IMAD.IADD R6, R82.reuse, 0x1, -R15 ;  /* 0x0000000152067824 */ /* 0x040fe400078e0a0f */
[----:B------:R-:W-:Y:S01]  /*fd60*/  IMAD.IADD R82, R82, 0x1, -R7 ;  /* 0x0000000152527824 */ /* 0x000fe200078e0a07 */
[----:B------:R-:W-:Y:S01]  /*fd70*/  LDSM.16.M88.4 R12, [R5+0x11900] ;  /* 0x01190000050c783b */ /* 0x000fe20000000200 */
[----:B------:R-:W-:Y:S01]  /*fd80*/  HMMA.16816.F32 R72, R36, R10, R72 ;  /* 0x0000000a2448723c */ /* 0x000fe20000001848 */
[----:B------:R-:W-:Y:S01]  /*fd90*/  SHF.R.S32.HI R7, RZ, 0x1f, R6 ;  /* 0x0000001fff077819 */ /* 0x000fe20000011406 */
[----:B------:R-:W-:Y:S01]  /*fda0*/  IMAD.IADD R80, R80, 0x1, -R29 ;  /* 0x0000000150507824 */ /* 0x000fe200078e0a1d */
[----:B------:R2:W3:Y:S01]  /*fdb0*/  LDSM.16.M88.4 R8, [R5+0x11100] ;  /* 0x011100000508783b */ /* 0x0004e20000000200 */
[----:B------:R-:W-:Y:S02]  /*fdc0*/  LEA.HI R213, R82, R82, RZ, 0x1 ;  /* 0x0000005252d57211 */ /* 0x000fe400078f08ff */
[----:B------:R-:W-:-:S02]  /*fdd0*/  LEA.HI R7, R7, R6, RZ, 0x2 ;  /* 0x0000000607077211 */ /* 0x000fc400078f10ff */
[----:B-1----:R-:W-:Y:S01]  /*fde0*/  HMMA.16816.F32 R64, R48, R24, R64 ;  /* 0x000000183040723c */ /* 0x002fe20000001840 */
[----:B------:R-:W-:-:S05]  /*fdf0*/  LOP3.LUT R213, R213, 0x1ffffffe, RZ, 0xc0, !PT ;  /* 0x1ffffffed5d57812 */ /* 0x000fca00078ec0ff */
[----:B------:R-:W-:Y:S01]  /*fe00*/  IMAD.IADD R213, R82, 0x1, -R213 ;  /* 0x0000000152d57824 */ /* 0x000fe200078e0ad5 */
[C---:B------:R-:W-:Y:S01]  /*fe10*/  LEA.HI.SX32 R25, R7.reuse, UR13, 0x1e ;  /* 0x0000000d07197c11 */ /* 0x040fe2000f8ff2ff */
[----:B------:R-:W-:Y:S01]  /*fe20*/  HMMA.16816.F32 R60, R36, R30, R60 ;  /* 0x0000001e243c723c */ /* 0x000fe2000000183c */
[----:B------:R-:W-:Y:S01]  /*fe30*/  LDSM.16.M88.4 R28, [R180+0x8000] ;  /* 0x00800000b41c783b */ /* 0x000fe20000000200 */
[----:B------:R-:W-:Y:S02]  /*fe40*/  LOP3.LUT R7, R7, 0x7ffffffc, RZ, 0xc0, !PT ;  /* 0x7ffffffc07077812 */ /* 0x000fe400078ec0ff */
[----:B------:R-:W-:-:S03]  /*fe50*/  IMAD R80, R80, 0x10, R25 ;  /* 0x0000001050507824 */ /* 0x000fc600078e0219 */
[----:B------:R-:W-:Y:S01]  /*fe60*/  IMAD.IADD R7, R6, 0x1, -R7 ;  /* 0x0000000106077824 */ /* 0x000fe200078e0a07 */
[C---:B------:R-:W-:Y:S01]  /*fe70*/  HMMA.16816.F32 R68, R36.reuse, R32, R68 ;  /* 0x000000202444723c */ /* 0x040fe20000001844 */
[----:B------:R-:W-:Y:S02]  /*fe80*/  IMAD R213, R213, 0x8, R80 ;  /* 0x00000008d5d57824 */ /* 0x000fe400078e0250 */
[----:B------:R-:W-:Y:S02]  /*fe90*/  IMAD.SHL.U32 R214, R7, 0x2, RZ ;  /* 0x0000000207d67824 */ /* 0x000fe400078e00ff */
[----:B--2---:R-:W-:Y:S01]  /*fea0*/  @P0 IMAD.HI.U32 R5, R213, c[0x0][0x2c8], RZ ;  /* 0x0000b200d5050a27 */ /* 0x004fe200078e00ff */
[----:B------:R-:W-:Y:S02]  /*feb0*/  PLOP3.LUT P0, PT, PT, PT, UP2, 0x80, 0x0 ;  /* 0x000000000000781c */ /* 0x000fe40003f0f028 */
[----:B------:R-:W-:Y:S01]  /*fec0*/  HMMA.16816.F32 R44, R36, R34, R44 ;  /* 0x00000022242c723c */ /* 0x000fe2000000182c */
[----:B------:R-:W1:Y:S01]  /*fed0*/  LDSM.16.M88.4 R32, [R2+0x10100] ;  /* 0x010100000220783b */ /* 0x000e620000000200 */
[----:B------:R-:W-:-:S06]  /*fee0*/  IMAD.MOV.U32 R0, RZ, RZ, R213 ;  /* 0x000000ffff007224 */ /* 0x000fcc00078e00d5 */
[----:B------:R-:W-:Y:S03]  /*fef0*/  HMMA.16816.F32 R20, R48, R52, R20 ;  /* 0x000000343014723c */ /* 0x000fe60000001814 */
[----:B------:R-:W-:Y:S01]  /*ff00*/  @P0 SHF.R.U32.HI R0, RZ, c[0x0][0x2cc], R5 ;  /* 0x0000b300ff000a19 */ /* 0x000fe20000011605 */
[----:B------:R-:W-:-:S04]  /*ff10*/  IMAD.U32 R5, RZ, RZ, UR4 ;  /* 0x00000004ff057e24 */ /* 0x000fc8000f8e00ff */
[----:B---3--:R-:W-:Y:S01]  /*ff20*/  HMMA.16816.F32 R56, R48, R8, R56 ;  /* 0x000000083038723c */ /* 0x008fe20000001838 */
[----:B------:R-:W-:-:S04]  /*ff30*/  IADD3 R5, -R214, UR9, R5 ;  /* 0x00000009d6057c10 */ /* 0x000fc8000fffe105 */
[----:B------:R-:W-:-:S03]  /*ff40*/  IADD3 R5, R5, -UR12, RZ ;  /* 0x8000000c05057c10 */ /* 0x000fc6000fffe0ff */
[C---:B------:R-:W-:Y:S01]  /*ff50*/  HMMA.16816.F32 R72, R48.reuse, R10, R72 ;  /* 0x0000000a3048723c */ /* 0x040fe20000001848 */
[----:B------:R-:W-:Y:S07]  /*ff60*/  LDSM.16.M88.4 R8, [R2+0x10900] ;  /* 0x010900000208783b */ /* 0x000fee0000000200 */
[C---:B------:R-:W-:Y:S08]  /*ff70*/  HMMA.16816.F32 R16, R48.reuse, R54, R16 ;  /* 0x000000363010723c */ /* 0x040ff00000001810 */
[C---:B------:R-:W-:Y:S01]  /*ff80*/  HMMA.16816.F32 R68, R48.reuse, R12, R68 ;  /* 0x0000000c3044723c */ /* 0x040fe20000001844 */
[----:B------:R-:W2:Y:S04]  /*ff90*/  SHFL.IDX PT, R12, R0, RZ, 0x1c1f ;  /* 0x001c1fff000c7589 */ /* 0x000ea800000e0000 */
[----:B------:R-:W3:Y:S03]  /*ffa0*/  SHFL.IDX PT, R0, R0, 0x1, 0x1c1f ;  /* 0x003c1f0000007f89 */ /* 0x000ee600000e0000 */
[----:B------:R-:W-:Y:S01]  /*ffb0*/  HMMA.16816.F32 R60, R48, R26, R60 ;  /* 0x0000001a303c723c */ /* 0x000fe2000000183c */
[----:B------:R-:W4:Y:S07]  /*ffc0*/  LDSM.16.M88.4 R24, [R2+0x11100] ;  /* 0x011100000218783b */ /* 0x000f2e0000000200 */
[C---:B-1----:R-:W-:Y:S07]  /*ffd0*/  HMMA.16816.F32 R20, R28.reuse, R32, R20 ;  /* 0x000000201c14723c */ /* 0x042fee0000001814 */
[----:B------:R-:W-:Y:S01]  /*ffe0*/  IADD3 R33, -R214, UR18, RZ ;  /* 0x00000012d6217c10 */ /* 0x000fe2000fffe1ff */
[----:B------:R-:W-:Y:S01]  /*fff0*/  HMMA.16816.F32 R16, R28, R34, R16 ;  /* 0x000000221c10723c */ /* 0x000fe20000001810 */
[----:B--2---:R-:W-:-:S02]  /*10000*/  IMAD.IADD R12, R5, 0x1, R12 ;  /* 0x00000001050c7824 */ /* 0x004fc400078e020c */
[----:B---3--:R-:W-:-:S03]  /*10010*/  IMAD.IADD R0, R5, 0x1, R0 ;  /* 0x0000000105007824 */ /* 0x008fc600078e0200 */
[----:B------:R-:W-:Y:S02]  /*10020*/  IMNMX R7, R33, R12, PT ;  /* 0x0000000c21077217 */ /* 0x000fe40003800200 */
[----:B------:R-:W-:Y:S01]  /*10030*/  HMMA.16816.F32 R44, R48, R14, R44 ;  /* 0x0000000e302c723c */ /* 0x000fe2000000182c */
[----:B------:R-:W1:Y:S01]  /*10040*/  LDSM.16.M88.4 R12, [R2+0x11900] ;  /* 0x01190000020c783b */ /* 0x000e620000000200 */
[----:B------:R-:W-:Y:S01]  /*10050*/  ISETP.GT.AND P0, PT, R7, RZ, PT ;  /* 0x000000ff0700720c */ /* 0x000fe20003f04270 */
[----:B------:R-:W-:-:S04]  /*10060*/  DEPBAR.LE SB0, 0x2 ;  /* 0x000080800000791a */ /* 0x000fc80000000000 */
[----:B------:R-:W-:Y:S01]  /*10070*/  IMNMX R33, R33, R0, PT ;  /* 0x0000000021217217 */ /* 0x000fe20003800200 */
[----:B------:R-:W-:Y:S01]  /*10080*/  HMMA.16816.F32 R64, R28, R8, R64 ;  /* 0x000000081c40723c */ /* 0x000fe20000001840 */
[----:B------:R-:W-:Y:S01]  /*10090*/  FSEL R32, R20, -INF , P0 ;  /* 0xff80000014207808 */ /* 0x000fe20000000000 */
[----:B------:R-:W-:Y:S01]  /*100a0*/  BAR.SYNC.DEFER_BLOCKING 0x0 ;  /* 0x0000000000007b1d */ /* 0x000fe20000010000 */
[----:B------:R-:W-:-:S04]  /*100b0*/  ISETP.GT.AND P0, PT, R7, 0x1, PT ;  /* 0x000000010700780c */ /* 0x000fc80003f04270 */
[----:B------:R-:W-:Y:S01]  /*100c0*/  FSEL R21, R21, -INF , P0 ;  /* 0xff80000015157808 */ /* 0x000fe20000000000 */
[----:B------:R-:W-:Y:S01]  /*100d0*/  HMMA.16816.F32 R60, R28, R10, R60 ;  /* 0x0000000a1c3c723c */ /* 0x000fe2000000183c */
[----:B------:R-:W-:-:S04]  /*100e0*/  ISETP.GT.AND P0, PT, R7, 0x8, PT ;  /* 0x000000080700780c */ /* 0x000fc80003f04270 */
[----:B------:R-:W-:Y:S02]  /*100f0*/  FSEL R34, R16, -INF , P0 ;  /* 0xff80000010227808 */ /* 0x000fe40000000000 */
[----:B------:R-:W-:Y:S01]  /*10100*/  ISETP.GT.AND P0, PT, R7, 0x9, PT ;  /* 0x000000090700780c */ /* 0x000fe20003f04270 */
[C---:B----4-:R-:W-:Y:S07]  /*10110*/  HMMA.16816.F32 R56, R28.reuse, R24, R56 ;  /* 0x000000181c38723c */ /* 0x050fee0000001838 */
[----:B------:R-:W-:Y:S01]  /*10120*/  FSEL R24, R17, -INF , P0 ;  /* 0xff80000011187808 */ /* 0x000fe20000000000 */
[C---:B------:R-:W-:Y:S01]  /*10130*/  HMMA.16816.F32 R72, R28.reuse, R26, R72 ;  /* 0x0000001a1c48723c */ /* 0x040fe20000001848 */
[C---:B------:R-:W-:Y:S01]  /*10140*/  ISETP.GT.AND P0, PT, R7.reuse, 0x10, PT ;  /* 0x000000100700780c */ /* 0x040fe20003f04270 */
[----:B------:R-:W-:Y:S03]  /*10150*/  LDSM.16.MT88.4 R112, [R134+0x100] ;  /* 0x000100008670783b */ /* 0x000fe60000004200 */
[----:B------:R-:W-:Y:S01]  /*10160*/  FSEL R16, R64, -INF , P0 ;  /* 0xff80000040107808 */ /* 0x000fe20000000000 */
[----:B------:R-:W-:Y:S01]  /*10170*/  LDSM.16.MT88.4 R40, [R135+0x2100] ;  /* 0x002100008728783b */ /* 0x000fe20000004200 */
[----:B------:R-:W-:Y:S01]  /*10180*/  ISETP.GT.AND P0, PT, R7, 0x11, PT ;  /* 0x000000110700780c */ /* 0x000fe20003f04270 */
[----:B-1----:R-:W-:Y:S02]  /*10190*/  HMMA.16816.F32 R68, R28, R12, R68 ;  /* 0x0000000c1c44723c */ /* 0x002fe40000001844 */
[----:B------:R-:W-:Y:S01]  /*101a0*/  LDSM.16.MT88.4 R104, [R188+0x100] ;  /* 0x00010000bc68783b */ /* 0x000fe20000004200 */
[----:B------:R-:W-:-:S02]  /*101b0*/  FSEL R20, R65, -INF , P0 ;  /* 0xff80000041147808 */ /* 0x000fc40000000000 */
[C---:B------:R-:W-:Y:S01]  /*101c0*/  ISETP.GT.AND P0, PT, R7.reuse, 0x18, PT ;  /* 0x000000180700780c */ /* 0x040fe20003f04270 */
[----:B------:R-:W-:Y:S03]  /*101d0*/  LDSM.16.MT88.4 R48, [R188+0x2100] ;  /* 0x00210000bc30783b */ /* 0x000fe60000004200 */
[----:B------:R-:W-:Y:S01]  /*101e0*/  FSEL R60, R60, -INF , P0 ;  /* 0xff8000003c3c7808 */ /* 0x000fe20000000000 */
[----:B------:R-:W-:Y:S01]  /*101f0*/  HMMA.16816.F32 R44, R28, R14, R44 ;  /* 0x0000000e1c2c723c */ /* 0x000fe2000000182c */
[----:B------:R-:W-:Y:S01]  /*10200*/  ISETP.GT.AND P0, PT, R7, 0x19, PT ;  /* 0x000000190700780c */ /* 0x000fe20003f04270 */
[----:B------:R-:W-:Y:S03]  /*10210*/  LDSM.16.MT88.4 R80, [R188+0x4100] ;  /* 0x00410000bc50783b */ /* 0x000fe60000004200 */
[----:B------:R-:W-:Y:S01]  /*10220*/  FSEL R6, R61, -INF , P0 ;  /* 0xff8000003d067808 */ /* 0x000fe20000000000 */
[----:B------:R-:W-:Y:S01]  /*10230*/  LDSM.16.MT88.4 R124, [R135+0x100] ;  /* 0x00010000877c783b */ /* 0x000fe20000004200 */
[----:B------:R-:W-:-:S03]  /*10240*/  ISETP.GT.AND P0, PT, R7, 0x20, PT ;  /* 0x000000200700780c */ /* 0x000fc60003f04270 */
[----:B------:R-:W-:Y:S01]  /*10250*/  LDSM.16.MT88.4 R120, [R3+0x100] ;  /* 0x000100000378783b */ /* 0x000fe20000004200 */
[----:B------:R-:W-:Y:S02]  /*10260*/  FSEL R162, R56, -INF , P0 ;  /* 0xff80000038a27808 */ /* 0x000fe40000000000 */
[----:B------:R-:W-:Y:S01]  /*10270*/  ISETP.GT.AND P0, PT, R7, 0x21, PT ;  /* 0x000000210700780c */ /* 0x000fe20003f04270 */
[----:B------:R-:W-:Y:S03]  /*10280*/  LDSM.16.MT88.4 R88, [R134+0x4100] ;  /* 0x004100008658783b */ /* 0x000fe60000004200 */
[----:B------:R-:W-:Y:S01]  /*10290*/  FSEL R220, R57, -INF , P0 ;  /* 0xff80000039dc7808 */ /* 0x000fe20000000000 */
[----:B------:R-:W-:Y:S01]  /*102a0*/  LDSM.16.MT88.4 R136, [R188+0x2900] ;  /* 0x00290000bc88783b */ /* 0x000fe20000004200 */
[----:B------:R-:W-:-:S03]  /*102b0*/  ISETP.GT.AND P0, PT, R7, 0x28, PT ;  /* 0x000000280700780c */ /* 0x000fc60003f04270 */
[----:B------:R-:W-:Y:S01]  /*102c0*/  LDSM.16.MT88.4 R28, [R135+0x900] ;  /* 0x00090000871c783b */ /* 0x000fe20000004200 */
[----:B------:R-:W-:Y:S02]  /*102d0*/  FSEL R218, R72, -INF , P0 ;  /* 0xff80000048da7808 */ /* 0x000fe40000000000 */
[----:B------:R-:W-:-:S04]  /*102e0*/  ISETP.GT.AND P0, PT, R7, 0x29, PT ;  /* 0x000000290700780c */ /* 0x000fc80003f04270 */
[----:B------:R-:W-:Y:S02]  /*102f0*/  FSEL R164, R73, -INF , P0 ;  /* 0xff80000049a47808 */ /* 0x000fe40000000000 */
[----:B------:R-:W-:-:S04]  /*10300*/  ISETP.GT.AND P0, PT, R7, 0x30, PT ;  /* 0x000000300700780c */ /* 0x000fc80003f04270 */
[----:B------:R-:W-:Y:S02]  /*10310*/  FSEL R186, R68, -INF , P0 ;  /* 0xff80000044ba7808 */ /* 0x000fe40000000000 */
[----:B------:R-:W-:-:S04]  /*10320*/  ISETP.GT.AND P0, PT, R7, 0x31, PT ;  /* 0x000000310700780c */ /* 0x000fc80003f04270 */
[----:B------:R-:W-:Y:S02]  /*10330*/  FSEL R178, R69, -INF , P0 ;  /* 0xff80000045b27808 */ /* 0x000fe40000000000 */
[----:B------:R-:W-:-:S04]  /*10340*/  ISETP.GT.AND P0, PT, R7, 0x38, PT ;  /* 0x000000380700780c */ /* 0x000fc80003f04270 */
[----:B------:R-:W-:Y:S02]  /*10350*/  FSEL R176, R44, -INF , P0 ;  /* 0xff8000002cb07808 */ /* 0x000fe40000000000 */
[----:B------:R-:W-:Y:S02]  /*10360*/  ISETP.GT.AND P0, PT, R7, 0x39, PT ;  /* 0x000000390700780c */ /* 0x000fe40003f04270 */
[----:B------:R-:W-:Y:S02]  /*10370*/  FMNMX.FTZ R7, R32, R21, !PT ;  /* 0x0000001520077209 */ /* 0x000fe40007810000 */
[----:B------:R-:W-:Y:S02]  /*10380*/  FSEL R174, R45, -INF , P0 ;  /* 0xff8000002dae7808 */ /* 0x000fe40000000000 */
[----:B------:R-:W-:Y:S02]  /*10390*/  ISETP.GT.AND P0, PT, R33, RZ, PT ;  /* 0x000000ff2100720c */ /* 0x000fe40003f04270 */
[----:B------:R-:W-:-:S02]  /*103a0*/  FMNMX.FTZ R7, R34, R7, !PT ;  /* 0x0000000722077209 */ /* 0x000fc40007810000 */
[----:B------:R-:W-:Y:S02]  /*103b0*/  FSEL R5, R22, -INF , P0 ;  /* 0xff80000016057808 */ /* 0x000fe40000000000 */
[----:B------:R-:W-:Y:S02]  /*103c0*/  ISETP.GT.AND P0, PT, R33, 0x1, PT ;  /* 0x000000012100780c */ /* 0x000fe40003f04270 */
[----:B------:R-:W-:Y:S02]  /*103d0*/  FMNMX.FTZ R7, R24, R7, !PT ;  /* 0x0000000718077209 */ /* 0x000fe40007810000 */
[----:B------:R-:W-:Y:S02]  /*103e0*/  FSEL R26, R23, -INF , P0 ;  /* 0xff800000171a7808 */ /* 0x000fe40000000000 */
[----:B------:R-:W-:Y:S02]  /*103f0*/  ISETP.GT.AND P0, PT, R33, 0x8, PT ;  /* 0x000000082100780c */ /* 0x000fe40003f04270 */
        /* <DEDUP_REMOVED lines=10> */
[----:B------:R-:W-:Y:S02]  /*104a0*/  FMNMX.FTZ R7, R6, R7, !PT ;  /* 0x0000000706077209 */ /* 0x000fe40007810000 */
[----:B------:R-:W-:Y:S02]  /*104b0*/  FSEL R12, R67, -INF , P0 ;  /* 0xff800000430c7808 */ /* 0x000fe40000000000 */
[----:B------:R-:W-:Y:S01]  /*104c0*/  FMNMX.FTZ R9, R22, R9, !PT ;  /* 0x0000000916097209 */ /* 0x000fe20007810000 */
[----:B------:R-:W-:Y:S01]  /*104d0*/  LDSM.16.MT88.4 R64, [R143+0x2100] ;  /* 0x002100008f40783b */ /* 0x000fe20000004200 */
[----:B------:R-:W-:-:S02]  /*104e0*/  ISETP.GT.AND P0, PT, R33, 0x18, PT ;  /* 0x000000182100780c */ /* 0x000fc40003f04270 */
[----:B------:R-:W-:Y:S02]  /*104f0*/  FMNMX.FTZ R7, R162, R7, !PT ;  /* 0x00000007a2077209 */ /* 0x000fe40007810000 */
[----:B------:R-:W-:Y:S02]  /*10500*/  FMNMX.FTZ R9, R18, R9, !PT ;  /* 0x0000000912097209 */ /* 0x000fe40007810000 */
[----:B------:R-:W-:Y:S02]  /*10510*/  FSEL R10, R62, -INF , P0 ;  /* 0xff8000003e0a7808 */ /* 0x000fe40000000000 */
[----:B------:R-:W-:Y:S02]  /*10520*/  FMNMX.FTZ R7, R220, R7, !PT ;  /* 0x00000007dc077209 */ /* 0x000fe40007810000 */
[----:B------:R-:W-:Y:S02]  /*10530*/  ISETP.GT.AND P0, PT, R33, 0x19, PT ;  /* 0x000000192100780c */ /* 0x000fe40003f04270 */
[----:B------:R-:W-:-:S02]  /*10540*/  FMNMX.FTZ R9, R14, R9, !PT ;  /* 0x000000090e097209 */ /* 0x000fc40007810000 */
[----:B------:R-:W-:Y:S02]  /*10550*/  FMNMX.FTZ R7, R218, R7, !PT ;  /* 0x00000007da077209 */ /* 0x000fe40007810000 */
[----:B------:R-:W-:Y:S02]  /*10560*/  FSEL R8, R63, -INF , P0 ;  /* 0xff8000003f087808 */ /* 0x000fe40000000000 */
[----:B------:R-:W-:Y:S02]  /*10570*/  ISETP.GT.AND P0, PT, R33, 0x20, PT ;  /* 0x000000202100780c */ /* 0x000fe40003f04270 */
[----:B------:R-:W-:Y:S02]  /*10580*/  FMNMX.FTZ R9, R12, R9, !PT ;  /* 0x000000090c097209 */ /* 0x000fe40007810000 */
[----:B------:R-:W-:Y:S02]  /*10590*/  FMNMX.FTZ R7, R164, R7, !PT ;  /* 0x00000007a4077209 */ /* 0x000fe40007810000 */
[----:B------:R-:W-:-:S02]  /*105a0*/  FSEL R216, R58, -INF , P0 ;  /* 0xff8000003ad87808 */ /* 0x000fc40000000000 */
        /* <DEDUP_REMOVED lines=15> */
[C---:B------:R-:W-:Y:S01]  /*106a0*/  ISETP.GT.AND P0, PT, R33.reuse, 0x30, PT ;  /* 0x000000302100780c */ /* 0x040fe20003f04270 */
[----:B------:R-:W-:Y:S01]  /*106b0*/  LDSM.16.MT88.4 R72, [R135+0x4100] ;  /* 0x004100008748783b */ /* 0x000fe20000004200 */
[----:B------:R-:W-:Y:S02]  /*106c0*/  FMNMX.FTZ R9, R206, R7, !PT ;  /* 0x00000007ce097209 */ /* 0x000fe40007810000 */
[----:B------:R-:W-:Y:S01]  /*106d0*/  FSEL R172, R70, -INF , P0 ;  /* 0xff80000046ac7808 */ /* 0x000fe20000000000 */
[----:B------:R-:W1:Y:S01]  /*106e0*/  SHFL.BFLY PT, R7, R0, 0x2, 0x1f ;  /* 0x0c401f0000077f89 */ /* 0x000e6200000e0000 */
[----:B------:R-:W-:-:S02]  /*106f0*/  ISETP.GT.AND P0, PT, R33, 0x31, PT ;  /* 0x000000312100780c */ /* 0x000fc40003f04270 */
[----:B------:R-:W-:Y:S02]  /*10700*/  FMNMX.FTZ R9, R170, R9, !PT ;  /* 0x00000009aa097209 */ /* 0x000fe40007810000 */
[----:B------:R-:W-:Y:S02]  /*10710*/  FSEL R142, R71, -INF , P0 ;  /* 0xff800000478e7808 */ /* 0x000fe40000000000 */
[C---:B------:R-:W-:Y:S02]  /*10720*/  ISETP.GT.AND P0, PT, R33.reuse, 0x38, PT ;  /* 0x000000382100780c */ /* 0x040fe40003f04270 */
[----:B------:R-:W-:Y:S02]  /*10730*/  FMNMX.FTZ R9, R172, R9, !PT ;  /* 0x00000009ac097209 */ /* 0x000fe40007810000 */
[----:B------:R-:W-:Y:S02]  /*10740*/  FSEL R140, R46, -INF , P0 ;  /* 0xff8000002e8c7808 */ /* 0x000fe40000000000 */
[----:B------:R-:W-:-:S02]  /*10750*/  ISETP.GT.AND P0, PT, R33, 0x39, PT ;  /* 0x000000392100780c */ /* 0x000fc40003f04270 */
[----:B------:R-:W-:Y:S02]  /*10760*/  FMNMX.FTZ R9, R142, R9, !PT ;  /* 0x000000098e097209 */ /* 0x000fe40007810000 */
[----:B------:R-:W-:Y:S02]  /*10770*/  FSEL R166, R47, -INF , P0 ;  /* 0xff8000002fa67808 */ /* 0x000fe40000000000 */
[----:B------:R-:W-:-:S04]  /*10780*/  FMNMX.FTZ R9, R140, R9, !PT ;  /* 0x000000098c097209 */ /* 0x000fc80007810000 */
[----:B------:R-:W-:Y:S02]  /*10790*/  FMNMX.FTZ R9, R166, R9, !PT ;  /* 0x00000009a6097209 */ /* 0x000fe40007810000 */
[----:B-1----:R-:W-:-:S03]  /*107a0*/  FMNMX.FTZ R11, R0, R7, !PT ;  /* 0x00000007000b7209 */ /* 0x002fc60007810000 */
[----:B------:R-:W1:Y:S04]  /*107b0*/  SHFL.BFLY PT, R0, R9, 0x2, 0x1f ;  /* 0x0c401f0009007f89 */ /* 0x000e6800000e0000 */
[----:B------:R-:W2:Y:S01]  /*107c0*/  SHFL.BFLY PT, R2, R11, 0x1, 0x1f ;  /* 0x0c201f000b027f89 */ /* 0x000ea200000e0000 */
[----:B-1----:R-:W-:Y:S02]  /*107d0*/  FMNMX.FTZ R7, R9, R0, !PT ;  /* 0x0000000009077209 */ /* 0x002fe40007810000 */
[----:B--2---:R-:W-:-:S03]  /*107e0*/  FMNMX.FTZ R2, R11, R2, !PT ;  /* 0x000000020b027209 */ /* 0x004fc60007810000 */
[----:B------:R-:W1:Y:S01]  /*107f0*/  SHFL.BFLY PT, R0, R7, 0x1, 0x1f ;  /* 0x0c201f0007007f89 */ /* 0x000e6200000e0000 */
        /* <DEDUP_REMOVED lines=10> */
[----:B-1----:R-:W-:Y:S01]  /*108a0*/  FMNMX.FTZ R0, R7, R0, !PT ;  /* 0x0000000007007209 */ /* 0x002fe20007810000 */
[----:B------:R-:W-:-:S02]  /*108b0*/  FFMA.FTZ R154, R16, c[0x0][0x2d0], -R141 ;  /* 0x0000b400109a7a23 */ /* 0x000fc4000001088d */
[--C-:B------:R-:W-:Y:S01]  /*108c0*/  FFMA.FTZ R147, R20, c[0x0][0x2d0], -R141.reuse ;  /* 0x0000b40014937a23 */ /* 0x100fe2000001088d */
[C---:B------:R-:W-:Y:S01]  /*108d0*/  FSETP.NEU.FTZ.AND P0, PT, R0.reuse, -INF , PT ;  /* 0xff8000000000780b */ /* 0x040fe20003f1d000 */
[----:B------:R-:W-:Y:S01]  /*108e0*/  FMUL.FTZ R161, R0, c[0x0][0x2d0] ;  /* 0x0000b40000a17a20 */ /* 0x000fe20000410000 */
[----:B------:R-:W1:Y:S01]  /*108f0*/  MUFU.EX2 R151, R151 ;  /* 0x0000009700977308 */ /* 0x000e620000000800 */
        /* <DEDUP_REMOVED lines=9> */
[----:B------:R2:W3:Y:S01]  /*10990*/  LDSM.16.MT88.4 R4, [R3+0x4100] ;  /* 0x004100000304783b */ /* 0x0004e20000004200 */
[--C-:B------:R-:W-:Y:S02]  /*109a0*/  FFMA.FTZ R153, R22, c[0x0][0x2d0], -R161.reuse ;  /* 0x0000b40016997a23 */ /* 0x100fe400000108a1 */
[--C-:B------:R-:W-:Y:S01]  /*109b0*/  FFMA.FTZ R150, R18, c[0x0][0x2d0], -R161.reuse ;  /* 0x0000b40012967a23 */ /* 0x100fe200000108a1 */
[----:B------:R-:W4:Y:S01]  /*109c0*/  MUFU.EX2 R149, R149 ;  /* 0x0000009500957308 */ /* 0x000f220000000800 */
[--C-:B------:R-:W-:Y:S01]  /*109d0*/  FFMA.FTZ R146, R10, c[0x0][0x2d0], -R161.reuse ;  /* 0x0000b4000a927a23 */ /* 0x100fe200000108a1 */
[----:B------:R-:W-:Y:S01]  /*109e0*/  LDSM.16.MT88.4 R16, [R135+0x2900] ;  /* 0x002900008710783b */ /* 0x000fe20000004200 */
[----:B-1----:R-:W-:Y:S01]  /*109f0*/  F2FP.PACK_AB R96, R151, R158 ;  /* 0x0000009e9760723e */ /* 0x002fe200000000ff */
[--C-:B------:R-:W-:Y:S02]  /*10a00*/  FFMA.FTZ R152, R14, c[0x0][0x2d0], -R161.reuse ;  /* 0x0000b4000e987a23 */ /* 0x100fe400000108a1 */
[----:B------:R-:W-:Y:S01]  /*10a10*/  FFMA.FTZ R145, R12, c[0x0][0x2d0], -R161 ;  /* 0x0000b4000c917a23 */ /* 0x000fe200000108a1 */
[----:B------:R-:W-:Y:S01]  /*10a20*/  LDSM.16.MT88.4 R20, [R188+0x900] ;  /* 0x00090000bc14783b */ /* 0x000fe20000004200 */
[----:B------:R-:W-:Y:S01]  /*10a30*/  MUFU.EX2 R160, R160 ;  /* 0x000000a000a07308 */ /* 0x000fe20000000800 */
[----:B------:R-:W-:-:S02]  /*10a40*/  FFMA.FTZ R164, R164, c[0x0][0x2d0], -R141 ;  /* 0x0000b400a4a47a23 */ /* 0x000fc4000001088d */
[----:B------:R-:W-:Y:S01]  /*10a50*/  LDSM.16.MT88.4 R12, [R134+0x2900] ;  /* 0x00290000860c783b */ /* 0x000fe20000004200 */
[--C-:B------:R-:W-:Y:S02]  /*10a60*/  FFMA.FTZ R163, R216, c[0x0][0x2d0], -R161.reuse ;  /* 0x0000b400d8a37a23 */ /* 0x100fe400000108a1 */
[--C-:B------:R-:W-:Y:S01]  /*10a70*/  FFMA.FTZ R168, R168, c[0x0][0x2d0], -R161.reuse ;  /* 0x0000b400a8a87a23 */ /* 0x100fe200000108a1 */
[----:B------:R-:W-:Y:S01]  /*10a80*/  LDSM.16.MT88.4 R24, [R143+0x900] ;  /* 0x000900008f18783b */ /* 0x000fe20000004200 */
[----:B------:R-:W1:Y:S01]  /*10a90*/  MUFU.EX2 R155, R155 ;  /* 0x0000009b009b7308 */ /* 0x000e620000000800 */
[----:B----4-:R-:W-:Y:S01]  /*10aa0*/  F2FP.PACK_AB R98, R149, R156 ;  /* 0x0000009c9562723e */ /* 0x010fe200000000ff */
[--C-:B------:R-:W-:Y:S02]  /*10ab0*/  FFMA.FTZ R165, R206, c[0x0][0x2d0], -R161.reuse ;  /* 0x0000b400cea57a23 */ /* 0x100fe400000108a1 */
[--C-:B--2---:R-:W-:Y:S02]  /*10ac0*/  FFMA.FTZ R3, R8, c[0x0][0x2d0], -R161.reuse ;  /* 0x0000b40008037a23 */ /* 0x104fe400000108a1 */
[----:B------:R-:W2:Y:S01]  /*10ad0*/  LDSM.16.MT88.4 R8, [R134+0x900] ;  /* 0x000900008608783b */ /* 0x000ea20000004200 */
[----:B------:R-:W-:Y:S01]  /*10ae0*/  FFMA.FTZ R170, R170, c[0x0][0x2d0], -R161 ;  /* 0x0000b400aaaa7a23 */ /* 0x000fe200000108a1 */
[----:B------:R-:W-:Y:S01]  /*10af0*/  MUFU.EX2 R153, R153 ;  /* 0x0000009900997308 */ /* 0x000fe20000000800 */
[----:B------:R-:W-:-:S02]  /*10b00*/  FFMA.FTZ R169, R176, c[0x0][0x2d0], -R141 ;  /* 0x0000b400b0a97a23 */ /* 0x000fc4000001088d */
[----:B------:R-:W-:Y:S02]  /*10b10*/  IMAD.IADD R176, R183, 0x1, R135 ;  /* 0x00000001b7b07824 */ /* 0x000fe400078e0287 */
[--C-:B------:R-:W-:Y:S02]  /*10b20*/  FFMA.FTZ R167, R186, c[0x0][0x2d0], -R141.reuse ;  /* 0x0000b400baa77a23 */ /* 0x100fe4000001088d */
[--C-:B------:R-:W-:Y:S01]  /*10b30*/  FFMA.FTZ R178, R178, c[0x0][0x2d0], -R141.reuse ;  /* 0x0000b400b2b27a23 */ /* 0x100fe2000001088d */
[----:B------:R-:W4:Y:S01]  /*10b40*/  MUFU.EX2 R150, R150 ;  /* 0x0000009600967308 */ /* 0x000f220000000800 */
[----:B-1----:R-:W-:Y:S01]  /*10b50*/  F2FP.PACK_AB R97, R155, R160 ;  /* 0x000000a09b61723e */ /* 0x002fe200000000ff */
[----:B------:R-:W-:Y:S02]  /*10b60*/  FFMA.FTZ R174, R174, c[0x0][0x2d0], -R141 ;  /* 0x0000b400aeae7a23 */ /* 0x000fe4000001088d */
[--C-:B------:R-:W-:Y:S02]  /*10b70*/  FFMA.FTZ R172, R172, c[0x0][0x2d0], -R161.reuse ;  /* 0x0000b400acac7a23 */ /* 0x100fe400000108a1 */
[----:B------:R-:W-:-:S02]  /*10b80*/  FFMA.FTZ R173, R142, c[0x0][0x2d0], -R161 ;  /* 0x0000b4008ead7a23 */ /* 0x000fc400000108a1 */
[----:B------:R-:W-:Y:S01]  /*10b90*/  MUFU.EX2 R154, R154 ;  /* 0x0000009a009a7308 */ /* 0x000fe20000000800 */
[--C-:B------:R-:W-:Y:S02]  /*10ba0*/  FFMA.FTZ R175, R140, c[0x0][0x2d0], -R161.reuse ;  /* 0x0000b4008caf7a23 */ /* 0x100fe400000108a1 */
[----:B------:R-:W-:Y:S02]  /*10bb0*/  FFMA.FTZ R206, R166, c[0x0][0x2d0], -R161 ;  /* 0x0000b400a6ce7a23 */ /* 0x000fe400000108a1 */
[----:B------:R-:W-:Y:S02]  /*10bc0*/  FADD.FTZ R151, R158, R151 ;  /* 0x000000979e977221 */ /* 0x000fe40000010000 */
[----:B------:R-:W-:Y:S01]  /*10bd0*/  FADD.FTZ R160, R160, R155 ;  /* 0x0000009ba0a07221 */ /* 0x000fe20000010000 */
[----:B----4-:R-:W-:Y:S01]  /*10be0*/  F2FP.PACK_AB R99, R150, R153 ;  /* 0x000000999663723e */ /* 0x010fe200000000ff */
[----:B------:R-:W1:Y:S01]  /*10bf0*/  MUFU.EX2 R147, R147 ;  /* 0x0000009300937308 */ /* 0x000e620000000800 */
        /* <DEDUP_REMOVED lines=48> */
[C---:B---3--:R-:W-:Y:S07]  /*10f00*/  HMMA.16816.F32 R92, R96.reuse, R4, RZ ;  /* 0x00000004605c723c */ /* 0x048fee00000018ff */
        /* <DEDUP_REMOVED lines=12> */
[----:B--2---:R-:W-:Y:S01]  /*10fd0*/  HMMA.16816.F32 R108, R4, R8, R108 ;  /* 0x00000008046c723c */ /* 0x004fe2000000186c */
        /* <DEDUP_REMOVED lines=35> */
[----:B------:R-:W3:Y:S04]  /*11210*/  LDSM.16.MT88.4 R12, [R143+0x3100] ;  /* 0x003100008f0c783b */ /* 0x000ee80000004200 */
[----:B------:R-:W-:Y:S02]  /*11220*/  LDSM.16.MT88.4 R140, [R176+0x3900] ;  /* 0x00390000b08c783b */ /* 0x000fe40000004200 */
        /* <DEDUP_REMOVED lines=102> */
[----:B------:R-:W-:Y:S02]  /*11890*/  SHF.L.U64.HI R10, R212, 0x1, R209 ;  /* 0x00000001d40a7819 */ /* 0x000fe400000102d1 */
[----:B------:R-:W-:Y:S01]  /*118a0*/  IADD3 R14, -R210, 0x10, RZ ;  /* 0x00000010d20e7810 */ /* 0x000fe20007ffe1ff */
        /* <DEDUP_REMOVED lines=8> */
[----:B-1----:R-:W-:Y:S01]  /*11930*/  SEL R8, RZ, 0x10, P5 ;  /* 0x00000010ff087807 */ /* 0x002fe20002800000 */
[----:B------:R-:W-:Y:S02]  /*11940*/  IMAD.SHL.U32 R9, R212, 0x2, RZ ;  /* 0x00000002d4097824 */ /* 0x000fe400078e00ff */
[----:B------:R-:W-:Y:S01]  /*11950*/  IMAD.SHL.U32 R3, R207, 0x2, RZ ;  /* 0x00000002cf037824 */ /* 0x000fe200078e00ff */
[----:B------:R-:W-:-:S04]  /*11960*/  IADD3 R18, -R8, 0x10, RZ ;  /* 0x0000001008127810 */ /* 0x000fc80007ffe1ff */
[----:B------:R-:W-:Y:S02]  /*11970*/  LOP3.LUT R18, R18, 0xf, RZ, 0xc0, !PT ;  /* 0x0000000f12127812 */ /* 0x000fe400078ec0ff */
[----:B--2---:R-:W-:Y:S01]  /*11980*/  SHF.R.S32.HI R6, RZ, 0x1f, R197 ;  /* 0x0000001fff067819 */ /* 0x004fe200000114c5 */
[----:B------:R-:W-:-:S04]  /*11990*/  IMAD.WIDE.U32 R4, R197, c[0x0][0x1f0], R4 ;  /* 0x00007c00c5047a25 */ /* 0x000fc800078e0004 */
[----:B------:R-:W-:Y:S01]  /*119a0*/  IMAD R6, R6, c[0x0][0x1f0], RZ ;  /* 0x00007c0006067a24 */ /* 0x000fe200078e02ff */
[----:B------:R-:W-:-:S03]  /*119b0*/  IADD3 R4, P0, R202, R4, RZ ;  /* 0x00000004ca047210 */ /* 0x000fc60007f1e0ff */
[----:B------:R-:W-:-:S05]  /*119c0*/  IMAD R6, R197, c[0x0][0x1f4], R6 ;  /* 0x00007d00c5067a24 */ /* 0x000fca00078e0206 */
[----:B------:R-:W-:Y:S01]  /*119d0*/  IADD3.X R11, R193, R5, R6, P0, !PT ;  /* 0x00000005c10b7210 */ /* 0x000fe200007fe406 */
[----:B------:R-:W-:Y:S01]  /*119e0*/  IMAD.SHL.U32 R6, R208, 0x2, RZ ;  /* 0x00000002d0067824 */ /* 0x000fe200078e00ff */
        /* <DEDUP_REMOVED lines=32> */
.L_x_1467:
[----:B------:R-:W-:Y:S01]  /*11bf0*/  ULDC.64 UR4, c[0x0][0x2c8] ;  /* 0x0000b20000047ab9 */ /* 0x000fe20000000a00 */
[----:B------:R-:W0:Y:S01]  /*11c00*/  LDGDEPBAR ;  /* 0x00000000000079af */ /* 0x000e220000000000 */
[----:B------:R-:W-:-:S04]  /*11c10*/  UIMAD.WIDE.U32 UR6, UR13, UR4, URZ ;  /* 0x000000040d0672a5 */ /* 0x000fc8000f8e003f */
[----:B------:R-:W-:-:S03]  /*11c20*/  @UP2 USHF.R.U32.HI UR13, URZ, UR5, UR7 ;  /* 0x000000053f0d2299 */ /* 0x000fc60008011607 */
[----:B------:R-:W-:Y:S02]  /*11c30*/  UMOV UR6, URZ ;  /* 0x0000003f00067c82 */ /* 0x000fe40008000000 */
[----:B------:R-:W-:Y:S02]  /*11c40*/  UIADD3 UR13, UR13, UR9, -UR12 ;  /* 0x000000090d0d7290 */ /* 0x000fe4000fffe80c */
[----:B------:R-:W-:Y:S02]  /*11c50*/  UMOV UR5, 0x1 ;  /* 0x0000000100057882 */ /* 0x000fe40000000000 */
[----:B------:R-:W-:-:S04]  /*11c60*/  USHF.R.S32.HI UR4, URZ, 0x1f, UR13 ;  /* 0x0000001f3f047899 */ /* 0x000fc8000801140d */
[----:B------:R-:W-:Y:S02]  /*11c70*/  ULEA.HI UR4, UR4, UR13, URZ, 0x6 ;  /* 0x0000000d04047291 */ /* 0x000fe4000f8f303f */
[----:B------:R-:W-:Y:S02]  /*11c80*/  UIADD3 UR13, UR15, -0x2, URZ ;  /* 0xfffffffe0f0d7890 */ /* 0x000fe4000fffe03f */
        /* <DEDUP_REMOVED lines=10> */
[----:B------:R-:W-:Y:S01]  /*11d30*/  IMAD.SHL.U32 R215, R207, 0x2, RZ ;  /* 0x00000002cfd77824 */ /* 0x000fe200078e00ff */
[----:B-1----:R-:W-:Y:S01]  /*11d40*/  MOV R3, R2 ;  /* 0x0000000200037202 */ /* 0x002fe20000000f00 */
[----:B------:R-:W-:Y:S01]  /*11d50*/  UMOV UR6, URZ ;  /* 0x0000003f00067c82 */ /* 0x000fe20008000000 */
[----:B------:R-:W-:Y:S01]  /*11d60*/  SEL R182, R182, 0xffffffe0, !P1 ;  /* 0xffffffe0b6b67807 */ /* 0x000fe20004800000 */
[----:B------:R-:W-:Y:S01]  /*11d70*/  UMOV UR5, 0x1 ;  /* 0x0000000100057882 */ /* 0x000fe20000000000 */
[----:B------:R-:W-:Y:S02]  /*11d80*/  IADD3 R186, R185, 0xc100, RZ ;  /* 0x0000c100b9ba7810 */ /* 0x000fe40007ffe0ff */
[----:B------:R-:W-:-:S02]  /*11d90*/  IADD3 R133, R184, R183, RZ ;  /* 0x000000b7b8857210 */ /* 0x000fc40007ffe0ff */
.L_x_1471:
        /* <DEDUP_REMOVED lines=8> */
[----:B-1----:R1:W2:Y:S04]  /*11e20*/  LDSM.16.M88.4 R140, [R0+0xc100] ;  /* 0x00c10000008c783b */ /* 0x0022a80000000200 */
[----:B------:R1:W3:Y:S04]  /*11e30*/  LDSM.16.M88.4 R144, [R0+0xc900] ;  /* 0x00c900000090783b */ /* 0x0002e80000000200 */
        /* <DEDUP_REMOVED lines=12> */
[----:B------:R-:W-:Y:S01]  /*11f00*/  SHF.L.U64.HI R6, R212, 0x1, R209 ;  /* 0x00000001d4067819 */ /* 0x000fe200000102d1 */
[----:B------:R-:W-:Y:S02]  /*11f10*/  IMAD R5, R5, c[0x0][0x208], RZ ;  /* 0x0000820005057a24 */ /* 0x000fe400078e02ff */
[----:B------:R-:W-:Y:S02]  /*11f20*/  IMAD R7, R7, c[0x0][0x218], RZ ;  /* 0x0000860007077a24 */ /* 0x000fe400078e02ff */
[----:B------:R-:W-:Y:S02]  /*11f30*/  IMAD R5, R198, c[0x0][0x20c], R5 ;  /* 0x00008300c6057a24 */ /* 0x000fe400078e0205 */
[----:B------:R-:W-:Y:S02]  /*11f40*/  IMAD R7, R197, c[0x0][0x21c], R7 ;  /* 0x00008700c5077a24 */ /* 0x000fe400078e0207 */
[----:B------:R-:W-:Y:S02]  /*11f50*/  IMAD.IADD R9, R9, 0x1, R5 ;  /* 0x0000000109097824 */ /* 0x000fe400078e0205 */
[----:B------:R-:W-:Y:S02]  /*11f60*/  IMAD R5, R190, c[0x0][0x210], RZ ;  /* 0x00008400be057a24 */ /* 0x000fe400078e02ff */
[----:B------:R-:W-:Y:S04]  /*11f70*/  IMAD.WIDE.U32 R8, R197, c[0x0][0x218], R8 ;  /* 0x00008600c5087a25 */ /* 0x000fe800078e0008 */
[----:B------:R-:W-:Y:S01]  /*11f80*/  IMAD.SHL.U32 R2, R208, 0x2, RZ ;  /* 0x00000002d0027824 */ /* 0x000fe200078e00ff */
[----:B------:R-:W-:Y:S02]  /*11f90*/  IADD3 R5, P0, R5, R8, RZ ;  /* 0x0000000805057210 */ /* 0x000fe40007f1e0ff */
[----:B------:R-:W-:Y:S02]  /*11fa0*/  IADD3 R8, -R210, 0x10, RZ ;  /* 0x00000010d2087810 */ /* 0x000fe40007ffe1ff */
[----:B-1----:R-:W-:Y:S01]  /*11fb0*/  IADD3.X R0, R192, R9, R7, P0, !PT ;  /* 0x00000009c0007210 */ /* 0x002fe200007fe407 */
[----:B------:R-:W-:Y:S01]  /*11fc0*/  IMAD.SHL.U32 R7, R212, 0x2, RZ ;  /* 0x00000002d4077824 */ /* 0x000fe200078e00ff */
[C---:B------:R-:W-:Y:S02]  /*11fd0*/  LEA R4, P0, R5.reuse, c[0x0][0x1f8], 0x1 ;  /* 0x00007e0005047a11 */ /* 0x040fe400078008ff */
[----:B------:R-:W-:Y:S02]  /*11fe0*/  LOP3.LUT R8, R8, 0xf, RZ, 0xc0, !PT ;  /* 0x0000000f08087812 */ /* 0x000fe400078ec0ff */
[----:B------:R-:W-:Y:S01]  /*11ff0*/  LEA.HI.X R18, R5, c[0x0][0x1fc], R0, 0x1, P0 ;  /* 0x00007f0005127a11 */ /* 0x000fe200000f0c00 */
[----:B------:R-:W1:Y:S01]  /*12000*/  SHFL.IDX PT, R10, R4, 0x1, 0x181f ;  /* 0x00381f00040a7f89 */ /* 0x000e6200000e0000 */
[----:B------:R-:W-:Y:S02]  /*12010*/  SEL R5, RZ, 0x10, P5 ;  /* 0x00000010ff057807 */ /* 0x000fe40002800000 */
[----:B------:R-:W-:Y:S01]  /*12020*/  SEL R0, RZ, 0x10, P4 ;  /* 0x00000010ff007807 */ /* 0x000fe20002000000 */
[----:B------:R-:W5:Y:S01]  /*12030*/  SHFL.IDX PT, R11, R18, 0x1, 0x181f ;  /* 0x00381f00120b7f89 */ /* 0x000f6200000e0000 */
[C---:B------:R-:W-:Y:S02]  /*12040*/  IADD3 R14, -R5.reuse, 0x10, RZ ;  /* 0x00000010050e7810 */ /* 0x040fe40007ffe1ff */
[----:B------:R-:W-:Y:S01]  /*12050*/  ISETP.NE.U32.AND P2, PT, R5, RZ, PT ;  /* 0x000000ff0500720c */ /* 0x000fe20003f45070 */
[----:B------:R4:W3:Y:S01]  /*12060*/  SHFL.IDX PT, R12, R4, RZ, 0x181f ;  /* 0x00181fff040c7589 */ /* 0x0008e200000e0000 */
[----:B------:R-:W-:Y:S02]  /*12070*/  LOP3.LUT R14, R14, 0xf, RZ, 0xc0, !PT ;  /* 0x0000000f0e0e7812 */ /* 0x000fe400078ec0ff */
[----:B------:R-:W-:Y:S01]  /*12080*/  IADD3 R9, -R0, 0x10, RZ ;  /* 0x0000001000097810 */ /* 0x000fe20007ffe1ff */
[----:B------:R2:W2:Y:S03]  /*12090*/  SHFL.IDX PT, R13, R18, RZ, 0x181f ;  /* 0x00181fff120d7589 */ /* 0x0004a600000e0000 */
[----:B------:R-:W-:Y:S02]  /*120a0*/  LOP3.LUT R9, R9, 0xf, RZ, 0xc0, !PT ;  /* 0x0000000f09097812 */ /* 0x000fe400078ec0ff */
[----:B----4-:R-:W-:Y:S02]  /*120b0*/  SHF.L.U64.HI R4, R208, 0x1, R211 ;  /* 0x00000001d0047819 */ /* 0x010fe400000102d3 */
[-C--:B-1----:R-:W-:Y:S04]  /*120c0*/  IADD3 R14, P1, P0, R14, R10.reuse, R7 ;  /* 0x0000000a0e0e7210 */ /* 0x082fe8000783e007 */
[-C--:B-----5:R-:W-:Y:S02]  /*120d0*/  IADD3.X R15, RZ, R11.reuse, R6, P1, P0 ;  /* 0x0000000bff0f7210 */ /* 0x0a0fe40000fe0406 */
[-C--:B------:R-:W-:Y:S04]  /*120e0*/  IADD3 R16, P1, P0, R9, R10.reuse, R2 ;  /* 0x0000000a09107210 */ /* 0x080fe8000783e002 */
[-C--:B------:R-:W-:Y:S02]  /*120f0*/  IADD3.X R17, RZ, R11.reuse, R4, P1, P0 ;  /* 0x0000000bff117210 */ /* 0x080fe40000fe0404 */
[----:B------:R-:W-:Y:S04]  /*12100*/  IADD3 R8, P1, P0, R8, R10, R215 ;  /* 0x0000000a08087210 */ /* 0x000fe8000783e0d7 */
[----:B------:R-:W-:Y:S02]  /*12110*/  IADD3.X R9, RZ, R11, R216, P1, P0 ;  /* 0x0000000bff097210 */ /* 0x000fe40000fe04d8 */
[C---:B---3--:R-:W-:Y:S01]  /*12120*/  IADD3 R10, P1, R12.reuse, R7, RZ ;  /* 0x000000070c0a7210 */ /* 0x048fe20007f3e0ff */
[----:B------:R-:W-:Y:S01]  /*12130*/  IMAD.U32 R7, RZ, RZ, UR6 ;  /* 0x00000006ff077e24 */ /* 0x000fe2000f8e00ff */
[----:B--2---:R-:W-:Y:S03]  /*12140*/  IADD3 R18, P0, R12, R2, RZ ;  /* 0x000000020c127210 */ /* 0x004fe60007f1e0ff */
[----:B------:R-:W-:Y:S01]  /*12150*/  IMAD.X R11, R13, 0x1, R6, P1 ;  /* 0x000000010d0b7824 */ /* 0x000fe200008e0606 */
[----:B------:R-:W-:Y:S01]  /*12160*/  ISETP.NE.U32.AND P1, PT, R0, RZ, PT ;  /* 0x000000ff0000720c */ /* 0x000fe20003f25070 */
[----:B------:R-:W-:Y:S02]  /*12170*/  IMAD R5, R7, 0x6000, R196 ;  /* 0x0000600007057824 */ /* 0x000fe400078e02c4 */
        /* <DEDUP_REMOVED lines=10> */
.L_x_1469:
[C---:B-12---:R-:W-:Y:S01]  /*12220*/  HMMA.16816.F32 R4, R136.reuse, R140, RZ ;  /* 0x0000008c8804723c */ /* 0x046fe200000018ff */
[----:B------:R-:W-:Y:S01]  /*12230*/  LDSM.16.M88.4 R172, [R184+0x4000] ;  /* 0x00400000b8ac783b */ /* 0x000fe20000000200 */
[----:B------:R-:W-:Y:S01]  /*12240*/  UIMAD UR4, UR5, 0x6000, URZ ;  /* 0x00006000050478a4 */ /* 0x000fe2000f8e023f */
[----:B------:R-:W-:Y:S01]  /*12250*/  PLOP3.LUT P1, PT, PT, PT, UP2, 0x80, 0x0 ;  /* 0x000000000000781c */ /* 0x000fe20003f2f028 */
[----:B------:R-:W-:Y:S01]  /*12260*/  USHF.L.U32 UR14, UR13, 0x6, URZ ;  /* 0x000000060d0e7899 */ /* 0x000fe2000800063f */
[CC--:B------:R-:W-:Y:S01]  /*12270*/  IADD3 R0, R187.reuse, R189.reuse, RZ ;  /* 0x000000bdbb007210 */ /* 0x0c0fe20007ffe0ff */
[----:B------:R-:W-:Y:S01]  /*12280*/  UISETP.GE.AND UP0, UPT, UR13, 0x2, UPT ;  /* 0x000000020d00788c */ /* 0x000fe2000bf06270 */
[----:B------:R-:W-:Y:S01]  /*12290*/  IADD3 R2, R187, R188, RZ ;  /* 0x000000bcbb027210 */ /* 0x000fe20007ffe0ff */
[C---:B------:R-:W-:Y:S01]  /*122a0*/  HMMA.16816.F32 R8, R136.reuse, R142, RZ ;  /* 0x0000008e8808723c */ /* 0x040fe200000018ff */
[----:B------:R-:W-:Y:S01]  /*122b0*/  LDSM.16.M88.4 R140, [R181] ;  /* 0x00000000b58c783b */ /* 0x000fe20000000200 */
[----:B------:R-:W-:Y:S01]  /*122c0*/  PLOP3.LUT P0, PT, PT, PT, UP2, 0x80, 0x0 ;  /* 0x000000000000781c */ /* 0x000fe20003f0f028 */
[----:B------:R-:W-:Y:S05]  /*122d0*/  UISETP.GE.AND UP1, UPT, UR6, 0x1, UPT ;  /* 0x000000010600788c */ /* 0x000fea000bf26270 */
[C---:B---3--:R-:W-:Y:S01]  /*122e0*/  HMMA.16816.F32 R12, R136.reuse, R144, RZ ;  /* 0x00000090880c723c */ /* 0x048fe200000018ff */
[----:B------:R-:W-:Y:S07]  /*122f0*/  LDSM.16.M88.4 R168, [R0+0x800] ;  /* 0x0008000000a8783b */ /* 0x000fee0000000200 */
[C---:B------:R-:W-:Y:S01]  /*12300*/  HMMA.16816.F32 R16, R136.reuse, R146, RZ ;  /* 0x000000928810723c */ /* 0x040fe200000018ff */
[----:B------:R-:W1:Y:S07]  /*12310*/  LDSM.16.M88.4 R144, [R0] ;  /* 0x000000000090783b */ /* 0x000e6e0000000200 */
[C---:B----4-:R-:W-:Y:S01]  /*12320*/  HMMA.16816.F32 R20, R136.reuse, R24, RZ ;  /* 0x000000188814723c */ /* 0x050fe200000018ff */
[----:B------:R-:W-:Y:S07]  /*12330*/  LDSM.16.M88.4 R176, [R189+0x2000] ;  /* 0x00200000bdb0783b */ /* 0x000fee0000000200 */
[C---:B------:R-:W-:Y:S01]  /*12340*/  HMMA.16816.F32 R24, R136.reuse, R26, RZ ;  /* 0x0000001a8818723c */ /* 0x040fe200000018ff */
[----:B------:R-:W0:Y:S07]  /*12350*/  LDGDEPBAR ;  /* 0x00000000000079af */ /* 0x000e2e0000000000 */
[C---:B------:R-:W-:Y:S08]  /*12360*/  HMMA.16816.F32 R28, R136.reuse, R32, RZ ;  /* 0x00000020881c723c */ /* 0x040ff000000018ff */
[----:B------:R-:W-:Y:S01]  /*12370*/  HMMA.16816.F32 R32, R136, R34, RZ ;  /* 0x000000228820723c */ /* 0x000fe200000018ff */
[----:B------:R-:W2:Y:S07]  /*12380*/  LDSM.16.M88.4 R136, [R0+0x1000] ;  /* 0x001000000088783b */ /* 0x000eae0000000200 */
        /* <DEDUP_REMOVED lines=8> */
[----:B------:R-:W4:Y:S07]  /*12410*/  LDSM.16.M88.4 R160, [R2] ;  /* 0x0000000002a0783b */ /* 0x000f2e0000000200 */
        /* <DEDUP_REMOVED lines=9> */
[----:B------:R-:W-:Y:S07]  /*124b0*/  LDSM.16.M88.4 R168, [R188+0x4000] ;  /* 0x00400000bca8783b */ /* 0x000fee0000000200 */
[C---:B--2---:R-:W-:Y:S08]  /*124c0*/  HMMA.16816.F32 R20, R140.reuse, R136, R20 ;  /* 0x000000888c14723c */ /* 0x044ff00000001814 */
[C---:B------:R-:W-:Y:S01]  /*124d0*/  HMMA.16816.F32 R24, R140.reuse, R138, R24 ;  /* 0x0000008a8c18723c */ /* 0x040fe20000001818 */
[----:B------:R-:W2:Y:S07]  /*124e0*/  LDSM.16.M88.4 R136, [R189+0x2800] ;  /* 0x00280000bd88783b */ /* 0x000eae0000000200 */
[C---:B---3--:R-:W-:Y:S08]  /*124f0*/  HMMA.16816.F32 R28, R140.reuse, R152, R28 ;  /* 0x000000988c1c723c */ /* 0x048ff0000000181c */
[----:B------:R-:W-:Y:S01]  /*12500*/  HMMA.16816.F32 R32, R140, R154, R32 ;  /* 0x0000009a8c20723c */ /* 0x000fe20000001820 */
[----:B------:R-:W3:Y:S07]  /*12510*/  LDSM.16.M88.4 R140, [R189+0x3000] ;  /* 0x00300000bd8c783b */ /* 0x000eee0000000200 */
[C---:B----4-:R-:W-:Y:S01]  /*12520*/  HMMA.16816.F32 R4, R156.reuse, R160, R4 ;  /* 0x000000a09c04723c */ /* 0x050fe20000001804 */
[----:B------:R-:W-:Y:S07]  /*12530*/  LDSM.16.M88.4 R152, [R188+0x2000] ;  /* 0x00200000bc98783b */ /* 0x000fee0000000200 */
[C---:B------:R-:W-:Y:S08]  /*12540*/  HMMA.16816.F32 R8, R156.reuse, R162, R8 ;  /* 0x000000a29c08723c */ /* 0x040ff00000001808 */
[C---:B-----5:R-:W-:Y:S08]  /*12550*/  HMMA.16816.F32 R12, R156.reuse, R148, R12 ;  /* 0x000000949c0c723c */ /* 0x060ff0000000180c */
[C---:B------:R-:W-:Y:S01]  /*12560*/  HMMA.16816.F32 R16, R156.reuse, R150, R16 ;  /* 0x000000969c10723c */ /* 0x040fe20000001810 */
[----:B------:R-:W4:Y:S07]  /*12570*/  LDSM.16.M88.4 R148, [R189+0x3800] ;  /* 0x00380000bd94783b */ /* 0x000f2e0000000200 */
[C---:B-1----:R-:W-:Y:S08]  /*12580*/  HMMA.16816.F32 R20, R156.reuse, R144, R20 ;  /* 0x000000909c14723c */ /* 0x042ff00000001814 */
[C---:B------:R-:W-:Y:S01]  /*12590*/  HMMA.16816.F32 R24, R156.reuse, R146, R24 ;  /* 0x000000929c18723c */ /* 0x040fe20000001818 */
[----:B------:R-:W1:Y:S07]  /*125a0*/  LDSM.16.M88.4 R144, [R133+0x4000] ;  /* 0x004000008590783b */ /* 0x000e6e0000000200 */
[C---:B------:R-:W-:Y:S08]  /*125b0*/  HMMA.16816.F32 R28, R156.reuse, R164, R28 ;  /* 0x000000a49c1c723c */ /* 0x040ff0000000181c */
[----:B------:R-:W-:Y:S08]  /*125c0*/  HMMA.16816.F32 R32, R156, R166, R32 ;  /* 0x000000a69c20723c */ /* 0x000ff00000001820 */
[C---:B------:R-:W-:Y:S07]  /*125d0*/  HMMA.16816.F32 R4, R172.reuse, R176, R4 ;  /* 0x000000b0ac04723c */ /* 0x040fee0000001804 */
[CC--:B------:R-:W-:Y:S01]  /*125e0*/  IADD3 R177, R182.reuse, R189.reuse, RZ ;  /* 0x000000bdb6b17210 */ /* 0x0c0fe20007ffe0ff */
[C---:B------:R-:W-:Y:S04]  /*125f0*/  HMMA.16816.F32 R8, R172.reuse, R178, R8 ;  /* 0x000000b2ac08723c */ /* 0x040fe80000001808 */
[----:B------:R-:W5:Y:S01]  /*12600*/  LDSM.16.M88.4 R156, [R177+0x2800] ;  /* 0x00280000b19c783b */ /* 0x000f620000000200 */
[----:B------:R-:W-:Y:S03]  /*12610*/  IADD3 R176, R182, R189, R187 ;  /* 0x000000bdb6b07210 */ /* 0x000fe60007ffe0bb */
[C---:B--2---:R-:W-:Y:S04]  /*12620*/  HMMA.16816.F32 R12, R172.reuse, R136, R12 ;  /* 0x00000088ac0c723c */ /* 0x044fe8000000180c */
[----:B------:R-:W2:Y:S04]  /*12630*/  LDSM.16.M88.4 R160, [R177+0x3000] ;  /* 0x00300000b1a0783b */ /* 0x000ea80000000200 */
[C---:B------:R-:W-:Y:S04]  /*12640*/  HMMA.16816.F32 R16, R172.reuse, R138, R16 ;  /* 0x0000008aac10723c */ /* 0x040fe80000001810 */
[----:B------:R-:W2:Y:S04]  /*12650*/  LDSM.16.M88.4 R164, [R177+0x3800] ;  /* 0x00380000b1a4783b */ /* 0x000ea80000000200 */
[C---:B---3--:R-:W-:Y:S04]  /*12660*/  HMMA.16816.F32 R20, R172.reuse, R140, R20 ;  /* 0x0000008cac14723c */ /* 0x048fe80000001814 */
[----:B------:R-:W-:Y:S04]  /*12670*/  LDSM.16.M88.4 R136, [R181+0x4000] ;  /* 0x00400000b588783b */ /* 0x000fe80000000200 */
[C---:B------:R-:W-:Y:S04]  /*12680*/  HMMA.16816.F32 R24, R172.reuse, R142, R24 ;  /* 0x0000008eac18723c */ /* 0x040fe80000001818 */
[----:B------:R-:W3:Y:S04]  /*12690*/  LDSM.16.M88.4 R140, [R0+0x2000] ;  /* 0x00200000008c783b */ /* 0x000ee80000000200 */
[C---:B----4-:R-:W-:Y:S08]  /*126a0*/  HMMA.16816.F32 R28, R172.reuse, R148, R28 ;  /* 0x00000094ac1c723c */ /* 0x050ff0000000181c */
[----:B------:R-:W-:Y:S01]  /*126b0*/  HMMA.16816.F32 R32, R172, R150, R32 ;  /* 0x00000096ac20723c */ /* 0x000fe20000001820 */
[----:B------:R-:W4:Y:S07]  /*126c0*/  LDSM.16.M88.4 R148, [R0+0x2800] ;  /* 0x002800000094783b */ /* 0x000f2e0000000200 */
        /* <DEDUP_REMOVED lines=10> */
[C---:B------:R-:W-:Y:S08]  /*12770*/  HMMA.16816.F32 R28, R144.reuse, R164, R28 ;  /* 0x000000a4901c723c */ /* 0x040ff0000000181c */
[----:B------:R-:W-:Y:S01]  /*12780*/  HMMA.16816.F32 R32, R144, R166, R32 ;  /* 0x000000a69020723c */ /* 0x000fe20000001820 */
[----:B------:R-:W2:Y:S07]  /*12790*/  LDSM.16.M88.4 R144, [R0+0x3800] ;  /* 0x003800000090783b */ /* 0x000eae0000000200 */
[C---:B---3--:R-:W-:Y:S01]  /*127a0*/  HMMA.16816.F32 R4, R136.reuse, R140, R4 ;  /* 0x0000008c8804723c */ /* 0x048fe20000001804 */
[----:B------:R-:W-:Y:S07]  /*127b0*/  LDSM.16.M88.4 R164, [R176+0x3000] ;  /* 0x00300000b0a4783b */ /* 0x000fee0000000200 */
[C---:B------:R-:W-:Y:S01]  /*127c0*/  HMMA.16816.F32 R8, R136.reuse, R142, R8 ;  /* 0x0000008e8808723c */ /* 0x040fe20000001808 */
[----:B------:R-:W3:Y:S07]  /*127d0*/  LDSM.16.M88.4 R140, [R176+0x2800] ;  /* 0x00280000b08c783b */ /* 0x000eee0000000200 */
[C---:B----4-:R-:W-:Y:S08]  /*127e0*/  HMMA.16816.F32 R12, R136.reuse, R148, R12 ;  /* 0x00000094880c723c */ /* 0x050ff0000000180c */
        /* <DEDUP_REMOVED lines=35> */
[----:B------:R5:W1:Y:S07]  /*12a20*/  LDSM.16.M88.4 R140, [R0+0x5800] ;  /* 0x00580000008c783b */ /* 0x000a6e0000000200 */
[C---:B------:R-:W-:Y:S08]  /*12a30*/  HMMA.16816.F32 R8, R164.reuse, R170, R8 ;  /* 0x000000aaa408723c */ /* 0x040ff00000001808 */
[C---:B------:R-:W-:Y:S08]  /*12a40*/  HMMA.16816.F32 R12, R164.reuse, R172, R12 ;  /* 0x000000aca40c723c */ /* 0x040ff0000000180c */
[C---:B------:R-:W-:Y:S04]  /*12a50*/  HMMA.16816.F32 R16, R164.reuse, R174, R16 ;  /* 0x000000aea410723c */ /* 0x040fe80000001810 */
[----:B-----5:R-:W-:Y:S04]  /*12a60*/  MOV R0, R213 ;  /* 0x000000d500007202 */ /* 0x020fe80000000f00 */
[C---:B----4-:R-:W-:Y:S08]  /*12a70*/  HMMA.16816.F32 R20, R164.reuse, R148, R20 ;  /* 0x00000094a414723c */ /* 0x050ff00000001814 */
[C---:B------:R-:W-:Y:S01]  /*12a80*/  HMMA.16816.F32 R24, R164.reuse, R150, R24 ;  /* 0x00000096a418723c */ /* 0x040fe20000001818 */
[----:B------:R4:W-:Y:S07]  /*12a90*/  LDSM.16.M88.4 R148, [R2+0x4000] ;  /* 0x004000000294783b */ /* 0x0009ee0000000200 */
[C---:B-1----:R-:W-:Y:S08]  /*12aa0*/  HMMA.16816.F32 R28, R164.reuse, R144, R28 ;  /* 0x00000090a41c723c */ /* 0x042ff0000000181c */
[----:B------:R-:W-:Y:S01]  /*12ab0*/  HMMA.16816.F32 R32, R164, R146, R32 ;  /* 0x00000092a420723c */ /* 0x000fe20000001820 */
[----:B------:R-:W1:Y:S07]  /*12ac0*/  LDSM.16.M88.4 R144, [R180+0x8000] ;  /* 0x00800000b490783b */ /* 0x000e6e0000000200 */
[C---:B------:R-:W-:Y:S05]  /*12ad0*/  HMMA.16816.F32 R4, R152.reuse, R156, R4 ;  /* 0x0000009c9804723c */ /* 0x040fea0000001804 */
[----:B----4-:R-:W-:Y:S03]  /*12ae0*/  @P1 IMAD.HI.U32 R2, R213, c[0x0][0x2c8], RZ ;  /* 0x0000b200d5021a27 */ /* 0x010fe600078e00ff */
[C---:B------:R-:W-:Y:S04]  /*12af0*/  HMMA.16816.F32 R8, R152.reuse, R158, R8 ;  /* 0x0000009e9808723c */ /* 0x040fe80000001808 */
[----:B------:R-:W-:Y:S04]  /*12b00*/  @P0 SHF.R.U32.HI R0, RZ, c[0x0][0x2cc], R2 ;  /* 0x0000b300ff000a19 */ /* 0x000fe80000011602 */
[C---:B--2---:R-:W-:Y:S01]  /*12b10*/  HMMA.16816.F32 R12, R152.reuse, R160, R12 ;  /* 0x000000a0980c723c */ /* 0x044fe2000000180c */
[----:B------:R-:W-:Y:S07]  /*12b20*/  SHFL.IDX PT, R2, R0, RZ, 0x1c1f ;  /* 0x001c1fff00027589 */ /* 0x000fee00000e0000 */
[C---:B------:R-:W-:Y:S08]  /*12b30*/  HMMA.16816.F32 R16, R152.reuse, R162, R16 ;  /* 0x000000a29810723c */ /* 0x040ff00000001810 */
[C---:B---3--:R-:W-:Y:S08]  /*12b40*/  HMMA.16816.F32 R20, R152.reuse, R136, R20 ;  /* 0x000000889814723c */ /* 0x048ff00000001814 */
[C---:B------:R-:W-:Y:S01]  /*12b50*/  HMMA.16816.F32 R24, R152.reuse, R138, R24 ;  /* 0x0000008a9818723c */ /* 0x040fe20000001818 */
[----:B------:R-:W2:Y:S07]  /*12b60*/  LDSM.16.M88.4 R136, [R176+0x4800] ;  /* 0x00480000b088783b */ /* 0x000eae0000000200 */
[C---:B------:R-:W-:Y:S08]  /*12b70*/  HMMA.16816.F32 R28, R152.reuse, R140, R28 ;  /* 0x0000008c981c723c */ /* 0x040ff0000000181c */
[----:B------:R-:W-:Y:S01]  /*12b80*/  HMMA.16816.F32 R32, R152, R142, R32 ;  /* 0x0000008e9820723c */ /* 0x000fe20000001820 */
[----:B------:R-:W-:Y:S06]  /*12b90*/  LDSM.16.M88.4 R140, [R176+0x5000] ;  /* 0x00500000b08c783b */ /* 0x000fec0000000200 */
[----:B------:R-:W-:Y:S01]  /*12ba0*/  MOV R153, UR12 ;  /* 0x0000000c00997c02 */ /* 0x000fe20008000f00 */
[C---:B-1----:R-:W-:Y:S01]  /*12bb0*/  HMMA.16816.F32 R4, R144.reuse, R148, R4 ;  /* 0x000000949004723c */ /* 0x042fe20000001804 */
[----:B------:R-:W1:Y:S06]  /*12bc0*/  SHFL.IDX PT, R152, R0, 0x1, 0x1c1f ;  /* 0x003c1f0000987f89 */ /* 0x000e6c00000e0000 */
[----:B------:R-:W-:Y:S01]  /*12bd0*/  MOV R149, UR14 ;  /* 0x0000000e00957c02 */ /* 0x000fe20008000f00 */
[C---:B------:R-:W-:Y:S01]  /*12be0*/  HMMA.16816.F32 R8, R144.reuse, R150, R8 ;  /* 0x000000969008723c */ /* 0x040fe20000001808 */
[----:B------:R-:W-:Y:S03]  /*12bf0*/  UIADD3 UR14, UR6, 0x1, URZ ;  /* 0x00000001060e7890 */ /* 0x000fe6000fffe03f */
[----:B------:R-:W-:Y:S01]  /*12c00*/  IADD3 R148, -R214, 0x1, -R149 ;  /* 0x00000001d6947810 */ /* 0x000fe20007ffe995 */
[----:B------:R-:W-:Y:S03]  /*12c10*/  USEL UR6, UR14, URZ, !UP1 ;  /* 0x0000003f0e067287 */ /* 0x000fe6000c800000 */
[----:B------:R-:W-:Y:S01]  /*12c20*/  IADD3 R153, -R153, UR9, R148 ;  /* 0x0000000999997c10 */ /* 0x000fe2000fffe194 */
[C---:B--2---:R-:W-:Y:S01]  /*12c30*/  HMMA.16816.F32 R12, R144.reuse, R136, R12 ;  /* 0x00000088900c723c */ /* 0x044fe2000000180c */
[----:B------:R-:W2:Y:S01]  /*12c40*/  LDSM.16.M88.4 R148, [R176+0x5800] ;  /* 0x00580000b094783b */ /* 0x000ea20000000200 */
[----:B------:R-:W-:Y:S04]  /*12c50*/  DEPBAR.LE SB0, 0x2 ;  /* 0x000080800000791a */ /* 0x000fe80000000000 */
[C---:B------:R-:W-:Y:S02]  /*12c60*/  IADD3 R2, R153.reuse, R2, RZ ;  /* 0x0000000299027210 */ /* 0x040fe40007ffe0ff */
[C---:B------:R-:W-:Y:S01]  /*12c70*/  HMMA.16816.F32 R16, R144.reuse, R138, R16 ;  /* 0x0000008a9010723c */ /* 0x040fe20000001810 */
[----:B------:R-:W-:Y:S04]  /*12c80*/  BAR.SYNC.DEFER_BLOCKING 0x0 ;  /* 0x0000000000007b1d */ /* 0x000fe80000010000 */
[----:B------:R-:W-:Y:S02]  /*12c90*/  ISETP.GT.AND P0, PT, R2, RZ, PT ;  /* 0x000000ff0200720c */ /* 0x000fe40003f04270 */
[----:B-1----:R-:W-:Y:S01]  /*12ca0*/  IADD3 R0, R153, R152, RZ ;  /* 0x0000009899007210 */ /* 0x002fe20007ffe0ff */
[C---:B------:R-:W-:Y:S03]  /*12cb0*/  HMMA.16816.F32 R20, R144.reuse, R140, R20 ;  /* 0x0000008c9014723c */ /* 0x040fe60000001814 */
[----:B------:R-:W-:Y:S02]  /*12cc0*/  ISETP.GT.AND P1, PT, R0, RZ, PT ;  /* 0x000000ff0000720c */ /* 0x000fe40003f24270 */
[----:B------:R-:W-:Y:S02]  /*12cd0*/  FSEL R166, R4, -INF , P0 ;  /* 0xff80000004a67808 */ /* 0x000fe40000000000 */
[----:B------:R-:W-:Y:S01]  /*12ce0*/  ISETP.GT.AND P0, PT, R0, 0x1, PT ;  /* 0x000000010000780c */ /* 0x000fe20003f04270 */
[C---:B------:R-:W-:Y:S03]  /*12cf0*/  HMMA.16816.F32 R24, R144.reuse, R142, R24 ;  /* 0x0000008e9018723c */ /* 0x040fe60000001818 */
[C---:B------:R-:W-:Y:S02]  /*12d00*/  ISETP.GT.AND P2, PT, R2.reuse, 0x1, PT ;  /* 0x000000010200780c */ /* 0x040fe40003f44270 */
[----:B------:R-:W-:Y:S02]  /*12d10*/  FSEL R165, R7, -INF , P0 ;  /* 0xff80000007a57808 */ /* 0x000fe40000000000 */
[----:B------:R-:W-:Y:S01]  /*12d20*/  ISETP.GT.AND P0, PT, R2, 0x9, PT ;  /* 0x000000090200780c */ /* 0x000fe20003f04270 */
[----:B------:R-:W-:Y:S04]  /*12d30*/  LDSM.16.MT88.4 R140, [R134+UR4+0x2900] ;  /* 0x00290004868c783b */ /* 0x000fe80008004200 */
[----:B------:R-:W-:Y:S02]  /*12d40*/  FSEL R168, R9, -INF , P0 ;  /* 0xff80000009a87808 */ /* 0x000fe40000000000 */
[----:B------:R-:W-:Y:S02]  /*12d50*/  ISETP.GT.AND P0, PT, R0, 0x9, PT ;  /* 0x000000090000780c */ /* 0x000fe40003f04270 */
[----:B------:R-:W-:Y:S01]  /*12d60*/  FSEL R167, R6, -INF , P1 ;  /* 0xff80000006a77808 */ /* 0x000fe20000800000 */
[C---:B--2---:R-:W-:Y:S03]  /*12d70*/  HMMA.16816.F32 R28, R144.reuse, R148, R28 ;  /* 0x00000094901c723c */ /* 0x044fe6000000181c */
[----:B------:R-:W-:Y:S02]  /*12d80*/  FSEL R175, R11, -INF , P0 ;  /* 0xff8000000baf7808 */ /* 0x000fe40000000000 */
[C---:B------:R-:W-:Y:S02]  /*12d90*/  ISETP.GT.AND P0, PT, R2.reuse, 0x11, PT ;  /* 0x000000110200780c */ /* 0x040fe40003f04270 */
[----:B------:R-:W-:Y:S01]  /*12da0*/  ISETP.GT.AND P1, PT, R2, 0x8, PT ;  /* 0x000000080200780c */ /* 0x000fe20003f24270 */
[----:B------:R-:W-:Y:S04]  /*12db0*/  HMMA.16816.F32 R32, R144, R150, R32 ;  /* 0x000000969020723c */ /* 0x000fe80000001820 */
[----:B------:R-:W-:Y:S02]  /*12dc0*/  FSEL R176, R13, -INF , P0 ;  /* 0xff8000000db07808 */ /* 0x000fe40000000000 */
[----:B------:R-:W-:Y:S02]  /*12dd0*/  ISETP.GT.AND P0, PT, R0, 0x11, PT ;  /* 0x000000110000780c */ /* 0x000fe40003f04270 */
[----:B------:R-:W-:Y:S02]  /*12de0*/  FSEL R164, R5, -INF , P2 ;  /* 0xff80000005a47808 */ /* 0x000fe40001000000 */
[C---:B------:R-:W-:Y:S02]  /*12df0*/  ISETP.GT.AND P2, PT, R2.reuse, 0x19, PT ;  /* 0x000000190200780c */ /* 0x040fe40003f44270 */
[----:B------:R-:W-:Y:S02]  /*12e00*/  FSEL R177, R15, -INF , P0 ;  /* 0xff8000000fb17808 */ /* 0x000fe40000000000 */
[----:B------:R-:W-:Y:S02]  /*12e10*/  ISETP.GT.AND P0, PT, R2, 0x18, PT ;  /* 0x000000180200780c */ /* 0x000fe40003f04270 */
[----:B------:R-:W-:Y:S02]  /*12e20*/  FMNMX.FTZ R153, R166, R3, !PT ;  /* 0x00000003a6997209 */ /* 0x000fe40007810000 */
[----:B------:R-:W-:Y:S02]  /*12e30*/  FSEL R178, R16, -INF , P0 ;  /* 0xff80000010b27808 */ /* 0x000fe40000000000 */
[----:B------:R-:W-:Y:S02]  /*12e40*/  ISETP.GT.AND P0, PT, R0, 0x19, PT ;  /* 0x000000190000780c */ /* 0x000fe40003f04270 */
[----:B------:R-:W-:Y:S02]  /*12e50*/  FSEL R170, R8, -INF , P1 ;  /* 0xff80000008aa7808 */ /* 0x000fe40000800000 */
[----:B------:R-:W-:Y:S02]  /*12e60*/  FSEL R189, R19, -INF , P0 ;  /* 0xff80000013bd7808 */ /* 0x000fe40000000000 */
[----:B------:R-:W-:Y:S02]  /*12e70*/  ISETP.GT.AND P0, PT, R2, 0x20, PT ;  /* 0x000000200200780c */ /* 0x000fe40003f04270 */
        /* <DEDUP_REMOVED lines=14> */
[----:B------:R-:W-:Y:S02]  /*12f60*/  FMNMX.FTZ R149, R174, R149, !PT ;  /* 0x00000095ae957209 */ /* 0x000fe40007810000 */
[----:B------:R-:W-:Y:S02]  /*12f70*/  ISETP.GT.AND P1, PT, R0, 0x18, PT ;  /* 0x000000180000780c */ /* 0x000fe40003f24270 */
[----:B------:R-:W-:Y:S02]  /*12f80*/  FMNMX.FTZ R20, R179, R20, !PT ;  /* 0x00000014b3147209 */ /* 0x000fe40007810000 */
[----:B------:R-:W-:Y:S02]  /*12f90*/  FSEL R188, R17, -INF , P2 ;  /* 0xff80000011bc7808 */ /* 0x000fe40001000000 */
[----:B------:R-:W-:Y:S02]  /*12fa0*/  ISETP.GT.AND P2, PT, R2, 0x21, PT ;  /* 0x000000210200780c */ /* 0x000fe40003f44270 */
[----:B------:R-:W-:Y:S02]  /*12fb0*/  FMNMX.FTZ R149, R176, R149, !PT ;  /* 0x00000095b0957209 */ /* 0x000fe40007810000 */
[----:B------:R-:W-:Y:S02]  /*12fc0*/  FSEL R219, R18, -INF , P1 ;  /* 0xff80000012db7808 */ /* 0x000fe40000800000 */
[C---:B------:R-:W-:Y:S02]  /*12fd0*/  ISETP.GT.AND P1, PT, R0.reuse, 0x20, PT ;  /* 0x000000200000780c */ /* 0x040fe40003f24270 */
        /* <DEDUP_REMOVED lines=19> */
[----:B------:R-:W-:Y:S02]  /*13110*/  ISETP.GT.AND P1, PT, R0, 0x28, PT ;  /* 0x000000280000780c */ /* 0x000fe40003f24270 */
[----:B------:R-:W-:Y:S02]  /*13120*/  FMNMX.FTZ R20, R217, R20, !PT ;  /* 0x00000014d9147209 */ /* 0x000fe40007810000 */
[----:B------:R-:W-:Y:S02]  /*13130*/  FMNMX.FTZ R21, R162, R21, !PT ;  /* 0x00000015a2157209 */ /* 0x000fe40007810000 */
[----:B------:R-:W-:Y:S02]  /*13140*/  FSEL R152, R32, -INF , P0 ;  /* 0xff80000020987808 */ /* 0x000fe40000000000 */
        /* <DEDUP_REMOVED lines=13> */
[----:B------:R-:W-:Y:S01]  /*13220*/  FMNMX.FTZ R20, R157, R20, !PT ;  /* 0x000000149d147209 */ /* 0x000fe20007810000 */
[----:B------:R-:W-:Y:S01]  /*13230*/  LDSM.16.MT88.4 R28, [R134+UR4+0x100] ;  /* 0x00010004861c783b */ /* 0x000fe20008004200 */
[----:B------:R-:W-:Y:S02]  /*13240*/  ISETP.GT.AND P1, PT, R0, 0x38, PT ;  /* 0x000000380000780c */ /* 0x000fe40003f24270 */
[----:B------:R-:W-:Y:S02]  /*13250*/  FMNMX.FTZ R21, R154, R21, !PT ;  /* 0x000000159a157209 */ /* 0x000fe40007810000 */
[----:B------:R-:W-:Y:S02]  /*13260*/  ISETP.GT.AND P2, PT, R2, 0x39, PT ;  /* 0x000000390200780c */ /* 0x000fe40003f44270 */
[----:B------:R-:W-:Y:S02]  /*13270*/  FSEL R151, R34, -INF , P1 ;  /* 0xff80000022977808 */ /* 0x000fe40000800000 */
[----:B------:R-:W-:Y:S02]  /*13280*/  FMNMX.FTZ R20, R155, R20, !PT ;  /* 0x000000149b147209 */ /* 0x000fe40007810000 */
[----:B------:R-:W-:Y:S02]  /*13290*/  ISETP.GT.AND P0, PT, R0, 0x39, PT ;  /* 0x000000390000780c */ /* 0x000fe40003f04270 */
[----:B------:R-:W-:Y:S02]  /*132a0*/  FSEL R150, R33, -INF , P2 ;  /* 0xff80000021967808 */ /* 0x000fe40001000000 */
[----:B------:R-:W-:Y:S02]  /*132b0*/  FMNMX.FTZ R21, R152, R21, !PT ;  /* 0x0000001598157209 */ /* 0x000fe40007810000 */
[----:B------:R-:W-:Y:S02]  /*132c0*/  FSEL R149, R35, -INF , P0 ;  /* 0xff80000023957808 */ /* 0x000fe40000000000 */
[----:B------:R-:W-:Y:S02]  /*132d0*/  FMNMX.FTZ R20, R151, R20, !PT ;  /* 0x0000001497147209 */ /* 0x000fe40007810000 */
[----:B------:R-:W-:Y:S02]  /*132e0*/  FMNMX.FTZ R2, R150, R21, !PT ;  /* 0x0000001596027209 */ /* 0x000fe40007810000 */
[----:B------:R-:W-:Y:S02]  /*132f0*/  FMNMX.FTZ R22, R149, R20, !PT ;  /* 0x0000001495167209 */ /* 0x000fe40007810000 */
[----:B------:R-:W-:Y:S01]  /*13300*/  IADD3 R24, R135, UR4, RZ ;  /* 0x0000000487187c10 */ /* 0x000fe2000fffe0ff */
[----:B------:R-:W1:Y:S08]  /*13310*/  SHFL.BFLY PT, R21, R2, 0x2, 0x1f ;  /* 0x0c401f0002157f89 */ /* 0x000e7000000e0000 */
[----:B------:R-:W2:Y:S01]  /*13320*/  SHFL.BFLY PT, R25, R22, 0x2, 0x1f ;  /* 0x0c401f0016197f89 */ /* 0x000ea200000e0000 */
[----:B-1----:R-:W-:Y:S07]  /*13330*/  FMNMX.FTZ R23, R2, R21, !PT ;  /* 0x0000001502177209 */ /* 0x002fee0007810000 */
[----:B------:R-:W1:Y:S01]  /*13340*/  SHFL.BFLY PT, R2, R23, 0x1, 0x1f ;  /* 0x0c201f0017027f89 */ /* 0x000e6200000e0000 */
[----:B--2---:R-:W-:Y:S07]  /*13350*/  FMNMX.FTZ R21, R22, R25, !PT ;  /* 0x0000001916157209 */ /* 0x004fee0007810000 */
[----:B------:R-:W2:Y:S01]  /*13360*/  SHFL.BFLY PT, R0, R21, 0x1, 0x1f ;  /* 0x0c201f0015007f89 */ /* 0x000ea200000e0000 */
[----:B-1----:R-:W-:Y:S04]  /*13370*/  FMNMX.FTZ R2, R23, R2, !PT ;  /* 0x0000000217027209 */ /* 0x002fe80007810000 */
[C---:B------:R-:W-:Y:S01]  /*13380*/  FSETP.NEU.FTZ.AND P1, PT, R2.reuse, -INF , PT ;  /* 0xff8000000200780b */ /* 0x040fe20003f3d000 */
[C---:B------:R-:W-:Y:S01]  /*13390*/  FMUL.FTZ R153, R2.reuse, c[0x0][0x2d0] ;  /* 0x0000b40002997a20 */ /* 0x040fe20000410000 */
[----:B--2---:R-:W-:Y:S02]  /*133a0*/  FMNMX.FTZ R0, R21, R0, !PT ;  /* 0x0000000015007209 */ /* 0x004fe40007810000 */
[----:B------:R-:W-:Y:S01]  /*133b0*/  FSEL R4, R2, RZ, P1 ;  /* 0x000000ff02047208 */ /* 0x000fe20000800000 */
[----:B------:R-:W1:Y:S01]  /*133c0*/  LDSM.16.MT88.4 R20, [R135+UR4+0x100] ;  /* 0x000100048714783b */ /* 0x000e620008004200 */
[C---:B------:R-:W-:Y:S01]  /*133d0*/  FSETP.NEU.FTZ.AND P0, PT, R0.reuse, -INF , PT ;  /* 0xff8000000000780b */ /* 0x040fe20003f1d000 */
[----:B------:R-:W-:Y:S01]  /*133e0*/  FMUL.FTZ R148, R0, c[0x0][0x2d0] ;  /* 0x0000b40000947a20 */ /* 0x000fe20000410000 */
[----:B------:R-:W-:Y:S01]  /*133f0*/  FSEL R153, R153, RZ, P1 ;  /* 0x000000ff99997208 */ /* 0x000fe20000800000 */
[----:B------:R-:W-:Y:S01]  /*13400*/  FADD.FTZ R4, -R4, R3 ;  /* 0x0000000304047221 */ /* 0x000fe20000010100 */
[----:B------:R-:W-:Y:S02]  /*13410*/  FSEL R5, R0, RZ, P0 ;  /* 0x000000ff00057208 */ /* 0x000fe40000000000 */
[----:B------:R-:W-:Y:S01]  /*13420*/  FSEL R148, R148, RZ, P0 ;  /* 0x000000ff94947208 */ /* 0x000fe20000000000 */
[--C-:B------:R-:W-:Y:S01]  /*13430*/  FFMA.FTZ R173, R166, c[0x0][0x2d0], -R153.reuse ;  /* 0x0000b400a6ad7a23 */ /* 0x100fe20000010899 */
[----:B------:R-:W-:Y:S01]  /*13440*/  PLOP3.LUT P0, PT, PT, PT, UP0, 0x80, 0x0 ;  /* 0x000000000000781c */ /* 0x000fe20003f0f008 */
[----:B------:R-:W-:Y:S02]  /*13450*/  FADD.FTZ R3, -R5, R132 ;  /* 0x0000008405037221 */ /* 0x000fe40000010100 */
[--C-:B------:R-:W-:Y:S01]  /*13460*/  FFMA.FTZ R172, R164, c[0x0][0x2d0], -R153.reuse ;  /* 0x0000b400a4ac7a23 */ /* 0x100fe20000010899 */
[----:B------:R-:W-:Y:S01]  /*13470*/  IADD3 R164, R183, R24, RZ ;  /* 0x00000018b7a47210 */ /* 0x000fe20007ffe0ff */
[--C-:B------:R-:W-:Y:S01]  /*13480*/  FFMA.FTZ R171, R170, c[0x0][0x2d0], -R153.reuse ;  /* 0x0000b400aaab7a23 */ /* 0x100fe20000010899 */
[----:B------:R-:W-:Y:S01]  /*13490*/  MUFU.EX2 R173, R173 ;  /* 0x000000ad00ad7308 */ /* 0x000fe20000000800 */
[--C-:B------:R-:W-:Y:S02]  /*134a0*/  FFMA.FTZ R170, R168, c[0x0][0x2d0], -R153.reuse ;  /* 0x0000b400a8aa7a23 */ /* 0x100fe40000010899 */
[--C-:B------:R-:W-:Y:S01]  /*134b0*/  FFMA.FTZ R169, R167, c[0x0][0x2d0], -R148.reuse ;  /* 0x0000b400a7a97a23 */ /* 0x100fe20000010894 */
[----:B------:R-:W2:Y:S01]  /*134c0*/  LDSM.16.MT88.4 R24, [R164+0x100] ;  /* 0x00010000a418783b */ /* 0x000ea20000004200 */
[--C-:B------:R-:W-:Y:S02]  /*134d0*/  FFMA.FTZ R168, R165, c[0x0][0x2d0], -R148.reuse ;  /* 0x0000b400a5a87a23 */ /* 0x100fe40000010894 */
[--C-:B------:R-:W-:Y:S02]  /*134e0*/  FFMA.FTZ R167, R221, c[0x0][0x2d0], -R148.reuse ;  /* 0x0000b400dda77a23 */ /* 0x100fe40000010894 */
[--C-:B------:R-:W-:Y:S01]  /*134f0*/  FFMA.FTZ R166, R175, c[0x0][0x2d0], -R148.reuse ;  /* 0x0000b400afa67a23 */ /* 0x100fe20000010894 */
[----:B------:R-:W3:Y:S01]  /*13500*/  MUFU.EX2 R172, R172 ;  /* 0x000000ac00ac7308 */ /* 0x000ee20000000800 */
[----:B------:R-:W-:Y:S01]  /*13510*/  FMUL.FTZ R132, R4, c[0x0][0x2d0] ;  /* 0x0000b40004847a20 */ /* 0x000fe20000410000 */
[----:B------:R-:W-:Y:S01]  /*13520*/  LDSM.16.MT88.4 R144, [R164+0x3900] ;  /* 0x00390000a490783b */ /* 0x000fe20000004200 */
[----:B------:R-:W-:Y:S02]  /*13530*/  FMUL.FTZ R7, R3, c[0x0][0x2d0] ;  /* 0x0000b40003077a20 */ /* 0x000fe40000410000 */
        /* <DEDUP_REMOVED lines=8> */
[--C-:B------:R-:W-:Y:S01]  /*135c0*/  FFMA.FTZ R227, R157, c[0x0][0x2d0], -R148.reuse ;  /* 0x0000b4009de37a23 */ /* 0x100fe20000010894 */
[----:B------:R-:W5:Y:S01]  /*135d0*/  MUFU.EX2 R3, R7 ;  /* 0x0000000700037308 */ /* 0x000f620000000800 */
[----:B------:R-:W-:Y:S01]  /*135e0*/  LDSM.16.MT88.4 R156, [R135+UR4+0x5900] ;  /* 0x00590004879c783b */ /* 0x000fe20008004200 */
[--C-:B------:R-:W-:Y:S01]  /*135f0*/  FFMA.FTZ R228, R155, c[0x0][0x2d0], -R148.reuse ;  /* 0x0000b4009be47a23 */ /* 0x100fe20000010894 */
[----:B---3--:R-:W-:Y:S01]  /*13600*/  F2FP.PACK_AB R136, R172, R173 ;  /* 0x000000adac88723e */ /* 0x008fe200000000ff */
[--C-:B------:R-:W-:Y:S02]  /*13610*/  FFMA.FTZ R229, R152, c[0x0][0x2d0], -R153.reuse ;  /* 0x0000b40098e57a23 */ /* 0x100fe40000010899 */
[--C-:B------:R-:W-:Y:S02]  /*13620*/  FFMA.FTZ R231, R151, c[0x0][0x2d0], -R148.reuse ;  /* 0x0000b40097e77a23 */ /* 0x100fe40000010894 */
[--C-:B------:R-:W-:Y:S02]  /*13630*/  FFMA.FTZ R174, R174, c[0x0][0x2d0], -R153.reuse ;  /* 0x0000b400aeae7a23 */ /* 0x100fe40000010899 */
[----:B------:R-:W-:Y:S01]  /*13640*/  MUFU.EX2 R171, R171 ;  /* 0x000000ab00ab7308 */ /* 0x000fe20000000800 */
[--C-:B------:R-:W-:Y:S02]  /*13650*/  FFMA.FTZ R175, R176, c[0x0][0x2d0], -R153.reuse ;  /* 0x0000b400b0af7a23 */ /* 0x100fe40000010899 */
[--C-:B------:R-:W-:Y:S02]  /*13660*/  FFMA.FTZ R176, R179, c[0x0][0x2d0], -R148.reuse ;  /* 0x0000b400b3b07a23 */ /* 0x100fe40000010894 */
[C---:B----4-:R-:W-:Y:S02]  /*13670*/  FMUL.FTZ R4, R132.reuse, R128 ;  /* 0x0000008084047220 */ /* 0x050fe40000410000 */
[C---:B------:R-:W-:Y:S02]  /*13680*/  FMUL.FTZ R5, R132.reuse, R129 ;  /* 0x0000008184057220 */ /* 0x040fe40000410000 */
[C---:B------:R-:W-:Y:S01]  /*13690*/  FMUL.FTZ R8, R132.reuse, R124 ;  /* 0x0000007c84087220 */ /* 0x040fe20000410000 */
[----:B------:R-:W3:Y:S01]  /*136a0*/  MUFU.EX2 R170, R170 ;  /* 0x000000aa00aa7308 */ /* 0x000ee20000000800 */
[C---:B------:R-:W-:Y:S02]  /*136b0*/  FMUL.FTZ R9, R132.reuse, R125 ;  /* 0x0000007d84097220 */ /* 0x040fe40000410000 */
[C---:B------:R-:W-:Y:S02]  /*136c0*/  FMUL.FTZ R12, R132.reuse, R100 ;  /* 0x00000064840c7220 */ /* 0x040fe40000410000 */
        /* <DEDUP_REMOVED lines=11> */
[----:B------:R-:W-:Y:S01]  /*13780*/  FMUL.FTZ R17, R132, R105 ;  /* 0x0000006984117220 */ /* 0x000fe20000410000 */
[----:B------:R-:W-:Y:S01]  /*13790*/  LDSM.16.MT88.4 R124, [R135+UR4+0x2900] ;  /* 0x00290004877c783b */ /* 0x000fe20008004200 */
[C---:B------:R-:W-:Y:S01]  /*137a0*/  FMUL.FTZ R18, R3.reuse, R106 ;  /* 0x0000006a03127220 */ /* 0x040fe20000410000 */
[----:B---3--:R-:W-:Y:S01]  /*137b0*/  F2FP.PACK_AB R138, R170, R171 ;  /* 0x000000abaa8a723e */ /* 0x008fe200000000ff */
[C---:B------:R-:W-:Y:S02]  /*137c0*/  FMUL.FTZ R19, R3.reuse, R107 ;  /* 0x0000006b03137220 */ /* 0x040fe40000410000 */
[C---:B------:R-:W-:Y:S02]  /*137d0*/  FMUL.FTZ R32, R132.reuse, R120 ;  /* 0x0000007884207220 */ /* 0x040fe40000410000 */
[C---:B------:R-:W-:Y:S01]  /*137e0*/  FMUL.FTZ R33, R132.reuse, R121 ;  /* 0x0000007984217220 */ /* 0x040fe20000410000 */
[----:B------:R-:W-:Y:S01]  /*137f0*/  MUFU.EX2 R167, R167 ;  /* 0x000000a700a77308 */ /* 0x000fe20000000800 */
[----:B------:R-:W-:Y:S01]  /*13800*/  LDSM.16.MT88.4 R104, [R135+UR4+0x2100] ;  /* 0x002100048768783b */ /* 0x000fe20008004200 */
[C---:B------:R-:W-:Y:S02]  /*13810*/  FMUL.FTZ R34, R3.reuse, R122 ;  /* 0x0000007a03227220 */ /* 0x040fe40000410000 */
[C---:B------:R-:W-:Y:S02]  /*13820*/  FMUL.FTZ R35, R3.reuse, R123 ;  /* 0x0000007b03237220 */ /* 0x040fe40000410000 */
[C---:B------:R-:W-:Y:S02]  /*13830*/  FMUL.FTZ R36, R132.reuse, R36 ;  /* 0x0000002484247220 */ /* 0x040fe40000410000 */
[----:B------:R-:W-:Y:S02]  /*13840*/  FMUL.FTZ R37, R132, R37 ;  /* 0x0000002584257220 */ /* 0x000fe40000410000 */
[----:B------:R-:W3:Y:S01]  /*13850*/  MUFU.EX2 R166, R166 ;  /* 0x000000a600a67308 */ /* 0x000ee20000000800 */
[C---:B------:R-:W-:Y:S02]  /*13860*/  FMUL.FTZ R38, R3.reuse, R38 ;  /* 0x0000002603267220 */ /* 0x040fe40000410000 */
[C---:B------:R-:W-:Y:S01]  /*13870*/  FMUL.FTZ R39, R3.reuse, R39 ;  /* 0x0000002703277220 */ /* 0x040fe20000410000 */
[----:B----4-:R-:W-:Y:S01]  /*13880*/  F2FP.PACK_AB R137, R168, R169 ;  /* 0x000000a9a889723e */ /* 0x010fe200000000ff */
        /* <DEDUP_REMOVED lines=19> */
[----:B------:R-:W-:Y:S01]  /*139c0*/  IADD3 R20, R134, UR4, RZ ;  /* 0x0000000486147c10 */ /* 0x000fe2000fffe0ff */
[C---:B------:R-:W-:Y:S01]  /*139d0*/  HMMA.16816.F32 R8, R136.reuse, R22, R8 ;  /* 0x000000168808723c */ /* 0x040fe20000001808 */
[----:B------:R-:W-:Y:S03]  /*139e0*/  MUFU.EX2 R220, R220 ;  /* 0x000000dc00dc7308 */ /* 0x000fe60000000800 */
[----:B------:R-:W-:Y:S01]  /*139f0*/  IADD3 R165, R183, R20, RZ ;  /* 0x00000014b7a57210 */ /* 0x000fe20007ffe0ff */
[C---:B------:R-:W-:Y:S02]  /*13a00*/  FMUL.FTZ R20, R132.reuse, R108 ;  /* 0x0000006c84147220 */ /* 0x040fe40000410000 */
[C---:B------:R-:W-:Y:S01]  /*13a10*/  FMUL.FTZ R21, R132.reuse, R109 ;  /* 0x0000006d84157220 */ /* 0x040fe20000410000 */
[C---:B--2---:R-:W-:Y:S01]  /*13a20*/  HMMA.16816.F32 R12, R136.reuse, R24, R12 ;  /* 0x00000018880c723c */ /* 0x044fe2000000180c */
[----:B------:R-:W1:Y:S02]  /*13a30*/  LDSM.16.MT88.4 R100, [R165+0x100] ;  /* 0x00010000a564783b */ /* 0x000e640000004200 */
[----:B------:R-:W-:Y:S01]  /*13a40*/  MUFU.EX2 R221, R221 ;  /* 0x000000dd00dd7308 */ /* 0x000fe20000000800 */
[C---:B------:R-:W-:Y:S02]  /*13a50*/  FMUL.FTZ R22, R3.reuse, R110 ;  /* 0x0000006e03167220 */ /* 0x040fe40000410000 */
[C---:B------:R-:W-:Y:S02]  /*13a60*/  FMUL.FTZ R23, R3.reuse, R111 ;  /* 0x0000006f03177220 */ /* 0x040fe40000410000 */
[C---:B------:R-:W-:Y:S01]  /*13a70*/  HMMA.16816.F32 R16, R136.reuse, R26, R16 ;  /* 0x0000001a8810723c */ /* 0x040fe20000001810 */
[----:B------:R-:W2:Y:S03]  /*13a80*/  LDSM.16.MT88.4 R108, [R164+0x2100] ;  /* 0x00210000a46c783b */ /* 0x000ea60000004200 */
[C---:B------:R-:W-:Y:S01]  /*13a90*/  FMUL.FTZ R24, R132.reuse, R112 ;  /* 0x0000007084187220 */ /* 0x040fe20000410000 */
[----:B------:R-:W-:Y:S01]  /*13aa0*/  MUFU.EX2 R222, R222 ;  /* 0x000000de00de7308 */ /* 0x000fe20000000800 */
[C---:B------:R-:W-:Y:S02]  /*13ab0*/  FMUL.FTZ R25, R132.reuse, R113 ;  /* 0x0000007184197220 */ /* 0x040fe40000410000 */
[C---:B------:R-:W-:Y:S01]  /*13ac0*/  HMMA.16816.F32 R20, R136.reuse, R28, R20 ;  /* 0x0000001c8814723c */ /* 0x040fe20000001814 */
[----:B------:R-:W-:Y:S03]  /*13ad0*/  LDSM.16.MT88.4 R120, [R165+0x900] ;  /* 0x00090000a578783b */ /* 0x000fe60000004200 */
[C---:B------:R-:W-:Y:S02]  /*13ae0*/  FMUL.FTZ R26, R3.reuse, R114 ;  /* 0x00000072031a7220 */ /* 0x040fe40000410000 */
[C---:B------:R-:W-:Y:S01]  /*13af0*/  FMUL.FTZ R27, R3.reuse, R115 ;  /* 0x00000073031b7220 */ /* 0x040fe20000410000 */
[----:B------:R-:W-:Y:S01]  /*13b00*/  MUFU.EX2 R223, R223 ;  /* 0x000000df00df7308 */ /* 0x000fe20000000800 */
[C---:B------:R-:W-:Y:S01]  /*13b10*/  FMUL.FTZ R28, R132.reuse, R116 ;  /* 0x00000074841c7220 */ /* 0x040fe20000410000 */
[----:B------:R-:W-:Y:S03]  /*13b20*/  LDSM.16.MT88.4 R112, [R135+UR4+0x900] ;  /* 0x000900048770783b */ /* 0x000fe60008004200 */
[C---:B------:R-:W-:Y:S01]  /*13b30*/  FMUL.FTZ R29, R132.reuse, R117 ;  /* 0x00000075841d7220 */ /* 0x040fe20000410000 */
[C---:B------:R-:W-:Y:S03]  /*13b40*/  HMMA.16816.F32 R24, R136.reuse, R30, R24 ;  /* 0x0000001e8818723c */ /* 0x040fe60000001818 */
[C---:B------:R-:W-:Y:S01]  /*13b50*/  FMUL.FTZ R54, R3.reuse, R54 ;  /* 0x0000003603367220 */ /* 0x040fe20000410000 */
[----:B------:R-:W-:Y:S01]  /*13b60*/  MUFU.EX2 R224, R224 ;  /* 0x000000e000e07308 */ /* 0x000fe20000000800 */
[C---:B------:R-:W-:Y:S02]  /*13b70*/  FMUL.FTZ R55, R3.reuse, R55 ;  /* 0x0000003703377220 */ /* 0x040fe40000410000 */
[C---:B------:R-:W-:Y:S02]  /*13b80*/  FMUL.FTZ R30, R3.reuse, R118 ;  /* 0x00000076031e7220 */ /* 0x040fe40000410000 */
[C---:B------:R-:W-:Y:S02]  /*13b90*/  FMUL.FTZ R31, R3.reuse, R119 ;  /* 0x00000077031f7220 */ /* 0x040fe40000410000 */
[----:B------:R-:W-:Y:S01]  /*13ba0*/  LDSM.16.MT88.4 R116, [R134+UR4+0x900] ;  /* 0x000900048674783b */ /* 0x000fe20008004200 */
[C---:B------:R-:W-:Y:S02]  /*13bb0*/  FMUL.FTZ R56, R132.reuse, R56 ;  /* 0x0000003884387220 */ /* 0x040fe40000410000 */
[C---:B------:R-:W-:Y:S01]  /*13bc0*/  FMUL.FTZ R57, R132.reuse, R57 ;  /* 0x0000003984397220 */ /* 0x040fe20000410000 */
[----:B------:R-:W-:Y:S01]  /*13bd0*/  MUFU.EX2 R225, R225 ;  /* 0x000000e100e17308 */ /* 0x000fe20000000800 */
[C---:B-1----:R-:W-:Y:S03]  /*13be0*/  HMMA.16816.F32 R28, R136.reuse, R100, R28 ;  /* 0x00000064881c723c */ /* 0x042fe6000000181c */
[C---:B------:R-:W-:Y:S02]  /*13bf0*/  FMUL.FTZ R58, R3.reuse, R58 ;  /* 0x0000003a033a7220 */ /* 0x040fe40000410000 */
[C---:B------:R-:W-:Y:S02]  /*13c00*/  FMUL.FTZ R59, R3.reuse, R59 ;  /* 0x0000003b033b7220 */ /* 0x040fe40000410000 */
[C---:B------:R-:W-:Y:S01]  /*13c10*/  FMUL.FTZ R60, R132.reuse, R60 ;  /* 0x0000003c843c7220 */ /* 0x040fe20000410000 */
[C---:B------:R-:W-:Y:S01]  /*13c20*/  HMMA.16816.F32 R32, R136.reuse, R102, R32 ;  /* 0x000000668820723c */ /* 0x040fe20000001820 */
[----:B------:R-:W1:Y:S01]  /*13c30*/  LDSM.16.MT88.4 R100, [R134+UR4+0x2100] ;  /* 0x002100048664783b */ /* 0x000e620008004200 */
        /* <DEDUP_REMOVED lines=8> */
[----:B------:R-:W3:Y:S03]  /*13cc0*/  LDSM.16.MT88.4 R104, [R165+0x2100] ;  /* 0x00210000a568783b */ /* 0x000ee60000004200 */
[C---:B------:R-:W-:Y:S02]  /*13cd0*/  FMUL.FTZ R65, R132.reuse, R65 ;  /* 0x0000004184417220 */ /* 0x040fe40000410000 */
[C---:B------:R-:W-:Y:S01]  /*13ce0*/  FMUL.FTZ R66, R3.reuse, R66 ;  /* 0x0000004203427220 */ /* 0x040fe20000410000 */
[----:B------:R-:W-:Y:S01]  /*13cf0*/  MUFU.EX2 R228, R228 ;  /* 0x000000e400e47308 */ /* 0x000fe20000000800 */
[C---:B--2---:R-:W-:Y:S04]  /*13d00*/  HMMA.16816.F32 R44, R136.reuse, R108, R44 ;  /* 0x0000006c882c723c */ /* 0x044fe8000000182c */
[C---:B------:R-:W-:Y:S02]  /*13d10*/  FMUL.FTZ R67, R3.reuse, R67 ;  /* 0x0000004303437220 */ /* 0x040fe40000410000 */
[C---:B------:R-:W-:Y:S02]  /*13d20*/  FMUL.FTZ R68, R132.reuse, R68 ;  /* 0x0000004484447220 */ /* 0x040fe40000410000 */
[C---:B------:R-:W-:Y:S01]  /*13d30*/  HMMA.16816.F32 R48, R136.reuse, R110, R48 ;  /* 0x0000006e8830723c */ /* 0x040fe20000001830 */
[----:B------:R-:W2:Y:S01]  /*13d40*/  LDSM.16.MT88.4 R108, [R135+UR4+0x4100] ;  /* 0x00410004876c783b */ /* 0x000ea20008004200 */
[----:B------:R-:W-:Y:S02]  /*13d50*/  MUFU.EX2 R229, R229 ;  /* 0x000000e500e57308 */ /* 0x000fe40000000800 */
[C---:B------:R-:W-:Y:S02]  /*13d60*/  FMUL.FTZ R69, R132.reuse, R69 ;  /* 0x0000004584457220 */ /* 0x040fe40000410000 */
[C---:B------:R-:W-:Y:S02]  /*13d70*/  FMUL.FTZ R70, R3.reuse, R70 ;  /* 0x0000004603467220 */ /* 0x040fe40000410000 */
[C---:B------:R-:W-:Y:S01]  /*13d80*/  FMUL.FTZ R71, R3.reuse, R71 ;  /* 0x0000004703477220 */ /* 0x040fe20000410000 */
        /* <DEDUP_REMOVED lines=16> */
[C---:B--2---:R-:W-:Y:S04]  /*13e90*/  HMMA.16816.F32 R68, R136.reuse, R108, R68 ;  /* 0x0000006c8844723c */ /* 0x044fe80000001844 */
[--C-:B------:R-:W-:Y:S01]  /*13ea0*/  FFMA.FTZ R178, R178, c[0x0][0x2d0], -R153.reuse ;  /* 0x0000b400b2b27a23 */ /* 0x100fe20000010899 */
[----:B------:R-:W2:Y:S01]  /*13eb0*/  MUFU.EX2 R177, R177 ;  /* 0x000000b100b17308 */ /* 0x000ea20000000800 */
[--C-:B------:R-:W-:Y:S02]  /*13ec0*/  FFMA.FTZ R179, R188, c[0x0][0x2d0], -R153.reuse ;  /* 0x0000b400bcb37a23 */ /* 0x100fe40000010899 */
[C---:B------:R-:W-:Y:S01]  /*13ed0*/  HMMA.16816.F32 R72, R136.reuse, R110, R72 ;  /* 0x0000006e8848723c */ /* 0x040fe20000001848 */
[----:B------:R-:W5:Y:S03]  /*13ee0*/  LDSM.16.MT88.4 R108, [R165+0x4100] ;  /* 0x00410000a56c783b */ /* 0x000f660000004200 */
[C---:B------:R-:W-:Y:S02]  /*13ef0*/  FMUL.FTZ R76, R132.reuse, R76 ;  /* 0x0000004c844c7220 */ /* 0x040fe40000410000 */
[----:B------:R-:W-:Y:S01]  /*13f00*/  FMUL.FTZ R77, R132, R77 ;  /* 0x0000004d844d7220 */ /* 0x000fe20000410000 */
[----:B------:R-:W-:Y:S01]  /*13f10*/  MUFU.EX2 R178, R178 ;  /* 0x000000b200b27308 */ /* 0x000fe20000000800 */
[C---:B------:R-:W-:Y:S04]  /*13f20*/  FMUL.FTZ R78, R3.reuse, R78 ;  /* 0x0000004e034e7220 */ /* 0x040fe80000410000 */
[----:B------:R-:W-:Y:S02]  /*13f30*/  FMUL.FTZ R79, R3, R79 ;  /* 0x0000004f034f7220 */ /* 0x000fe40000410000 */
[--C-:B------:R-:W-:Y:S02]  /*13f40*/  FFMA.FTZ R188, R219, c[0x0][0x2d0], -R148.reuse ;  /* 0x0000b400dbbc7a23 */ /* 0x100fe40000010894 */
[--C-:B------:R-:W-:Y:S01]  /*13f50*/  FFMA.FTZ R219, R162, c[0x0][0x2d0], -R153.reuse ;  /* 0x0000b400a2db7a23 */ /* 0x100fe20000010899 */
[----:B------:R-:W3:Y:S01]  /*13f60*/  MUFU.EX2 R179, R179 ;  /* 0x000000b300b37308 */ /* 0x000ee20000000800 */
[----:B------:R-:W-:Y:S01]  /*13f70*/  LDSM.16.MT88.4 R160, [R164+0x5900] ;  /* 0x00590000a4a0783b */ /* 0x000fe20000004200 */
[C---:B-1----:R-:W-:Y:S03]  /*13f80*/  HMMA.16816.F32 R76, R136.reuse, R100, R76 ;  /* 0x00000064884c723c */ /* 0x042fe6000000184c */
[C---:B------:R-:W-:Y:S02]  /*13f90*/  FMUL.FTZ R80, R132.reuse, R80 ;  /* 0x0000005084507220 */ /* 0x040fe40000410000 */
[C---:B------:R-:W-:Y:S02]  /*13fa0*/  FMUL.FTZ R81, R132.reuse, R81 ;  /* 0x0000005184517220 */ /* 0x040fe40000410000 */
[C---:B------:R-:W-:Y:S01]  /*13fb0*/  FMUL.FTZ R82, R3.reuse, R82 ;  /* 0x0000005203527220 */ /* 0x040fe20000410000 */
[----:B------:R-:W-:Y:S01]  /*13fc0*/  MUFU.EX2 R188, R188 ;  /* 0x000000bc00bc7308 */ /* 0x000fe20000000800 */
[----:B------:R-:W-:Y:S03]  /*13fd0*/  FMUL.FTZ R83, R3, R83 ;  /* 0x0000005303537220 */ /* 0x000fe60000410000 */
[--C-:B------:R-:W-:Y:S01]  /*13fe0*/  FFMA.FTZ R189, R189, c[0x0][0x2d0], -R148.reuse ;  /* 0x0000b400bdbd7a23 */ /* 0x100fe20000010894 */
[----:B----4-:R-:W-:Y:S01]  /*13ff0*/  F2FP.PACK_AB R100, R175, R174 ;  /* 0x000000aeaf64723e */ /* 0x010fe200000000ff */
[C---:B------:R-:W-:Y:S01]  /*14000*/  FMUL.FTZ R88, R132.reuse, R88 ;  /* 0x0000005884587220 */ /* 0x040fe20000410000 */
[----:B--2---:R-:W-:Y:S01]  /*14010*/  F2FP.PACK_AB R101, R177, R176 ;  /* 0x000000b0b165723e */ /* 0x004fe200000000ff */
[C---:B------:R-:W-:Y:S02]  /*14020*/  HMMA.16816.F32 R80, R136.reuse, R102, R80 ;  /* 0x000000668850723c */ /* 0x040fe40000001850 */
[----:B------:R-:W1:Y:S01]  /*14030*/  MUFU.EX2 R189, R189 ;  /* 0x000000bd00bd7308 */ /* 0x000e620000000800 */
[C---:B------:R-:W-:Y:S02]  /*14040*/  FMUL.FTZ R89, R132.reuse, R89 ;  /* 0x0000005984597220 */ /* 0x040fe40000410000 */
[C---:B------:R-:W-:Y:S02]  /*14050*/  FMUL.FTZ R90, R3.reuse, R90 ;  /* 0x0000005a035a7220 */ /* 0x040fe40000410000 */
[----:B------:R-:W-:Y:S01]  /*14060*/  FMUL.FTZ R91, R3, R91 ;  /* 0x0000005b035b7220 */ /* 0x000fe20000410000 */
[C---:B---3--:R-:W-:Y:S04]  /*14070*/  HMMA.16816.F32 R84, R136.reuse, R104, R84 ;  /* 0x000000688854723c */ /* 0x048fe80000001854 */
[C---:B------:R-:W-:Y:S01]  /*14080*/  FMUL.FTZ R92, R132.reuse, R92 ;  /* 0x0000005c845c7220 */ /* 0x040fe20000410000 */
[----:B------:R-:W-:Y:S01]  /*14090*/  F2FP.PACK_AB R102, R179, R178 ;  /* 0x000000b2b366723e */ /* 0x000fe200000000ff */
[C---:B------:R-:W-:Y:S01]  /*140a0*/  FMUL.FTZ R93, R132.reuse, R93 ;  /* 0x0000005d845d7220 */ /* 0x040fe20000410000 */
[----:B------:R-:W-:Y:S01]  /*140b0*/  MUFU.EX2 R219, R219 ;  /* 0x000000db00db7308 */ /* 0x000fe20000000800 */
[C---:B------:R-:W-:Y:S01]  /*140c0*/  HMMA.16816.F32 R88, R136.reuse, R106, R88 ;  /* 0x0000006a8858723c */ /* 0x040fe20000001858 */
[----:B------:R-:W2:Y:S03]  /*140d0*/  LDSM.16.MT88.4 R104, [R164+0x900] ;  /* 0x00090000a468783b */ /* 0x000ea60000004200 */
[C---:B------:R-:W-:Y:S02]  /*140e0*/  FMUL.FTZ R94, R3.reuse, R94 ;  /* 0x0000005e035e7220 */ /* 0x040fe40000410000 */
[C---:B------:R-:W-:Y:S02]  /*140f0*/  FMUL.FTZ R95, R3.reuse, R95 ;  /* 0x0000005f035f7220 */ /* 0x040fe40000410000 */
[C---:B------:R-:W-:Y:S04]  /*14100*/  FMUL.FTZ R96, R132.reuse, R96 ;  /* 0x0000006084607220 */ /* 0x040fe80000410000 */
[----:B------:R-:W-:Y:S01]  /*14110*/  FMUL.FTZ R97, R132, R97 ;  /* 0x0000006184617220 */ /* 0x000fe20000410000 */
[C---:B-----5:R-:W-:Y:S03]  /*14120*/  HMMA.16816.F32 R92, R136.reuse, R108, R92 ;  /* 0x0000006c885c723c */ /* 0x060fe6000000185c */
[----:B------:R-:W-:Y:S01]  /*14130*/  FMUL.FTZ R98, R3, R98 ;  /* 0x0000006203627220 */ /* 0x000fe20000410000 */
[----:B-1----:R-:W-:Y:S01]  /*14140*/  F2FP.PACK_AB R103, R189, R188 ;  /* 0x000000bcbd67723e */ /* 0x002fe200000000ff */
[----:B------:R-:W-:Y:S02]  /*14150*/  FMUL.FTZ R99, R3, R99 ;  /* 0x0000006303637220 */ /* 0x000fe40000410000 */
[--C-:B------:R-:W-:Y:S02]  /*14160*/  FFMA.FTZ R218, R218, c[0x0][0x2d0], -R153.reuse ;  /* 0x0000b400dada7a23 */ /* 0x100fe40000010899 */
[----:B------:R-:W-:Y:S03]  /*14170*/  FFMA.FTZ R153, R150, c[0x0][0x2d0], -R153 ;  /* 0x0000b40096997a23 */ /* 0x000fe60000010899 */
[----:B------:R-:W-:Y:S01]  /*14180*/  HMMA.16816.F32 R96, R136, R110, R96 ;  /* 0x0000006e8860723c */ /* 0x000fe20000001860 */
[----:B------:R-:W1:Y:S01]  /*14190*/  LDSM.16.MT88.4 R108, [R165+0x2900] ;  /* 0x00290000a56c783b */ /* 0x000e620000004200 */
[----:B------:R3:W4:Y:S01]  /*141a0*/  MUFU.EX2 R230, R153 ;  /* 0x0000009900e67308 */ /* 0x0007220000000800 */
[--C-:B------:R-:W-:Y:S02]  /*141b0*/  FFMA.FTZ R217, R217, c[0x0][0x2d0], -R148.reuse ;  /* 0x0000b400d9d97a23 */ /* 0x100fe40000010894 */
[----:B------:R-:W-:Y:S02]  /*141c0*/  FFMA.FTZ R148, R149, c[0x0][0x2d0], -R148 ;  /* 0x0000b40095947a23 */ /* 0x000fe40000010894 */
[----:B------:R-:W-:Y:S01]  /*141d0*/  F2FP.PACK_AB R136, R226, R225 ;  /* 0x000000e1e288723e */ /* 0x000fe200000000ff */
[C---:B------:R-:W-:Y:S04]  /*141e0*/  HMMA.16816.F32 R4, R100.reuse, R112, R4 ;  /* 0x000000706404723c */ /* 0x040fe80000001804 */
[----:B------:R-:W5:Y:S01]  /*141f0*/  MUFU.EX2 R232, R148 ;  /* 0x0000009400e87308 */ /* 0x000f620000000800 */
[----:B------:R-:W-:Y:S01]  /*14200*/  F2FP.PACK_AB R137, R228, R227 ;  /* 0x000000e3e489723e */ /* 0x000fe200000000ff */
[----:B------:R-:W-:Y:S02]  /*14210*/  FFMA.FTZ R173, R132, R201, R173 ;  /* 0x000000c984ad7223 */ /* 0x000fe400000100ad */
[C---:B------:R-:W-:Y:S01]  /*14220*/  HMMA.16816.F32 R8, R100.reuse, R114, R8 ;  /* 0x000000726408723c */ /* 0x040fe20000001808 */
[----:B------:R-:W-:Y:S03]  /*14230*/  LDSM.16.MT88.4 R112, [R164+0x4900] ;  /* 0x00490000a470783b */ /* 0x000fe60000004200 */
[----:B------:R-:W-:Y:S02]  /*14240*/  FFMA.FTZ R169, R3, R206, R169 ;  /* 0x000000ce03a97223 */ /* 0x000fe400000100a9 */
[----:B------:R-:W1:Y:S01]  /*14250*/  MUFU.EX2 R218, R218 ;  /* 0x000000da00da7308 */ /* 0x000e620000000800 */
[----:B------:R-:W-:Y:S01]  /*14260*/  FADD.FTZ R172, R172, R173 ;  /* 0x000000adacac7221 */ /* 0x000fe20000010000 */
[C---:B--2---:R-:W-:Y:S01]  /*14270*/  HMMA.16816.F32 R12, R100.reuse, R104, R12 ;  /* 0x00000068640c723c */ /* 0x044fe2000000180c */
[----:B---3--:R-:W-:Y:S03]  /*14280*/  LDSM.16.MT88.4 R152, [R165+0x3900] ;  /* 0x00390000a598783b */ /* 0x008fe60000004200 */
[----:B----4-:R-:W-:Y:S01]  /*14290*/  F2FP.PACK_AB R138, R230, R229 ;  /* 0x000000e5e68a723e */ /* 0x010fe200000000ff */
[----:B------:R-:W-:Y:S02]  /*142a0*/  FADD.FTZ R168, R168, R169 ;  /* 0x000000a9a8a87221 */ /* 0x000fe40000010000 */
[----:B------:R-:W-:Y:S01]  /*142b0*/  FADD.FTZ R3, R171, R172 ;  /* 0x000000acab037221 */ /* 0x000fe20000010000 */
[C---:B------:R-:W-:Y:S01]  /*142c0*/  HMMA.16816.F32 R16, R100.reuse, R106, R16 ;  /* 0x0000006a6410723c */ /* 0x040fe20000001810 */
[----:B------:R-:W2:Y:S01]  /*142d0*/  MUFU.EX2 R217, R217 ;  /* 0x000000d900d97308 */ /* 0x000ea20000000800 */
[----:B------:R-:W3:Y:S02]  /*142e0*/  LDSM.16.MT88.4 R104, [R135+UR4+0x4900] ;  /* 0x004900048768783b */ /* 0x000ee40008004200 */
[----:B-----5:R-:W-:Y:S01]  /*142f0*/  F2FP.PACK_AB R139, R232, R231 ;  /* 0x000000e7e88b723e */ /* 0x020fe200000000ff */
[----:B------:R-:W-:Y:S03]  /*14300*/  FADD.FTZ R3, R170, R3 ;  /* 0x00000003aa037221 */ /* 0x000fe60000010000 */
[C---:B------:R-:W-:Y:S02]  /*14310*/  HMMA.16816.F32 R20, R100.reuse, R116, R20 ;  /* 0x000000746414723c */ /* 0x040fe40000001814 */
[----:B------:R-:W-:Y:S02]  /*14320*/  LDSM.16.MT88.4 R148, [R134+UR4+0x3900] ;  /* 0x003900048694783b */ /* 0x000fe40008004200 */
[----:B------:R-:W-:Y:S04]  /*14330*/  FADD.FTZ R174, R174, R3 ;  /* 0x00000003aeae7221 */ /* 0x000fe80000010000 */
[C---:B------:R-:W-:Y:S02]  /*14340*/  HMMA.16816.F32 R24, R100.reuse, R118, R24 ;  /* 0x000000766418723c */ /* 0x040fe40000001818 */
[----:B------:R-:W-:Y:S02]  /*14350*/  LDSM.16.MT88.4 R116, [R165+0x4900] ;  /* 0x00490000a574783b */ /* 0x000fe40000004200 */
[----:B------:R-:W-:Y:S04]  /*14360*/  FADD.FTZ R175, R175, R174 ;  /* 0x000000aeafaf7221 */ /* 0x000fe80000010000 */
[C---:B------:R-:W-:Y:S04]  /*14370*/  HMMA.16816.F32 R28, R100.reuse, R120, R28 ;  /* 0x00000078641c723c */ /* 0x040fe8000000181c */
[----:B------:R-:W-:Y:S04]  /*14380*/  FADD.FTZ R178, R178, R175 ;  /* 0x000000afb2b27221 */ /* 0x000fe80000010000 */
[C---:B------:R-:W-:Y:S01]  /*14390*/  HMMA.16816.F32 R32, R100.reuse, R122, R32 ;  /* 0x0000007a6420723c */ /* 0x040fe20000001820 */
[----:B------:R-:W-:Y:S03]  /*143a0*/  LDSM.16.MT88.4 R120, [R164+0x1100] ;  /* 0x00110000a478783b */ /* 0x000fe60000004200 */
[----:B------:R-:W-:Y:S04]  /*143b0*/  FADD.FTZ R179, R179, R178 ;  /* 0x000000b2b3b37221 */ /* 0x000fe80000010000 */
        /* <DEDUP_REMOVED lines=8> */
[C---:B-1----:R-:W-:Y:S08]  /*14440*/  HMMA.16816.F32 R60, R100.reuse, R108, R60 ;  /* 0x0000006c643c723c */ /* 0x042ff0000000183c */
[C---:B------:R-:W-:Y:S01]  /*14450*/  HMMA.16816.F32 R64, R100.reuse, R110, R64 ;  /* 0x0000006e6440723c */ /* 0x040fe20000001840 */
[----:B------:R-:W1:Y:S07]  /*14460*/  LDSM.16.MT88.4 R108, [R134+UR4+0x4900] ;  /* 0x00490004866c783b */ /* 0x000e6e0008004200 */
[C---:B---3--:R-:W-:Y:S08]  /*14470*/  HMMA.16816.F32 R68, R100.reuse, R104, R68 ;  /* 0x000000686444723c */ /* 0x048ff00000001844 */
[C---:B------:R-:W-:Y:S01]  /*14480*/  HMMA.16816.F32 R72, R100.reuse, R106, R72 ;  /* 0x0000006a6448723c */ /* 0x040fe20000001848 */
[----:B------:R-:W3:Y:S07]  /*14490*/  LDSM.16.MT88.4 R104, [R135+UR4+0x1100] ;  /* 0x001100048768783b */ /* 0x000eee0008004200 */
[C---:B------:R-:W-:Y:S08]  /*144a0*/  HMMA.16816.F32 R76, R100.reuse, R112, R76 ;  /* 0x00000070644c723c */ /* 0x040ff0000000184c */
[C---:B------:R-:W-:Y:S01]  /*144b0*/  HMMA.16816.F32 R80, R100.reuse, R114, R80 ;  /* 0x000000726450723c */ /* 0x040fe20000001850 */
[----:B------:R-:W4:Y:S07]  /*144c0*/  LDSM.16.MT88.4 R112, [R134+UR4+0x1100] ;  /* 0x001100048670783b */ /* 0x000f2e0008004200 */
[C---:B-1----:R-:W-:Y:S08]  /*144d0*/  HMMA.16816.F32 R84, R100.reuse, R108, R84 ;  /* 0x0000006c6454723c */ /* 0x042ff00000001854 */
[C---:B------:R-:W-:Y:S01]  /*144e0*/  HMMA.16816.F32 R88, R100.reuse, R110, R88 ;  /* 0x0000006e6458723c */ /* 0x040fe20000001858 */
[----:B------:R-:W1:Y:S07]  /*144f0*/  LDSM.16.MT88.4 R108, [R135+UR4+0x3100] ;  /* 0x00310004876c783b */ /* 0x000e6e0008004200 */
[C---:B------:R-:W-:Y:S08]  /*14500*/  HMMA.16816.F32 R92, R100.reuse, R116, R92 ;  /* 0x00000074645c723c */ /* 0x040ff0000000185c */
[----:B------:R-:W-:Y:S01]  /*14510*/  HMMA.16816.F32 R96, R100, R118, R96 ;  /* 0x000000766460723c */ /* 0x000fe20000001860 */
[----:B------:R-:W5:Y:S06]  /*14520*/  LDSM.16.MT88.4 R116, [R164+0x3100] ;  /* 0x00310000a474783b */ /* 0x000f6c0000004200 */
[----:B------:R-:W-:Y:S01]  /*14530*/  F2FP.PACK_AB R100, R219, R218 ;  /* 0x000000dadb64723e */ /* 0x000fe200000000ff */
[----:B------:R-:W-:Y:S01]  /*14540*/  FADD.FTZ R218, R218, R179 ;  /* 0x000000b3dada7221 */ /* 0x000fe20000010000 */
[----:B--2---:R-:W-:Y:S03]  /*14550*/  F2FP.PACK_AB R101, R220, R217 ;  /* 0x000000d9dc65723e */ /* 0x004fe600000000ff */
[----:B------:R-:W-:Y:S02]  /*14560*/  F2FP.PACK_AB R102, R222, R221 ;  /* 0x000000ddde66723e */ /* 0x000fe400000000ff */
[----:B------:R-:W-:Y:S07]  /*14570*/  F2FP.PACK_AB R103, R224, R223 ;  /* 0x000000dfe067723e */ /* 0x000fee00000000ff */
[C---:B---3--:R-:W-:Y:S08]  /*14580*/  HMMA.16816.F32 R4, R100.reuse, R104, R4 ;  /* 0x000000686404723c */ /* 0x048ff00000001804 */
[C---:B------:R-:W-:Y:S01]  /*14590*/  HMMA.16816.F32 R8, R100.reuse, R106, R8 ;  /* 0x0000006a6408723c */ /* 0x040fe20000001808 */
[----:B------:R-:W2:Y:S07]  /*145a0*/  LDSM.16.MT88.4 R104, [R134+UR4+0x3100] ;  /* 0x003100048668783b */ /* 0x000eae0008004200 */
[C---:B------:R-:W-:Y:S08]  /*145b0*/  HMMA.16816.F32 R12, R100.reuse, R120, R12 ;  /* 0x00000078640c723c */ /* 0x040ff0000000180c */
[C---:B------:R-:W-:Y:S01]  /*145c0*/  HMMA.16816.F32 R16, R100.reuse, R122, R16 ;  /* 0x0000007a6410723c */ /* 0x040fe20000001810 */
[----:B------:R-:W-:Y:S07]  /*145d0*/  LDSM.16.MT88.4 R120, [R165+0x1900] ;  /* 0x00190000a578783b */ /* 0x000fee0000004200 */
[C---:B----4-:R-:W-:Y:S08]  /*145e0*/  HMMA.16816.F32 R20, R100.reuse, R112, R20 ;  /* 0x000000706414723c */ /* 0x050ff00000001814 */
[C---:B------:R-:W-:Y:S01]  /*145f0*/  HMMA.16816.F32 R24, R100.reuse, R114, R24 ;  /* 0x000000726418723c */ /* 0x040fe20000001818 */
[----:B------:R-:W3:Y:S07]  /*14600*/  LDSM.16.MT88.4 R112, [R165+0x3100] ;  /* 0x00310000a570783b */ /* 0x000eee0000004200 */
[C---:B------:R-:W-:Y:S08]  /*14610*/  HMMA.16816.F32 R28, R100.reuse, R124, R28 ;  /* 0x0000007c641c723c */ /* 0x040ff0000000181c */
[C---:B------:R-:W-:Y:S01]  /*14620*/  HMMA.16816.F32 R32, R100.reuse, R126, R32 ;  /* 0x0000007e6420723c */ /* 0x040fe20000001820 */
[----:B------:R-:W-:Y:S07]  /*14630*/  LDSM.16.MT88.4 R124, [R135+UR4+0x1900] ;  /* 0x00190004877c783b */ /* 0x000fee0008004200 */
        /* <DEDUP_REMOVED lines=12> */
[C---:B-1----:R-:W-:Y:S08]  /*14700*/  HMMA.16816.F32 R68, R100.reuse, R108, R68 ;  /* 0x0000006c6444723c */ /* 0x042ff00000001844 */
[C---:B------:R-:W-:Y:S01]  /*14710*/  HMMA.16816.F32 R72, R100.reuse, R110, R72 ;  /* 0x0000006e6448723c */ /* 0x040fe20000001848 */
[----:B------:R-:W1:Y:S07]  /*14720*/  LDSM.16.MT88.4 R108, [R164+0x1900] ;  /* 0x00190000a46c783b */ /* 0x000e6e0000004200 */
[C---:B----4-:R-:W-:Y:S08]  /*14730*/  HMMA.16816.F32 R76, R100.reuse, R116, R76 ;  /* 0x00000074644c723c */ /* 0x050ff0000000184c */
[C---:B------:R-:W-:Y:S01]  /*14740*/  HMMA.16816.F32 R80, R100.reuse, R118, R80 ;  /* 0x000000766450723c */ /* 0x040fe20000001850 */
[----:B------:R-:W4:Y:S07]  /*14750*/  LDSM.16.MT88.4 R116, [R134+UR4+0x1900] ;  /* 0x001900048674783b */ /* 0x000f2e0008004200 */
[C---:B--2---:R-:W-:Y:S08]  /*14760*/  HMMA.16816.F32 R84, R100.reuse, R104, R84 ;  /* 0x000000686454723c */ /* 0x044ff00000001854 */
[C---:B------:R-:W-:Y:S08]  /*14770*/  HMMA.16816.F32 R88, R100.reuse, R106, R88 ;  /* 0x0000006a6458723c */ /* 0x040ff00000001858 */
[C---:B---3--:R-:W-:Y:S08]  /*14780*/  HMMA.16816.F32 R92, R100.reuse, R112, R92 ;  /* 0x00000070645c723c */ /* 0x048ff0000000185c */
[----:B------:R-:W-:Y:S08]  /*14790*/  HMMA.16816.F32 R96, R100, R114, R96 ;  /* 0x000000726460723c */ /* 0x000ff00000001860 */
[C---:B------:R-:W-:Y:S08]  /*147a0*/  HMMA.16816.F32 R128, R136.reuse, R124, R4 ;  /* 0x0000007c8880723c */ /* 0x040ff00000001804 */
[C---:B------:R-:W-:Y:S08]  /*147b0*/  HMMA.16816.F32 R124, R136.reuse, R126, R8 ;  /* 0x0000007e887c723c */ /* 0x040ff00000001808 */
[C---:B-1----:R-:W-:Y:S08]  /*147c0*/  HMMA.16816.F32 R100, R136.reuse, R108, R12 ;  /* 0x0000006c8864723c */ /* 0x042ff0000000180c */
[C---:B------:R-:W-:Y:S08]  /*147d0*/  HMMA.16816.F32 R104, R136.reuse, R110, R16 ;  /* 0x0000006e8868723c */ /* 0x040ff00000001810 */
[C---:B----4-:R-:W-:Y:S01]  /*147e0*/  HMMA.16816.F32 R108, R136.reuse, R116, R20 ;  /* 0x00000074886c723c */ /* 0x050fe20000001814 */
[----:B------:R-:W1:Y:S07]  /*147f0*/  LDSM.16.MT88.4 R20, [R134+UR4+0x5900] ;  /* 0x005900048614783b */ /* 0x000e6e0008004200 */
[C---:B------:R-:W-:Y:S01]  /*14800*/  HMMA.16816.F32 R112, R136.reuse, R118, R24 ;  /* 0x000000768870723c */ /* 0x040fe20000001818 */
[----:B------:R-:W2:Y:S07]  /*14810*/  LDSM.16.MT88.4 R24, [R165+0x5900] ;  /* 0x00590000a518783b */ /* 0x000eae0000004200 */
        /* <DEDUP_REMOVED lines=34> */
[----:B------:R-:W-:Y:S02]  /*14a40*/  FADD.FTZ R228, R228, R227 ;  /* 0x000000e3e4e47221 */ /* 0x000fe40000010000 */
[----:B------:R-:W-:Y:S02]  /*14a50*/  FADD.FTZ R201, R229, R226 ;  /* 0x000000e2e5c97221 */ /* 0x000fe40000010000 */
[----:B------:R-:W-:Y:S02]  /*14a60*/  FADD.FTZ R231, R231, R228 ;  /* 0x000000e4e7e77221 */ /* 0x000fe40000010000 */
[----:B------:R-:W-:Y:S02]  /*14a70*/  FADD.FTZ R201, R230, R201 ;  /* 0x000000c9e6c97221 */ /* 0x000fe40000010000 */
[----:B------:R-:W-:Y:S01]  /*14a80*/  FADD.FTZ R206, R232, R231 ;  /* 0x000000e7e8ce7221 */ /* 0x000fe20000010000 */
[----:B------:R-:W-:-:S05]  /*14a90*/  @!P0 BRA `(.L_x_1470) ;  /* 0x0000045000008947 */ /* 0x000fca0003800000 */
[----:B------:R-:W-:Y:S01]  /*14aa0*/  ISETP.NE.AND P2, PT, R195, 0x1, PT ;  /* 0x00000001c300780c */ /* 0x000fe20003f45270 */
[----:B------:R-:W-:Y:S01]  /*14ab0*/  USHF.L.U32 UR4, UR13, 0x6, URZ ;  /* 0x000000060d047899 */ /* 0x000fe2000800063f */
[----:B------:R-:W-:Y:S01]  /*14ac0*/  IADD3 R9, -R210, 0x10, RZ ;  /* 0x00000010d2097810 */ /* 0x000fe20007ffe1ff */
[----:B------:R-:W-:Y:S03]  /*14ad0*/  IMAD.MOV.U32 R197, RZ, RZ, RZ ;  /* 0x000000ffffc57224 */ /* 0x000fe600078e00ff */
[----:B------:R-:W-:Y:S01]  /*14ae0*/  LOP3.LUT R9, R9, 0xf, RZ, 0xc0, !PT ;  /* 0x0000000f09097812 */ /* 0x000fe200078ec0ff */
[----:B------:R-:W-:Y:S05]  /*14af0*/  IMAD.U32 R3, RZ, RZ, UR4 ;  /* 0x00000004ff037e24 */ /* 0x000fea000f8e00ff */
[----:B------:R-:W-:Y:S04]  /*14b00*/  IADD3 R3, R200, UR8, R3 ;  /* 0x00000008c8037c10 */ /* 0x000fe8000fffe003 */
[----:B------:R-:W-:Y:S05]  /*14b10*/  IADD3 R198, R3, -0x80, RZ ;  /* 0xffffff8003c67810 */ /* 0x000fea0007ffe0ff */
[----:B------:R-:W-:Y:S04]  /*14b20*/  @P2 IMAD.HI.U32 R4, R198, c[0x0][0x2bc], RZ ;  /* 0x0000af00c6042a27 */ /* 0x000fe800078e00ff */
[----:B------:R-:W-:Y:S01]  /*14b30*/  IMAD.MOV.U32 R3, RZ, RZ, R198 ;  /* 0x000000ffff037224 */ /* 0x000fe200078e00c6 */
[----:B------:R-:W-:Y:S04]  /*14b40*/  @P2 SHF.R.U32.HI R3, RZ, c[0x0][0x2c0], R4 ;  /* 0x0000b000ff032a19 */ /* 0x000fe80000011604 */
[C---:B------:R-:W-:Y:S04]  /*14b50*/  @!P3 IADD3 R5, P0, R3.reuse, R204, RZ ;  /* 0x000000cc0305b210 */ /* 0x040fe80007f1e0ff */
[----:B------:R-:W-:Y:S01]  /*14b60*/  @!P3 LEA.HI.X.SX32 R4, R3, R194, 0x1, P0 ;  /* 0x000000c20304b211 */ /* 0x000fe200000f0eff */
[----:B------:R-:W-:Y:S01]  /*14b70*/  IMAD.MOV R3, RZ, RZ, -R3 ;  /* 0x000000ffff037224 */ /* 0x000fe200078e0a03 */
[----:B------:R-:W-:Y:S03]  /*14b80*/  @!P3 LEA R6, P0, R5, c[0x0][0x2a0], 0x2 ;  /* 0x0000a8000506ba11 */ /* 0x000fe600078010ff */
[----:B------:R-:W-:Y:S01]  /*14b90*/  IMAD R198, R3, c[0x0][0x2b8], R198 ;  /* 0x0000ae0003c67a24 */ /* 0x000fe200078e02c6 */
[----:B------:R-:W-:Y:S03]  /*14ba0*/  @!P3 LEA.HI.X R7, R5, c[0x0][0x2a4], R4, 0x2, P0 ;  /* 0x0000a9000507ba11 */ /* 0x000fe600000f1404 */
[C---:B------:R-:W-:Y:S01]  /*14bb0*/  IMAD.WIDE.U32 R4, R198.reuse, c[0x0][0x1e0], RZ ;  /* 0x00007800c6047a25 */ /* 0x040fe200078e00ff */
[----:B------:R-:W-:Y:S01]  /*14bc0*/  SHF.R.S32.HI R3, RZ, 0x1f, R198 ;  /* 0x0000001fff037819 */ /* 0x000fe200000114c6 */
[----:B------:R1:W2:Y:S04]  /*14bd0*/  @!P3 LDG.E R197, [R6.64] ;  /* 0x0000000a06c5b981 */ /* 0x0002a8000c1e1900 */
[----:B------:R-:W-:Y:S04]  /*14be0*/  IMAD R3, R3, c[0x0][0x1e0], RZ ;  /* 0x0000780003037a24 */ /* 0x000fe800078e02ff */
[----:B------:R-:W-:Y:S04]  /*14bf0*/  IMAD R3, R198, c[0x0][0x1e4], R3 ;  /* 0x00007900c6037a24 */ /* 0x000fe800078e0203 */
[----:B------:R-:W-:Y:S01]  /*14c00*/  IMAD.IADD R5, R5, 0x1, R3 ;  /* 0x0000000105057824 */ /* 0x000fe200078e0203 */
[----:B-1----:R-:W-:Y:S02]  /*14c10*/  SHF.L.U64.HI R7, R212, 0x1, R209 ;  /* 0x00000001d4077819 */ /* 0x002fe400000102d1 */
[----:B--2---:R-:W-:Y:S01]  /*14c20*/  SHF.R.S32.HI R8, RZ, 0x1f, R197 ;  /* 0x0000001fff087819 */ /* 0x004fe200000114c5 */
[C---:B------:R-:W-:Y:S04]  /*14c30*/  IMAD.WIDE.U32 R4, R197.reuse, c[0x0][0x1f0], R4 ;  /* 0x00007c00c5047a25 */ /* 0x040fe800078e0004 */
[----:B------:R-:W-:Y:S01]  /*14c40*/  IMAD R8, R8, c[0x0][0x1f0], RZ ;  /* 0x00007c0008087a24 */ /* 0x000fe200078e02ff */
[----:B------:R-:W-:Y:S03]  /*14c50*/  IADD3 R4, P0, R202, R4, RZ ;  /* 0x00000004ca047210 */ /* 0x000fe60007f1e0ff */
[----:B------:R-:W-:Y:S05]  /*14c60*/  IMAD R8, R197, c[0x0][0x1f4], R8 ;  /* 0x00007d00c5087a24 */ /* 0x000fea00078e0208 */
[----:B------:R-:W-:Y:S01]  /*14c70*/  IADD3.X R3, R193, R5, R8, P0, !PT ;  /* 0x00000005c1037210 */ /* 0x000fe200007fe408 */
[----:B------:R-:W-:Y:S01]  /*14c80*/  IMAD.SHL.U32 R5, R212, 0x2, RZ ;  /* 0x00000002d4057824 */ /* 0x000fe200078e00ff */
[C---:B------:R-:W-:Y:S02]  /*14c90*/  LEA R6, P0, R4.reuse, c[0x0][0x1c8], 0x1 ;  /* 0x0000720004067a11 */ /* 0x040fe400078008ff */
[----:B------:R-:W-:Y:S02]  /*14ca0*/  SEL R8, RZ, 0x10, P5 ;  /* 0x00000010ff087807 */ /* 0x000fe40002800000 */
[----:B------:R-:W-:Y:S01]  /*14cb0*/  LEA.HI.X R14, R4, c[0x0][0x1cc], R3, 0x1, P0 ;  /* 0x00007300040e7a11 */ /* 0x000fe200000f0c03 */
[----:B------:R-:W1:Y:S01]  /*14cc0*/  SHFL.IDX PT, R10, R6, 0x1, 0x181f ;  /* 0x00381f00060a7f89 */ /* 0x000e6200000e0000 */
[----:B------:R-:W-:Y:S01]  /*14cd0*/  ISETP.NE.U32.AND P2, PT, R8, RZ, PT ;  /* 0x000000ff0800720c */ /* 0x000fe20003f45070 */
[----:B------:R-:W-:Y:S01]  /*14ce0*/  IMAD.SHL.U32 R4, R208, 0x2, RZ ;  /* 0x00000002d0047824 */ /* 0x000fe200078e00ff */
[----:B------:R-:W-:Y:S01]  /*14cf0*/  SEL R3, RZ, 0x10, P4 ;  /* 0x00000010ff037807 */ /* 0x000fe20002000000 */
[----:B------:R-:W2:Y:S01]  /*14d00*/  SHFL.IDX PT, R13, R14, 0x1, 0x181f ;  /* 0x00381f000e0d7f89 */ /* 0x000ea200000e0000 */
[----:B------:R-:W-:Y:S02]  /*14d10*/  IADD3 R16, -R8, 0x10, RZ ;  /* 0x0000001008107810 */ /* 0x000fe40007ffe1ff */
[----:B------:R-:W-:Y:S01]  /*14d20*/  IADD3 R11, -R3, 0x10, RZ ;  /* 0x00000010030b7810 */ /* 0x000fe20007ffe1ff */
[----:B------:R3:W4:Y:S01]  /*14d30*/  SHFL.IDX PT, R12, R6, RZ, 0x181f ;  /* 0x00181fff060c7589 */ /* 0x00072200000e0000 */
[----:B------:R-:W-:Y:S02]  /*14d40*/  LOP3.LUT R16, R16, 0xf, RZ, 0xc0, !PT ;  /* 0x0000000f10107812 */ /* 0x000fe400078ec0ff */
[----:B------:R-:W-:Y:S01]  /*14d50*/  LOP3.LUT R11, R11, 0xf, RZ, 0xc0, !PT ;  /* 0x0000000f0b0b7812 */ /* 0x000fe200078ec0ff */
[----:B------:R-:W5:Y:S01]  /*14d60*/  SHFL.IDX PT, R15, R14, RZ, 0x181f ;  /* 0x00181fff0e0f7589 */ /* 0x000f6200000e0000 */
[-C--:B-1----:R-:W-:Y:S04]  /*14d70*/  IADD3 R16, P1, P0, R16, R10.reuse, R5 ;  /* 0x0000000a10107210 */ /* 0x082fe8000783e005 */
[-C--:B--2---:R-:W-:Y:S02]  /*14d80*/  IADD3.X R17, RZ, R13.reuse, R7, P1, P0 ;  /* 0x0000000dff117210 */ /* 0x084fe40000fe0407 */
[-C--:B------:R-:W-:Y:S02]  /*14d90*/  IADD3 R18, P1, P0, R11, R10.reuse, R4 ;  /* 0x0000000a0b127210 */ /* 0x080fe4000783e004 */
[----:B---3--:R-:W-:Y:S04]  /*14da0*/  SHF.L.U64.HI R6, R208, 0x1, R211 ;  /* 0x00000001d0067819 */ /* 0x008fe800000102d3 */
[-C--:B------:R-:W-:Y:S02]  /*14db0*/  IADD3.X R19, RZ, R13.reuse, R6, P1, P0 ;  /* 0x0000000dff137210 */ /* 0x080fe40000fe0406 */
[----:B------:R-:W-:Y:S01]  /*14dc0*/  IADD3 R20, P1, P0, R9, R10, R215 ;  /* 0x0000000a09147210 */ /* 0x000fe2000783e0d7 */
[----:B------:R-:W-:Y:S03]  /*14dd0*/  IMAD.U32 R10, RZ, RZ, UR6 ;  /* 0x00000006ff0a7e24 */ /* 0x000fe6000f8e00ff */
[----:B------:R-:W-:Y:S01]  /*14de0*/  IADD3.X R21, RZ, R13, R216, P1, P0 ;  /* 0x0000000dff157210 */ /* 0x000fe20000fe04d8 */
[----:B------:R-:W-:Y:S01]  /*14df0*/  IMAD R10, R10, 0x3000, R199 ;  /* 0x000030000a0a7824 */ /* 0x000fe200078e02c7 */
[C---:B----4-:R-:W-:Y:S02]  /*14e00*/  IADD3 R22, P1, R12.reuse, R5, RZ ;  /* 0x000000050c167210 */ /* 0x050fe40007f3e0ff */
[----:B------:R-:W-:Y:S01]  /*14e10*/  IADD3 R24, P0, R12, R4, RZ ;  /* 0x000000040c187210 */ /* 0x000fe20007f1e0ff */
[----:B------:R-:W-:Y:S02]  /*14e20*/  IMAD.SHL.U32 R5, R10, 0x2, RZ ;  /* 0x000000020a057824 */ /* 0x000fe400078e00ff */
        /* <DEDUP_REMOVED lines=12> */
.L_x_1470:
        /* <DEDUP_REMOVED lines=11> */
.L_x_1468:
[----:B------:R-:W-:-:S13]  /*14fa0*/  ISETP.LE.AND P0, PT, RZ, UR13, PT ;  /* 0x0000000dff007c0c */ /* 0x000fda000bf03270 */
[----:B------:R-:W-:Y:S05]  /*14fb0*/  @!P0 BRA `(.L_x_1472) ;  /* 0x00002bb000008947 */ /* 0x000fea0003800000 */
[----:B------:R-:W2:Y:S01]  /*14fc0*/  S2R R4, SR_TID.X ;  /* 0x0000000000047919 */ /* 0x000ea20000002100 */
[----:B------:R-:W-:Y:S01]  /*14fd0*/  IMAD.MOV.U32 R188, RZ, RZ, 0x40 ;  /* 0x00000040ffbc7424 */ /* 0x000fe200078e00ff */
[C---:B------:R-:W-:Y:S01]  /*14fe0*/  SHF.L.U64.HI R209, R212.reuse, 0x1, R209 ;  /* 0x00000001d4d17819 */ /* 0x040fe200000102d1 */
[----:B------:R-:W-:Y:S01]  /*14ff0*/  IMAD.SHL.U32 R212, R212, 0x2, RZ ;  /* 0x00000002d4d47824 */ /* 0x000fe200078e00ff */
[C---:B------:R-:W-:Y:S01]  /*15000*/  SHF.L.U64.HI R211, R208.reuse, 0x1, R211 ;  /* 0x00000001d0d37819 */ /* 0x040fe200000102d3 */
[----:B------:R-:W-:Y:S02]  /*15010*/  IMAD.SHL.U32 R208, R208, 0x2, RZ ;  /* 0x00000002d0d07824 */ /* 0x000fe400078e00ff */
[----:B------:R-:W-:Y:S02]  /*15020*/  IMAD.MOV.U32 R133, RZ, RZ, R2 ;  /* 0x000000ffff857224 */ /* 0x000fe400078e0002 */
[----:B------:R-:W-:Y:S01]  /*15030*/  IMAD.IADD R186, R184, 0x1, R183 ;  /* 0x00000001b8ba7824 */ /* 0x000fe200078e02b7 */
[----:B-12---:R-:W-:-:S04]  /*15040*/  SHF.R.S32.HI R3, RZ, 0x1f, R4 ;  /* 0x0000001fff037819 */ /* 0x006fc80000011404 */
[----:B------:R-:W-:-:S04]  /*15050*/  LEA.HI R3, R3, R4, RZ, 0x3 ;  /* 0x0000000403037211 */ /* 0x000fc800078f18ff */
[----:B------:R-:W-:-:S05]  /*15060*/  LOP3.LUT R3, R3, 0xfffffff8, RZ, 0xc0, !PT ;  /* 0xfffffff803037812 */ /* 0x000fca00078ec0ff */
[----:B------:R-:W-:Y:S01]  /*15070*/  IMAD.IADD R3, R4, 0x1, -R3 ;  /* 0x0000000104037824 */ /* 0x000fe200078e0a03 */
[----:B------:R-:W-:-:S04]  /*15080*/  SHF.R.S32.HI R4, RZ, 0x1f, R207 ;  /* 0x0000001fff047819 */ /* 0x000fc800000114cf */
[----:B------:R-:W-:Y:S01]  /*15090*/  LOP3.LUT P0, RZ, R3, 0x4, RZ, 0xc0, !PT ;  /* 0x0000000403ff7812 */ /* 0x000fe2000780c0ff */
[----:B------:R-:W-:Y:S01]  /*150a0*/  IMAD.MOV.U32 R3, RZ, RZ, R0 ;  /* 0x000000ffff037224 */ /* 0x000fe200078e0000 */
[C---:B------:R-:W-:Y:S01]  /*150b0*/  SHF.L.U64.HI R189, R207.reuse, 0x1, R4 ;  /* 0x00000001cfbd7819 */ /* 0x040fe20000010204 */
[----:B------:R-:W-:Y:S01]  /*150c0*/  IMAD.SHL.U32 R207, R207, 0x2, RZ ;  /* 0x00000002cfcf7824 */ /* 0x000fe200078e00ff */
[----:B------:R-:W-:Y:S02]  /*150d0*/  SEL R188, R188, 0xffffffc0, !P0 ;  /* 0xffffffc0bcbc7807 */ /* 0x000fe40004000000 */
.L_x_1475:
        /* <DEDUP_REMOVED lines=18> */
[C---:B------:R-:W-:Y:S01]  /*15200*/  IMAD.WIDE.U32 R8, R198.reuse, c[0x0][0x208], RZ ;  /* 0x00008200c6087a25 */ /* 0x040fe200078e00ff */
[----:B------:R-:W-:Y:S03]  /*15210*/  SHF.R.S32.HI R7, RZ, 0x1f, R197 ;  /* 0x0000001fff077819 */ /* 0x000fe600000114c5 */
        /* <DEDUP_REMOVED lines=9> */
[C---:B------:R-:W-:Y:S04]  /*152b0*/  LEA R20, P0, R5.reuse, c[0x0][0x1f8], 0x1 ;  /* 0x00007e0005147a11 */ /* 0x040fe800078008ff */
[----:B------:R-:W-:Y:S01]  /*152c0*/  LEA.HI.X R6, R5, c[0x0][0x1fc], R0, 0x1, P0 ;  /* 0x00007f0005067a11 */ /* 0x000fe200000f0c00 */
[----:B------:R-:W5:Y:S01]  /*152d0*/  SHFL.IDX PT, R9, R20, RZ, 0x181f ;  /* 0x00181fff14097589 */ /* 0x000f6200000e0000 */
[----:B------:R-:W-:Y:S03]  /*152e0*/  IMAD.U32 R5, RZ, RZ, UR6 ;  /* 0x00000006ff057e24 */ /* 0x000fe6000f8e00ff */
[----:B------:R-:W4:Y:S01]  /*152f0*/  SHFL.IDX PT, R2, R6, RZ, 0x181f ;  /* 0x00181fff06027589 */ /* 0x000f2200000e0000 */
[----:B------:R-:W-:Y:S03]  /*15300*/  IMAD R4, R5, 0x6000, R196 ;  /* 0x0000600005047824 */ /* 0x000fe600078e02c4 */
[----:B------:R-:W3:Y:S04]  /*15310*/  SHFL.IDX PT, R7, R20, 0x1, 0x181f ;  /* 0x00381f0014077f89 */ /* 0x000ee800000e0000 */
[----:B------:R2:W1:Y:S01]  /*15320*/  SHFL.IDX PT, R0, R6, 0x1, 0x181f ;  /* 0x00381f0006007f89 */ /* 0x00046200000e0000 */
[C---:B-----5:R-:W-:Y:S02]  /*15330*/  IADD3 R10, P0, R9.reuse, R212, RZ ;  /* 0x000000d4090a7210 */ /* 0x060fe40007f1e0ff */
[C---:B------:R-:W-:Y:S02]  /*15340*/  IADD3 R8, P1, R9.reuse, R208, RZ ;  /* 0x000000d009087210 */ /* 0x040fe40007f3e0ff */
[C---:B----4-:R-:W-:Y:S02]  /*15350*/  IADD3.X R11, R2.reuse, R209, RZ, P0, !PT ;  /* 0x000000d1020b7210 */ /* 0x050fe400007fe4ff */
[----:B------:R-:W-:Y:S01]  /*15360*/  IADD3 R14, P0, R9, R207, RZ ;  /* 0x000000cf090e7210 */ /* 0x000fe20007f1e0ff */
[C---:B------:R-:W-:Y:S01]  /*15370*/  IMAD.X R9, R2.reuse, 0x1, R211, P1 ;  /* 0x0000000102097824 */ /* 0x040fe200008e06d3 */
[C---:B---3--:R-:W-:Y:S01]  /*15380*/  IADD3 R12, P2, R7.reuse, R212, RZ ;  /* 0x000000d4070c7210 */ /* 0x048fe20007f5e0ff */
[----:B------:R3:W-:Y:S02]  /*15390*/  LDGSTS.E.BYPASS.LTC128B.128 [R4], [R10.64], !P5 ;  /* 0x000000000a047fae */ /* 0x0007e4000e901d4a */
[----:B------:R-:W-:Y:S01]  /*153a0*/  IMAD.X R15, R2, 0x1, R189, P0 ;  /* 0x00000001020f7824 */ /* 0x000fe200000e06bd */
[C---:B--2---:R-:W-:Y:S01]  /*153b0*/  IADD3 R6, P1, R7.reuse, R208, RZ ;  /* 0x000000d007067210 */ /* 0x044fe20007f3e0ff */
[----:B------:R3:W-:Y:S01]  /*153c0*/  LDGSTS.E.BYPASS.LTC128B.128 [R4+0x2000], [R8.64], !P4 ;  /* 0x0200000008047fae */ /* 0x0007e2000e101d4a */
[C---:B-1----:R-:W-:Y:S02]  /*153d0*/  IADD3.X R13, R0.reuse, R209, RZ, P2, !PT ;  /* 0x000000d1000d7210 */ /* 0x042fe400017fe4ff */
[----:B------:R-:W-:Y:S01]  /*153e0*/  IADD3 R20, P0, R7, R207, RZ ;  /* 0x000000cf07147210 */ /* 0x000fe20007f1e0ff */
[----:B------:R3:W-:Y:S01]  /*153f0*/  LDGSTS.E.BYPASS.LTC128B.128 [R4+0x4000], [R14.64], !P6 ;  /* 0x040000000e047fae */ /* 0x0007e2000f101d4a */
[C---:B------:R-:W-:Y:S02]  /*15400*/  IMAD.X R7, R0.reuse, 0x1, R211, P1 ;  /* 0x0000000100077824 */ /* 0x040fe400008e06d3 */
[----:B------:R-:W-:Y:S01]  /*15410*/  IADD3.X R21, R0, R189, RZ, P0, !PT ;  /* 0x000000bd00157210 */ /* 0x000fe200007fe4ff */
[----:B------:R3:W-:Y:S04]  /*15420*/  LDGSTS.E.BYPASS.LTC128B.128 [R4+0x1000], [R12.64], !P5 ;  /* 0x010000000c047fae */ /* 0x0007e8000e901d4a */
[----:B------:R3:W-:Y:S04]  /*15430*/  LDGSTS.E.BYPASS.LTC128B.128 [R4+0x3000], [R6.64], !P4 ;  /* 0x0300000006047fae */ /* 0x0007e8000e101d4a */
[----:B------:R3:W-:Y:S02]  /*15440*/  LDGSTS.E.BYPASS.LTC128B.128 [R4+0x5000], [R20.64], !P6 ;  /* 0x0500000014047fae */ /* 0x0007e4000f101d4a */
.L_x_1473:
        /* <DEDUP_REMOVED lines=210> */
[--C-:B------:R-:W-:Y:S01]  /*16170*/  FFMA.FTZ R159, R8, c[0x0][0x2d0], -R166.reuse ;  /* 0x0000b400089f7a23 */ /* 0x100fe200000108a6 */
[----:B------:R-:W-:Y:S01]  /*16180*/  IADD3 R8, R135, UR4, RZ ;  /* 0x0000000487087c10 */ /* 0x000fe2000fffe0ff */
[--C-:B------:R-:W-:Y:S02]  /*16190*/  FFMA.FTZ R160, R9, c[0x0][0x2d0], -R166.reuse ;  /* 0x0000b40009a07a23 */ /* 0x100fe400000108a6 */
        /* <DEDUP_REMOVED lines=368> */
[----:B------:R-:W-:Y:S05]  /*178a0*/  IMAD R3, R198, c[0x0][0x1e4], R3 ;  /* 0x00007900c6037a24 */ /* 0x000fea00078e0203 */
[----:B------:R-:W-:Y:S01]  /*178b0*/  IADD3 R5, R5, R3, RZ ;  /* 0x0000000305057210 */ /* 0x000fe20007ffe0ff */
[----:B-1----:R-:W-:Y:S04]  /*178c0*/  IMAD.U32 R8, RZ, RZ, UR6 ;  /* 0x00000006ff087e24 */ /* 0x002fe8000f8e00ff */
[----:B------:R-:W-:Y:S01]  /*178d0*/  IMAD R8, R8, 0x3000, R199 ;  /* 0x0000300008087824 */ /* 0x000fe200078e02c7 */
[----:B--2---:R-:W-:Y:S01]  /*178e0*/  SHF.R.S32.HI R6, RZ, 0x1f, R197 ;  /* 0x0000001fff067819 */ /* 0x004fe200000114c5 */
[C---:B------:R-:W-:Y:S04]  /*178f0*/  IMAD.WIDE.U32 R4, R197.reuse, c[0x0][0x1f0], R4 ;  /* 0x00007c00c5047a25 */ /* 0x040fe800078e0004 */
[----:B------:R-:W-:Y:S01]  /*17900*/  IMAD R6, R6, c[0x0][0x1f0], RZ ;  /* 0x00007c0006067a24 */ /* 0x000fe200078e02ff */
[----:B------:R-:W-:Y:S03]  /*17910*/  IADD3 R4, P0, R202, R4, RZ ;  /* 0x00000004ca047210 */ /* 0x000fe60007f1e0ff */
[----:B------:R-:W-:Y:S05]  /*17920*/  IMAD R6, R197, c[0x0][0x1f4], R6 ;  /* 0x00007d00c5067a24 */ /* 0x000fea00078e0206 */
[----:B------:R-:W-:Y:S02]  /*17930*/  IADD3.X R3, R193, R5, R6, P0, !PT ;  /* 0x00000005c1037210 */ /* 0x000fe400007fe406 */
[C---:B------:R-:W-:Y:S04]  /*17940*/  LEA R17, P0, R4.reuse, c[0x0][0x1c8], 0x1 ;  /* 0x0000720004117a11 */ /* 0x040fe800078008ff */
[----:B------:R-:W-:Y:S01]  /*17950*/  LEA.HI.X R16, R4, c[0x0][0x1cc], R3, 0x1, P0 ;  /* 0x0000730004107a11 */ /* 0x000fe200000f0c03 */
[----:B------:R-:W1:Y:S01]  /*17960*/  SHFL.IDX PT, R7, R17, RZ, 0x181f ;  /* 0x00181fff11077589 */ /* 0x000e6200000e0000 */
[----:B------:R-:W-:Y:S03]  /*17970*/  IMAD.SHL.U32 R3, R8, 0x2, RZ ;  /* 0x0000000208037824 */ /* 0x000fe600078e00ff */
[----:B------:R-:W2:Y:S04]  /*17980*/  SHFL.IDX PT, R6, R16, RZ, 0x181f ;  /* 0x00181fff10067589 */ /* 0x000ea800000e0000 */
[----:B------:R-:W3:Y:S04]  /*17990*/  SHFL.IDX PT, R5, R17, 0x1, 0x181f ;  /* 0x00381f0011057f89 */ /* 0x000ee800000e0000 */
[----:B------:R4:W5:Y:S01]  /*179a0*/  SHFL.IDX PT, R4, R16, 0x1, 0x181f ;  /* 0x00381f0010047f89 */ /* 0x00096200000e0000 */
[C---:B-1----:R-:W-:Y:S02]  /*179b0*/  IADD3 R12, P0, R7.reuse, R212, RZ ;  /* 0x000000d4070c7210 */ /* 0x042fe40007f1e0ff */
[C---:B------:R-:W-:Y:S03]  /*179c0*/  IADD3 R10, P1, R7.reuse, R208, RZ ;  /* 0x000000d0070a7210 */ /* 0x040fe60007f3e0ff */
[C---:B--2---:R-:W-:Y:S01]  /*179d0*/  IMAD.X R13, R6.reuse, 0x1, R209, P0 ;  /* 0x00000001060d7824 */ /* 0x044fe200000e06d1 */
[----:B------:R-:W-:Y:S02]  /*179e0*/  IADD3 R14, P0, R7, R207, RZ ;  /* 0x000000cf070e7210 */ /* 0x000fe40007f1e0ff */
[C---:B------:R-:W-:Y:S02]  /*179f0*/  IADD3.X R11, R6.reuse, R211, RZ, P1, !PT ;  /* 0x000000d3060b7210 */ /* 0x040fe40000ffe4ff */
[----:B------:R1:W-:Y:S01]  /*17a00*/  LDGSTS.E.BYPASS.LTC128B.128 [R3+0xc100], [R12.64], !P5 ;  /* 0x0c1000000c037fae */ /* 0x0003e2000e901d4a */
[C---:B---3--:R-:W-:Y:S01]  /*17a10*/  IADD3 R8, P2, R5.reuse, R212, RZ ;  /* 0x000000d405087210 */ /* 0x048fe20007f5e0ff */
[----:B------:R-:W-:Y:S01]  /*17a20*/  IMAD.X R15, R6, 0x1, R189, P0 ;  /* 0x00000001060f7824 */ /* 0x000fe200000e06bd */
        /* <DEDUP_REMOVED lines=10> */
.L_x_1474:
        /* <DEDUP_REMOVED lines=10> */
.L_x_1472:
[----:B------:R-:W2:Y:S01]  /*17b70*/  SHFL.BFLY PT, R4, R201, 0x2, 0x1f ;  /* 0x0c401f00c9047f89 */ /* 0x000ea200000e0000 */
[----:B------:R-:W-:-:S02]  /*17b80*/  MOV R11, 0xff800000 ;  /* 0xff800000000b7802 */ /* 0x000fc40000000f00 */
[----:B-1----:R-:W-:Y:S01]  /*17b90*/  MOV R12, 0xff800000 ;  /* 0xff800000000c7802 */ /* 0x002fe20000000f00 */
[----:B------:R-:W1:Y:S01]  /*17ba0*/  SHFL.BFLY PT, R3, R206, 0x2, 0x1f ;  /* 0x0c401f00ce037f89 */ /* 0x000e6200000e0000 */
[----:B------:R-:W-:Y:S01]  /*17bb0*/  PLOP3.LUT P2, PT, PT, PT, PT, 0x8, 0x0 ;  /* 0x000000000000781c */ /* 0x000fe20003f4e170 */
        /* <DEDUP_REMOVED lines=12> */
[----:B------:R-:W2:Y:S08]  /*17c80*/  @P1 MUFU.LG2 R6, R6 ;  /* 0x0000000600061308 */ /* 0x000eb00000000c00 */
[----:B------:R-:W-:Y:S01]  /*17c90*/  @P0 MUFU.RCP R4, R3 ;  /* 0x0000000300040308 */ /* 0x000fe20000001000 */
[C---:B-1----:R-:W-:Y:S02]  /*17ca0*/  FMUL.FTZ R128, R5.reuse, R128 ;  /* 0x0000008005807220 */ /* 0x042fe40000410000 */
[----:B------:R-:W-:-:S02]  /*17cb0*/  FMUL.FTZ R129, R5, R129 ;  /* 0x0000008105817220 */ /* 0x000fc40000410000 */
[C---:B------:R-:W-:Y:S02]  /*17cc0*/  FMUL.FTZ R124, R5.reuse, R124 ;  /* 0x0000007c057c7220 */ /* 0x040fe40000410000 */
[C---:B------:R-:W-:Y:S01]  /*17cd0*/  FMUL.FTZ R125, R5.reuse, R125 ;  /* 0x0000007d057d7220 */ /* 0x040fe20000410000 */
[----:B------:R-:W1:Y:S01]  /*17ce0*/  @P0 MUFU.LG2 R3, R3 ;  /* 0x0000000300030308 */ /* 0x000e620000000c00 */
[----:B--2---:R-:W-:Y:S02]  /*17cf0*/  @P1 FMUL.FTZ R13, R6, 0.69314718246459960938 ;  /* 0x3f317218060d1820 */ /* 0x004fe40000410000 */
[----:B------:R-:W-:Y:S02]  /*17d00*/  @P1 FMUL.FTZ R6, R14, c[0x0][0x2d0] ;  /* 0x0000b4000e061a20 */ /* 0x000fe40000410000 */
[C---:B------:R-:W-:Y:S02]  /*17d10*/  FMUL.FTZ R100, R5.reuse, R100 ;  /* 0x0000006405647220 */ /* 0x040fe40000410000 */
[----:B------:R-:W-:-:S02]  /*17d20*/  FMUL.FTZ R101, R5, R101 ;  /* 0x0000006505657220 */ /* 0x000fc40000410000 */
[C---:B------:R-:W-:Y:S02]  /*17d30*/  FMUL.FTZ R104, R5.reuse, R104 ;  /* 0x0000006805687220 */ /* 0x040fe40000410000 */
[C---:B------:R-:W-:Y:S02]  /*17d40*/  FMUL.FTZ R105, R5.reuse, R105 ;  /* 0x0000006905697220 */ /* 0x040fe40000410000 */
[C---:B------:R-:W-:Y:S02]  /*17d50*/  FMUL.FTZ R108, R5.reuse, R108 ;  /* 0x0000006c056c7220 */ /* 0x040fe40000410000 */
[----:B------:R-:W-:Y:S02]  /*17d60*/  FMUL.FTZ R109, R5, R109 ;  /* 0x0000006d056d7220 */ /* 0x000fe40000410000 */
[----:B-1----:R-:W-:Y:S02]  /*17d70*/  @P0 FMUL.FTZ R14, R3, 0.69314718246459960938 ;  /* 0x3f317218030e0820 */ /* 0x002fe40000410000 */
[----:B------:R-:W-:-:S02]  /*17d80*/  @P0 FMUL.FTZ R3, R15, c[0x0][0x2d0] ;  /* 0x0000b4000f030a20 */ /* 0x000fc40000410000 */
        /* <DEDUP_REMOVED lines=88> */
.L_x_1414:
[----:B------:R-:W-:Y:S01]  /*18310*/  SHF.R.S32.HI R0, RZ, 0x1f, R190 ;  /* 0x0000001fff007819 */ /* 0x000fe200000114be */
[----:B------:R-:W-:Y:S05]  /*18320*/  @P2 BRA `(.L_x_1476) ;  /* 0x0000169000002947 */ /* 0x000fea0003800000 */
[----:B------:R-:W1:Y:S01]  /*18330*/  S2R R2, SR_TID.X ;  /* 0x0000000000027919 */ /* 0x000e620000002100 */
[----:B------:R-:W-:Y:S02]  /*18340*/  F2FP.PACK_AB R7, R8, R7 ;  /* 0x000000070807723e */ /* 0x000fe400000000ff */
[----:B------:R-:W-:Y:S01]  /*18350*/  F2FP.PACK_AB R9, R10, R9 ;  /* 0x000000090a09723e */ /* 0x000fe200000000ff */
[----:B------:R-:W-:Y:S01]  /*18360*/  BAR.SYNC.DEFER_BLOCKING 0x1, 0x100 ;  /* 0x0044000000007b1d */ /* 0x000fe20000010000 */
[----:B------:R-:W-:Y:S01]  /*18370*/  F2FP.PACK_AB R96, R5, R96 ;  /* 0x000000600560723e */ /* 0x000fe200000000ff */
[----:B------:R-:W-:Y:S01]  /*18380*/  IMAD.MOV.U32 R10, RZ, RZ, 0x20 ;  /* 0x00000020ff0a7424 */ /* 0x000fe200078e00ff */
        /* <DEDUP_REMOVED lines=9> */
[----:B-1----:R-:W-:Y:S02]  /*18420*/  SHF.R.S32.HI R3, RZ, 0x1f, R2 ;  /* 0x0000001fff037819 */ /* 0x002fe40000011402 */
[----:B------:R-:W-:Y:S02]  /*18430*/  F2FP.PACK_AB R110, R111, R110 ;  /* 0x0000006e6f6e723e */ /* 0x000fe400000000ff */
[----:B------:R-:W-:Y:S02]  /*18440*/  LEA.HI R4, R3, R2, RZ, 0x2 ;  /* 0x0000000203047211 */ /* 0x000fe400078f10ff */
[----:B------:R-:W-:-:S02]  /*18450*/  F2FP.PACK_AB R112, R113, R112 ;  /* 0x000000707170723e */ /* 0x000fc400000000ff */
        /* <DEDUP_REMOVED lines=47> */
[----:B------:R-:W-:Y:S01]  /*18750*/  F2FP.PACK_AB R50, R51, R50 ;  /* 0x000000323332723e */ /* 0x000fe200000000ff */
[----:B------:R-:W-:Y:S01]  /*18760*/  IMAD.MOV.U32 R8, RZ, RZ, 0x4 ;  /* 0x00000004ff087424 */ /* 0x000fe200078e00ff */
[----:B------:R-:W-:Y:S01]  /*18770*/  STS [R13+0x480], R102 ;  /* 0x000480660d007388 */ /* 0x000fe20000000800 */
[----:B------:R-:W-:-:S02]  /*18780*/  F2FP.PACK_AB R52, R53, R52 ;  /* 0x000000343534723e */ /* 0x000fc400000000ff */
[----:B------:R-:W-:Y:S01]  /*18790*/  F2FP.PACK_AB R54, R55, R54 ;  /* 0x000000363736723e */ /* 0x000fe200000000ff */
[----:B------:R-:W-:Y:S01]  /*187a0*/  STS [R19], R104 ;  /* 0x0000006813007388 */ /* 0x000fe20000000800 */
[----:B------:R-:W-:Y:S01]  /*187b0*/  F2FP.PACK_AB R56, R57, R56 ;  /* 0x000000383938723e */ /* 0x000fe200000000ff */
[----:B------:R-:W-:Y:S01]  /*187c0*/  IMAD.WIDE R28, R191, R8, c[0x0][0x500] ;  /* 0x00014000bf1c7625 */ /* 0x000fe200078e0208 */
        /* <DEDUP_REMOVED lines=64> */
[----:B-1----:R-:W-:-:S02]  /*18bd0*/  IMAD.MOV.U32 R5, RZ, RZ, c[0x0][0x388] ;  /* 0x0000e200ff057624 */ /* 0x002fc400078e00ff */
[----:B--2---:R-:W-:-:S03]  /*18be0*/  @P1 IMAD.WIDE R8, R191, R8, c[0x0][0x508] ;  /* 0x00014200bf081625 */ /* 0x004fc600078e0208 */
[----:B---3--:R-:W2:Y:S04]  /*18bf0*/  @P0 LDG.E R7, [R28.64] ;  /* 0x0000000a1c070981 */ /* 0x008ea8000c1e1900 */
[----:B------:R4:W5:Y:S01]  /*18c00*/  @P1 LDG.E R5, [R8.64] ;  /* 0x0000000a08051981 */ /* 0x000962000c1e1900 */
[----:B------:R-:W-:Y:S02]  /*18c10*/  CS2R R16, SRZ ;  /* 0x0000000000107805 */ /* 0x000fe4000001ff00 */
[--C-:B--2---:R-:W-:Y:S01]  /*18c20*/  @P0 SHF.R.S32.HI R17, RZ, 0x1f, R7.reuse ;  /* 0x0000001fff110819 */ /* 0x104fe20000011407 */
[----:B------:R-:W-:Y:S01]  /*18c30*/  @P0 IMAD.MOV.U32 R16, RZ, RZ, R7 ;  /* 0x000000ffff100224 */ /* 0x000fe200078e0007 */
[----:B------:R-:W-:Y:S05]  /*18c40*/  @P1 BRA `(.L_x_1477) ;  /* 0x0000004000001947 */ /* 0x000fea0003800000 */
[----:B----4-:R-:W-:Y:S05]  /*18c50*/  @!P0 BRA `(.L_x_1477) ;  /* 0x0000003000008947 */ /* 0x010fea0003800000 */
[----:B-----5:R-:W2:Y:S04]  /*18c60*/  LDG.E R5, [R28.64] ;  /* 0x0000000a1c057981 */ /* 0x020ea8000c1e1900 */
[----:B------:R-:W2:Y:S02]  /*18c70*/  LDG.E R8, [R28.64+0x4] ;  /* 0x0000040a1c087981 */ /* 0x000ea4000c1e1900 */
[----:B--2---:R-:W-:-:S02]  /*18c80*/  IADD3 R5, -R5, R8, RZ ;  /* 0x0000000805057210 */ /* 0x004fc40007ffe1ff */
.L_x_1477:
[----:B----4-:R-:W-:Y:S01]  /*18c90*/  LOP3.LUT R7, R6, 0xffffffe0, RZ, 0xc0, !PT ;  /* 0xffffffe006077812 */ /* 0x010fe200078ec0ff */
        /* <DEDUP_REMOVED lines=13> */
[----:B------:R-:W-:Y:S01]  /*18d70*/  IADD3 R4, R4, -R13, RZ ;  /* 0x8000000d04047210 */ /* 0x000fe20007ffe0ff */
[----:B------:R-:W-:Y:S01]  /*18d80*/  IMAD R13, R17, c[0x0][0x3a0], RZ ;  /* 0x0000e800110d7a24 */ /* 0x000fe200078e02ff */
[----:B------:R-:W-:Y:S02]  /*18d90*/  SHF.R.S32.HI R7, RZ, 0x2, R7 ;  /* 0x00000002ff077819 */ /* 0x000fe40000011407 */
[----:B------:R-:W-:Y:S01]  /*18da0*/  ISETP.NE.AND P1, PT, R9, 0x1, PT ;  /* 0x000000010900780c */ /* 0x000fe20003f25270 */
[----:B------:R-:W-:Y:S01]  /*18db0*/  IMAD R13, R16, c[0x0][0x3a4], R13 ;  /* 0x0000e900100d7a24 */ /* 0x000fe200078e020d */
[----:B------:R-:W-:Y:S01]  /*18dc0*/  LOP3.LUT P2, RZ, R8, 0x3, RZ, 0xc0, !PT ;  /* 0x0000000308ff7812 */ /* 0x000fe2000784c0ff */
[----:B------:R-:W-:Y:S01]  /*18dd0*/  IMAD R4, R4, 0x10, R7 ;  /* 0x0000001004047824 */ /* 0x000fe200078e0207 */
[----:B------:R-:W-:Y:S01]  /*18de0*/  LEA.HI R8, R3, R2, RZ, 0x3 ;  /* 0x0000000203087211 */ /* 0x000fe200078f18ff */
[----:B------:R-:W-:Y:S01]  /*18df0*/  IMAD R7, R0, c[0x0][0x490], RZ ;  /* 0x0001240000077a24 */ /* 0x000fe200078e02ff */
[----:B------:R-:W-:Y:S01]  /*18e00*/  MOV R18, R16 ;  /* 0x0000001000127202 */ /* 0x000fe20000000f00 */
[----:B------:R-:W-:Y:S01]  /*18e10*/  IMAD R6, R15, 0x8, R4 ;  /* 0x000000080f067824 */ /* 0x000fe200078e0204 */
[----:B------:R-:W-:Y:S01]  /*18e20*/  LEA.HI R3, R3, R2, RZ, 0x6 ;  /* 0x0000000203037211 */ /* 0x000fe200078f30ff */
[----:B------:R-:W-:Y:S01]  /*18e30*/  IMAD R17, R190, c[0x0][0x494], R7 ;  /* 0x00012500be117a24 */ /* 0x000fe200078e0207 */
[----:B------:R-:W-:Y:S01]  /*18e40*/  LOP3.LUT R7, R8, 0xfffffff8, RZ, 0xc0, !PT ;  /* 0xfffffff808077812 */ /* 0x000fe200078ec0ff */
        /* <DEDUP_REMOVED lines=31> */
[----:B------:R-:W-:Y:S02]  /*19040*/  IMAD R17, R18, c[0x0][0x488], RZ ;  /* 0x0001220012117a24 */ /* 0x000fe400078e02ff */
[----:B------:R-:W-:Y:S01]  /*19050*/  IMAD.SHL.U32 R0, R8, 0x40, RZ ;  /* 0x0000004008007824 */ /* 0x000fe200078e00ff */
[----:B------:R-:W-:Y:S01]  /*19060*/  SHF.R.S32.HI R16, RZ, 0x1f, R6 ;  /* 0x0000001fff107819 */ /* 0x000fe20000011406 */
[----:B------:R-:W-:-:S03]  /*19070*/  IMAD.WIDE.U32 R20, R10, c[0x0][0x488], R20 ;  /* 0x000122000a147a25 */ /* 0x000fc600078e0014 */
[----:B------:R-:W-:Y:S01]  /*19080*/  LOP3.LUT R13, R0, 0x1c0, RZ, 0xc0, !PT ;  /* 0x000001c0000d7812 */ /* 0x000fe200078ec0ff */
        /* <DEDUP_REMOVED lines=11> */
[----:B------:R-:W-:Y:S01]  /*19140*/  SHFL.IDX PT, R50, R7, 0x1, 0x1c1f ;  /* 0x003c1f0007327f89 */ /* 0x000fe200000e0000 */
[----:B------:R-:W-:Y:S01]  /*19150*/  LOP3.LUT R13, R13, R2, RZ, 0x3c, !PT ;  /* 0x000000020d0d7212 */ /* 0x000fe200078e3cff */
[----:B------:R-:W-:-:S02]  /*19160*/  IMAD.MOV R2, RZ, RZ, -R6 ;  /* 0x000000ffff027224 */ /* 0x000fc400078e0a06 */
[----:B------:R-:W1:Y:S01]  /*19170*/  SHFL.IDX PT, R49, R17, RZ, 0x1c1f ;  /* 0x001c1fff11317589 */ /* 0x000e6200000e0000 */
[----:B------:R-:W-:Y:S02]  /*19180*/  IMAD.IADD R19, R15, 0x1, R10 ;  /* 0x000000010f137824 */ /* 0x000fe400078e020a */
[----:B------:R-:W-:Y:S01]  /*19190*/  IMAD R15, R2, c[0x0][0x4e8], R9 ;  /* 0x00013a00020f7a24 */ /* 0x000fe200078e0209 */
[----:B------:R-:W2:Y:S01]  /*191a0*/  SHFL.IDX PT, R51, R17, 0x1, 0x1c1f ;  /* 0x003c1f0011337f89 */ /* 0x000ea200000e0000 */
[----:B------:R-:W-:Y:S01]  /*191b0*/  LEA R9, R57, R4, 0x7 ;  /* 0x0000000439097211 */ /* 0x000fe200078e38ff */
[----:B-----5:R-:W-:Y:S01]  /*191c0*/  IMAD R2, R5, c[0x0][0x4e8], RZ ;  /* 0x00013a0005027a24 */ /* 0x020fe200078e02ff */
[----:B------:R-:W-:Y:S01]  /*191d0*/  LEA R57, R57, R8, 0x7 ;  /* 0x0000000839397211 */ /* 0x000fe200078e38ff */
[----:B------:R-:W-:Y:S01]  /*191e0*/  IMAD R21, R16, c[0x0][0x3e0], RZ ;  /* 0x0000f80010157a24 */ /* 0x000fe200078e02ff */
[C---:B------:R-:W-:Y:S01]  /*191f0*/  IADD3 R5, R9.reuse, 0x8, RZ ;  /* 0x0000000809057810 */ /* 0x040fe20007ffe0ff */
[----:B------:R-:W-:Y:S01]  /*19200*/  IMAD.MOV.U32 R18, RZ, RZ, R14 ;  /* 0x000000ffff127224 */ /* 0x000fe200078e000e */
[-C--:B------:R-:W-:Y:S01]  /*19210*/  ISETP.GE.OR P1, PT, R9, R2.reuse, P2 ;  /* 0x000000020900720c */ /* 0x080fe20001726670 */
[C---:B------:R-:W-:Y:S01]  /*19220*/  IMAD R21, R6.reuse, c[0x0][0x3e4], R21 ;  /* 0x0000f90006157a24 */ /* 0x040fe200078e0215 */
[----:B------:R-:W-:Y:S01]  /*19230*/  ISETP.GE.OR P0, PT, R5, R2, P2 ;  /* 0x000000020500720c */ /* 0x000fe20001706670 */
[----:B------:R-:W-:Y:S01]  /*19240*/  IMAD.WIDE.U32 R18, R6, c[0x0][0x3e0], R18 ;  /* 0x0000f80006127a25 */ /* 0x000fe200078e0012 */
[----:B------:R-:W-:-:S02]  /*19250*/  SHF.L.U32 R6, R3, 0x3, RZ ;  /* 0x0000000303067819 */ /* 0x000fc400000006ff */
[----:B------:R-:W-:Y:S01]  /*19260*/  SHF.R.S32.HI R4, RZ, 0x1f, R15 ;  /* 0x0000001fff047819 */ /* 0x000fe2000001140f */
[----:B------:R-:W-:Y:S01]  /*19270*/  IMAD.IADD R19, R19, 0x1, R21 ;  /* 0x0000000113137824 */ /* 0x000fe200078e0215 */
[----:B------:R-:W-:-:S03]  /*19280*/  LOP3.LUT R6, R13, 0x7ffffe00, R6, 0xf8, !PT ;  /* 0x7ffffe000d067812 */ /* 0x000fc600078ef806 */
[----:B------:R-:W-:Y:S01]  /*19290*/  IMAD R4, R4, c[0x0][0x3d8], RZ ;  /* 0x0000f60004047a24 */ /* 0x000fe200078e02ff */
[----:B------:R-:W-:Y:S01]  /*192a0*/  SHF.L.U32 R58, R6, 0x1, RZ ;  /* 0x00000001063a7819 */ /* 0x000fe200000006ff */
[----:B-1----:R1:W-:Y:S02]  /*192b0*/  @!P1 ST.E [R48.64], R11 ;  /* 0x0000000b30009985 */ /* 0x0023e4000c10190a */
        /* <DEDUP_REMOVED lines=39> */
.L_x_1479:
[----:B--2---:R-:W-:Y:S05]  /*19530*/  BSYNC B0 ;  /* 0x0000000000007941 */ /* 0x004fea0003800000 */
.L_x_1478:
        /* <DEDUP_REMOVED lines=23> */
.L_x_1481:
[----:B------:R-:W-:Y:S05]  /*196b0*/  BSYNC B0 ;  /* 0x0000000000007941 */ /* 0x000fea0003800000 */
.L_x_1480:
        /* <DEDUP_REMOVED lines=23> */
.L_x_1483:
[----:B------:R-:W-:Y:S05]  /*19830*/  BSYNC B0 ;  /* 0x0000000000007941 */ /* 0x000fea0003800000 */
.L_x_1482:
        /* <DEDUP_REMOVED lines=24> */
.L_x_1476:
        /* <DEDUP_REMOVED lines=18> */
.L_x_1484:
[----:B-1----:R-:W1:Y:S01]  /*19ae0*/  S2R R2, SR_TID.X ;  /* 0x0000000000027919 */ /* 0x002e620000002100 */
[----:B------:R-:W-:Y:S01]  /*19af0*/  SHF.R.S32.HI R5, RZ, 0x1f, R191 ;  /* 0x0000001fff057819 */ /* 0x000fe200000114bf */
[----:B------:R-:W-:Y:S01]  /*19b00*/  BSSY B0, `(.L_x_1485) ;  /* 0x0000026000007945 */ /* 0x000fe20003800000 */
[----:B------:R-:W-:-:S02]  /*19b10*/  SEL R191, R191, RZ, !P0 ;  /* 0x000000ffbfbf7207 */ /* 0x000fc40004000000 */
[----:B------:R-:W-:Y:S02]  /*19b20*/  SEL R5, R5, RZ, !P0 ;  /* 0x000000ff05057207 */ /* 0x000fe40004000000 */
[----:B-1----:R-:W-:-:S13]  /*19b30*/  ISETP.GT.AND P1, PT, R2, 0x7f, PT ;  /* 0x0000007f0200780c */ /* 0x002fda0003f24270 */
        /* <DEDUP_REMOVED lines=34> */
.L_x_1486:
[----:B------:R-:W-:Y:S05]  /*19d60*/  BSYNC B0 ;  /* 0x0000000000007941 */ /* 0x000fea0003800000 */
.L_x_1485:
        /* <DEDUP_REMOVED lines=64> */
.L_x_1488:
[----:B------:R-:W-:Y:S05]  /*1a170*/  BSYNC B0 ;  /* 0x0000000000007941 */ /* 0x000fea0003800000 */
.L_x_1487:
        /* <DEDUP_REMOVED lines=21> */
.L_x_1490:
[----:B------:R-:W-:Y:S05]  /*1a2d0*/  BSYNC B0 ;  /* 0x0000000000007941 */ /* 0x000fea0003800000 */
.L_x_1489:
        /* <DEDUP_REMOVED lines=21> */
.L_x_1492:
[----:B------:R-:W-:Y:S05]  /*1a430*/  BSYNC B0 ;  /* 0x0000000000007941 */ /* 0x000fea0003800000 */
.L_x_1491:
        /* <DEDUP_REMOVED lines=22> */
.L_x_1493:
        /* <DEDUP_REMOVED lines=14> */
.L_x_1515:


//--------------------- .nv.shared._ZN7cutlass13device_kernelIN5flash19enable_sm80_to_sm89INS1_16FlashAttnFwdSm80INS1_25CollectiveMainloopFwdSm80ILi8ELi1ELb0EN4cute5tupleIJNS5_1CILi128EEENS7_ILi64EEENS7_ILi192EEEEEELi192ENS_6half_tEfNS_4arch4Sm80ELb0ELb0ELb0ELb0ELb1ELb0ELb1ELb0EEENS1_21CollectiveEpilogueFwdINS6_IJS8_SA_S9_EEENS6_IJNS7_ILi1EEESI_SI_EEESC_SE_Li256ELb0ELb1ELb0ELb0EEENS1_19SingleTileSchedulerILb0ELb0ELb1ELi128EEEEEEEEEvNT_6ParamsE --------------------------
	.section	.nv.shared._ZN7cutlass13device_kernelIN5flash19enable_sm80_to_sm89INS1_16FlashAttnFwdSm80INS1_25CollectiveMainloopFwdSm80ILi8ELi1ELb0EN4cute5tupleIJNS5_1CILi128EEENS7_ILi64EEENS7_ILi192EEEEEELi192ENS_6half_tEfNS_4arch4Sm80ELb0ELb0ELb0ELb0ELb1ELb0ELb1ELb0EEENS1_21CollectiveEpilogueFwdINS6_IJS8_SA_S9_EEENS6_IJNS7_ILi1EEESI_SI_EEESC_SE_Li256ELb0ELb1ELb0ELb0EEENS1_19SingleTileSchedulerILb0ELb0ELb1ELi128EEEEEEEEEvNT_6ParamsE,"aw",@nobits
	.sectionflags	@""
	.align	16


//--------------------- .nv.global                --------------------------
	.section	.nv.global,"aw",@nobits
.nv.global:
	.type		_ZN72_INTERNAL_01b305d5_36_flash_fwd_hdim192_fp16_paged_sm80_cu_ee213261_33944cute1_E,@object
	.size		_ZN72_INTERNAL_01b305d5_36_flash_fwd_hdim192_fp16_paged_sm80_cu_ee213261_33944cute1_E,(_ZN72_INTERNAL_01b305d5_36_flash_fwd_hdim192_fp16_paged_sm80_cu_ee213261_33944cuda3std3__45__cpo6cbeginE - _ZN72_INTERNAL_01b305d5_36_flash_fwd_hdim192_fp16_paged_sm80_cu_ee213261_33944cute1_E)
_ZN72_INTERNAL_01b305d5_36_flash_fwd_hdim192_fp16_paged_sm80_cu_ee213261_33944cute1_E:
	.zero		1
	.type		_ZN72_INTERNAL_01b305d5_36_flash_fwd_hdim192_fp16_paged_sm80_cu_ee213261_33944cuda3std3__45__cpo6cbeginE,@object
	.size		_ZN72_INTERNAL_01b305d5_36_flash_fwd_hdim192_fp16_paged_sm80_cu_ee213261_33944cuda3std3__45__cpo6cbeginE,(_ZN72_INTERNAL_01b305d5_36_flash_fwd_hdim192_fp16_paged_sm80_cu_ee213261_33944cuda3std3__48in_placeE - _ZN72_INTERNAL_01b305d5_36_flash_fwd_hdim192_fp16_paged_sm80_cu_ee213261_33944cuda3std3__45__cpo6cbeginE)
_ZN72_INTERNAL_01b305d5_36_flash_fwd_hdim192_fp16_paged_sm80_cu_ee213261_33944cuda3std3__45__cpo6cbeginE:
	.zero		1
	.type		_ZN72_INTERNAL_01b305d5_36_flash_fwd_hdim192_fp16_paged_sm80_cu_ee213261_33944cuda3std3__48in_placeE,@object
	.size		_ZN72_INTERNAL_01b305d5_36_flash_fwd_hdim192_fp16_paged_sm80_cu_ee213261_33944cuda3std3__48in_placeE,(_ZN72_INTERNAL_01b305d5_36_flash_fwd_hdim192_fp16_paged_sm80_cu_ee213261_33944cuda3std6ranges3__45__cpo9iter_moveE - _ZN72_INTERNAL_01b305d5_36_flash_fwd_hdim192_fp16_paged_sm80_cu_ee213261_33944cuda3std3__48in_placeE)
_ZN72_INTERNAL_01b305d5_36_flash_fwd_hdim192_fp16_paged_sm80_cu_ee213261_33944cuda3std3__48in_placeE:
	.zero		1
	.type		_ZN72_INTERNAL_01b305d5_36_flash_fwd_hdim192_fp16_paged_sm80_cu_ee213261_33944cuda3std6ranges3__45__cpo9iter_moveE,@object
	.size		_ZN72_INTERNAL_01b305d5_36_flash_fwd_hdim192_fp16_paged_sm80_cu_ee213261_33944cuda3std6ranges3__45__cpo9iter_moveE,(_ZN72_INTERNAL_01b305d5_36_flash_fwd_hdim192_fp16_paged_sm80_cu_ee213261_33944cuda3std3__45__cpo5beginE - _ZN72_INTERNAL_01b305d5_36_flash_fwd_hdim192_fp16_paged_sm80_cu_ee213261_33944cuda3std6ranges3__45__cpo9iter_moveE)
_ZN72_INTERNAL_01b305d5_36_flash_fwd_hdim192_fp16_paged_sm80_cu_ee213261_33944cuda3std6ranges3__45__cpo9iter_moveE:
	.zero		1
	.type		_ZN72_INTERNAL_01b305d5_36_flash_fwd_hdim192_fp16_paged_sm80_cu_ee213261_33944cuda3std3__45__cpo5beginE,@object
	.size		_ZN72_INTERNAL_01b305d5_36_flash_fwd_hdim192_fp16_paged_sm80_cu_ee213261_33944cuda3std3__45__cpo5beginE,(_ZN72_INTERNAL_01b305d5_36_flash_fwd_hdim192_fp16_paged_sm80_cu_ee213261_33944cuda3std3__474_GLOBAL__N__01b305d5_36_flash_fwd_hdim192_fp16_paged_sm80_cu_ee213261_33946ignoreE - _ZN72_INTERNAL_01b305d5_36_flash_fwd_hdim192_fp16_paged_sm80_cu_ee213261_33944cuda3std3__45__cpo5beginE)
_ZN72_INTERNAL_01b305d5_36_flash_fwd_hdim192_fp16_paged_sm80_cu_ee213261_33944cuda3std3__45__cpo5beginE:
	.zero		1
	.type		_ZN72_INTERNAL_01b305d5_36_flash_fwd_hdim192_fp16_paged_sm80_cu_ee213261_33944cuda3std3__474_GLOBAL__N__01b305d5_36_flash_fwd_hdim192_fp16_paged_sm80_cu_ee213261_33946ignoreE,@object
	.size		_ZN72_INTERNAL_01b305d5_36_flash_fwd_hdim192_fp16_paged_sm80_cu_ee213261_33944cuda3std3__474_GLOBAL__N__01b305d5_36_flash_fwd_hdim192_fp16_paged_sm80_cu_ee213261_33946ignoreE,(_ZN72_INTERNAL_01b305d5_36_flash_fwd_hdim192_fp16_paged_sm80_cu_ee213261_33944cute7productE - _ZN72_INTERNAL_01b305d5_36_flash_fwd_hdim192_fp16_paged_sm80_cu_ee213261_33944cuda3std3__474_GLOBAL__N__01b305d5_36_flash_fwd_hdim192_fp16_paged_sm80_cu_ee213261_33946ignoreE)
_ZN72_INTERNAL_01b305d5_36_flash_fwd_hdim192_fp16_paged_sm80_cu_ee213261_33944cuda3std3__474_GLOBAL__N__01b305d5_36_flash_fwd_hdim192_fp16_paged_sm80_cu_ee213261_33946ignoreE:
	.zero		1
	.type		_ZN72_INTERNAL_01b305d5_36_flash_fwd_hdim192_fp16_paged_sm80_cu_ee213261_33944cute7productE,@object
	.size		_ZN72_INTERNAL_01b305d5_36_flash_fwd_hdim192_fp16_paged_sm80_cu_ee213261_33944cute7productE,(_ZN72_INTERNAL_01b305d5_36_flash_fwd_hdim192_fp16_paged_sm80_cu_ee213261_33944cuda3std3__45__cpo3endE - _ZN72_INTERNAL_01b305d5_36_flash_fwd_hdim192_fp16_paged_sm80_cu_ee213261_33944cute7productE)
_ZN72_INTERNAL_01b305d5_36_flash_fwd_hdim192_fp16_paged_sm80_cu_ee213261_33944cute7productE:
	.zero		1
	.type		_ZN72_INTERNAL_01b305d5_36_flash_fwd_hdim192_fp16_paged_sm80_cu_ee213261_33944cuda3std3__45__cpo3endE,@object
	.size		_ZN72_INTERNAL_01b305d5_36_flash_fwd_hdim192_fp16_paged_sm80_cu_ee213261_33944cuda3std3__45__cpo3endE,(_ZN72_INTERNAL_01b305d5_36_flash_fwd_hdim192_fp16_paged_sm80_cu_ee213261_33944cuda3std3__419piecewise_constructE - _ZN72_INTERNAL_01b305d5_36_flash_fwd_hdim192_fp16_paged_sm80_cu_ee213261_33944cuda3std3__45__cpo3endE)
_ZN72_INTERNAL_01b305d5_36_flash_fwd_hdim192_fp16_paged_sm80_cu_ee213261_33944cuda3std3__45__cpo3endE:
	.zero		1
	.type		_ZN72_INTERNAL_01b305d5_36_flash_fwd_hdim192_fp16_paged_sm80_cu_ee213261_33944cuda3std3__419piecewise_constructE,@object
	.size		_ZN72_INTERNAL_01b305d5_36_flash_fwd_hdim192_fp16_paged_sm80_cu_ee213261_33944cuda3std3__419piecewise_constructE,(_ZN72_INTERNAL_01b305d5_36_flash_fwd_hdim192_fp16_paged_sm80_cu_ee213261_33944cuda3std3__45__cpo4cendE - _ZN72_INTERNAL_01b305d5_36_flash_fwd_hdim192_fp16_paged_sm80_cu_ee213261_33944cuda3std3__419piecewise_constructE)
_ZN72_INTERNAL_01b305d5_36_flash_fwd_hdim192_fp16_paged_sm80_cu_ee213261_33944cuda3std3__419piecewise_constructE:
	.zero		1
	.type		_ZN72_INTERNAL_01b305d5_36_flash_fwd_hdim192_fp16_paged_sm80_cu_ee213261_33944cuda3std3__45__cpo4cendE,@object
	.size		_ZN72_INTERNAL_01b305d5_36_flash_fwd_hdim192_fp16_paged_sm80_cu_ee213261_33944cuda3std3__45__cpo4cendE,(_ZN72_INTERNAL_01b305d5_36_flash_fwd_hdim192_fp16_paged_sm80_cu_ee213261_33944cuda3std6ranges3__45__cpo4swapE - _ZN72_INTERNAL_01b305d5_36_flash_fwd_hdim192_fp16_paged_sm80_cu_ee213261_33944cuda3std3__45__cpo4cendE)
_ZN72_INTERNAL_01b305d5_36_flash_fwd_hdim192_fp16_paged_sm80_cu_ee213261_33944cuda3std3__45__cpo4cendE:
	.zero		1
	.type		_ZN72_INTERNAL_01b305d5_36_flash_fwd_hdim192_fp16_paged_sm80_cu_ee213261_33944cuda3std6ranges3__45__cpo4swapE,@object
	.size		_ZN72_INTERNAL_01b305d5_36_flash_fwd_hdim192_fp16_paged_sm80_cu_ee213261_33944cuda3std6ranges3__45__cpo4swapE,(.L_7 - _ZN72_INTERNAL_01b305d5_36_flash_fwd_hdim192_fp16_paged_sm80_cu_ee213261_33944cuda3std6ranges3__45__cpo4swapE)
_ZN72_INTERNAL_01b305d5_36_flash_fwd_hdim192_fp16_paged_sm80_cu_ee213261_33944cuda3std6ranges3__45__cpo4swapE:
	.zero		1
.L_7:


//--------------------- .nv.shared._ZN7cutlass13device_kernelIN5flash19enable_sm80_to_sm89INS1_16FlashAttnFwdSm80INS1_25CollectiveMainloopFwdSm80ILi8ELi1ELb0EN4cute5tupleIJNS5_1CILi128EEENS7_ILi64EEENS7_ILi192EEEEEELi192ENS_6half_tEfNS_4arch4Sm80ELb0ELb0ELb0ELb1ELb1ELb0ELb1ELb0EEENS1_21CollectiveEpilogueFwdINS6_IJS8_SA_S9_EEENS6_IJNS7_ILi1EEESI_SI_EEESC_SE_Li256ELb1ELb1ELb0ELb0EEENS1_19SingleTileSchedulerILb1ELb0ELb1ELi128EEEEEEEEEvNT_6ParamsE --------------------------
	.section	.nv.shared._ZN7cutlass13device_kernelIN5flash19enable_sm80_to_sm89INS1_16FlashAttnFwdSm80INS1_25CollectiveMainloopFwdSm80ILi8ELi1ELb0EN4cute5tupleIJNS5_1CILi128EEENS7_ILi64EEENS7_ILi192EEEEEELi192ENS_6half_tEfNS_4arch4Sm80ELb0ELb0ELb0ELb1ELb1ELb0ELb1ELb0EEENS1_21CollectiveEpilogueFwdINS6_IJS8_SA_S9_EEENS6_IJNS7_ILi1EEESI_SI_EEESC_SE_Li256ELb1ELb1ELb0ELb0EEENS1_19SingleTileSchedulerILb1ELb0ELb1ELi128EEEEEEEEEvNT_6ParamsE,"aw",@nobits
	.sectionflags	@""
	.align	16


//--------------------- .nv.shared._ZN7cutlass13device_kernelIN5flash19enable_sm80_to_sm89INS1_16FlashAttnFwdSm80INS1_25CollectiveMainloopFwdSm80ILi8ELi1ELb0EN4cute5tupleIJNS5_1CILi128EEENS7_ILi64EEENS7_ILi192EEEEEELi192ENS_6half_tEfNS_4arch4Sm80ELb0ELb0ELb0ELb1ELb1ELb1ELb1ELb0EEENS1_21CollectiveEpilogueFwdINS6_IJS8_SA_S9_EEENS6_IJNS7_ILi1EEESI_SI_EEESC_SE_Li256ELb1ELb1ELb0ELb0EEENS1_19SingleTileSchedulerILb1ELb0ELb1ELi128EEEEEEEEEvNT_6ParamsE --------------------------
	.section	.nv.shared._ZN7cutlass13device_kernelIN5flash19enable_sm80_to_sm89INS1_16FlashAttnFwdSm80INS1_25CollectiveMainloopFwdSm80ILi8ELi1ELb0EN4cute5tupleIJNS5_1CILi128EEENS7_ILi64EEENS7_ILi192EEEEEELi192ENS_6half_tEfNS_4arch4Sm80ELb0ELb0ELb0ELb1ELb1ELb1ELb1ELb0EEENS1_21CollectiveEpilogueFwdINS6_IJS8_SA_S9_EEENS6_IJNS7_ILi1EEESI_SI_EEESC_SE_Li256ELb1ELb1ELb0ELb0EEENS1_19SingleTileSchedulerILb1ELb0ELb1ELi128EEEEEEEEEvNT_6ParamsE,"aw",@nobits
	.sectionflags	@""
	.align	16


//--------------------- .nv.shared._ZN7cutlass13device_kernelIN5flash19enable_sm80_to_sm89INS1_16FlashAttnFwdSm80INS1_25CollectiveMainloopFwdSm80ILi8ELi1ELb0EN4cute5tupleIJNS5_1CILi128EEENS7_ILi64EEENS7_ILi192EEEEEELi192ENS_6half_tEfNS_4arch4Sm80ELb0ELb1ELb0ELb0ELb1ELb0ELb1ELb0EEENS1_21CollectiveEpilogueFwdINS6_IJS8_SA_S9_EEENS6_IJNS7_ILi1EEESI_SI_EEESC_SE_Li256ELb0ELb1ELb0ELb0EEENS1_19SingleTileSchedulerILb0ELb0ELb1ELi128EEEEEEEEEvNT_6ParamsE --------------------------
	.section	.nv.shared._ZN7cutlass13device_kernelIN5flash19enable_sm80_to_sm89INS1_16FlashAttnFwdSm80INS1_25CollectiveMainloopFwdSm80ILi8ELi1ELb0EN4cute5tupleIJNS5_1CILi128EEENS7_ILi64EEENS7_ILi192EEEEEELi192ENS_6half_tEfNS_4arch4Sm80ELb0ELb1ELb0ELb0ELb1ELb0ELb1ELb0EEENS1_21CollectiveEpilogueFwdINS6_IJS8_SA_S9_EEENS6_IJNS7_ILi1EEESI_SI_EEESC_SE_Li256ELb0ELb1ELb0ELb0EEENS1_19SingleTileSchedulerILb0ELb0ELb1ELi128EEEEEEEEEvNT_6ParamsE,"aw",@nobits
	.sectionflags	@""
	.align	16


//--------------------- .nv.shared._ZN7cutlass13device_kernelIN5flash19enable_sm80_to_sm89INS1_16FlashAttnFwdSm80INS1_25CollectiveMainloopFwdSm80ILi8ELi1ELb0EN4cute5tupleIJNS5_1CILi128EEENS7_ILi64EEENS7_ILi192EEEEEELi192ENS_6half_tEfNS_4arch4Sm80ELb0ELb1ELb0ELb1ELb1ELb0ELb1ELb0EEENS1_21CollectiveEpilogueFwdINS6_IJS8_SA_S9_EEENS6_IJNS7_ILi1EEESI_SI_EEESC_SE_Li256ELb1ELb1ELb0ELb0EEENS1_19SingleTileSchedulerILb1ELb0ELb1ELi128EEEEEEEEEvNT_6ParamsE --------------------------
	.section	.nv.shared._ZN7cutlass13device_kernelIN5flash19enable_sm80_to_sm89INS1_16FlashAttnFwdSm80INS1_25CollectiveMainloopFwdSm80ILi8ELi1ELb0EN4cute5tupleIJNS5_1CILi128EEENS7_ILi64EEENS7_ILi192EEEEEELi192ENS_6half_tEfNS_4arch4Sm80ELb0ELb1ELb0ELb1ELb1ELb0ELb1ELb0EEENS1_21CollectiveEpilogueFwdINS6_IJS8_SA_S9_EEENS6_IJNS7_ILi1EEESI_SI_EEESC_SE_Li256ELb1ELb1ELb0ELb0EEENS1_19SingleTileSchedulerILb1ELb0ELb1ELi128EEEEEEEEEvNT_6ParamsE,"aw",@nobits
	.sectionflags	@""
	.align	16


//--------------------- .nv.shared._ZN7cutlass13device_kernelIN5flash19enable_sm80_to_sm89INS1_16FlashAttnFwdSm80INS1_25CollectiveMainloopFwdSm80ILi8ELi1ELb0EN4cute5tupleIJNS5_1CILi128EEENS7_ILi64EEENS7_ILi192EEEEEELi192ENS_6half_tEfNS_4arch4Sm80ELb0ELb1ELb0ELb1ELb1ELb1ELb1ELb0EEENS1_21CollectiveEpilogueFwdINS6_IJS8_SA_S9_EEENS6_IJNS7_ILi1EEESI_SI_EEESC_SE_Li256ELb1ELb1ELb0ELb0EEENS1_19SingleTileSchedulerILb1ELb0ELb1ELi128EEEEEEEEEvNT_6ParamsE --------------------------
	.section	.nv.shared._ZN7cutlass13device_kernelIN5flash19enable_sm80_to_sm89INS1_16FlashAttnFwdSm80INS1_25CollectiveMainloopFwdSm80ILi8ELi1ELb0EN4cute5tupleIJNS5_1CILi128EEENS7_ILi64EEENS7_ILi192EEEEEELi192ENS_6half_tEfNS_4arch4Sm80ELb0ELb1ELb0ELb1ELb1ELb1ELb1ELb0EEENS1_21CollectiveEpilogueFwdINS6_IJS8_SA_S9_EEENS6_IJNS7_ILi1EEESI_SI_EEESC_SE_Li256ELb1ELb1ELb0ELb0EEENS1_19SingleTileSchedulerILb1ELb0ELb1ELi128EEEEEEEEEvNT_6ParamsE,"aw",@nobits
	.sectionflags	@""
	.align	16


//--------------------- .nv.shared._ZN7cutlass13device_kernelIN5flash19enable_sm80_to_sm89INS1_16FlashAttnFwdSm80INS1_25CollectiveMainloopFwdSm80ILi8ELi1ELb0EN4cute5tupleIJNS5_1CILi128EEENS7_ILi64EEENS7_ILi192EEEEEELi192ENS_6half_tEfNS_4arch4Sm80ELb1ELb0ELb0ELb0ELb1ELb0ELb1ELb0EEENS1_21CollectiveEpilogueFwdINS6_IJS8_SA_S9_EEENS6_IJNS7_ILi1EEESI_SI_EEESC_SE_Li256ELb0ELb1ELb0ELb0EEENS1_30DynamicPersistentTileSchedulerILi256ELi256ELb0ELb1ELb0EEEEEEEEEvNT_6ParamsE --------------------------
	.section	.nv.shared._ZN7cutlass13device_kernelIN5flash19enable_sm80_to_sm89INS1_16FlashAttnFwdSm80INS1_25CollectiveMainloopFwdSm80ILi8ELi1ELb0EN4cute5tupleIJNS5_1CILi128EEENS7_ILi64EEENS7_ILi192EEEEEELi192ENS_6half_tEfNS_4arch4Sm80ELb1ELb0ELb0ELb0ELb1ELb0ELb1ELb0EEENS1_21CollectiveEpilogueFwdINS6_IJS8_SA_S9_EEENS6_IJNS7_ILi1EEESI_SI_EEESC_SE_Li256ELb0ELb1ELb0ELb0EEENS1_30DynamicPersistentTileSchedulerILi256ELi256ELb0ELb1ELb0EEEEEEEEEvNT_6ParamsE,"aw",@nobits
	.sectionflags	@""
	.align	16


//--------------------- .nv.shared._ZN7cutlass13device_kernelIN5flash19enable_sm80_to_sm89INS1_16FlashAttnFwdSm80INS1_25CollectiveMainloopFwdSm80ILi8ELi1ELb0EN4cute5tupleIJNS5_1CILi128EEENS7_ILi64EEENS7_ILi192EEEEEELi192ENS_6half_tEfNS_4arch4Sm80ELb1ELb0ELb0ELb1ELb1ELb0ELb1ELb0EEENS1_21CollectiveEpilogueFwdINS6_IJS8_SA_S9_EEENS6_IJNS7_ILi1EEESI_SI_EEESC_SE_Li256ELb1ELb1ELb0ELb0EEENS1_19SingleTileSchedulerILb1ELb0ELb1ELi128EEEEEEEEEvNT_6ParamsE --------------------------
	.section	.nv.shared._ZN7cutlass13device_kernelIN5flash19enable_sm80_to_sm89INS1_16FlashAttnFwdSm80INS1_25CollectiveMainloopFwdSm80ILi8ELi1ELb0EN4cute5tupleIJNS5_1CILi128EEENS7_ILi64EEENS7_ILi192EEEEEELi192ENS_6half_tEfNS_4arch4Sm80ELb1ELb0ELb0ELb1ELb1ELb0ELb1ELb0EEENS1_21CollectiveEpilogueFwdINS6_IJS8_SA_S9_EEENS6_IJNS7_ILi1EEESI_SI_EEESC_SE_Li256ELb1ELb1ELb0ELb0EEENS1_19SingleTileSchedulerILb1ELb0ELb1ELi128EEEEEEEEEvNT_6ParamsE,"aw",@nobits
	.sectionflags	@""
	.align	16


//--------------------- .nv.shared._ZN7cutlass13device_kernelIN5flash19enable_sm80_to_sm89INS1_16FlashAttnFwdSm80INS1_25CollectiveMainloopFwdSm80ILi8ELi1ELb0EN4cute5tupleIJNS5_1CILi128EEENS7_ILi64EEENS7_ILi192EEEEEELi192ENS_6half_tEfNS_4arch4Sm80ELb1ELb0ELb0ELb1ELb1ELb1ELb1ELb0EEENS1_21CollectiveEpilogueFwdINS6_IJS8_SA_S9_EEENS6_IJNS7_ILi1EEESI_SI_EEESC_SE_Li256ELb1ELb1ELb0ELb0EEENS1_19SingleTileSchedulerILb1ELb0ELb1ELi128EEEEEEEEEvNT_6ParamsE --------------------------
	.section	.nv.shared._ZN7cutlass13device_kernelIN5flash19enable_sm80_to_sm89INS1_16FlashAttnFwdSm80INS1_25CollectiveMainloopFwdSm80ILi8ELi1ELb0EN4cute5tupleIJNS5_1CILi128EEENS7_ILi64EEENS7_ILi192EEEEEELi192ENS_6half_tEfNS_4arch4Sm80ELb1ELb0ELb0ELb1ELb1ELb1ELb1ELb0EEENS1_21CollectiveEpilogueFwdINS6_IJS8_SA_S9_EEENS6_IJNS7_ILi1EEESI_SI_EEESC_SE_Li256ELb1ELb1ELb0ELb0EEENS1_19SingleTileSchedulerILb1ELb0ELb1ELi128EEEEEEEEEvNT_6ParamsE,"aw",@nobits
	.sectionflags	@""
	.align	16


//--------------------- .nv.shared._ZN7cutlass13device_kernelIN5flash19enable_sm80_to_sm89INS1_16FlashAttnFwdSm80INS1_25CollectiveMainloopFwdSm80ILi8ELi2ELb0EN4cute5tupleIJNS5_1CILi128EEENS7_ILi64EEENS7_ILi192EEEEEELi192ENS_6half_tEfNS_4arch4Sm80ELb0ELb0ELb0ELb0ELb1ELb0ELb1ELb0EEENS1_21CollectiveEpilogueFwdINS6_IJS8_SA_S9_EEENS6_IJNS7_ILi1EEESI_SI_EEESC_SE_Li256ELb0ELb1ELb0ELb0EEENS1_19SingleTileSchedulerILb0ELb0ELb1ELi128EEEEEEEEEvNT_6ParamsE --------------------------
	.section	.nv.shared._ZN7cutlass13device_kernelIN5flash19enable_sm80_to_sm89INS1_16FlashAttnFwdSm80INS1_25CollectiveMainloopFwdSm80ILi8ELi2ELb0EN4cute5tupleIJNS5_1CILi128EEENS7_ILi64EEENS7_ILi192EEEEEELi192ENS_6half_tEfNS_4arch4Sm80ELb0ELb0ELb0ELb0ELb1ELb0ELb1ELb0EEENS1_21CollectiveEpilogueFwdINS6_IJS8_SA_S9_EEENS6_IJNS7_ILi1EEESI_SI_EEESC_SE_Li256ELb0ELb1ELb0ELb0EEENS1_19SingleTileSchedulerILb0ELb0ELb1ELi128EEEEEEEEEvNT_6ParamsE,"aw",@nobits
	.sectionflags	@""
	.align	16


//--------------------- .nv.shared._ZN7cutlass13device_kernelIN5flash19enable_sm80_to_sm89INS1_16FlashAttnFwdSm80INS1_25CollectiveMainloopFwdSm80ILi8ELi2ELb0EN4cute5tupleIJNS5_1CILi128EEENS7_ILi64EEENS7_ILi192EEEEEELi192ENS_6half_tEfNS_4arch4Sm80ELb0ELb0ELb0ELb1ELb1ELb0ELb1ELb0EEENS1_21CollectiveEpilogueFwdINS6_IJS8_SA_S9_EEENS6_IJNS7_ILi1EEESI_SI_EEESC_SE_Li256ELb1ELb1ELb0ELb0EEENS1_19SingleTileSchedulerILb1ELb0ELb1ELi128EEEEEEEEEvNT_6ParamsE --------------------------
	.section	.nv.shared._ZN7cutlass13device_kernelIN5flash19enable_sm80_to_sm89INS1_16FlashAttnFwdSm80INS1_25CollectiveMainloopFwdSm80ILi8ELi2ELb0EN4cute5tupleIJNS5_1CILi128EEENS7_ILi64EEENS7_ILi192EEEEEELi192ENS_6half_tEfNS_4arch4Sm80ELb0ELb0ELb0ELb1ELb1ELb0ELb1ELb0EEENS1_21CollectiveEpilogueFwdINS6_IJS8_SA_S9_EEENS6_IJNS7_ILi1EEESI_SI_EEESC_SE_Li256ELb1ELb1ELb0ELb0EEENS1_19SingleTileSchedulerILb1ELb0ELb1ELi128EEEEEEEEEvNT_6ParamsE,"aw",@nobits
	.sectionflags	@""
	.align	16


//--------------------- .nv.shared._ZN7cutlass13device_kernelIN5flash19enable_sm80_to_sm89INS1_16FlashAttnFwdSm80INS1_25CollectiveMainloopFwdSm80ILi8ELi2ELb0EN4cute5tupleIJNS5_1CILi128EEENS7_ILi64EEENS7_ILi192EEEEEELi192ENS_6half_tEfNS_4arch4Sm80ELb0ELb0ELb0ELb1ELb1ELb1ELb1ELb0EEENS1_21CollectiveEpilogueFwdINS6_IJS8_SA_S9_EEENS6_IJNS7_ILi1EEESI_SI_EEESC_SE_Li256ELb1ELb1ELb0ELb0EEENS1_19SingleTileSchedulerILb1ELb0ELb1ELi128EEEEEEEEEvNT_6ParamsE --------------------------
	.section	.nv.shared._ZN7cutlass13device_kernelIN5flash19enable_sm80_to_sm89INS1_16FlashAttnFwdSm80INS1_25CollectiveMainloopFwdSm80ILi8ELi2ELb0EN4cute5tupleIJNS5_1CILi128EEENS7_ILi64EEENS7_ILi192EEEEEELi192ENS_6half_tEfNS_4arch4Sm80ELb0ELb0ELb0ELb1ELb1ELb1ELb1ELb0EEENS1_21CollectiveEpilogueFwdINS6_IJS8_SA_S9_EEENS6_IJNS7_ILi1EEESI_SI_EEESC_SE_Li256ELb1ELb1ELb0ELb0EEENS1_19SingleTileSchedulerILb1ELb0ELb1ELi128EEEEEEEEEvNT_6ParamsE,"aw",@nobits
	.sectionflags	@""
	.align	16


//--------------------- .nv.shared._ZN7cutlass13device_kernelIN5flash19enable_sm80_to_sm89INS1_16FlashAttnFwdSm80INS1_25CollectiveMainloopFwdSm80ILi8ELi2ELb0EN4cute5tupleIJNS5_1CILi128EEENS7_ILi64EEENS7_ILi192EEEEEELi192ENS_6half_tEfNS_4arch4Sm80ELb0ELb1ELb0ELb0ELb1ELb0ELb1ELb0EEENS1_21CollectiveEpilogueFwdINS6_IJS8_SA_S9_EEENS6_IJNS7_ILi1EEESI_SI_EEESC_SE_Li256ELb0ELb1ELb0ELb0EEENS1_19SingleTileSchedulerILb0ELb0ELb1ELi128EEEEEEEEEvNT_6ParamsE --------------------------
	.section	.nv.shared._ZN7cutlass13device_kernelIN5flash19enable_sm80_to_sm89INS1_16FlashAttnFwdSm80INS1_25CollectiveMainloopFwdSm80ILi8ELi2ELb0EN4cute5tupleIJNS5_1CILi128EEENS7_ILi64EEENS7_ILi192EEEEEELi192ENS_6half_tEfNS_4arch4Sm80ELb0ELb1ELb0ELb0ELb1ELb0ELb1ELb0EEENS1_21CollectiveEpilogueFwdINS6_IJS8_SA_S9_EEENS6_IJNS7_ILi1EEESI_SI_EEESC_SE_Li256ELb0ELb1ELb0ELb0EEENS1_19SingleTileSchedulerILb0ELb0ELb1ELi128EEEEEEEEEvNT_6ParamsE,"aw",@nobits
	.sectionflags	@""
	.align	16


//--------------------- .nv.shared._ZN7cutlass13device_kernelIN5flash19enable_sm80_to_sm89INS1_16FlashAttnFwdSm80INS1_25CollectiveMainloopFwdSm80ILi8ELi2ELb0EN4cute5tupleIJNS5_1CILi128EEENS7_ILi64EEENS7_ILi192EEEEEELi192ENS_6half_tEfNS_4arch4Sm80ELb0ELb1ELb0ELb1ELb1ELb0ELb1ELb0EEENS1_21CollectiveEpilogueFwdINS6_IJS8_SA_S9_EEENS6_IJNS7_ILi1EEESI_SI_EEESC_SE_Li256ELb1ELb1ELb0ELb0EEENS1_19SingleTileSchedulerILb1ELb0ELb1ELi128EEEEEEEEEvNT_6ParamsE --------------------------
	.section	.nv.shared._ZN7cutlass13device_kernelIN5flash19enable_sm80_to_sm89INS1_16FlashAttnFwdSm80INS1_25CollectiveMainloopFwdSm80ILi8ELi2ELb0EN4cute5tupleIJNS5_1CILi128EEENS7_ILi64EEENS7_ILi192EEEEEELi192ENS_6half_tEfNS_4arch4Sm80ELb0ELb1ELb0ELb1ELb1ELb0ELb1ELb0EEENS1_21CollectiveEpilogueFwdINS6_IJS8_SA_S9_EEENS6_IJNS7_ILi1EEESI_SI_EEESC_SE_Li256ELb1ELb1ELb0ELb0EEENS1_19SingleTileSchedulerILb1ELb0ELb1ELi128EEEEEEEEEvNT_6ParamsE,"aw",@nobits
	.sectionflags	@""
	.align	16


//--------------------- .nv.shared._ZN7cutlass13device_kernelIN5flash19enable_sm80_to_sm89INS1_16FlashAttnFwdSm80INS1_25CollectiveMainloopFwdSm80ILi8ELi2ELb0EN4cute5tupleIJNS5_1CILi128EEENS7_ILi64EEENS7_ILi192EEEEEELi192ENS_6half_tEfNS_4arch4Sm80ELb0ELb1ELb0ELb1ELb1ELb1ELb1ELb0EEENS1_21CollectiveEpilogueFwdINS6_IJS8_SA_S9_EEENS6_IJNS7_ILi1EEESI_SI_EEESC_SE_Li256ELb1ELb1ELb0ELb0EEENS1_19SingleTileSchedulerILb1ELb0ELb1ELi128EEEEEEEEEvNT_6ParamsE --------------------------
	.section	.nv.shared._ZN7cutlass13device_kernelIN5flash19enable_sm80_to_sm89INS1_16FlashAttnFwdSm80INS1_25CollectiveMainloopFwdSm80ILi8ELi2ELb0EN4cute5tupleIJNS5_1CILi128EEENS7_ILi64EEENS7_ILi192EEEEEELi192ENS_6half_tEfNS_4arch4Sm80ELb0ELb1ELb0ELb1ELb1ELb1ELb1ELb0EEENS1_21CollectiveEpilogueFwdINS6_IJS8_SA_S9_EEENS6_IJNS7_ILi1EEESI_SI_EEESC_SE_Li256ELb1ELb1ELb0ELb0EEENS1_19SingleTileSchedulerILb1ELb0ELb1ELi128EEEEEEEEEvNT_6ParamsE,"aw",@nobits
	.sectionflags	@""
	.align	16


//--------------------- .nv.shared._ZN7cutlass13device_kernelIN5flash19enable_sm80_to_sm89INS1_16FlashAttnFwdSm80INS1_25CollectiveMainloopFwdSm80ILi8ELi2ELb0EN4cute5tupleIJNS5_1CILi128EEENS7_ILi64EEENS7_ILi192EEEEEELi192ENS_6half_tEfNS_4arch4Sm80ELb1ELb0ELb0ELb0ELb1ELb0ELb1ELb0EEENS1_21CollectiveEpilogueFwdINS6_IJS8_SA_S9_EEENS6_IJNS7_ILi1EEESI_SI_EEESC_SE_Li256ELb0ELb1ELb0ELb0EEENS1_30DynamicPersistentTileSchedulerILi256ELi256ELb0ELb1ELb0EEEEEEEEEvNT_6ParamsE --------------------------
	.section	.nv.shared._ZN7cutlass13device_kernelIN5flash19enable_sm80_to_sm89INS1_16FlashAttnFwdSm80INS1_25CollectiveMainloopFwdSm80ILi8ELi2ELb0EN4cute5tupleIJNS5_1CILi128EEENS7_ILi64EEENS7_ILi192EEEEEELi192ENS_6half_tEfNS_4arch4Sm80ELb1ELb0ELb0ELb0ELb1ELb0ELb1ELb0EEENS1_21CollectiveEpilogueFwdINS6_IJS8_SA_S9_EEENS6_IJNS7_ILi1EEESI_SI_EEESC_SE_Li256ELb0ELb1ELb0ELb0EEENS1_30DynamicPersistentTileSchedulerILi256ELi256ELb0ELb1ELb0EEEEEEEEEvNT_6ParamsE,"aw",@nobits
	.sectionflags	@""
	.align	16


//--------------------- .nv.shared._ZN7cutlass13device_kernelIN5flash19enable_sm80_to_sm89INS1_16FlashAttnFwdSm80INS1_25CollectiveMainloopFwdSm80ILi8ELi2ELb0EN4cute5tupleIJNS5_1CILi128EEENS7_ILi64EEENS7_ILi192EEEEEELi192ENS_6half_tEfNS_4arch4Sm80ELb1ELb0ELb0ELb1ELb1ELb0ELb1ELb0EEENS1_21CollectiveEpilogueFwdINS6_IJS8_SA_S9_EEENS6_IJNS7_ILi1EEESI_SI_EEESC_SE_Li256ELb1ELb1ELb0ELb0EEENS1_19SingleTileSchedulerILb1ELb0ELb1ELi128EEEEEEEEEvNT_6ParamsE --------------------------
	.section	.nv.shared._ZN7cutlass13device_kernelIN5flash19enable_sm80_to_sm89INS1_16FlashAttnFwdSm80INS1_25CollectiveMainloopFwdSm80ILi8ELi2ELb0EN4cute5tupleIJNS5_1CILi128EEENS7_ILi64EEENS7_ILi192EEEEEELi192ENS_6half_tEfNS_4arch4Sm80ELb1ELb0ELb0ELb1ELb1ELb0ELb1ELb0EEENS1_21CollectiveEpilogueFwdINS6_IJS8_SA_S9_EEENS6_IJNS7_ILi1EEESI_SI_EEESC_SE_Li256ELb1ELb1ELb0ELb0EEENS1_19SingleTileSchedulerILb1ELb0ELb1ELi128EEEEEEEEEvNT_6ParamsE,"aw",@nobits
	.sectionflags	@""
	.align	16


//--------------------- .nv.shared._ZN7cutlass13device_kernelIN5flash19enable_sm80_to_sm89INS1_16FlashAttnFwdSm80INS1_25CollectiveMainloopFwdSm80ILi8ELi2ELb0EN4cute5tupleIJNS5_1CILi128EEENS7_ILi64EEENS7_ILi192EEEEEELi192ENS_6half_tEfNS_4arch4Sm80ELb1ELb0ELb0ELb1ELb1ELb1ELb1ELb0EEENS1_21CollectiveEpilogueFwdINS6_IJS8_SA_S9_EEENS6_IJNS7_ILi1EEESI_SI_EEESC_SE_Li256ELb1ELb1ELb0ELb0EEENS1_19SingleTileSchedulerILb1ELb0ELb1ELi128EEEEEEEEEvNT_6ParamsE --------------------------
	.section	.nv.shared._ZN7cutlass13device_kernelIN5flash19enable_sm80_to_sm89INS1_16FlashAttnFwdSm80INS1_25CollectiveMainloopFwdSm80ILi8ELi2ELb0EN4cute5tupleIJNS5_1CILi128EEENS7_ILi64EEENS7_ILi192EEEEEELi192ENS_6half_tEfNS_4arch4Sm80ELb1ELb0ELb0ELb1ELb1ELb1ELb1ELb0EEENS1_21CollectiveEpilogueFwdINS6_IJS8_SA_S9_EEENS6_IJNS7_ILi1EEESI_SI_EEESC_SE_Li256ELb1ELb1ELb0ELb0EEENS1_19SingleTileSchedulerILb1ELb0ELb1ELi128EEEEEEEEEvNT_6ParamsE,"aw",@nobits
	.sectionflags	@""
	.align	16
